	.target	sm_103a

	.elftype	@"ET_EXEC"


//--------------------- .note.nv.tkinfo           --------------------------
	.section	.note.nv.tkinfo,"",@"SHT_NOTE"
	.sectionflags	@"SHF_NOTE_NV_TKINFO"
	.tkinfo
        /*0018*/ 	.word	0x00000002
        /*0030*/ 	.string	""
        /*0030*/ 	.string	"ptxas"
        /*0030*/ 	.string	"Cuda compilation tools, release 13.0, V13.0.88"
        /*0030*/ 	.string	"Build cuda_13.0.r13.0/compiler.36424714_0"
        /*0030*/ 	.string	"-arch sm_103a -m 64 "



//--------------------- .note.nv.cuinfo           --------------------------
	.section	.note.nv.cuinfo,"",@"SHT_NOTE"
	.sectionflags	@"SHF_NOTE_NV_CUINFO"
        /*0018*/ 	.short	0x0002
        /*001a*/ 	.short	0x0067
        /*001c*/ 	.short	0x0082
	.zero		2


//--------------------- .nv.info                  --------------------------
	.section	.nv.info,"",@"SHT_CUDA_INFO"
	.align	4


	//----- nvinfo : EIATTR_REGCOUNT
	.align		4
        /*0000*/ 	.byte	0x04, 0x2f
        /*0002*/ 	.short	(.L_41 - .L_40)
	.align		4
.L_40:
        /*0004*/ 	.word	index@(_Z35group_norm_nhwc_fwd_one_pass_kernelI11Fp32IOFp16WLi512ELi28ELi448EEv26Group_norm_nhwc_fwd_params)
        /*0008*/ 	.word	0x0000006c


	//----- nvinfo : EIATTR_FRAME_SIZE
	.align		4
.L_41:
        /*000c*/ 	.byte	0x04, 0x11
        /*000e*/ 	.short	(.L_43 - .L_42)
	.align		4
.L_42:
        /*0010*/ 	.word	index@(_Z35group_norm_nhwc_fwd_one_pass_kernelI11Fp32IOFp16WLi512ELi28ELi448EEv26Group_norm_nhwc_fwd_params)
        /*0014*/ 	.word	0x00000000


	//----- nvinfo : EIATTR_REGCOUNT
	.align		4
.L_43:
        /*0018*/ 	.byte	0x04, 0x2f
        /*001a*/ 	.short	(.L_45 - .L_44)
	.align		4
.L_44:
        /*001c*/ 	.word	index@(_Z35group_norm_nhwc_fwd_one_pass_kernelI11Fp32IOFp16WLi256ELi28ELi448EEv26Group_norm_nhwc_fwd_params)
        /*0020*/ 	.word	0x00000044


	//----- nvinfo : EIATTR_FRAME_SIZE
	.align		4
.L_45:
        /*0024*/ 	.byte	0x04, 0x11
        /*0026*/ 	.short	(.L_47 - .L_46)
	.align		4
.L_46:
        /*0028*/ 	.word	index@(_Z35group_norm_nhwc_fwd_one_pass_kernelI11Fp32IOFp16WLi256ELi28ELi448EEv26Group_norm_nhwc_fwd_params)
        /*002c*/ 	.word	0x00000000


	//----- nvinfo : EIATTR_REGCOUNT
	.align		4
.L_47:
        /*0030*/ 	.byte	0x04, 0x2f
        /*0032*/ 	.short	(.L_49 - .L_48)
	.align		4
.L_48:
        /*0034*/ 	.word	index@(_Z35group_norm_nhwc_fwd_one_pass_kernelI11Fp32IOFp16WLi128ELi28ELi448EEv26Group_norm_nhwc_fwd_params)
        /*0038*/ 	.word	0x00000020


	//----- nvinfo : EIATTR_FRAME_SIZE
	.align		4
.L_49:
        /*003c*/ 	.byte	0x04, 0x11
        /*003e*/ 	.short	(.L_51 - .L_50)
	.align		4
.L_50:
        /*0040*/ 	.word	index@(_Z35group_norm_nhwc_fwd_one_pass_kernelI11Fp32IOFp16WLi128ELi28ELi448EEv26Group_norm_nhwc_fwd_params)
        /*0044*/ 	.word	0x00000000


	//----- nvinfo : EIATTR_REGCOUNT
	.align		4
.L_51:
        /*0048*/ 	.byte	0x04, 0x2f
        /*004a*/ 	.short	(.L_53 - .L_52)
	.align		4
.L_52:
        /*004c*/ 	.word	index@(_Z35group_norm_nhwc_fwd_one_pass_kernelI11Fp32IOFp16WLi64ELi28ELi448EEv26Group_norm_nhwc_fwd_params)
        /*0050*/ 	.word	0x00000020


	//----- nvinfo : EIATTR_FRAME_SIZE
	.align		4
.L_53:
        /*0054*/ 	.byte	0x04, 0x11
        /*0056*/ 	.short	(.L_55 - .L_54)
	.align		4
.L_54:
        /*0058*/ 	.word	index@(_Z35group_norm_nhwc_fwd_one_pass_kernelI11Fp32IOFp16WLi64ELi28ELi448EEv26Group_norm_nhwc_fwd_params)
        /*005c*/ 	.word	0x00000000


	//----- nvinfo : EIATTR_REGCOUNT
	.align		4
.L_55:
        /*0060*/ 	.byte	0x04, 0x2f
        /*0062*/ 	.short	(.L_57 - .L_56)
	.align		4
.L_56:
        /*0064*/ 	.word	index@(_Z35group_norm_nhwc_fwd_one_pass_kernelI11Fp32IOBf16WLi512ELi28ELi448EEv26Group_norm_nhwc_fwd_params)
        /*0068*/ 	.word	0x0000006c


	//----- nvinfo : EIATTR_FRAME_SIZE
	.align		4
.L_57:
        /*006c*/ 	.byte	0x04, 0x11
        /*006e*/ 	.short	(.L_59 - .L_58)
	.align		4
.L_58:
        /*0070*/ 	.word	index@(_Z35group_norm_nhwc_fwd_one_pass_kernelI11Fp32IOBf16WLi512ELi28ELi448EEv26Group_norm_nhwc_fwd_params)
        /*0074*/ 	.word	0x00000000


	//----- nvinfo : EIATTR_REGCOUNT
	.align		4
.L_59:
        /*0078*/ 	.byte	0x04, 0x2f
        /*007a*/ 	.short	(.L_61 - .L_60)
	.align		4
.L_60:
        /*007c*/ 	.word	index@(_Z35group_norm_nhwc_fwd_one_pass_kernelI11Fp32IOBf16WLi256ELi28ELi448EEv26Group_norm_nhwc_fwd_params)
        /*0080*/ 	.word	0x00000044


	//----- nvinfo : EIATTR_FRAME_SIZE
	.align		4
.L_61:
        /*0084*/ 	.byte	0x04, 0x11
        /*0086*/ 	.short	(.L_63 - .L_62)
	.align		4
.L_62:
        /*0088*/ 	.word	index@(_Z35group_norm_nhwc_fwd_one_pass_kernelI11Fp32IOBf16WLi256ELi28ELi448EEv26Group_norm_nhwc_fwd_params)
        /*008c*/ 	.word	0x00000000


	//----- nvinfo : EIATTR_REGCOUNT
	.align		4
.L_63:
        /*0090*/ 	.byte	0x04, 0x2f
        /*0092*/ 	.short	(.L_65 - .L_64)
	.align		4
.L_64:
        /*0094*/ 	.word	index@(_Z35group_norm_nhwc_fwd_one_pass_kernelI11Fp32IOBf16WLi128ELi28ELi448EEv26Group_norm_nhwc_fwd_params)
        /*0098*/ 	.word	0x00000020


	//----- nvinfo : EIATTR_FRAME_SIZE
	.align		4
.L_65:
        /*009c*/ 	.byte	0x04, 0x11
        /*009e*/ 	.short	(.L_67 - .L_66)
	.align		4
.L_66:
        /*00a0*/ 	.word	index@(_Z35group_norm_nhwc_fwd_one_pass_kernelI11Fp32IOBf16WLi128ELi28ELi448EEv26Group_norm_nhwc_fwd_params)
        /*00a4*/ 	.word	0x00000000


	//----- nvinfo : EIATTR_REGCOUNT
	.align		4
.L_67:
        /*00a8*/ 	.byte	0x04, 0x2f
        /*00aa*/ 	.short	(.L_69 - .L_68)
	.align		4
.L_68:
        /*00ac*/ 	.word	index@(_Z35group_norm_nhwc_fwd_one_pass_kernelI11Fp32IOBf16WLi64ELi28ELi448EEv26Group_norm_nhwc_fwd_params)
        /*00b0*/ 	.word	0x00000020


	//----- nvinfo : EIATTR_FRAME_SIZE
	.align		4
.L_69:
        /*00b4*/ 	.byte	0x04, 0x11
        /*00b6*/ 	.short	(.L_71 - .L_70)
	.align		4
.L_70:
        /*00b8*/ 	.word	index@(_Z35group_norm_nhwc_fwd_one_pass_kernelI11Fp32IOBf16WLi64ELi28ELi448EEv26Group_norm_nhwc_fwd_params)
        /*00bc*/ 	.word	0x00000000


	//----- nvinfo : EIATTR_REGCOUNT
	.align		4
.L_71:
        /*00c0*/ 	.byte	0x04, 0x2f
        /*00c2*/ 	.short	(.L_73 - .L_72)
	.align		4
.L_72:
        /*00c4*/ 	.word	index@(_Z35group_norm_nhwc_fwd_one_pass_kernelI11Fp32IOFp32WLi512ELi28ELi448EEv26Group_norm_nhwc_fwd_params)
        /*00c8*/ 	.word	0x0000006c


	//----- nvinfo : EIATTR_FRAME_SIZE
	.align		4
.L_73:
        /*00cc*/ 	.byte	0x04, 0x11
        /*00ce*/ 	.short	(.L_75 - .L_74)
	.align		4
.L_74:
        /*00d0*/ 	.word	index@(_Z35group_norm_nhwc_fwd_one_pass_kernelI11Fp32IOFp32WLi512ELi28ELi448EEv26Group_norm_nhwc_fwd_params)
        /*00d4*/ 	.word	0x00000000


	//----- nvinfo : EIATTR_REGCOUNT
	.align		4
.L_75:
        /*00d8*/ 	.byte	0x04, 0x2f
        /*00da*/ 	.short	(.L_77 - .L_76)
	.align		4
.L_76:
        /*00dc*/ 	.word	index@(_Z35group_norm_nhwc_fwd_one_pass_kernelI11Fp32IOFp32WLi256ELi28ELi448EEv26Group_norm_nhwc_fwd_params)
        /*00e0*/ 	.word	0x00000044


	//----- nvinfo : EIATTR_FRAME_SIZE
	.align		4
.L_77:
        /*00e4*/ 	.byte	0x04, 0x11
        /*00e6*/ 	.short	(.L_79 - .L_78)
	.align		4
.L_78:
        /*00e8*/ 	.word	index@(_Z35group_norm_nhwc_fwd_one_pass_kernelI11Fp32IOFp32WLi256ELi28ELi448EEv26Group_norm_nhwc_fwd_params)
        /*00ec*/ 	.word	0x00000000


	//----- nvinfo : EIATTR_REGCOUNT
	.align		4
.L_79:
        /*00f0*/ 	.byte	0x04, 0x2f
        /*00f2*/ 	.short	(.L_81 - .L_80)
	.align		4
.L_80:
        /*00f4*/ 	.word	index@(_Z35group_norm_nhwc_fwd_one_pass_kernelI11Fp32IOFp32WLi128ELi28ELi448EEv26Group_norm_nhwc_fwd_params)
        /*00f8*/ 	.word	0x00000020


	//----- nvinfo : EIATTR_FRAME_SIZE
	.align		4
.L_81:
        /*00fc*/ 	.byte	0x04, 0x11
        /*00fe*/ 	.short	(.L_83 - .L_82)
	.align		4
.L_82:
        /*0100*/ 	.word	index@(_Z35group_norm_nhwc_fwd_one_pass_kernelI11Fp32IOFp32WLi128ELi28ELi448EEv26Group_norm_nhwc_fwd_params)
        /*0104*/ 	.word	0x00000000


	//----- nvinfo : EIATTR_REGCOUNT
	.align		4
.L_83:
        /*0108*/ 	.byte	0x04, 0x2f
        /*010a*/ 	.short	(.L_85 - .L_84)
	.align		4
.L_84:
        /*010c*/ 	.word	index@(_Z35group_norm_nhwc_fwd_one_pass_kernelI11Fp32IOFp32WLi64ELi28ELi448EEv26Group_norm_nhwc_fwd_params)
        /*0110*/ 	.word	0x00000020


	//----- nvinfo : EIATTR_FRAME_SIZE
	.align		4
.L_85:
        /*0114*/ 	.byte	0x04, 0x11
        /*0116*/ 	.short	(.L_87 - .L_86)
	.align		4
.L_86:
        /*0118*/ 	.word	index@(_Z35group_norm_nhwc_fwd_one_pass_kernelI11Fp32IOFp32WLi64ELi28ELi448EEv26Group_norm_nhwc_fwd_params)
        /*011c*/ 	.word	0x00000000


	//----- nvinfo : EIATTR_REGCOUNT
	.align		4
.L_87:
        /*0120*/ 	.byte	0x04, 0x2f
        /*0122*/ 	.short	(.L_89 - .L_88)
	.align		4
.L_88:
        /*0124*/ 	.word	index@(_Z35group_norm_nhwc_fwd_one_pass_kernelI11Fp16IOFp16WLi512ELi28ELi448EEv26Group_norm_nhwc_fwd_params)
        /*0128*/ 	.word	0x0000006e


	//----- nvinfo : EIATTR_FRAME_SIZE
	.align		4
.L_89:
        /*012c*/ 	.byte	0x04, 0x11
        /*012e*/ 	.short	(.L_91 - .L_90)
	.align		4
.L_90:
        /*0130*/ 	.word	index@(_Z35group_norm_nhwc_fwd_one_pass_kernelI11Fp16IOFp16WLi512ELi28ELi448EEv26Group_norm_nhwc_fwd_params)
        /*0134*/ 	.word	0x00000000


	//----- nvinfo : EIATTR_REGCOUNT
	.align		4
.L_91:
        /*0138*/ 	.byte	0x04, 0x2f
        /*013a*/ 	.short	(.L_93 - .L_92)
	.align		4
.L_92:
        /*013c*/ 	.word	index@(_Z35group_norm_nhwc_fwd_one_pass_kernelI11Fp16IOFp16WLi256ELi28ELi448EEv26Group_norm_nhwc_fwd_params)
        /*0140*/ 	.word	0x00000048


	//----- nvinfo : EIATTR_FRAME_SIZE
	.align		4
.L_93:
        /*0144*/ 	.byte	0x04, 0x11
        /*0146*/ 	.short	(.L_95 - .L_94)
	.align		4
.L_94:
        /*0148*/ 	.word	index@(_Z35group_norm_nhwc_fwd_one_pass_kernelI11Fp16IOFp16WLi256ELi28ELi448EEv26Group_norm_nhwc_fwd_params)
        /*014c*/ 	.word	0x00000000


	//----- nvinfo : EIATTR_REGCOUNT
	.align		4
.L_95:
        /*0150*/ 	.byte	0x04, 0x2f
        /*0152*/ 	.short	(.L_97 - .L_96)
	.align		4
.L_96:
        /*0154*/ 	.word	index@(_Z35group_norm_nhwc_fwd_one_pass_kernelI11Fp16IOFp16WLi128ELi28ELi448EEv26Group_norm_nhwc_fwd_params)
        /*0158*/ 	.word	0x00000020


	//----- nvinfo : EIATTR_FRAME_SIZE
	.align		4
.L_97:
        /*015c*/ 	.byte	0x04, 0x11
        /*015e*/ 	.short	(.L_99 - .L_98)
	.align		4
.L_98:
        /*0160*/ 	.word	index@(_Z35group_norm_nhwc_fwd_one_pass_kernelI11Fp16IOFp16WLi128ELi28ELi448EEv26Group_norm_nhwc_fwd_params)
        /*0164*/ 	.word	0x00000000


	//----- nvinfo : EIATTR_REGCOUNT
	.align		4
.L_99:
        /*0168*/ 	.byte	0x04, 0x2f
        /*016a*/ 	.short	(.L_101 - .L_100)
	.align		4
.L_100:
        /*016c*/ 	.word	index@(_Z35group_norm_nhwc_fwd_one_pass_kernelI11Fp16IOFp16WLi64ELi28ELi448EEv26Group_norm_nhwc_fwd_params)
        /*0170*/ 	.word	0x00000020


	//----- nvinfo : EIATTR_FRAME_SIZE
	.align		4
.L_101:
        /*0174*/ 	.byte	0x04, 0x11
        /*0176*/ 	.short	(.L_103 - .L_102)
	.align		4
.L_102:
        /*0178*/ 	.word	index@(_Z35group_norm_nhwc_fwd_one_pass_kernelI11Fp16IOFp16WLi64ELi28ELi448EEv26Group_norm_nhwc_fwd_params)
        /*017c*/ 	.word	0x00000000


	//----- nvinfo : EIATTR_REGCOUNT
	.align		4
.L_103:
        /*0180*/ 	.byte	0x04, 0x2f
        /*0182*/ 	.short	(.L_105 - .L_104)
	.align		4
.L_104:
        /*0184*/ 	.word	index@(_Z35group_norm_nhwc_fwd_one_pass_kernelI11Fp16IOBf16WLi512ELi28ELi448EEv26Group_norm_nhwc_fwd_params)
        /*0188*/ 	.word	0x0000006e


	//----- nvinfo : EIATTR_FRAME_SIZE
	.align		4
.L_105:
        /*018c*/ 	.byte	0x04, 0x11
        /*018e*/ 	.short	(.L_107 - .L_106)
	.align		4
.L_106:
        /*0190*/ 	.word	index@(_Z35group_norm_nhwc_fwd_one_pass_kernelI11Fp16IOBf16WLi512ELi28ELi448EEv26Group_norm_nhwc_fwd_params)
        /*0194*/ 	.word	0x00000000


	//----- nvinfo : EIATTR_REGCOUNT
	.align		4
.L_107:
        /*0198*/ 	.byte	0x04, 0x2f
        /*019a*/ 	.short	(.L_109 - .L_108)
	.align		4
.L_108:
        /*019c*/ 	.word	index@(_Z35group_norm_nhwc_fwd_one_pass_kernelI11Fp16IOBf16WLi256ELi28ELi448EEv26Group_norm_nhwc_fwd_params)
        /*01a0*/ 	.word	0x00000048


	//----- nvinfo : EIATTR_FRAME_SIZE
	.align		4
.L_109:
        /*01a4*/ 	.byte	0x04, 0x11
        /*01a6*/ 	.short	(.L_111 - .L_110)
	.align		4
.L_110:
        /*01a8*/ 	.word	index@(_Z35group_norm_nhwc_fwd_one_pass_kernelI11Fp16IOBf16WLi256ELi28ELi448EEv26Group_norm_nhwc_fwd_params)
        /*01ac*/ 	.word	0x00000000


	//----- nvinfo : EIATTR_REGCOUNT
	.align		4
.L_111:
        /*01b0*/ 	.byte	0x04, 0x2f
        /*01b2*/ 	.short	(.L_113 - .L_112)
	.align		4
.L_112:
        /*01b4*/ 	.word	index@(_Z35group_norm_nhwc_fwd_one_pass_kernelI11Fp16IOBf16WLi128ELi28ELi448EEv26Group_norm_nhwc_fwd_params)
        /*01b8*/ 	.word	0x00000020


	//----- nvinfo : EIATTR_FRAME_SIZE
	.align		4
.L_113:
        /*01bc*/ 	.byte	0x04, 0x11
        /*01be*/ 	.short	(.L_115 - .L_114)
	.align		4
.L_114:
        /*01c0*/ 	.word	index@(_Z35group_norm_nhwc_fwd_one_pass_kernelI11Fp16IOBf16WLi128ELi28ELi448EEv26Group_norm_nhwc_fwd_params)
        /*01c4*/ 	.word	0x00000000


	//----- nvinfo : EIATTR_REGCOUNT
	.align		4
.L_115:
        /*01c8*/ 	.byte	0x04, 0x2f
        /*01ca*/ 	.short	(.L_117 - .L_116)
	.align		4
.L_116:
        /*01cc*/ 	.word	index@(_Z35group_norm_nhwc_fwd_one_pass_kernelI11Fp16IOBf16WLi64ELi28ELi448EEv26Group_norm_nhwc_fwd_params)
        /*01d0*/ 	.word	0x00000020


	//----- nvinfo : EIATTR_FRAME_SIZE
	.align		4
.L_117:
        /*01d4*/ 	.byte	0x04, 0x11
        /*01d6*/ 	.short	(.L_119 - .L_118)
	.align		4
.L_118:
        /*01d8*/ 	.word	index@(_Z35group_norm_nhwc_fwd_one_pass_kernelI11Fp16IOBf16WLi64ELi28ELi448EEv26Group_norm_nhwc_fwd_params)
        /*01dc*/ 	.word	0x00000000


	//----- nvinfo : EIATTR_REGCOUNT
	.align		4
.L_119:
        /*01e0*/ 	.byte	0x04, 0x2f
        /*01e2*/ 	.short	(.L_121 - .L_120)
	.align		4
.L_120:
        /*01e4*/ 	.word	index@(_Z35group_norm_nhwc_fwd_one_pass_kernelI11Fp16IOFp32WLi512ELi28ELi448EEv26Group_norm_nhwc_fwd_params)
        /*01e8*/ 	.word	0x0000006b


	//----- nvinfo : EIATTR_FRAME_SIZE
	.align		4
.L_121:
        /*01ec*/ 	.byte	0x04, 0x11
        /*01ee*/ 	.short	(.L_123 - .L_122)
	.align		4
.L_122:
        /*01f0*/ 	.word	index@(_Z35group_norm_nhwc_fwd_one_pass_kernelI11Fp16IOFp32WLi512ELi28ELi448EEv26Group_norm_nhwc_fwd_params)
        /*01f4*/ 	.word	0x00000000


	//----- nvinfo : EIATTR_REGCOUNT
	.align		4
.L_123:
        /*01f8*/ 	.byte	0x04, 0x2f
        /*01fa*/ 	.short	(.L_125 - .L_124)
	.align		4
.L_124:
        /*01fc*/ 	.word	index@(_Z35group_norm_nhwc_fwd_one_pass_kernelI11Fp16IOFp32WLi256ELi28ELi448EEv26Group_norm_nhwc_fwd_params)
        /*0200*/ 	.word	0x00000048


	//----- nvinfo : EIATTR_FRAME_SIZE
	.align		4
.L_125:
        /*0204*/ 	.byte	0x04, 0x11
        /*0206*/ 	.short	(.L_127 - .L_126)
	.align		4
.L_126:
        /*0208*/ 	.word	index@(_Z35group_norm_nhwc_fwd_one_pass_kernelI11Fp16IOFp32WLi256ELi28ELi448EEv26Group_norm_nhwc_fwd_params)
        /*020c*/ 	.word	0x00000000


	//----- nvinfo : EIATTR_REGCOUNT
	.align		4
.L_127:
        /*0210*/ 	.byte	0x04, 0x2f
        /*0212*/ 	.short	(.L_129 - .L_128)
	.align		4
.L_128:
        /*0214*/ 	.word	index@(_Z35group_norm_nhwc_fwd_one_pass_kernelI11Fp16IOFp32WLi128ELi28ELi448EEv26Group_norm_nhwc_fwd_params)
        /*0218*/ 	.word	0x00000020


	//----- nvinfo : EIATTR_FRAME_SIZE
	.align		4
.L_129:
        /*021c*/ 	.byte	0x04, 0x11
        /*021e*/ 	.short	(.L_131 - .L_130)
	.align		4
.L_130:
        /*0220*/ 	.word	index@(_Z35group_norm_nhwc_fwd_one_pass_kernelI11Fp16IOFp32WLi128ELi28ELi448EEv26Group_norm_nhwc_fwd_params)
        /*0224*/ 	.word	0x00000000


	//----- nvinfo : EIATTR_REGCOUNT
	.align		4
.L_131:
        /*0228*/ 	.byte	0x04, 0x2f
        /*022a*/ 	.short	(.L_133 - .L_132)
	.align		4
.L_132:
        /*022c*/ 	.word	index@(_Z35group_norm_nhwc_fwd_one_pass_kernelI11Fp16IOFp32WLi64ELi28ELi448EEv26Group_norm_nhwc_fwd_params)
        /*0230*/ 	.word	0x00000020


	//----- nvinfo : EIATTR_FRAME_SIZE
	.align		4
.L_133:
        /*0234*/ 	.byte	0x04, 0x11
        /*0236*/ 	.short	(.L_135 - .L_134)
	.align		4
.L_134:
        /*0238*/ 	.word	index@(_Z35group_norm_nhwc_fwd_one_pass_kernelI11Fp16IOFp32WLi64ELi28ELi448EEv26Group_norm_nhwc_fwd_params)
        /*023c*/ 	.word	0x00000000


	//----- nvinfo : EIATTR_REGCOUNT
	.align		4
.L_135:
        /*0240*/ 	.byte	0x04, 0x2f
        /*0242*/ 	.short	(.L_137 - .L_136)
	.align		4
.L_136:
        /*0244*/ 	.word	index@(_Z35group_norm_nhwc_fwd_one_pass_kernelI11Bf16IOFp16WLi512ELi28ELi448EEv26Group_norm_nhwc_fwd_params)
        /*0248*/ 	.word	0x0000006e


	//----- nvinfo : EIATTR_FRAME_SIZE
	.align		4
.L_137:
        /*024c*/ 	.byte	0x04, 0x11
        /*024e*/ 	.short	(.L_139 - .L_138)
	.align		4
.L_138:
        /*0250*/ 	.word	index@(_Z35group_norm_nhwc_fwd_one_pass_kernelI11Bf16IOFp16WLi512ELi28ELi448EEv26Group_norm_nhwc_fwd_params)
        /*0254*/ 	.word	0x00000000


	//----- nvinfo : EIATTR_REGCOUNT
	.align		4
.L_139:
        /*0258*/ 	.byte	0x04, 0x2f
        /*025a*/ 	.short	(.L_141 - .L_140)
	.align		4
.L_140:
        /*025c*/ 	.word	index@(_Z35group_norm_nhwc_fwd_one_pass_kernelI11Bf16IOFp16WLi256ELi28ELi448EEv26Group_norm_nhwc_fwd_params)
        /*0260*/ 	.word	0x00000048


	//----- nvinfo : EIATTR_FRAME_SIZE
	.align		4
.L_141:
        /*0264*/ 	.byte	0x04, 0x11
        /*0266*/ 	.short	(.L_143 - .L_142)
	.align		4
.L_142:
        /*0268*/ 	.word	index@(_Z35group_norm_nhwc_fwd_one_pass_kernelI11Bf16IOFp16WLi256ELi28ELi448EEv26Group_norm_nhwc_fwd_params)
        /*026c*/ 	.word	0x00000000


	//----- nvinfo : EIATTR_REGCOUNT
	.align		4
.L_143:
        /*0270*/ 	.byte	0x04, 0x2f
        /*0272*/ 	.short	(.L_145 - .L_144)
	.align		4
.L_144:
        /*0274*/ 	.word	index@(_Z35group_norm_nhwc_fwd_one_pass_kernelI11Bf16IOFp16WLi128ELi28ELi448EEv26Group_norm_nhwc_fwd_params)
        /*0278*/ 	.word	0x00000020


	//----- nvinfo : EIATTR_FRAME_SIZE
	.align		4
.L_145:
        /*027c*/ 	.byte	0x04, 0x11
        /*027e*/ 	.short	(.L_147 - .L_146)
	.align		4
.L_146:
        /*0280*/ 	.word	index@(_Z35group_norm_nhwc_fwd_one_pass_kernelI11Bf16IOFp16WLi128ELi28ELi448EEv26Group_norm_nhwc_fwd_params)
        /*0284*/ 	.word	0x00000000


	//----- nvinfo : EIATTR_REGCOUNT
	.align		4
.L_147:
        /*0288*/ 	.byte	0x04, 0x2f
        /*028a*/ 	.short	(.L_149 - .L_148)
	.align		4
.L_148:
        /*028c*/ 	.word	index@(_Z35group_norm_nhwc_fwd_one_pass_kernelI11Bf16IOFp16WLi64ELi28ELi448EEv26Group_norm_nhwc_fwd_params)
        /*0290*/ 	.word	0x00000020


	//----- nvinfo : EIATTR_FRAME_SIZE
	.align		4
.L_149:
        /*0294*/ 	.byte	0x04, 0x11
        /*0296*/ 	.short	(.L_151 - .L_150)
	.align		4
.L_150:
        /*0298*/ 	.word	index@(_Z35group_norm_nhwc_fwd_one_pass_kernelI11Bf16IOFp16WLi64ELi28ELi448EEv26Group_norm_nhwc_fwd_params)
        /*029c*/ 	.word	0x00000000


	//----- nvinfo : EIATTR_REGCOUNT
	.align		4
.L_151:
        /*02a0*/ 	.byte	0x04, 0x2f
        /*02a2*/ 	.short	(.L_153 - .L_152)
	.align		4
.L_152:
        /*02a4*/ 	.word	index@(_Z35group_norm_nhwc_fwd_one_pass_kernelI11Bf16IOBf16WLi512ELi28ELi448EEv26Group_norm_nhwc_fwd_params)
        /*02a8*/ 	.word	0x0000006e


	//----- nvinfo : EIATTR_FRAME_SIZE
	.align		4
.L_153:
        /*02ac*/ 	.byte	0x04, 0x11
        /*02ae*/ 	.short	(.L_155 - .L_154)
	.align		4
.L_154:
        /*02b0*/ 	.word	index@(_Z35group_norm_nhwc_fwd_one_pass_kernelI11Bf16IOBf16WLi512ELi28ELi448EEv26Group_norm_nhwc_fwd_params)
        /*02b4*/ 	.word	0x00000000


	//----- nvinfo : EIATTR_REGCOUNT
	.align		4
.L_155:
        /*02b8*/ 	.byte	0x04, 0x2f
        /*02ba*/ 	.short	(.L_157 - .L_156)
	.align		4
.L_156:
        /*02bc*/ 	.word	index@(_Z35group_norm_nhwc_fwd_one_pass_kernelI11Bf16IOBf16WLi256ELi28ELi448EEv26Group_norm_nhwc_fwd_params)
        /*02c0*/ 	.word	0x00000048


	//----- nvinfo : EIATTR_FRAME_SIZE
	.align		4
.L_157:
        /*02c4*/ 	.byte	0x04, 0x11
        /*02c6*/ 	.short	(.L_159 - .L_158)
	.align		4
.L_158:
        /*02c8*/ 	.word	index@(_Z35group_norm_nhwc_fwd_one_pass_kernelI11Bf16IOBf16WLi256ELi28ELi448EEv26Group_norm_nhwc_fwd_params)
        /*02cc*/ 	.word	0x00000000


	//----- nvinfo : EIATTR_REGCOUNT
	.align		4
.L_159:
        /*02d0*/ 	.byte	0x04, 0x2f
        /*02d2*/ 	.short	(.L_161 - .L_160)
	.align		4
.L_160:
        /*02d4*/ 	.word	index@(_Z35group_norm_nhwc_fwd_one_pass_kernelI11Bf16IOBf16WLi128ELi28ELi448EEv26Group_norm_nhwc_fwd_params)
        /*02d8*/ 	.word	0x00000020


	//----- nvinfo : EIATTR_FRAME_SIZE
	.align		4
.L_161:
        /*02dc*/ 	.byte	0x04, 0x11
        /*02de*/ 	.short	(.L_163 - .L_162)
	.align		4
.L_162:
        /*02e0*/ 	.word	index@(_Z35group_norm_nhwc_fwd_one_pass_kernelI11Bf16IOBf16WLi128ELi28ELi448EEv26Group_norm_nhwc_fwd_params)
        /*02e4*/ 	.word	0x00000000


	//----- nvinfo : EIATTR_REGCOUNT
	.align		4
.L_163:
        /*02e8*/ 	.byte	0x04, 0x2f
        /*02ea*/ 	.short	(.L_165 - .L_164)
	.align		4
.L_164:
        /*02ec*/ 	.word	index@(_Z35group_norm_nhwc_fwd_one_pass_kernelI11Bf16IOBf16WLi64ELi28ELi448EEv26Group_norm_nhwc_fwd_params)
        /*02f0*/ 	.word	0x00000020


	//----- nvinfo : EIATTR_FRAME_SIZE
	.align		4
.L_165:
        /*02f4*/ 	.byte	0x04, 0x11
        /*02f6*/ 	.short	(.L_167 - .L_166)
	.align		4
.L_166:
        /*02f8*/ 	.word	index@(_Z35group_norm_nhwc_fwd_one_pass_kernelI11Bf16IOBf16WLi64ELi28ELi448EEv26Group_norm_nhwc_fwd_params)
        /*02fc*/ 	.word	0x00000000


	//----- nvinfo : EIATTR_REGCOUNT
	.align		4
.L_167:
        /*0300*/ 	.byte	0x04, 0x2f
        /*0302*/ 	.short	(.L_169 - .L_168)
	.align		4
.L_168:
        /*0304*/ 	.word	index@(_Z35group_norm_nhwc_fwd_one_pass_kernelI11Bf16IOFp32WLi512ELi28ELi448EEv26Group_norm_nhwc_fwd_params)
        /*0308*/ 	.word	0x0000006b


	//----- nvinfo : EIATTR_FRAME_SIZE
	.align		4
.L_169:
        /*030c*/ 	.byte	0x04, 0x11
        /*030e*/ 	.short	(.L_171 - .L_170)
	.align		4
.L_170:
        /*0310*/ 	.word	index@(_Z35group_norm_nhwc_fwd_one_pass_kernelI11Bf16IOFp32WLi512ELi28ELi448EEv26Group_norm_nhwc_fwd_params)
        /*0314*/ 	.word	0x00000000


	//----- nvinfo : EIATTR_REGCOUNT
	.align		4
.L_171:
        /*0318*/ 	.byte	0x04, 0x2f
        /*031a*/ 	.short	(.L_173 - .L_172)
	.align		4
.L_172:
        /*031c*/ 	.word	index@(_Z35group_norm_nhwc_fwd_one_pass_kernelI11Bf16IOFp32WLi256ELi28ELi448EEv26Group_norm_nhwc_fwd_params)
        /*0320*/ 	.word	0x00000048


	//----- nvinfo : EIATTR_FRAME_SIZE
	.align		4
.L_173:
        /*0324*/ 	.byte	0x04, 0x11
        /*0326*/ 	.short	(.L_175 - .L_174)
	.align		4
.L_174:
        /*0328*/ 	.word	index@(_Z35group_norm_nhwc_fwd_one_pass_kernelI11Bf16IOFp32WLi256ELi28ELi448EEv26Group_norm_nhwc_fwd_params)
        /*032c*/ 	.word	0x00000000


	//----- nvinfo : EIATTR_REGCOUNT
	.align		4
.L_175:
        /*0330*/ 	.byte	0x04, 0x2f
        /*0332*/ 	.short	(.L_177 - .L_176)
	.align		4
.L_176:
        /*0334*/ 	.word	index@(_Z35group_norm_nhwc_fwd_one_pass_kernelI11Bf16IOFp32WLi128ELi28ELi448EEv26Group_norm_nhwc_fwd_params)
        /*0338*/ 	.word	0x00000020


	//----- nvinfo : EIATTR_FRAME_SIZE
	.align		4
.L_177:
        /*033c*/ 	.byte	0x04, 0x11
        /*033e*/ 	.short	(.L_179 - .L_178)
	.align		4
.L_178:
        /*0340*/ 	.word	index@(_Z35group_norm_nhwc_fwd_one_pass_kernelI11Bf16IOFp32WLi128ELi28ELi448EEv26Group_norm_nhwc_fwd_params)
        /*0344*/ 	.word	0x00000000


	//----- nvinfo : EIATTR_REGCOUNT
	.align		4
.L_179:
        /*0348*/ 	.byte	0x04, 0x2f
        /*034a*/ 	.short	(.L_181 - .L_180)
	.align		4
.L_180:
        /*034c*/ 	.word	index@(_Z35group_norm_nhwc_fwd_one_pass_kernelI11Bf16IOFp32WLi64ELi28ELi448EEv26Group_norm_nhwc_fwd_params)
        /*0350*/ 	.word	0x00000020


	//----- nvinfo : EIATTR_FRAME_SIZE
	.align		4
.L_181:
        /*0354*/ 	.byte	0x04, 0x11
        /*0356*/ 	.short	(.L_183 - .L_182)
	.align		4
.L_182:
        /*0358*/ 	.word	index@(_Z35group_norm_nhwc_fwd_one_pass_kernelI11Bf16IOFp32WLi64ELi28ELi448EEv26Group_norm_nhwc_fwd_params)
        /*035c*/ 	.word	0x00000000


	//----- nvinfo : EIATTR_REGCOUNT
	.align		4
.L_183:
        /*0360*/ 	.byte	0x04, 0x2f
        /*0362*/ 	.short	(.L_185 - .L_184)
	.align		4
.L_184:
        /*0364*/ 	.word	index@(_Z35group_norm_nhwc_bwd_one_pass_kernelI11Fp32IOFp16WLi512ELi28ELi448EEv26Group_norm_nhwc_bwd_params)
        /*0368*/ 	.word	0x00000080


	//----- nvinfo : EIATTR_FRAME_SIZE
	.align		4
.L_185:
        /*036c*/ 	.byte	0x04, 0x11
        /*036e*/ 	.short	(.L_187 - .L_186)
	.align		4
.L_186:
        /*0370*/ 	.word	index@(_Z35group_norm_nhwc_bwd_one_pass_kernelI11Fp32IOFp16WLi512ELi28ELi448EEv26Group_norm_nhwc_bwd_params)
        /*0374*/ 	.word	0x00000000


	//----- nvinfo : EIATTR_REGCOUNT
	.align		4
.L_187:
        /*0378*/ 	.byte	0x04, 0x2f
        /*037a*/ 	.short	(.L_189 - .L_188)
	.align		4
.L_188:
        /*037c*/ 	.word	index@(_Z35group_norm_nhwc_bwd_one_pass_kernelI11Fp32IOFp16WLi256ELi28ELi448EEv26Group_norm_nhwc_bwd_params)
        /*0380*/ 	.word	0x00000048


	//----- nvinfo : EIATTR_FRAME_SIZE
	.align		4
.L_189:
        /*0384*/ 	.byte	0x04, 0x11
        /*0386*/ 	.short	(.L_191 - .L_190)
	.align		4
.L_190:
        /*0388*/ 	.word	index@(_Z35group_norm_nhwc_bwd_one_pass_kernelI11Fp32IOFp16WLi256ELi28ELi448EEv26Group_norm_nhwc_bwd_params)
        /*038c*/ 	.word	0x00000000


	//----- nvinfo : EIATTR_REGCOUNT
	.align		4
.L_191:
        /*0390*/ 	.byte	0x04, 0x2f
        /*0392*/ 	.short	(.L_193 - .L_192)
	.align		4
.L_192:
        /*0394*/ 	.word	index@(_Z35group_norm_nhwc_bwd_one_pass_kernelI11Fp32IOFp16WLi128ELi28ELi448EEv26Group_norm_nhwc_bwd_params)
        /*0398*/ 	.word	0x00000048


	//----- nvinfo : EIATTR_FRAME_SIZE
	.align		4
.L_193:
        /*039c*/ 	.byte	0x04, 0x11
        /*039e*/ 	.short	(.L_195 - .L_194)
	.align		4
.L_194:
        /*03a0*/ 	.word	index@(_Z35group_norm_nhwc_bwd_one_pass_kernelI11Fp32IOFp16WLi128ELi28ELi448EEv26Group_norm_nhwc_bwd_params)
        /*03a4*/ 	.word	0x00000000


	//----- nvinfo : EIATTR_REGCOUNT
	.align		4
.L_195:
        /*03a8*/ 	.byte	0x04, 0x2f
        /*03aa*/ 	.short	(.L_197 - .L_196)
	.align		4
.L_196:
        /*03ac*/ 	.word	index@(_Z35group_norm_nhwc_bwd_one_pass_kernelI11Fp32IOFp16WLi64ELi28ELi448EEv26Group_norm_nhwc_bwd_params)
        /*03b0*/ 	.word	0x00000028


	//----- nvinfo : EIATTR_FRAME_SIZE
	.align		4
.L_197:
        /*03b4*/ 	.byte	0x04, 0x11
        /*03b6*/ 	.short	(.L_199 - .L_198)
	.align		4
.L_198:
        /*03b8*/ 	.word	index@(_Z35group_norm_nhwc_bwd_one_pass_kernelI11Fp32IOFp16WLi64ELi28ELi448EEv26Group_norm_nhwc_bwd_params)
        /*03bc*/ 	.word	0x00000000


	//----- nvinfo : EIATTR_REGCOUNT
	.align		4
.L_199:
        /*03c0*/ 	.byte	0x04, 0x2f
        /*03c2*/ 	.short	(.L_201 - .L_200)
	.align		4
.L_200:
        /*03c4*/ 	.word	index@(_Z35group_norm_nhwc_bwd_one_pass_kernelI11Fp32IOBf16WLi512ELi28ELi448EEv26Group_norm_nhwc_bwd_params)
        /*03c8*/ 	.word	0x00000080


	//----- nvinfo : EIATTR_FRAME_SIZE
	.align		4
.L_201:
        /*03cc*/ 	.byte	0x04, 0x11
        /*03ce*/ 	.short	(.L_203 - .L_202)
	.align		4
.L_202:
        /*03d0*/ 	.word	index@(_Z35group_norm_nhwc_bwd_one_pass_kernelI11Fp32IOBf16WLi512ELi28ELi448EEv26Group_norm_nhwc_bwd_params)
        /*03d4*/ 	.word	0x00000000


	//----- nvinfo : EIATTR_REGCOUNT
	.align		4
.L_203:
        /*03d8*/ 	.byte	0x04, 0x2f
        /*03da*/ 	.short	(.L_205 - .L_204)
	.align		4
.L_204:
        /*03dc*/ 	.word	index@(_Z35group_norm_nhwc_bwd_one_pass_kernelI11Fp32IOBf16WLi256ELi28ELi448EEv26Group_norm_nhwc_bwd_params)
        /*03e0*/ 	.word	0x00000048


	//----- nvinfo : EIATTR_FRAME_SIZE
	.align		4
.L_205:
        /*03e4*/ 	.byte	0x04, 0x11
        /*03e6*/ 	.short	(.L_207 - .L_206)
	.align		4
.L_206:
        /*03e8*/ 	.word	index@(_Z35group_norm_nhwc_bwd_one_pass_kernelI11Fp32IOBf16WLi256ELi28ELi448EEv26Group_norm_nhwc_bwd_params)
        /*03ec*/ 	.word	0x00000000


	//----- nvinfo : EIATTR_REGCOUNT
	.align		4
.L_207:
        /*03f0*/ 	.byte	0x04, 0x2f
        /*03f2*/ 	.short	(.L_209 - .L_208)
	.align		4
.L_208:
        /*03f4*/ 	.word	index@(_Z35group_norm_nhwc_bwd_one_pass_kernelI11Fp32IOBf16WLi128ELi28ELi448EEv26Group_norm_nhwc_bwd_params)
        /*03f8*/ 	.word	0x00000048


	//----- nvinfo : EIATTR_FRAME_SIZE
	.align		4
.L_209:
        /*03fc*/ 	.byte	0x04, 0x11
        /*03fe*/ 	.short	(.L_211 - .L_210)
	.align		4
.L_210:
        /*0400*/ 	.word	index@(_Z35group_norm_nhwc_bwd_one_pass_kernelI11Fp32IOBf16WLi128ELi28ELi448EEv26Group_norm_nhwc_bwd_params)
        /*0404*/ 	.word	0x00000000


	//----- nvinfo : EIATTR_REGCOUNT
	.align		4
.L_211:
        /*0408*/ 	.byte	0x04, 0x2f
        /*040a*/ 	.short	(.L_213 - .L_212)
	.align		4
.L_212:
        /*040c*/ 	.word	index@(_Z35group_norm_nhwc_bwd_one_pass_kernelI11Fp32IOBf16WLi64ELi28ELi448EEv26Group_norm_nhwc_bwd_params)
        /*0410*/ 	.word	0x00000028


	//----- nvinfo : EIATTR_FRAME_SIZE
	.align		4
.L_213:
        /*0414*/ 	.byte	0x04, 0x11
        /*0416*/ 	.short	(.L_215 - .L_214)
	.align		4
.L_214:
        /*0418*/ 	.word	index@(_Z35group_norm_nhwc_bwd_one_pass_kernelI11Fp32IOBf16WLi64ELi28ELi448EEv26Group_norm_nhwc_bwd_params)
        /*041c*/ 	.word	0x00000000


	//----- nvinfo : EIATTR_REGCOUNT
	.align		4
.L_215:
        /*0420*/ 	.byte	0x04, 0x2f
        /*0422*/ 	.short	(.L_217 - .L_216)
	.align		4
.L_216:
        /*0424*/ 	.word	index@(_Z35group_norm_nhwc_bwd_one_pass_kernelI11Fp32IOFp32WLi512ELi28ELi448EEv26Group_norm_nhwc_bwd_params)
        /*0428*/ 	.word	0x00000080


	//----- nvinfo : EIATTR_FRAME_SIZE
	.align		4
.L_217:
        /*042c*/ 	.byte	0x04, 0x11
        /*042e*/ 	.short	(.L_219 - .L_218)
	.align		4
.L_218:
        /*0430*/ 	.word	index@(_Z35group_norm_nhwc_bwd_one_pass_kernelI11Fp32IOFp32WLi512ELi28ELi448EEv26Group_norm_nhwc_bwd_params)
        /*0434*/ 	.word	0x00000000


	//----- nvinfo : EIATTR_REGCOUNT
	.align		4
.L_219:
        /*0438*/ 	.byte	0x04, 0x2f
        /*043a*/ 	.short	(.L_221 - .L_220)
	.align		4
.L_220:
        /*043c*/ 	.word	index@(_Z35group_norm_nhwc_bwd_one_pass_kernelI11Fp32IOFp32WLi256ELi28ELi448EEv26Group_norm_nhwc_bwd_params)
        /*0440*/ 	.word	0x00000048


	//----- nvinfo : EIATTR_FRAME_SIZE
	.align		4
.L_221:
        /*0444*/ 	.byte	0x04, 0x11
        /*0446*/ 	.short	(.L_223 - .L_222)
	.align		4
.L_222:
        /*0448*/ 	.word	index@(_Z35group_norm_nhwc_bwd_one_pass_kernelI11Fp32IOFp32WLi256ELi28ELi448EEv26Group_norm_nhwc_bwd_params)
        /*044c*/ 	.word	0x00000000


	//----- nvinfo : EIATTR_REGCOUNT
	.align		4
.L_223:
        /*0450*/ 	.byte	0x04, 0x2f
        /*0452*/ 	.short	(.L_225 - .L_224)
	.align		4
.L_224:
        /*0454*/ 	.word	index@(_Z35group_norm_nhwc_bwd_one_pass_kernelI11Fp32IOFp32WLi128ELi28ELi448EEv26Group_norm_nhwc_bwd_params)
        /*0458*/ 	.word	0x00000048


	//----- nvinfo : EIATTR_FRAME_SIZE
	.align		4
.L_225:
        /*045c*/ 	.byte	0x04, 0x11
        /*045e*/ 	.short	(.L_227 - .L_226)
	.align		4
.L_226:
        /*0460*/ 	.word	index@(_Z35group_norm_nhwc_bwd_one_pass_kernelI11Fp32IOFp32WLi128ELi28ELi448EEv26Group_norm_nhwc_bwd_params)
        /*0464*/ 	.word	0x00000000


	//----- nvinfo : EIATTR_REGCOUNT
	.align		4
.L_227:
        /*0468*/ 	.byte	0x04, 0x2f
        /*046a*/ 	.short	(.L_229 - .L_228)
	.align		4
.L_228:
        /*046c*/ 	.word	index@(_Z35group_norm_nhwc_bwd_one_pass_kernelI11Fp32IOFp32WLi64ELi28ELi448EEv26Group_norm_nhwc_bwd_params)
        /*0470*/ 	.word	0x00000028


	//----- nvinfo : EIATTR_FRAME_SIZE
	.align		4
.L_229:
        /*0474*/ 	.byte	0x04, 0x11
        /*0476*/ 	.short	(.L_231 - .L_230)
	.align		4
.L_230:
        /*0478*/ 	.word	index@(_Z35group_norm_nhwc_bwd_one_pass_kernelI11Fp32IOFp32WLi64ELi28ELi448EEv26Group_norm_nhwc_bwd_params)
        /*047c*/ 	.word	0x00000000


	//----- nvinfo : EIATTR_REGCOUNT
	.align		4
.L_231:
        /*0480*/ 	.byte	0x04, 0x2f
        /*0482*/ 	.short	(.L_233 - .L_232)
	.align		4
.L_232:
        /*0484*/ 	.word	index@(_Z35group_norm_nhwc_bwd_one_pass_kernelI11Fp16IOFp16WLi512ELi28ELi448EEv26Group_norm_nhwc_bwd_params)
        /*0488*/ 	.word	0x00000048


	//----- nvinfo : EIATTR_FRAME_SIZE
	.align		4
.L_233:
        /*048c*/ 	.byte	0x04, 0x11
        /*048e*/ 	.short	(.L_235 - .L_234)
	.align		4
.L_234:
        /*0490*/ 	.word	index@(_Z35group_norm_nhwc_bwd_one_pass_kernelI11Fp16IOFp16WLi512ELi28ELi448EEv26Group_norm_nhwc_bwd_params)
        /*0494*/ 	.word	0x00000000


	//----- nvinfo : EIATTR_REGCOUNT
	.align		4
.L_235:
        /*0498*/ 	.byte	0x04, 0x2f
        /*049a*/ 	.short	(.L_237 - .L_236)
	.align		4
.L_236:
        /*049c*/ 	.word	index@(_Z35group_norm_nhwc_bwd_one_pass_kernelI11Fp16IOFp16WLi256ELi28ELi448EEv26Group_norm_nhwc_bwd_params)
        /*04a0*/ 	.word	0x00000048


	//----- nvinfo : EIATTR_FRAME_SIZE
	.align		4
.L_237:
        /*04a4*/ 	.byte	0x04, 0x11
        /*04a6*/ 	.short	(.L_239 - .L_238)
	.align		4
.L_238:
        /*04a8*/ 	.word	index@(_Z35group_norm_nhwc_bwd_one_pass_kernelI11Fp16IOFp16WLi256ELi28ELi448EEv26Group_norm_nhwc_bwd_params)
        /*04ac*/ 	.word	0x00000000


	//----- nvinfo : EIATTR_REGCOUNT
	.align		4
.L_239:
        /*04b0*/ 	.byte	0x04, 0x2f
        /*04b2*/ 	.short	(.L_241 - .L_240)
	.align		4
.L_240:
        /*04b4*/ 	.word	index@(_Z35group_norm_nhwc_bwd_one_pass_kernelI11Fp16IOFp16WLi128ELi28ELi448EEv26Group_norm_nhwc_bwd_params)
        /*04b8*/ 	.word	0x00000036


	//----- nvinfo : EIATTR_FRAME_SIZE
	.align		4
.L_241:
        /*04bc*/ 	.byte	0x04, 0x11
        /*04be*/ 	.short	(.L_243 - .L_242)
	.align		4
.L_242:
        /*04c0*/ 	.word	index@(_Z35group_norm_nhwc_bwd_one_pass_kernelI11Fp16IOFp16WLi128ELi28ELi448EEv26Group_norm_nhwc_bwd_params)
        /*04c4*/ 	.word	0x00000000


	//----- nvinfo : EIATTR_REGCOUNT
	.align		4
.L_243:
        /*04c8*/ 	.byte	0x04, 0x2f
        /*04ca*/ 	.short	(.L_245 - .L_244)
	.align		4
.L_244:
        /*04cc*/ 	.word	index@(_Z35group_norm_nhwc_bwd_one_pass_kernelI11Fp16IOFp16WLi64ELi28ELi448EEv26Group_norm_nhwc_bwd_params)
        /*04d0*/ 	.word	0x00000028


	//----- nvinfo : EIATTR_FRAME_SIZE
	.align		4
.L_245:
        /*04d4*/ 	.byte	0x04, 0x11
        /*04d6*/ 	.short	(.L_247 - .L_246)
	.align		4
.L_246:
        /*04d8*/ 	.word	index@(_Z35group_norm_nhwc_bwd_one_pass_kernelI11Fp16IOFp16WLi64ELi28ELi448EEv26Group_norm_nhwc_bwd_params)
        /*04dc*/ 	.word	0x00000000


	//----- nvinfo : EIATTR_REGCOUNT
	.align		4
.L_247:
        /*04e0*/ 	.byte	0x04, 0x2f
        /*04e2*/ 	.short	(.L_249 - .L_248)
	.align		4
.L_248:
        /*04e4*/ 	.word	index@(_Z35group_norm_nhwc_bwd_one_pass_kernelI11Fp16IOBf16WLi512ELi28ELi448EEv26Group_norm_nhwc_bwd_params)
        /*04e8*/ 	.word	0x00000048


	//----- nvinfo : EIATTR_FRAME_SIZE
	.align		4
.L_249:
        /*04ec*/ 	.byte	0x04, 0x11
        /*04ee*/ 	.short	(.L_251 - .L_250)
	.align		4
.L_250:
        /*04f0*/ 	.word	index@(_Z35group_norm_nhwc_bwd_one_pass_kernelI11Fp16IOBf16WLi512ELi28ELi448EEv26Group_norm_nhwc_bwd_params)
        /*04f4*/ 	.word	0x00000000


	//----- nvinfo : EIATTR_REGCOUNT
	.align		4
.L_251:
        /*04f8*/ 	.byte	0x04, 0x2f
        /*04fa*/ 	.short	(.L_253 - .L_252)
	.align		4
.L_252:
        /*04fc*/ 	.word	index@(_Z35group_norm_nhwc_bwd_one_pass_kernelI11Fp16IOBf16WLi256ELi28ELi448EEv26Group_norm_nhwc_bwd_params)
        /*0500*/ 	.word	0x00000048


	//----- nvinfo : EIATTR_FRAME_SIZE
	.align		4
.L_253:
        /*0504*/ 	.byte	0x04, 0x11
        /*0506*/ 	.short	(.L_255 - .L_254)
	.align		4
.L_254:
        /*0508*/ 	.word	index@(_Z35group_norm_nhwc_bwd_one_pass_kernelI11Fp16IOBf16WLi256ELi28ELi448EEv26Group_norm_nhwc_bwd_params)
        /*050c*/ 	.word	0x00000000


	//----- nvinfo : EIATTR_REGCOUNT
	.align		4
.L_255:
        /*0510*/ 	.byte	0x04, 0x2f
        /*0512*/ 	.short	(.L_257 - .L_256)
	.align		4
.L_256:
        /*0514*/ 	.word	index@(_Z35group_norm_nhwc_bwd_one_pass_kernelI11Fp16IOBf16WLi128ELi28ELi448EEv26Group_norm_nhwc_bwd_params)
        /*0518*/ 	.word	0x00000036


	//----- nvinfo : EIATTR_FRAME_SIZE
	.align		4
.L_257:
        /*051c*/ 	.byte	0x04, 0x11
        /*051e*/ 	.short	(.L_259 - .L_258)
	.align		4
.L_258:
        /*0520*/ 	.word	index@(_Z35group_norm_nhwc_bwd_one_pass_kernelI11Fp16IOBf16WLi128ELi28ELi448EEv26Group_norm_nhwc_bwd_params)
        /*0524*/ 	.word	0x00000000


	//----- nvinfo : EIATTR_REGCOUNT
	.align		4
.L_259:
        /*0528*/ 	.byte	0x04, 0x2f
        /*052a*/ 	.short	(.L_261 - .L_260)
	.align		4
.L_260:
        /*052c*/ 	.word	index@(_Z35group_norm_nhwc_bwd_one_pass_kernelI11Fp16IOBf16WLi64ELi28ELi448EEv26Group_norm_nhwc_bwd_params)
        /*0530*/ 	.word	0x00000028


	//----- nvinfo : EIATTR_FRAME_SIZE
	.align		4
.L_261:
        /*0534*/ 	.byte	0x04, 0x11
        /*0536*/ 	.short	(.L_263 - .L_262)
	.align		4
.L_262:
        /*0538*/ 	.word	index@(_Z35group_norm_nhwc_bwd_one_pass_kernelI11Fp16IOBf16WLi64ELi28ELi448EEv26Group_norm_nhwc_bwd_params)
        /*053c*/ 	.word	0x00000000


	//----- nvinfo : EIATTR_REGCOUNT
	.align		4
.L_263:
        /*0540*/ 	.byte	0x04, 0x2f
        /*0542*/ 	.short	(.L_265 - .L_264)
	.align		4
.L_264:
        /*0544*/ 	.word	index@(_Z35group_norm_nhwc_bwd_one_pass_kernelI11Fp16IOFp32WLi512ELi28ELi448EEv26Group_norm_nhwc_bwd_params)
        /*0548*/ 	.word	0x00000048


	//----- nvinfo : EIATTR_FRAME_SIZE
	.align		4
.L_265:
        /*054c*/ 	.byte	0x04, 0x11
        /*054e*/ 	.short	(.L_267 - .L_266)
	.align		4
.L_266:
        /*0550*/ 	.word	index@(_Z35group_norm_nhwc_bwd_one_pass_kernelI11Fp16IOFp32WLi512ELi28ELi448EEv26Group_norm_nhwc_bwd_params)
        /*0554*/ 	.word	0x00000000


	//----- nvinfo : EIATTR_REGCOUNT
	.align		4
.L_267:
        /*0558*/ 	.byte	0x04, 0x2f
        /*055a*/ 	.short	(.L_269 - .L_268)
	.align		4
.L_268:
        /*055c*/ 	.word	index@(_Z35group_norm_nhwc_bwd_one_pass_kernelI11Fp16IOFp32WLi256ELi28ELi448EEv26Group_norm_nhwc_bwd_params)
        /*0560*/ 	.word	0x00000048


	//----- nvinfo : EIATTR_FRAME_SIZE
	.align		4
.L_269:
        /*0564*/ 	.byte	0x04, 0x11
        /*0566*/ 	.short	(.L_271 - .L_270)
	.align		4
.L_270:
        /*0568*/ 	.word	index@(_Z35group_norm_nhwc_bwd_one_pass_kernelI11Fp16IOFp32WLi256ELi28ELi448EEv26Group_norm_nhwc_bwd_params)
        /*056c*/ 	.word	0x00000000


	//----- nvinfo : EIATTR_REGCOUNT
	.align		4
.L_271:
        /*0570*/ 	.byte	0x04, 0x2f
        /*0572*/ 	.short	(.L_273 - .L_272)
	.align		4
.L_272:
        /*0574*/ 	.word	index@(_Z35group_norm_nhwc_bwd_one_pass_kernelI11Fp16IOFp32WLi128ELi28ELi448EEv26Group_norm_nhwc_bwd_params)
        /*0578*/ 	.word	0x0000003a


	//----- nvinfo : EIATTR_FRAME_SIZE
	.align		4
.L_273:
        /*057c*/ 	.byte	0x04, 0x11
        /*057e*/ 	.short	(.L_275 - .L_274)
	.align		4
.L_274:
        /*0580*/ 	.word	index@(_Z35group_norm_nhwc_bwd_one_pass_kernelI11Fp16IOFp32WLi128ELi28ELi448EEv26Group_norm_nhwc_bwd_params)
        /*0584*/ 	.word	0x00000000


	//----- nvinfo : EIATTR_REGCOUNT
	.align		4
.L_275:
        /*0588*/ 	.byte	0x04, 0x2f
        /*058a*/ 	.short	(.L_277 - .L_276)
	.align		4
.L_276:
        /*058c*/ 	.word	index@(_Z35group_norm_nhwc_bwd_one_pass_kernelI11Fp16IOFp32WLi64ELi28ELi448EEv26Group_norm_nhwc_bwd_params)
        /*0590*/ 	.word	0x00000028


	//----- nvinfo : EIATTR_FRAME_SIZE
	.align		4
.L_277:
        /*0594*/ 	.byte	0x04, 0x11
        /*0596*/ 	.short	(.L_279 - .L_278)
	.align		4
.L_278:
        /*0598*/ 	.word	index@(_Z35group_norm_nhwc_bwd_one_pass_kernelI11Fp16IOFp32WLi64ELi28ELi448EEv26Group_norm_nhwc_bwd_params)
        /*059c*/ 	.word	0x00000000


	//----- nvinfo : EIATTR_REGCOUNT
	.align		4
.L_279:
        /*05a0*/ 	.byte	0x04, 0x2f
        /*05a2*/ 	.short	(.L_281 - .L_280)
	.align		4
.L_280:
        /*05a4*/ 	.word	index@(_Z35group_norm_nhwc_bwd_one_pass_kernelI11Bf16IOFp16WLi512ELi28ELi448EEv26Group_norm_nhwc_bwd_params)
        /*05a8*/ 	.word	0x00000080


	//----- nvinfo : EIATTR_FRAME_SIZE
	.align		4
.L_281:
        /*05ac*/ 	.byte	0x04, 0x11
        /*05ae*/ 	.short	(.L_283 - .L_282)
	.align		4
.L_282:
        /*05b0*/ 	.word	index@(_Z35group_norm_nhwc_bwd_one_pass_kernelI11Bf16IOFp16WLi512ELi28ELi448EEv26Group_norm_nhwc_bwd_params)
        /*05b4*/ 	.word	0x00000000


	//----- nvinfo : EIATTR_REGCOUNT
	.align		4
.L_283:
        /*05b8*/ 	.byte	0x04, 0x2f
        /*05ba*/ 	.short	(.L_285 - .L_284)
	.align		4
.L_284:
        /*05bc*/ 	.word	index@(_Z35group_norm_nhwc_bwd_one_pass_kernelI11Bf16IOFp16WLi256ELi28ELi448EEv26Group_norm_nhwc_bwd_params)
        /*05c0*/ 	.word	0x00000069


	//----- nvinfo : EIATTR_FRAME_SIZE
	.align		4
.L_285:
        /*05c4*/ 	.byte	0x04, 0x11
        /*05c6*/ 	.short	(.L_287 - .L_286)
	.align		4
.L_286:
        /*05c8*/ 	.word	index@(_Z35group_norm_nhwc_bwd_one_pass_kernelI11Bf16IOFp16WLi256ELi28ELi448EEv26Group_norm_nhwc_bwd_params)
        /*05cc*/ 	.word	0x00000000


	//----- nvinfo : EIATTR_REGCOUNT
	.align		4
.L_287:
        /*05d0*/ 	.byte	0x04, 0x2f
        /*05d2*/ 	.short	(.L_289 - .L_288)
	.align		4
.L_288:
        /*05d4*/ 	.word	index@(_Z35group_norm_nhwc_bwd_one_pass_kernelI11Bf16IOFp16WLi128ELi28ELi448EEv26Group_norm_nhwc_bwd_params)
        /*05d8*/ 	.word	0x0000003c


	//----- nvinfo : EIATTR_FRAME_SIZE
	.align		4
.L_289:
        /*05dc*/ 	.byte	0x04, 0x11
        /*05de*/ 	.short	(.L_291 - .L_290)
	.align		4
.L_290:
        /*05e0*/ 	.word	index@(_Z35group_norm_nhwc_bwd_one_pass_kernelI11Bf16IOFp16WLi128ELi28ELi448EEv26Group_norm_nhwc_bwd_params)
        /*05e4*/ 	.word	0x00000000


	//----- nvinfo : EIATTR_REGCOUNT
	.align		4
.L_291:
        /*05e8*/ 	.byte	0x04, 0x2f
        /*05ea*/ 	.short	(.L_293 - .L_292)
	.align		4
.L_292:
        /*05ec*/ 	.word	index@(_Z35group_norm_nhwc_bwd_one_pass_kernelI11Bf16IOFp16WLi64ELi28ELi448EEv26Group_norm_nhwc_bwd_params)
        /*05f0*/ 	.word	0x00000028


	//----- nvinfo : EIATTR_FRAME_SIZE
	.align		4
.L_293:
        /*05f4*/ 	.byte	0x04, 0x11
        /*05f6*/ 	.short	(.L_295 - .L_294)
	.align		4
.L_294:
        /*05f8*/ 	.word	index@(_Z35group_norm_nhwc_bwd_one_pass_kernelI11Bf16IOFp16WLi64ELi28ELi448EEv26Group_norm_nhwc_bwd_params)
        /*05fc*/ 	.word	0x00000000


	//----- nvinfo : EIATTR_REGCOUNT
	.align		4
.L_295:
        /*0600*/ 	.byte	0x04, 0x2f
        /*0602*/ 	.short	(.L_297 - .L_296)
	.align		4
.L_296:
        /*0604*/ 	.word	index@(_Z35group_norm_nhwc_bwd_one_pass_kernelI11Bf16IOBf16WLi512ELi28ELi448EEv26Group_norm_nhwc_bwd_params)
        /*0608*/ 	.word	0x00000080


	//----- nvinfo : EIATTR_FRAME_SIZE
	.align		4
.L_297:
        /*060c*/ 	.byte	0x04, 0x11
        /*060e*/ 	.short	(.L_299 - .L_298)
	.align		4
.L_298:
        /*0610*/ 	.word	index@(_Z35group_norm_nhwc_bwd_one_pass_kernelI11Bf16IOBf16WLi512ELi28ELi448EEv26Group_norm_nhwc_bwd_params)
        /*0614*/ 	.word	0x00000000


	//----- nvinfo : EIATTR_REGCOUNT
	.align		4
.L_299:
        /*0618*/ 	.byte	0x04, 0x2f
        /*061a*/ 	.short	(.L_301 - .L_300)
	.align		4
.L_300:
        /*061c*/ 	.word	index@(_Z35group_norm_nhwc_bwd_one_pass_kernelI11Bf16IOBf16WLi256ELi28ELi448EEv26Group_norm_nhwc_bwd_params)
        /*0620*/ 	.word	0x00000069


	//----- nvinfo : EIATTR_FRAME_SIZE
	.align		4
.L_301:
        /*0624*/ 	.byte	0x04, 0x11
        /*0626*/ 	.short	(.L_303 - .L_302)
	.align		4
.L_302:
        /*0628*/ 	.word	index@(_Z35group_norm_nhwc_bwd_one_pass_kernelI11Bf16IOBf16WLi256ELi28ELi448EEv26Group_norm_nhwc_bwd_params)
        /*062c*/ 	.word	0x00000000


	//----- nvinfo : EIATTR_REGCOUNT
	.align		4
.L_303:
        /*0630*/ 	.byte	0x04, 0x2f
        /*0632*/ 	.short	(.L_305 - .L_304)
	.align		4
.L_304:
        /*0634*/ 	.word	index@(_Z35group_norm_nhwc_bwd_one_pass_kernelI11Bf16IOBf16WLi128ELi28ELi448EEv26Group_norm_nhwc_bwd_params)
        /*0638*/ 	.word	0x0000003c


	//----- nvinfo : EIATTR_FRAME_SIZE
	.align		4
.L_305:
        /*063c*/ 	.byte	0x04, 0x11
        /*063e*/ 	.short	(.L_307 - .L_306)
	.align		4
.L_306:
        /*0640*/ 	.word	index@(_Z35group_norm_nhwc_bwd_one_pass_kernelI11Bf16IOBf16WLi128ELi28ELi448EEv26Group_norm_nhwc_bwd_params)
        /*0644*/ 	.word	0x00000000


	//----- nvinfo : EIATTR_REGCOUNT
	.align		4
.L_307:
        /*0648*/ 	.byte	0x04, 0x2f
        /*064a*/ 	.short	(.L_309 - .L_308)
	.align		4
.L_308:
        /*064c*/ 	.word	index@(_Z35group_norm_nhwc_bwd_one_pass_kernelI11Bf16IOBf16WLi64ELi28ELi448EEv26Group_norm_nhwc_bwd_params)
        /*0650*/ 	.word	0x00000028


	//----- nvinfo : EIATTR_FRAME_SIZE
	.align		4
.L_309:
        /*0654*/ 	.byte	0x04, 0x11
        /*0656*/ 	.short	(.L_311 - .L_310)
	.align		4
.L_310:
        /*0658*/ 	.word	index@(_Z35group_norm_nhwc_bwd_one_pass_kernelI11Bf16IOBf16WLi64ELi28ELi448EEv26Group_norm_nhwc_bwd_params)
        /*065c*/ 	.word	0x00000000


	//----- nvinfo : EIATTR_REGCOUNT
	.align		4
.L_311:
        /*0660*/ 	.byte	0x04, 0x2f
        /*0662*/ 	.short	(.L_313 - .L_312)
	.align		4
.L_312:
        /*0664*/ 	.word	index@(_Z35group_norm_nhwc_bwd_one_pass_kernelI11Bf16IOFp32WLi512ELi28ELi448EEv26Group_norm_nhwc_bwd_params)
        /*0668*/ 	.word	0x00000080


	//----- nvinfo : EIATTR_FRAME_SIZE
	.align		4
.L_313:
        /*066c*/ 	.byte	0x04, 0x11
        /*066e*/ 	.short	(.L_315 - .L_314)
	.align		4
.L_314:
        /*0670*/ 	.word	index@(_Z35group_norm_nhwc_bwd_one_pass_kernelI11Bf16IOFp32WLi512ELi28ELi448EEv26Group_norm_nhwc_bwd_params)
        /*0674*/ 	.word	0x00000000


	//----- nvinfo : EIATTR_REGCOUNT
	.align		4
.L_315:
        /*0678*/ 	.byte	0x04, 0x2f
        /*067a*/ 	.short	(.L_317 - .L_316)
	.align		4
.L_316:
        /*067c*/ 	.word	index@(_Z35group_norm_nhwc_bwd_one_pass_kernelI11Bf16IOFp32WLi256ELi28ELi448EEv26Group_norm_nhwc_bwd_params)
        /*0680*/ 	.word	0x00000069


	//----- nvinfo : EIATTR_FRAME_SIZE
	.align		4
.L_317:
        /*0684*/ 	.byte	0x04, 0x11
        /*0686*/ 	.short	(.L_319 - .L_318)
	.align		4
.L_318:
        /*0688*/ 	.word	index@(_Z35group_norm_nhwc_bwd_one_pass_kernelI11Bf16IOFp32WLi256ELi28ELi448EEv26Group_norm_nhwc_bwd_params)
        /*068c*/ 	.word	0x00000000


	//----- nvinfo : EIATTR_REGCOUNT
	.align		4
.L_319:
        /*0690*/ 	.byte	0x04, 0x2f
        /*0692*/ 	.short	(.L_321 - .L_320)
	.align		4
.L_320:
        /*0694*/ 	.word	index@(_Z35group_norm_nhwc_bwd_one_pass_kernelI11Bf16IOFp32WLi128ELi28ELi448EEv26Group_norm_nhwc_bwd_params)
        /*0698*/ 	.word	0x0000003e


	//----- nvinfo : EIATTR_FRAME_SIZE
	.align		4
.L_321:
        /*069c*/ 	.byte	0x04, 0x11
        /*069e*/ 	.short	(.L_323 - .L_322)
	.align		4
.L_322:
        /*06a0*/ 	.word	index@(_Z35group_norm_nhwc_bwd_one_pass_kernelI11Bf16IOFp32WLi128ELi28ELi448EEv26Group_norm_nhwc_bwd_params)
        /*06a4*/ 	.word	0x00000000


	//----- nvinfo : EIATTR_REGCOUNT
	.align		4
.L_323:
        /*06a8*/ 	.byte	0x04, 0x2f
        /*06aa*/ 	.short	(.L_325 - .L_324)
	.align		4
.L_324:
        /*06ac*/ 	.word	index@(_Z35group_norm_nhwc_bwd_one_pass_kernelI11Bf16IOFp32WLi64ELi28ELi448EEv26Group_norm_nhwc_bwd_params)
        /*06b0*/ 	.word	0x00000028


	//----- nvinfo : EIATTR_FRAME_SIZE
	.align		4
.L_325:
        /*06b4*/ 	.byte	0x04, 0x11
        /*06b6*/ 	.short	(.L_327 - .L_326)
	.align		4
.L_326:
        /*06b8*/ 	.word	index@(_Z35group_norm_nhwc_bwd_one_pass_kernelI11Bf16IOFp32WLi64ELi28ELi448EEv26Group_norm_nhwc_bwd_params)
        /*06bc*/ 	.word	0x00000000


	//----- nvinfo : EIATTR_REGCOUNT
	.align		4
.L_327:
        /*06c0*/ 	.byte	0x04, 0x2f
        /*06c2*/ 	.short	(.L_329 - .L_328)
	.align		4
.L_328:
        /*06c4*/ 	.word	index@(_ZN3cub18CUB_300001_SM_10306detail11EmptyKernelIvEEvv)
        /*06c8*/ 	.word	0x00000004


	//----- nvinfo : EIATTR_FRAME_SIZE
	.align		4
.L_329:
        /*06cc*/ 	.byte	0x04, 0x11
        /*06ce*/ 	.short	(.L_331 - .L_330)
	.align		4
.L_330:
        /*06d0*/ 	.word	index@(_ZN3cub18CUB_300001_SM_10306detail11EmptyKernelIvEEvv)
        /*06d4*/ 	.word	0x00000000


	//----- nvinfo : EIATTR_MIN_STACK_SIZE
	.align		4
.L_331:
        /*06d8*/ 	.byte	0x04, 0x12
        /*06da*/ 	.short	(.L_333 - .L_332)
	.align		4
.L_332:
        /*06dc*/ 	.word	index@(_ZN3cub18CUB_300001_SM_10306detail11EmptyKernelIvEEvv)
        /*06e0*/ 	.word	0x00000000


	//----- nvinfo : EIATTR_MIN_STACK_SIZE
	.align		4
.L_333:
        /*06e4*/ 	.byte	0x04, 0x12
        /*06e6*/ 	.short	(.L_335 - .L_334)
	.align		4
.L_334:
        /*06e8*/ 	.word	index@(_Z35group_norm_nhwc_bwd_one_pass_kernelI11Bf16IOFp32WLi64ELi28ELi448EEv26Group_norm_nhwc_bwd_params)
        /*06ec*/ 	.word	0x00000000


	//----- nvinfo : EIATTR_MIN_STACK_SIZE
	.align		4
.L_335:
        /*06f0*/ 	.byte	0x04, 0x12
        /*06f2*/ 	.short	(.L_337 - .L_336)
	.align		4
.L_336:
        /*06f4*/ 	.word	index@(_Z35group_norm_nhwc_bwd_one_pass_kernelI11Bf16IOFp32WLi128ELi28ELi448EEv26Group_norm_nhwc_bwd_params)
        /*06f8*/ 	.word	0x00000000


	//----- nvinfo : EIATTR_MIN_STACK_SIZE
	.align		4
.L_337:
        /*06fc*/ 	.byte	0x04, 0x12
        /*06fe*/ 	.short	(.L_339 - .L_338)
	.align		4
.L_338:
        /*0700*/ 	.word	index@(_Z35group_norm_nhwc_bwd_one_pass_kernelI11Bf16IOFp32WLi256ELi28ELi448EEv26Group_norm_nhwc_bwd_params)
        /*0704*/ 	.word	0x00000000


	//----- nvinfo : EIATTR_MIN_STACK_SIZE
	.align		4
.L_339:
        /*0708*/ 	.byte	0x04, 0x12
        /*070a*/ 	.short	(.L_341 - .L_340)
	.align		4
.L_340:
        /*070c*/ 	.word	index@(_Z35group_norm_nhwc_bwd_one_pass_kernelI11Bf16IOFp32WLi512ELi28ELi448EEv26Group_norm_nhwc_bwd_params)
        /*0710*/ 	.word	0x00000000


	//----- nvinfo : EIATTR_MIN_STACK_SIZE
	.align		4
.L_341:
        /*0714*/ 	.byte	0x04, 0x12
        /*0716*/ 	.short	(.L_343 - .L_342)
	.align		4
.L_342:
        /*0718*/ 	.word	index@(_Z35group_norm_nhwc_bwd_one_pass_kernelI11Bf16IOBf16WLi64ELi28ELi448EEv26Group_norm_nhwc_bwd_params)
        /*071c*/ 	.word	0x00000000


	//----- nvinfo : EIATTR_MIN_STACK_SIZE
	.align		4
.L_343:
        /*0720*/ 	.byte	0x04, 0x12
        /*0722*/ 	.short	(.L_345 - .L_344)
	.align		4
.L_344:
        /*0724*/ 	.word	index@(_Z35group_norm_nhwc_bwd_one_pass_kernelI11Bf16IOBf16WLi128ELi28ELi448EEv26Group_norm_nhwc_bwd_params)
        /*0728*/ 	.word	0x00000000


	//----- nvinfo : EIATTR_MIN_STACK_SIZE
	.align		4
.L_345:
        /*072c*/ 	.byte	0x04, 0x12
        /*072e*/ 	.short	(.L_347 - .L_346)
	.align		4
.L_346:
        /*0730*/ 	.word	index@(_Z35group_norm_nhwc_bwd_one_pass_kernelI11Bf16IOBf16WLi256ELi28ELi448EEv26Group_norm_nhwc_bwd_params)
        /*0734*/ 	.word	0x00000000


	//----- nvinfo : EIATTR_MIN_STACK_SIZE
	.align		4
.L_347:
        /*0738*/ 	.byte	0x04, 0x12
        /*073a*/ 	.short	(.L_349 - .L_348)
	.align		4
.L_348:
        /*073c*/ 	.word	index@(_Z35group_norm_nhwc_bwd_one_pass_kernelI11Bf16IOBf16WLi512ELi28ELi448EEv26Group_norm_nhwc_bwd_params)
        /*0740*/ 	.word	0x00000000


	//----- nvinfo : EIATTR_MIN_STACK_SIZE
	.align		4
.L_349:
        /*0744*/ 	.byte	0x04, 0x12
        /*0746*/ 	.short	(.L_351 - .L_350)
	.align		4
.L_350:
        /*0748*/ 	.word	index@(_Z35group_norm_nhwc_bwd_one_pass_kernelI11Bf16IOFp16WLi64ELi28ELi448EEv26Group_norm_nhwc_bwd_params)
        /*074c*/ 	.word	0x00000000


	//----- nvinfo : EIATTR_MIN_STACK_SIZE
	.align		4
.L_351:
        /*0750*/ 	.byte	0x04, 0x12
        /*0752*/ 	.short	(.L_353 - .L_352)
	.align		4
.L_352:
        /*0754*/ 	.word	index@(_Z35group_norm_nhwc_bwd_one_pass_kernelI11Bf16IOFp16WLi128ELi28ELi448EEv26Group_norm_nhwc_bwd_params)
        /*0758*/ 	.word	0x00000000


	//----- nvinfo : EIATTR_MIN_STACK_SIZE
	.align		4
.L_353:
        /*075c*/ 	.byte	0x04, 0x12
        /*075e*/ 	.short	(.L_355 - .L_354)
	.align		4
.L_354:
        /*0760*/ 	.word	index@(_Z35group_norm_nhwc_bwd_one_pass_kernelI11Bf16IOFp16WLi256ELi28ELi448EEv26Group_norm_nhwc_bwd_params)
        /*0764*/ 	.word	0x00000000


	//----- nvinfo : EIATTR_MIN_STACK_SIZE
	.align		4
.L_355:
        /*0768*/ 	.byte	0x04, 0x12
        /*076a*/ 	.short	(.L_357 - .L_356)
	.align		4
.L_356:
        /*076c*/ 	.word	index@(_Z35group_norm_nhwc_bwd_one_pass_kernelI11Bf16IOFp16WLi512ELi28ELi448EEv26Group_norm_nhwc_bwd_params)
        /*0770*/ 	.word	0x00000000


	//----- nvinfo : EIATTR_MIN_STACK_SIZE
	.align		4
.L_357:
        /*0774*/ 	.byte	0x04, 0x12
        /*0776*/ 	.short	(.L_359 - .L_358)
	.align		4
.L_358:
        /*0778*/ 	.word	index@(_Z35group_norm_nhwc_bwd_one_pass_kernelI11Fp16IOFp32WLi64ELi28ELi448EEv26Group_norm_nhwc_bwd_params)
        /*077c*/ 	.word	0x00000000


	//----- nvinfo : EIATTR_MIN_STACK_SIZE
	.align		4
.L_359:
        /*0780*/ 	.byte	0x04, 0x12
        /*0782*/ 	.short	(.L_361 - .L_360)
	.align		4
.L_360:
        /*0784*/ 	.word	index@(_Z35group_norm_nhwc_bwd_one_pass_kernelI11Fp16IOFp32WLi128ELi28ELi448EEv26Group_norm_nhwc_bwd_params)
        /*0788*/ 	.word	0x00000000


	//----- nvinfo : EIATTR_MIN_STACK_SIZE
	.align		4
.L_361:
        /*078c*/ 	.byte	0x04, 0x12
        /*078e*/ 	.short	(.L_363 - .L_362)
	.align		4
.L_362:
        /*0790*/ 	.word	index@(_Z35group_norm_nhwc_bwd_one_pass_kernelI11Fp16IOFp32WLi256ELi28ELi448EEv26Group_norm_nhwc_bwd_params)
        /*0794*/ 	.word	0x00000000


	//----- nvinfo : EIATTR_MIN_STACK_SIZE
	.align		4
.L_363:
        /*0798*/ 	.byte	0x04, 0x12
        /*079a*/ 	.short	(.L_365 - .L_364)
	.align		4
.L_364:
        /*079c*/ 	.word	index@(_Z35group_norm_nhwc_bwd_one_pass_kernelI11Fp16IOFp32WLi512ELi28ELi448EEv26Group_norm_nhwc_bwd_params)
        /*07a0*/ 	.word	0x00000000


	//----- nvinfo : EIATTR_MIN_STACK_SIZE
	.align		4
.L_365:
        /*07a4*/ 	.byte	0x04, 0x12
        /*07a6*/ 	.short	(.L_367 - .L_366)
	.align		4
.L_366:
        /*07a8*/ 	.word	index@(_Z35group_norm_nhwc_bwd_one_pass_kernelI11Fp16IOBf16WLi64ELi28ELi448EEv26Group_norm_nhwc_bwd_params)
        /*07ac*/ 	.word	0x00000000


	//----- nvinfo : EIATTR_MIN_STACK_SIZE
	.align		4
.L_367:
        /*07b0*/ 	.byte	0x04, 0x12
        /*07b2*/ 	.short	(.L_369 - .L_368)
	.align		4
.L_368:
        /*07b4*/ 	.word	index@(_Z35group_norm_nhwc_bwd_one_pass_kernelI11Fp16IOBf16WLi128ELi28ELi448EEv26Group_norm_nhwc_bwd_params)
        /*07b8*/ 	.word	0x00000000


	//----- nvinfo : EIATTR_MIN_STACK_SIZE
	.align		4
.L_369:
        /*07bc*/ 	.byte	0x04, 0x12
        /*07be*/ 	.short	(.L_371 - .L_370)
	.align		4
.L_370:
        /*07c0*/ 	.word	index@(_Z35group_norm_nhwc_bwd_one_pass_kernelI11Fp16IOBf16WLi256ELi28ELi448EEv26Group_norm_nhwc_bwd_params)
        /*07c4*/ 	.word	0x00000000


	//----- nvinfo : EIATTR_MIN_STACK_SIZE
	.align		4
.L_371:
        /*07c8*/ 	.byte	0x04, 0x12
        /*07ca*/ 	.short	(.L_373 - .L_372)
	.align		4
.L_372:
        /*07cc*/ 	.word	index@(_Z35group_norm_nhwc_bwd_one_pass_kernelI11Fp16IOBf16WLi512ELi28ELi448EEv26Group_norm_nhwc_bwd_params)
        /*07d0*/ 	.word	0x00000000


	//----- nvinfo : EIATTR_MIN_STACK_SIZE
	.align		4
.L_373:
        /*07d4*/ 	.byte	0x04, 0x12
        /*07d6*/ 	.short	(.L_375 - .L_374)
	.align		4
.L_374:
        /*07d8*/ 	.word	index@(_Z35group_norm_nhwc_bwd_one_pass_kernelI11Fp16IOFp16WLi64ELi28ELi448EEv26Group_norm_nhwc_bwd_params)
        /*07dc*/ 	.word	0x00000000


	//----- nvinfo : EIATTR_MIN_STACK_SIZE
	.align		4
.L_375:
        /*07e0*/ 	.byte	0x04, 0x12
        /*07e2*/ 	.short	(.L_377 - .L_376)
	.align		4
.L_376:
        /*07e4*/ 	.word	index@(_Z35group_norm_nhwc_bwd_one_pass_kernelI11Fp16IOFp16WLi128ELi28ELi448EEv26Group_norm_nhwc_bwd_params)
        /*07e8*/ 	.word	0x00000000


	//----- nvinfo : EIATTR_MIN_STACK_SIZE
	.align		4
.L_377:
        /*07ec*/ 	.byte	0x04, 0x12
        /*07ee*/ 	.short	(.L_379 - .L_378)
	.align		4
.L_378:
        /*07f0*/ 	.word	index@(_Z35group_norm_nhwc_bwd_one_pass_kernelI11Fp16IOFp16WLi256ELi28ELi448EEv26Group_norm_nhwc_bwd_params)
        /*07f4*/ 	.word	0x00000000


	//----- nvinfo : EIATTR_MIN_STACK_SIZE
	.align		4
.L_379:
        /*07f8*/ 	.byte	0x04, 0x12
        /*07fa*/ 	.short	(.L_381 - .L_380)
	.align		4
.L_380:
        /*07fc*/ 	.word	index@(_Z35group_norm_nhwc_bwd_one_pass_kernelI11Fp16IOFp16WLi512ELi28ELi448EEv26Group_norm_nhwc_bwd_params)
        /*0800*/ 	.word	0x00000000


	//----- nvinfo : EIATTR_MIN_STACK_SIZE
	.align		4
.L_381:
        /*0804*/ 	.byte	0x04, 0x12
        /*0806*/ 	.short	(.L_383 - .L_382)
	.align		4
.L_382:
        /*0808*/ 	.word	index@(_Z35group_norm_nhwc_bwd_one_pass_kernelI11Fp32IOFp32WLi64ELi28ELi448EEv26Group_norm_nhwc_bwd_params)
        /*080c*/ 	.word	0x00000000


	//----- nvinfo : EIATTR_MIN_STACK_SIZE
	.align		4
.L_383:
        /*0810*/ 	.byte	0x04, 0x12
        /*0812*/ 	.short	(.L_385 - .L_384)
	.align		4
.L_384:
        /*0814*/ 	.word	index@(_Z35group_norm_nhwc_bwd_one_pass_kernelI11Fp32IOFp32WLi128ELi28ELi448EEv26Group_norm_nhwc_bwd_params)
        /*0818*/ 	.word	0x00000000


	//----- nvinfo : EIATTR_MIN_STACK_SIZE
	.align		4
.L_385:
        /*081c*/ 	.byte	0x04, 0x12
        /*081e*/ 	.short	(.L_387 - .L_386)
	.align		4
.L_386:
        /*0820*/ 	.word	index@(_Z35group_norm_nhwc_bwd_one_pass_kernelI11Fp32IOFp32WLi256ELi28ELi448EEv26Group_norm_nhwc_bwd_params)
        /*0824*/ 	.word	0x00000000


	//----- nvinfo : EIATTR_MIN_STACK_SIZE
	.align		4
.L_387:
        /*0828*/ 	.byte	0x04, 0x12
        /*082a*/ 	.short	(.L_389 - .L_388)
	.align		4
.L_388:
        /*082c*/ 	.word	index@(_Z35group_norm_nhwc_bwd_one_pass_kernelI11Fp32IOFp32WLi512ELi28ELi448EEv26Group_norm_nhwc_bwd_params)
        /*0830*/ 	.word	0x00000000


	//----- nvinfo : EIATTR_MIN_STACK_SIZE
	.align		4
.L_389:
        /*0834*/ 	.byte	0x04, 0x12
        /*0836*/ 	.short	(.L_391 - .L_390)
	.align		4
.L_390:
        /*0838*/ 	.word	index@(_Z35group_norm_nhwc_bwd_one_pass_kernelI11Fp32IOBf16WLi64ELi28ELi448EEv26Group_norm_nhwc_bwd_params)
        /*083c*/ 	.word	0x00000000


	//----- nvinfo : EIATTR_MIN_STACK_SIZE
	.align		4
.L_391:
        /*0840*/ 	.byte	0x04, 0x12
        /*0842*/ 	.short	(.L_393 - .L_392)
	.align		4
.L_392:
        /*0844*/ 	.word	index@(_Z35group_norm_nhwc_bwd_one_pass_kernelI11Fp32IOBf16WLi128ELi28ELi448EEv26Group_norm_nhwc_bwd_params)
        /*0848*/ 	.word	0x00000000


	//----- nvinfo : EIATTR_MIN_STACK_SIZE
	.align		4
.L_393:
        /*084c*/ 	.byte	0x04, 0x12
        /*084e*/ 	.short	(.L_395 - .L_394)
	.align		4
.L_394:
        /*0850*/ 	.word	index@(_Z35group_norm_nhwc_bwd_one_pass_kernelI11Fp32IOBf16WLi256ELi28ELi448EEv26Group_norm_nhwc_bwd_params)
        /*0854*/ 	.word	0x00000000


	//----- nvinfo : EIATTR_MIN_STACK_SIZE
	.align		4
.L_395:
        /*0858*/ 	.byte	0x04, 0x12
        /*085a*/ 	.short	(.L_397 - .L_396)
	.align		4
.L_396:
        /*085c*/ 	.word	index@(_Z35group_norm_nhwc_bwd_one_pass_kernelI11Fp32IOBf16WLi512ELi28ELi448EEv26Group_norm_nhwc_bwd_params)
        /*0860*/ 	.word	0x00000000


	//----- nvinfo : EIATTR_MIN_STACK_SIZE
	.align		4
.L_397:
        /*0864*/ 	.byte	0x04, 0x12
        /*0866*/ 	.short	(.L_399 - .L_398)
	.align		4
.L_398:
        /*0868*/ 	.word	index@(_Z35group_norm_nhwc_bwd_one_pass_kernelI11Fp32IOFp16WLi64ELi28ELi448EEv26Group_norm_nhwc_bwd_params)
        /*086c*/ 	.word	0x00000000


	//----- nvinfo : EIATTR_MIN_STACK_SIZE
	.align		4
.L_399:
        /*0870*/ 	.byte	0x04, 0x12
        /*0872*/ 	.short	(.L_401 - .L_400)
	.align		4
.L_400:
        /*0874*/ 	.word	index@(_Z35group_norm_nhwc_bwd_one_pass_kernelI11Fp32IOFp16WLi128ELi28ELi448EEv26Group_norm_nhwc_bwd_params)
        /*0878*/ 	.word	0x00000000


	//----- nvinfo : EIATTR_MIN_STACK_SIZE
	.align		4
.L_401:
        /*087c*/ 	.byte	0x04, 0x12
        /*087e*/ 	.short	(.L_403 - .L_402)
	.align		4
.L_402:
        /*0880*/ 	.word	index@(_Z35group_norm_nhwc_bwd_one_pass_kernelI11Fp32IOFp16WLi256ELi28ELi448EEv26Group_norm_nhwc_bwd_params)
        /*0884*/ 	.word	0x00000000


	//----- nvinfo : EIATTR_MIN_STACK_SIZE
	.align		4
.L_403:
        /*0888*/ 	.byte	0x04, 0x12
        /*088a*/ 	.short	(.L_405 - .L_404)
	.align		4
.L_404:
        /*088c*/ 	.word	index@(_Z35group_norm_nhwc_bwd_one_pass_kernelI11Fp32IOFp16WLi512ELi28ELi448EEv26Group_norm_nhwc_bwd_params)
        /*0890*/ 	.word	0x00000000


	//----- nvinfo : EIATTR_MIN_STACK_SIZE
	.align		4
.L_405:
        /*0894*/ 	.byte	0x04, 0x12
        /*0896*/ 	.short	(.L_407 - .L_406)
	.align		4
.L_406:
        /*0898*/ 	.word	index@(_Z35group_norm_nhwc_fwd_one_pass_kernelI11Bf16IOFp32WLi64ELi28ELi448EEv26Group_norm_nhwc_fwd_params)
        /*089c*/ 	.word	0x00000000


	//----- nvinfo : EIATTR_MIN_STACK_SIZE
	.align		4
.L_407:
        /*08a0*/ 	.byte	0x04, 0x12
        /*08a2*/ 	.short	(.L_409 - .L_408)
	.align		4
.L_408:
        /*08a4*/ 	.word	index@(_Z35group_norm_nhwc_fwd_one_pass_kernelI11Bf16IOFp32WLi128ELi28ELi448EEv26Group_norm_nhwc_fwd_params)
        /*08a8*/ 	.word	0x00000000


	//----- nvinfo : EIATTR_MIN_STACK_SIZE
	.align		4
.L_409:
        /*08ac*/ 	.byte	0x04, 0x12
        /*08ae*/ 	.short	(.L_411 - .L_410)
	.align		4
.L_410:
        /*08b0*/ 	.word	index@(_Z35group_norm_nhwc_fwd_one_pass_kernelI11Bf16IOFp32WLi256ELi28ELi448EEv26Group_norm_nhwc_fwd_params)
        /*08b4*/ 	.word	0x00000000


	//----- nvinfo : EIATTR_MIN_STACK_SIZE
	.align		4
.L_411:
        /*08b8*/ 	.byte	0x04, 0x12
        /*08ba*/ 	.short	(.L_413 - .L_412)
	.align		4
.L_412:
        /*08bc*/ 	.word	index@(_Z35group_norm_nhwc_fwd_one_pass_kernelI11Bf16IOFp32WLi512ELi28ELi448EEv26Group_norm_nhwc_fwd_params)
        /*08c0*/ 	.word	0x00000000


	//----- nvinfo : EIATTR_MIN_STACK_SIZE
	.align		4
.L_413:
        /*08c4*/ 	.byte	0x04, 0x12
        /*08c6*/ 	.short	(.L_415 - .L_414)
	.align		4
.L_414:
        /*08c8*/ 	.word	index@(_Z35group_norm_nhwc_fwd_one_pass_kernelI11Bf16IOBf16WLi64ELi28ELi448EEv26Group_norm_nhwc_fwd_params)
        /*08cc*/ 	.word	0x00000000


	//----- nvinfo : EIATTR_MIN_STACK_SIZE
	.align		4
.L_415:
        /*08d0*/ 	.byte	0x04, 0x12
        /*08d2*/ 	.short	(.L_417 - .L_416)
	.align		4
.L_416:
        /*08d4*/ 	.word	index@(_Z35group_norm_nhwc_fwd_one_pass_kernelI11Bf16IOBf16WLi128ELi28ELi448EEv26Group_norm_nhwc_fwd_params)
        /*08d8*/ 	.word	0x00000000


	//----- nvinfo : EIATTR_MIN_STACK_SIZE
	.align		4
.L_417:
        /*08dc*/ 	.byte	0x04, 0x12
        /*08de*/ 	.short	(.L_419 - .L_418)
	.align		4
.L_418:
        /*08e0*/ 	.word	index@(_Z35group_norm_nhwc_fwd_one_pass_kernelI11Bf16IOBf16WLi256ELi28ELi448EEv26Group_norm_nhwc_fwd_params)
        /*08e4*/ 	.word	0x00000000


	//----- nvinfo : EIATTR_MIN_STACK_SIZE
	.align		4
.L_419:
        /*08e8*/ 	.byte	0x04, 0x12
        /*08ea*/ 	.short	(.L_421 - .L_420)
	.align		4
.L_420:
        /*08ec*/ 	.word	index@(_Z35group_norm_nhwc_fwd_one_pass_kernelI11Bf16IOBf16WLi512ELi28ELi448EEv26Group_norm_nhwc_fwd_params)
        /*08f0*/ 	.word	0x00000000


	//----- nvinfo : EIATTR_MIN_STACK_SIZE
	.align		4
.L_421:
        /*08f4*/ 	.byte	0x04, 0x12
        /*08f6*/ 	.short	(.L_423 - .L_422)
	.align		4
.L_422:
        /*08f8*/ 	.word	index@(_Z35group_norm_nhwc_fwd_one_pass_kernelI11Bf16IOFp16WLi64ELi28ELi448EEv26Group_norm_nhwc_fwd_params)
        /*08fc*/ 	.word	0x00000000


	//----- nvinfo : EIATTR_MIN_STACK_SIZE
	.align		4
.L_423:
        /*0900*/ 	.byte	0x04, 0x12
        /*0902*/ 	.short	(.L_425 - .L_424)
	.align		4
.L_424:
        /*0904*/ 	.word	index@(_Z35group_norm_nhwc_fwd_one_pass_kernelI11Bf16IOFp16WLi128ELi28ELi448EEv26Group_norm_nhwc_fwd_params)
        /*0908*/ 	.word	0x00000000


	//----- nvinfo : EIATTR_MIN_STACK_SIZE
	.align		4
.L_425:
        /*090c*/ 	.byte	0x04, 0x12
        /*090e*/ 	.short	(.L_427 - .L_426)
	.align		4
.L_426:
        /*0910*/ 	.word	index@(_Z35group_norm_nhwc_fwd_one_pass_kernelI11Bf16IOFp16WLi256ELi28ELi448EEv26Group_norm_nhwc_fwd_params)
        /*0914*/ 	.word	0x00000000


	//----- nvinfo : EIATTR_MIN_STACK_SIZE
	.align		4
.L_427:
        /*0918*/ 	.byte	0x04, 0x12
        /*091a*/ 	.short	(.L_429 - .L_428)
	.align		4
.L_428:
        /*091c*/ 	.word	index@(_Z35group_norm_nhwc_fwd_one_pass_kernelI11Bf16IOFp16WLi512ELi28ELi448EEv26Group_norm_nhwc_fwd_params)
        /*0920*/ 	.word	0x00000000


	//----- nvinfo : EIATTR_MIN_STACK_SIZE
	.align		4
.L_429:
        /*0924*/ 	.byte	0x04, 0x12
        /*0926*/ 	.short	(.L_431 - .L_430)
	.align		4
.L_430:
        /*0928*/ 	.word	index@(_Z35group_norm_nhwc_fwd_one_pass_kernelI11Fp16IOFp32WLi64ELi28ELi448EEv26Group_norm_nhwc_fwd_params)
        /*092c*/ 	.word	0x00000000


	//----- nvinfo : EIATTR_MIN_STACK_SIZE
	.align		4
.L_431:
        /*0930*/ 	.byte	0x04, 0x12
        /*0932*/ 	.short	(.L_433 - .L_432)
	.align		4
.L_432:
        /*0934*/ 	.word	index@(_Z35group_norm_nhwc_fwd_one_pass_kernelI11Fp16IOFp32WLi128ELi28ELi448EEv26Group_norm_nhwc_fwd_params)
        /*0938*/ 	.word	0x00000000


	//----- nvinfo : EIATTR_MIN_STACK_SIZE
	.align		4
.L_433:
        /*093c*/ 	.byte	0x04, 0x12
        /*093e*/ 	.short	(.L_435 - .L_434)
	.align		4
.L_434:
        /*0940*/ 	.word	index@(_Z35group_norm_nhwc_fwd_one_pass_kernelI11Fp16IOFp32WLi256ELi28ELi448EEv26Group_norm_nhwc_fwd_params)
        /*0944*/ 	.word	0x00000000


	//----- nvinfo : EIATTR_MIN_STACK_SIZE
	.align		4
.L_435:
        /*0948*/ 	.byte	0x04, 0x12
        /*094a*/ 	.short	(.L_437 - .L_436)
	.align		4
.L_436:
        /*094c*/ 	.word	index@(_Z35group_norm_nhwc_fwd_one_pass_kernelI11Fp16IOFp32WLi512ELi28ELi448EEv26Group_norm_nhwc_fwd_params)
        /*0950*/ 	.word	0x00000000


	//----- nvinfo : EIATTR_MIN_STACK_SIZE
	.align		4
.L_437:
        /*0954*/ 	.byte	0x04, 0x12
        /*0956*/ 	.short	(.L_439 - .L_438)
	.align		4
.L_438:
        /*0958*/ 	.word	index@(_Z35group_norm_nhwc_fwd_one_pass_kernelI11Fp16IOBf16WLi64ELi28ELi448EEv26Group_norm_nhwc_fwd_params)
        /*095c*/ 	.word	0x00000000


	//----- nvinfo : EIATTR_MIN_STACK_SIZE
	.align		4
.L_439:
        /*0960*/ 	.byte	0x04, 0x12
        /*0962*/ 	.short	(.L_441 - .L_440)
	.align		4
.L_440:
        /*0964*/ 	.word	index@(_Z35group_norm_nhwc_fwd_one_pass_kernelI11Fp16IOBf16WLi128ELi28ELi448EEv26Group_norm_nhwc_fwd_params)
        /*0968*/ 	.word	0x00000000


	//----- nvinfo : EIATTR_MIN_STACK_SIZE
	.align		4
.L_441:
        /*096c*/ 	.byte	0x04, 0x12
        /*096e*/ 	.short	(.L_443 - .L_442)
	.align		4
.L_442:
        /*0970*/ 	.word	index@(_Z35group_norm_nhwc_fwd_one_pass_kernelI11Fp16IOBf16WLi256ELi28ELi448EEv26Group_norm_nhwc_fwd_params)
        /*0974*/ 	.word	0x00000000


	//----- nvinfo : EIATTR_MIN_STACK_SIZE
	.align		4
.L_443:
        /*0978*/ 	.byte	0x04, 0x12
        /*097a*/ 	.short	(.L_445 - .L_444)
	.align		4
.L_444:
        /*097c*/ 	.word	index@(_Z35group_norm_nhwc_fwd_one_pass_kernelI11Fp16IOBf16WLi512ELi28ELi448EEv26Group_norm_nhwc_fwd_params)
        /*0980*/ 	.word	0x00000000


	//----- nvinfo : EIATTR_MIN_STACK_SIZE
	.align		4
.L_445:
        /*0984*/ 	.byte	0x04, 0x12
        /*0986*/ 	.short	(.L_447 - .L_446)
	.align		4
.L_446:
        /*0988*/ 	.word	index@(_Z35group_norm_nhwc_fwd_one_pass_kernelI11Fp16IOFp16WLi64ELi28ELi448EEv26Group_norm_nhwc_fwd_params)
        /*098c*/ 	.word	0x00000000


	//----- nvinfo : EIATTR_MIN_STACK_SIZE
	.align		4
.L_447:
        /*0990*/ 	.byte	0x04, 0x12
        /*0992*/ 	.short	(.L_449 - .L_448)
	.align		4
.L_448:
        /*0994*/ 	.word	index@(_Z35group_norm_nhwc_fwd_one_pass_kernelI11Fp16IOFp16WLi128ELi28ELi448EEv26Group_norm_nhwc_fwd_params)
        /*0998*/ 	.word	0x00000000


	//----- nvinfo : EIATTR_MIN_STACK_SIZE
	.align		4
.L_449:
        /*099c*/ 	.byte	0x04, 0x12
        /*099e*/ 	.short	(.L_451 - .L_450)
	.align		4
.L_450:
        /*09a0*/ 	.word	index@(_Z35group_norm_nhwc_fwd_one_pass_kernelI11Fp16IOFp16WLi256ELi28ELi448EEv26Group_norm_nhwc_fwd_params)
        /*09a4*/ 	.word	0x00000000


	//----- nvinfo : EIATTR_MIN_STACK_SIZE
	.align		4
.L_451:
        /*09a8*/ 	.byte	0x04, 0x12
        /*09aa*/ 	.short	(.L_453 - .L_452)
	.align		4
.L_452:
        /*09ac*/ 	.word	index@(_Z35group_norm_nhwc_fwd_one_pass_kernelI11Fp16IOFp16WLi512ELi28ELi448EEv26Group_norm_nhwc_fwd_params)
        /*09b0*/ 	.word	0x00000000


	//----- nvinfo : EIATTR_MIN_STACK_SIZE
	.align		4
.L_453:
        /*09b4*/ 	.byte	0x04, 0x12
        /*09b6*/ 	.short	(.L_455 - .L_454)
	.align		4
.L_454:
        /*09b8*/ 	.word	index@(_Z35group_norm_nhwc_fwd_one_pass_kernelI11Fp32IOFp32WLi64ELi28ELi448EEv26Group_norm_nhwc_fwd_params)
        /*09bc*/ 	.word	0x00000000


	//----- nvinfo : EIATTR_MIN_STACK_SIZE
	.align		4
.L_455:
        /*09c0*/ 	.byte	0x04, 0x12
        /*09c2*/ 	.short	(.L_457 - .L_456)
	.align		4
.L_456:
        /*09c4*/ 	.word	index@(_Z35group_norm_nhwc_fwd_one_pass_kernelI11Fp32IOFp32WLi128ELi28ELi448EEv26Group_norm_nhwc_fwd_params)
        /*09c8*/ 	.word	0x00000000


	//----- nvinfo : EIATTR_MIN_STACK_SIZE
	.align		4
.L_457:
        /*09cc*/ 	.byte	0x04, 0x12
        /*09ce*/ 	.short	(.L_459 - .L_458)
	.align		4
.L_458:
        /*09d0*/ 	.word	index@(_Z35group_norm_nhwc_fwd_one_pass_kernelI11Fp32IOFp32WLi256ELi28ELi448EEv26Group_norm_nhwc_fwd_params)
        /*09d4*/ 	.word	0x00000000


	//----- nvinfo : EIATTR_MIN_STACK_SIZE
	.align		4
.L_459:
        /*09d8*/ 	.byte	0x04, 0x12
        /*09da*/ 	.short	(.L_461 - .L_460)
	.align		4
.L_460:
        /*09dc*/ 	.word	index@(_Z35group_norm_nhwc_fwd_one_pass_kernelI11Fp32IOFp32WLi512ELi28ELi448EEv26Group_norm_nhwc_fwd_params)
        /*09e0*/ 	.word	0x00000000


	//----- nvinfo : EIATTR_MIN_STACK_SIZE
	.align		4
.L_461:
        /*09e4*/ 	.byte	0x04, 0x12
        /*09e6*/ 	.short	(.L_463 - .L_462)
	.align		4
.L_462:
        /*09e8*/ 	.word	index@(_Z35group_norm_nhwc_fwd_one_pass_kernelI11Fp32IOBf16WLi64ELi28ELi448EEv26Group_norm_nhwc_fwd_params)
        /*09ec*/ 	.word	0x00000000


	//----- nvinfo : EIATTR_MIN_STACK_SIZE
	.align		4
.L_463:
        /*09f0*/ 	.byte	0x04, 0x12
        /*09f2*/ 	.short	(.L_465 - .L_464)
	.align		4
.L_464:
        /*09f4*/ 	.word	index@(_Z35group_norm_nhwc_fwd_one_pass_kernelI11Fp32IOBf16WLi128ELi28ELi448EEv26Group_norm_nhwc_fwd_params)
        /*09f8*/ 	.word	0x00000000


	//----- nvinfo : EIATTR_MIN_STACK_SIZE
	.align		4
.L_465:
        /*09fc*/ 	.byte	0x04, 0x12
        /*09fe*/ 	.short	(.L_467 - .L_466)
	.align		4
.L_466:
        /*0a00*/ 	.word	index@(_Z35group_norm_nhwc_fwd_one_pass_kernelI11Fp32IOBf16WLi256ELi28ELi448EEv26Group_norm_nhwc_fwd_params)
        /*0a04*/ 	.word	0x00000000


	//----- nvinfo : EIATTR_MIN_STACK_SIZE
	.align		4
.L_467:
        /*0a08*/ 	.byte	0x04, 0x12
        /*0a0a*/ 	.short	(.L_469 - .L_468)
	.align		4
.L_468:
        /*0a0c*/ 	.word	index@(_Z35group_norm_nhwc_fwd_one_pass_kernelI11Fp32IOBf16WLi512ELi28ELi448EEv26Group_norm_nhwc_fwd_params)
        /*0a10*/ 	.word	0x00000000


	//----- nvinfo : EIATTR_MIN_STACK_SIZE
	.align		4
.L_469:
        /*0a14*/ 	.byte	0x04, 0x12
        /*0a16*/ 	.short	(.L_471 - .L_470)
	.align		4
.L_470:
        /*0a18*/ 	.word	index@(_Z35group_norm_nhwc_fwd_one_pass_kernelI11Fp32IOFp16WLi64ELi28ELi448EEv26Group_norm_nhwc_fwd_params)
        /*0a1c*/ 	.word	0x00000000


	//----- nvinfo : EIATTR_MIN_STACK_SIZE
	.align		4
.L_471:
        /*0a20*/ 	.byte	0x04, 0x12
        /*0a22*/ 	.short	(.L_473 - .L_472)
	.align		4
.L_472:
        /*0a24*/ 	.word	index@(_Z35group_norm_nhwc_fwd_one_pass_kernelI11Fp32IOFp16WLi128ELi28ELi448EEv26Group_norm_nhwc_fwd_params)
        /*0a28*/ 	.word	0x00000000


	//----- nvinfo : EIATTR_MIN_STACK_SIZE
	.align		4
.L_473:
        /*0a2c*/ 	.byte	0x04, 0x12
        /*0a2e*/ 	.short	(.L_475 - .L_474)
	.align		4
.L_474:
        /*0a30*/ 	.word	index@(_Z35group_norm_nhwc_fwd_one_pass_kernelI11Fp32IOFp16WLi256ELi28ELi448EEv26Group_norm_nhwc_fwd_params)
        /*0a34*/ 	.word	0x00000000


	//----- nvinfo : EIATTR_MIN_STACK_SIZE
	.align		4
.L_475:
        /*0a38*/ 	.byte	0x04, 0x12
        /*0a3a*/ 	.short	(.L_477 - .L_476)
	.align		4
.L_476:
        /*0a3c*/ 	.word	index@(_Z35group_norm_nhwc_fwd_one_pass_kernelI11Fp32IOFp16WLi512ELi28ELi448EEv26Group_norm_nhwc_fwd_params)
        /*0a40*/ 	.word	0x00000000
.L_477:


//--------------------- .nv.compat                --------------------------
	.section	.nv.compat,"",@"SHT_CUDA_COMPAT_INFO"
	.align	4
        /*0000*/ 	.byte	0x02, 0x09, 0x01, 0x00, 0x02, 0x02, 0x01, 0x00, 0x02, 0x05, 0x05, 0x00, 0x03, 0x07, 0x01, 0x01
        /*0010*/ 	.byte	0x02, 0x03, 0x00, 0x00, 0x02, 0x06, 0x01, 0x00, 0x04, 0x0b, 0x08, 0x00, 0x00, 0x00, 0x00, 0x00
        /*0020*/ 	.byte	0x00, 0x00, 0x00, 0x00


//--------------------- .nv.info._ZN3cub18CUB_300001_SM_10306detail11EmptyKernelIvEEvv --------------------------
	.section	.nv.info._ZN3cub18CUB_300001_SM_10306detail11EmptyKernelIvEEvv,"",@"SHT_CUDA_INFO"
	.sectionflags	@""
	.align	4


	//----- nvinfo : EIATTR_CUDA_API_VERSION
	.align		4
        /*0000*/ 	.byte	0x04, 0x37
        /*0002*/ 	.short	(.L_479 - .L_478)
.L_478:
        /*0004*/ 	.word	0x00000082


	//----- nvinfo : EIATTR_SPARSE_MMA_MASK
	.align		4
.L_479:
        /*0008*/ 	.byte	0x03, 0x50
        /*000a*/ 	.short	0x0000


	//----- nvinfo : EIATTR_MAXREG_COUNT
	.align		4
        /*000c*/ 	.byte	0x03, 0x1b
        /*000e*/ 	.short	0x00ff


	//----- nvinfo : EIATTR_MERCURY_ISA_VERSION
	.align		4
        /*0010*/ 	.byte	0x03, 0x5f
        /*0012*/ 	.short	0x0101


	//----- nvinfo : EIATTR_VRC_CTA_INIT_COUNT
	.align		4
        /*0014*/ 	.byte	0x02, 0x4a
	.zero		1
	.zero		1


	//----- nvinfo : EIATTR_EXIT_INSTR_OFFSETS
	.align		4
        /*0018*/ 	.byte	0x04, 0x1c
        /*001a*/ 	.short	(.L_481 - .L_480)


	//   ....[0]....
.L_480:
        /*001c*/ 	.word	0x00000010


	//----- nvinfo : EIATTR_SW_WAR
	.align		4
.L_481:
        /*0020*/ 	.byte	0x04, 0x36
        /*0022*/ 	.short	(.L_483 - .L_482)
.L_482:
        /*0024*/ 	.word	0x00000008
.L_483:


//--------------------- .nv.info._Z35group_norm_nhwc_bwd_one_pass_kernelI11Bf16IOFp32WLi64ELi28ELi448EEv26Group_norm_nhwc_bwd_params --------------------------
	.section	.nv.info._Z35group_norm_nhwc_bwd_one_pass_kernelI11Bf16IOFp32WLi64ELi28ELi448EEv26Group_norm_nhwc_bwd_params,"",@"SHT_CUDA_INFO"
	.sectionflags	@""
	.align	4


	//----- nvinfo : EIATTR_CUDA_API_VERSION
	.align		4
        /*0000*/ 	.byte	0x04, 0x37
        /*0002*/ 	.short	(.L_485 - .L_484)
.L_484:
        /*0004*/ 	.word	0x00000082


	//----- nvinfo : EIATTR_KPARAM_INFO
	.align		4
.L_485:
        /*0008*/ 	.byte	0x04, 0x17
        /*000a*/ 	.short	(.L_487 - .L_486)
.L_486:
        /*000c*/ 	.word	0x00000000
        /*0010*/ 	.short	0x0000
        /*0012*/ 	.short	0x0000
        /*0014*/ 	.byte	0x00, 0xf0, 0xe1, 0x02


	//----- nvinfo : EIATTR_SPARSE_MMA_MASK
	.align		4
.L_487:
        /*0018*/ 	.byte	0x03, 0x50
        /*001a*/ 	.short	0x0000


	//----- nvinfo : EIATTR_MAXREG_COUNT
	.align		4
        /*001c*/ 	.byte	0x03, 0x1b
        /*001e*/ 	.short	0x0080


	//----- nvinfo : EIATTR_NUM_BARRIERS
	.align		4
        /*0020*/ 	.byte	0x02, 0x4c
        /*0022*/ 	.byte	0x01
	.zero		1


	//----- nvinfo : EIATTR_MERCURY_ISA_VERSION
	.align		4
        /*0024*/ 	.byte	0x03, 0x5f
        /*0026*/ 	.short	0x0101


	//----- nvinfo : EIATTR_INT_WARP_WIDE_INSTR_OFFSETS
	.align		4
        /*0028*/ 	.byte	0x04, 0x31
        /*002a*/ 	.short	(.L_489 - .L_488)


	//   ....[0]....
.L_488:
        /*002c*/ 	.word	0x000024b0


	//   ....[1]....
        /*0030*/ 	.word	0x00002560


	//   ....[2]....
        /*0034*/ 	.word	0x00002580


	//   ....[3]....
        /*0038*/ 	.word	0x000025c0


	//   ....[4]....
        /*003c*/ 	.word	0x000026a0


	//   ....[5]....
        /*0040*/ 	.word	0x00002740


	//   ....[6]....
        /*0044*/ 	.word	0x00002780


	//   ....[7]....
        /*0048*/ 	.word	0x00002810


	//----- nvinfo : EIATTR_COOP_GROUP_MASK_REGIDS
	.align		4
.L_489:
        /*004c*/ 	.byte	0x04, 0x29
        /*004e*/ 	.short	(.L_491 - .L_490)


	//   ....[0]....
.L_490:
        /*0050*/ 	.word	0xffffffff


	//   ....[1]....
        /*0054*/ 	.word	0xffffffff


	//   ....[2]....
        /*0058*/ 	.word	0xffffffff


	//   ....[3]....
        /*005c*/ 	.word	0xffffffff


	//   ....[4]....
        /*0060*/ 	.word	0xffffffff


	//   ....[5]....
        /*0064*/ 	.word	0xffffffff


	//   ....[6]....
        /*0068*/ 	.word	0xffffffff


	//   ....[7]....
        /*006c*/ 	.word	0xffffffff


	//   ....[8]....
        /*0070*/ 	.word	0xffffffff


	//   ....[9]....
        /*0074*/ 	.word	0xffffffff


	//----- nvinfo : EIATTR_COOP_GROUP_INSTR_OFFSETS
	.align		4
.L_491:
        /*0078*/ 	.byte	0x04, 0x28
        /*007a*/ 	.short	(.L_493 - .L_492)


	//   ....[0]....
.L_492:
        /*007c*/ 	.word	0x00001120


	//   ....[1]....
        /*0080*/ 	.word	0x00001160


	//   ....[2]....
        /*0084*/ 	.word	0x000011a0


	//   ....[3]....
        /*0088*/ 	.word	0x000011c0


	//   ....[4]....
        /*008c*/ 	.word	0x000011f0


	//   ....[5]....
        /*0090*/ 	.word	0x00001210


	//   ....[6]....
        /*0094*/ 	.word	0x00001240


	//   ....[7]....
        /*0098*/ 	.word	0x00001260


	//   ....[8]....
        /*009c*/ 	.word	0x000012b0


	//   ....[9]....
        /*00a0*/ 	.word	0x000012c0


	//----- nvinfo : EIATTR_VRC_CTA_INIT_COUNT
	.align		4
.L_493:
        /*00a4*/ 	.byte	0x02, 0x4a
	.zero		1
	.zero		1


	//----- nvinfo : EIATTR_EXIT_INSTR_OFFSETS
	.align		4
        /*00a8*/ 	.byte	0x04, 0x1c
        /*00aa*/ 	.short	(.L_495 - .L_494)


	//   ....[0]....
.L_494:
        /*00ac*/ 	.word	0x000036b0


	//   ....[1]....
        /*00b0*/ 	.word	0x000037e0


	//   ....[2]....
        /*00b4*/ 	.word	0x00003dc0


	//   ....[3]....
        /*00b8*/ 	.word	0x00004370


	//----- nvinfo : EIATTR_MAX_THREADS
	.align		4
.L_495:
        /*00bc*/ 	.byte	0x04, 0x05
        /*00be*/ 	.short	(.L_497 - .L_496)
.L_496:
        /*00c0*/ 	.word	0x000001c0
        /*00c4*/ 	.word	0x00000001
        /*00c8*/ 	.word	0x00000001


	//----- nvinfo : EIATTR_CRS_STACK_SIZE
	.align		4
.L_497:
        /*00cc*/ 	.byte	0x04, 0x1e
        /*00ce*/ 	.short	(.L_499 - .L_498)
.L_498:
        /*00d0*/ 	.word	0x00000000


	//----- nvinfo : EIATTR_CBANK_PARAM_SIZE
	.align		4
.L_499:
        /*00d4*/ 	.byte	0x03, 0x19
        /*00d6*/ 	.short	0x00b8


	//----- nvinfo : EIATTR_PARAM_CBANK
	.align		4
        /*00d8*/ 	.byte	0x04, 0x0a
        /*00da*/ 	.short	(.L_501 - .L_500)
	.align		4
.L_500:
        /*00dc*/ 	.word	index@(.nv.constant0._Z35group_norm_nhwc_bwd_one_pass_kernelI11Bf16IOFp32WLi64ELi28ELi448EEv26Group_norm_nhwc_bwd_params)
        /*00e0*/ 	.short	0x0380
        /*00e2*/ 	.short	0x00b8


	//----- nvinfo : EIATTR_SW_WAR
	.align		4
.L_501:
        /*00e4*/ 	.byte	0x04, 0x36
        /*00e6*/ 	.short	(.L_503 - .L_502)
.L_502:
        /*00e8*/ 	.word	0x00000008
.L_503:


//--------------------- .nv.info._Z35group_norm_nhwc_bwd_one_pass_kernelI11Bf16IOFp32WLi128ELi28ELi448EEv26Group_norm_nhwc_bwd_params --------------------------
	.section	.nv.info._Z35group_norm_nhwc_bwd_one_pass_kernelI11Bf16IOFp32WLi128ELi28ELi448EEv26Group_norm_nhwc_bwd_params,"",@"SHT_CUDA_INFO"
	.sectionflags	@""
	.align	4


	//----- nvinfo : EIATTR_CUDA_API_VERSION
	.align		4
        /*0000*/ 	.byte	0x04, 0x37
        /*0002*/ 	.short	(.L_505 - .L_504)
.L_504:
        /*0004*/ 	.word	0x00000082


	//----- nvinfo : EIATTR_KPARAM_INFO
	.align		4
.L_505:
        /*0008*/ 	.byte	0x04, 0x17
        /*000a*/ 	.short	(.L_507 - .L_506)
.L_506:
        /*000c*/ 	.word	0x00000000
        /*0010*/ 	.short	0x0000
        /*0012*/ 	.short	0x0000
        /*0014*/ 	.byte	0x00, 0xf0, 0xe1, 0x02


	//----- nvinfo : EIATTR_SPARSE_MMA_MASK
	.align		4
.L_507:
        /*0018*/ 	.byte	0x03, 0x50
        /*001a*/ 	.short	0x0000


	//----- nvinfo : EIATTR_MAXREG_COUNT
	.align		4
        /*001c*/ 	.byte	0x03, 0x1b
        /*001e*/ 	.short	0x0080


	//----- nvinfo : EIATTR_NUM_BARRIERS
	.align		4
        /*0020*/ 	.byte	0x02, 0x4c
        /*0022*/ 	.byte	0x01
	.zero		1


	//----- nvinfo : EIATTR_MERCURY_ISA_VERSION
	.align		4
        /*0024*/ 	.byte	0x03, 0x5f
        /*0026*/ 	.short	0x0101


	//----- nvinfo : EIATTR_INT_WARP_WIDE_INSTR_OFFSETS
	.align		4
        /*0028*/ 	.byte	0x04, 0x31
        /*002a*/ 	.short	(.L_509 - .L_508)


	//   ....[0]....
.L_508:
        /*002c*/ 	.word	0x00001b70


	//----- nvinfo : EIATTR_COOP_GROUP_MASK_REGIDS
	.align		4
.L_509:
        /*0030*/ 	.byte	0x04, 0x29
        /*0032*/ 	.short	(.L_511 - .L_510)


	//   ....[0]....
.L_510:
        /*0034*/ 	.word	0xffffffff


	//   ....[1]....
        /*0038*/ 	.word	0xffffffff


	//   ....[2]....
        /*003c*/ 	.word	0xffffffff


	//   ....[3]....
        /*0040*/ 	.word	0xffffffff


	//   ....[4]....
        /*0044*/ 	.word	0xffffffff


	//   ....[5]....
        /*0048*/ 	.word	0xffffffff


	//   ....[6]....
        /*004c*/ 	.word	0xffffffff


	//   ....[7]....
        /*0050*/ 	.word	0xffffffff


	//   ....[8]....
        /*0054*/ 	.word	0xffffffff


	//   ....[9]....
        /*0058*/ 	.word	0xffffffff


	//----- nvinfo : EIATTR_COOP_GROUP_INSTR_OFFSETS
	.align		4
.L_511:
        /*005c*/ 	.byte	0x04, 0x28
        /*005e*/ 	.short	(.L_513 - .L_512)


	//   ....[0]....
.L_512:
        /*0060*/ 	.word	0x00001910


	//   ....[1]....
        /*0064*/ 	.word	0x00001950


	//   ....[2]....
        /*0068*/ 	.word	0x000019e0


	//   ....[3]....
        /*006c*/ 	.word	0x00001a10


	//   ....[4]....
        /*0070*/ 	.word	0x00001a50


	//   ....[5]....
        /*0074*/ 	.word	0x00001a70


	//   ....[6]....
        /*0078*/ 	.word	0x00001aa0


	//   ....[7]....
        /*007c*/ 	.word	0x00001ac0


	//   ....[8]....
        /*0080*/ 	.word	0x00001b10


	//   ....[9]....
        /*0084*/ 	.word	0x00001b20


	//----- nvinfo : EIATTR_VRC_CTA_INIT_COUNT
	.align		4
.L_513:
        /*0088*/ 	.byte	0x02, 0x4a
	.zero		1
	.zero		1


	//----- nvinfo : EIATTR_EXIT_INSTR_OFFSETS
	.align		4
        /*008c*/ 	.byte	0x04, 0x1c
        /*008e*/ 	.short	(.L_515 - .L_514)


	//   ....[0]....
.L_514:
        /*0090*/ 	.word	0x000043f0


	//   ....[1]....
        /*0094*/ 	.word	0x00004520


	//   ....[2]....
        /*0098*/ 	.word	0x00004b10


	//   ....[3]....
        /*009c*/ 	.word	0x000050c0


	//----- nvinfo : EIATTR_MAX_THREADS
	.align		4
.L_515:
        /*00a0*/ 	.byte	0x04, 0x05
        /*00a2*/ 	.short	(.L_517 - .L_516)
.L_516:
        /*00a4*/ 	.word	0x000001c0
        /*00a8*/ 	.word	0x00000001
        /*00ac*/ 	.word	0x00000001


	//----- nvinfo : EIATTR_CRS_STACK_SIZE
	.align		4
.L_517:
        /*00b0*/ 	.byte	0x04, 0x1e
        /*00b2*/ 	.short	(.L_519 - .L_518)
.L_518:
        /*00b4*/ 	.word	0x00000000


	//----- nvinfo : EIATTR_CBANK_PARAM_SIZE
	.align		4
.L_519:
        /*00b8*/ 	.byte	0x03, 0x19
        /*00ba*/ 	.short	0x00b8


	//----- nvinfo : EIATTR_PARAM_CBANK
	.align		4
        /*00bc*/ 	.byte	0x04, 0x0a
        /*00be*/ 	.short	(.L_521 - .L_520)
	.align		4
.L_520:
        /*00c0*/ 	.word	index@(.nv.constant0._Z35group_norm_nhwc_bwd_one_pass_kernelI11Bf16IOFp32WLi128ELi28ELi448EEv26Group_norm_nhwc_bwd_params)
        /*00c4*/ 	.short	0x0380
        /*00c6*/ 	.short	0x00b8


	//----- nvinfo : EIATTR_SW_WAR
	.align		4
.L_521:
        /*00c8*/ 	.byte	0x04, 0x36
        /*00ca*/ 	.short	(.L_523 - .L_522)
.L_522:
        /*00cc*/ 	.word	0x00000008
.L_523:


//--------------------- .nv.info._Z35group_norm_nhwc_bwd_one_pass_kernelI11Bf16IOFp32WLi256ELi28ELi448EEv26Group_norm_nhwc_bwd_params --------------------------
	.section	.nv.info._Z35group_norm_nhwc_bwd_one_pass_kernelI11Bf16IOFp32WLi256ELi28ELi448EEv26Group_norm_nhwc_bwd_params,"",@"SHT_CUDA_INFO"
	.sectionflags	@""
	.align	4


	//----- nvinfo : EIATTR_CUDA_API_VERSION
	.align		4
        /*0000*/ 	.byte	0x04, 0x37
        /*0002*/ 	.short	(.L_525 - .L_524)
.L_524:
        /*0004*/ 	.word	0x00000082


	//----- nvinfo : EIATTR_KPARAM_INFO
	.align		4
.L_525:
        /*0008*/ 	.byte	0x04, 0x17
        /*000a*/ 	.short	(.L_527 - .L_526)
.L_526:
        /*000c*/ 	.word	0x00000000
        /*0010*/ 	.short	0x0000
        /*0012*/ 	.short	0x0000
        /*0014*/ 	.byte	0x00, 0xf0, 0xe1, 0x02


	//----- nvinfo : EIATTR_SPARSE_MMA_MASK
	.align		4
.L_527:
        /*0018*/ 	.byte	0x03, 0x50
        /*001a*/ 	.short	0x0000


	//----- nvinfo : EIATTR_MAXREG_COUNT
	.align		4
        /*001c*/ 	.byte	0x03, 0x1b
        /*001e*/ 	.short	0x0080


	//----- nvinfo : EIATTR_NUM_BARRIERS
	.align		4
        /*0020*/ 	.byte	0x02, 0x4c
        /*0022*/ 	.byte	0x01
	.zero		1


	//----- nvinfo : EIATTR_MERCURY_ISA_VERSION
	.align		4
        /*0024*/ 	.byte	0x03, 0x5f
        /*0026*/ 	.short	0x0101


	//----- nvinfo : EIATTR_COOP_GROUP_MASK_REGIDS
	.align		4
        /*0028*/ 	.byte	0x04, 0x29
        /*002a*/ 	.short	(.L_529 - .L_528)


	//   ....[0]....
.L_528:
        /*002c*/ 	.word	0xffffffff


	//   ....[1]....
        /*0030*/ 	.word	0xffffffff


	//   ....[2]....
        /*0034*/ 	.word	0xffffffff


	//   ....[3]....
        /*0038*/ 	.word	0xffffffff


	//   ....[4]....
        /*003c*/ 	.word	0xffffffff


	//   ....[5]....
        /*0040*/ 	.word	0xffffffff


	//   ....[6]....
        /*0044*/ 	.word	0xffffffff


	//   ....[7]....
        /*0048*/ 	.word	0xffffffff


	//   ....[8]....
        /*004c*/ 	.word	0xffffffff


	//   ....[9]....
        /*0050*/ 	.word	0xffffffff


	//----- nvinfo : EIATTR_COOP_GROUP_INSTR_OFFSETS
	.align		4
.L_529:
        /*0054*/ 	.byte	0x04, 0x28
        /*0056*/ 	.short	(.L_531 - .L_530)


	//   ....[0]....
.L_530:
        /*0058*/ 	.word	0x00002db0


	//   ....[1]....
        /*005c*/ 	.word	0x00002de0


	//   ....[2]....
        /*0060*/ 	.word	0x00002e20


	//   ....[3]....
        /*0064*/ 	.word	0x00002e40


	//   ....[4]....
        /*0068*/ 	.word	0x00002e70


	//   ....[5]....
        /*006c*/ 	.word	0x00002e90


	//   ....[6]....
        /*0070*/ 	.word	0x00002ec0


	//   ....[7]....
        /*0074*/ 	.word	0x00002ee0


	//   ....[8]....
        /*0078*/ 	.word	0x00002f30


	//   ....[9]....
        /*007c*/ 	.word	0x00002f40


	//----- nvinfo : EIATTR_VRC_CTA_INIT_COUNT
	.align		4
.L_531:
        /*0080*/ 	.byte	0x02, 0x4a
	.zero		1
	.zero		1


	//----- nvinfo : EIATTR_EXIT_INSTR_OFFSETS
	.align		4
        /*0084*/ 	.byte	0x04, 0x1c
        /*0086*/ 	.short	(.L_533 - .L_532)


	//   ....[0]....
.L_532:
        /*0088*/ 	.word	0x00006350


	//   ....[1]....
        /*008c*/ 	.word	0x00006480


	//   ....[2]....
        /*0090*/ 	.word	0x00006a80


	//   ....[3]....
        /*0094*/ 	.word	0x00007030


	//----- nvinfo : EIATTR_MAX_THREADS
	.align		4
.L_533:
        /*0098*/ 	.byte	0x04, 0x05
        /*009a*/ 	.short	(.L_535 - .L_534)
.L_534:
        /*009c*/ 	.word	0x000001c0
        /*00a0*/ 	.word	0x00000001
        /*00a4*/ 	.word	0x00000001


	//----- nvinfo : EIATTR_CRS_STACK_SIZE
	.align		4
.L_535:
        /*00a8*/ 	.byte	0x04, 0x1e
        /*00aa*/ 	.short	(.L_537 - .L_536)
.L_536:
        /*00ac*/ 	.word	0x00000000


	//----- nvinfo : EIATTR_CBANK_PARAM_SIZE
	.align		4
.L_537:
        /*00b0*/ 	.byte	0x03, 0x19
        /*00b2*/ 	.short	0x00b8


	//----- nvinfo : EIATTR_PARAM_CBANK
	.align		4
        /*00b4*/ 	.byte	0x04, 0x0a
        /*00b6*/ 	.short	(.L_539 - .L_538)
	.align		4
.L_538:
        /*00b8*/ 	.word	index@(.nv.constant0._Z35group_norm_nhwc_bwd_one_pass_kernelI11Bf16IOFp32WLi256ELi28ELi448EEv26Group_norm_nhwc_bwd_params)
        /*00bc*/ 	.short	0x0380
        /*00be*/ 	.short	0x00b8


	//----- nvinfo : EIATTR_SW_WAR
	.align		4
.L_539:
        /*00c0*/ 	.byte	0x04, 0x36
        /*00c2*/ 	.short	(.L_541 - .L_540)
.L_540:
        /*00c4*/ 	.word	0x00000008
.L_541:


//--------------------- .nv.info._Z35group_norm_nhwc_bwd_one_pass_kernelI11Bf16IOFp32WLi512ELi28ELi448EEv26Group_norm_nhwc_bwd_params --------------------------
	.section	.nv.info._Z35group_norm_nhwc_bwd_one_pass_kernelI11Bf16IOFp32WLi512ELi28ELi448EEv26Group_norm_nhwc_bwd_params,"",@"SHT_CUDA_INFO"
	.sectionflags	@""
	.align	4


	//----- nvinfo : EIATTR_CUDA_API_VERSION
	.align		4
        /*0000*/ 	.byte	0x04, 0x37
        /*0002*/ 	.short	(.L_543 - .L_542)
.L_542:
        /*0004*/ 	.word	0x00000082


	//----- nvinfo : EIATTR_KPARAM_INFO
	.align		4
.L_543:
        /*0008*/ 	.byte	0x04, 0x17
        /*000a*/ 	.short	(.L_545 - .L_544)
.L_544:
        /*000c*/ 	.word	0x00000000
        /*0010*/ 	.short	0x0000
        /*0012*/ 	.short	0x0000
        /*0014*/ 	.byte	0x00, 0xf0, 0xe1, 0x02


	//----- nvinfo : EIATTR_SPARSE_MMA_MASK
	.align		4
.L_545:
        /*0018*/ 	.byte	0x03, 0x50
        /*001a*/ 	.short	0x0000


	//----- nvinfo : EIATTR_MAXREG_COUNT
	.align		4
        /*001c*/ 	.byte	0x03, 0x1b
        /*001e*/ 	.short	0x0080


	//----- nvinfo : EIATTR_NUM_BARRIERS
	.align		4
        /*0020*/ 	.byte	0x02, 0x4c
        /*0022*/ 	.byte	0x01
	.zero		1


	//----- nvinfo : EIATTR_MERCURY_ISA_VERSION
	.align		4
        /*0024*/ 	.byte	0x03, 0x5f
        /*0026*/ 	.short	0x0101


	//----- nvinfo : EIATTR_INT_WARP_WIDE_INSTR_OFFSETS
	.align		4
        /*0028*/ 	.byte	0x04, 0x31
        /*002a*/ 	.short	(.L_547 - .L_546)


	//   ....[0]....
.L_546:
        /*002c*/ 	.word	0x00005650


	//----- nvinfo : EIATTR_COOP_GROUP_MASK_REGIDS
	.align		4
.L_547:
        /*0030*/ 	.byte	0x04, 0x29
        /*0032*/ 	.short	(.L_549 - .L_548)


	//   ....[0]....
.L_548:
        /*0034*/ 	.word	0xffffffff


	//   ....[1]....
        /*0038*/ 	.word	0xffffffff


	//   ....[2]....
        /*003c*/ 	.word	0xffffffff


	//   ....[3]....
        /*0040*/ 	.word	0xffffffff


	//   ....[4]....
        /*0044*/ 	.word	0xffffffff


	//   ....[5]....
        /*0048*/ 	.word	0xffffffff


	//   ....[6]....
        /*004c*/ 	.word	0xffffffff


	//   ....[7]....
        /*0050*/ 	.word	0xffffffff


	//   ....[8]....
        /*0054*/ 	.word	0xffffffff


	//   ....[9]....
        /*0058*/ 	.word	0xffffffff


	//----- nvinfo : EIATTR_COOP_GROUP_INSTR_OFFSETS
	.align		4
.L_549:
        /*005c*/ 	.byte	0x04, 0x28
        /*005e*/ 	.short	(.L_551 - .L_550)


	//   ....[0]....
.L_550:
        /*0060*/ 	.word	0x000053b0


	//   ....[1]....
        /*0064*/ 	.word	0x000053f0


	//   ....[2]....
        /*0068*/ 	.word	0x000054a0


	//   ....[3]....
        /*006c*/ 	.word	0x000054c0


	//   ....[4]....
        /*0070*/ 	.word	0x00005530


	//   ....[5]....
        /*0074*/ 	.word	0x00005550


	//   ....[6]....
        /*0078*/ 	.word	0x00005580


	//   ....[7]....
        /*007c*/ 	.word	0x000055a0


	//   ....[8]....
        /*0080*/ 	.word	0x000055f0


	//   ....[9]....
        /*0084*/ 	.word	0x00005600


	//----- nvinfo : EIATTR_VRC_CTA_INIT_COUNT
	.align		4
.L_551:
        /*0088*/ 	.byte	0x02, 0x4a
	.zero		1
	.zero		1


	//----- nvinfo : EIATTR_EXIT_INSTR_OFFSETS
	.align		4
        /*008c*/ 	.byte	0x04, 0x1c
        /*008e*/ 	.short	(.L_553 - .L_552)


	//   ....[0]....
.L_552:
        /*0090*/ 	.word	0x0000a5e0


	//   ....[1]....
        /*0094*/ 	.word	0x0000a710


	//   ....[2]....
        /*0098*/ 	.word	0x0000ad20


	//   ....[3]....
        /*009c*/ 	.word	0x0000b2d0


	//----- nvinfo : EIATTR_MAX_THREADS
	.align		4
.L_553:
        /*00a0*/ 	.byte	0x04, 0x05
        /*00a2*/ 	.short	(.L_555 - .L_554)
.L_554:
        /*00a4*/ 	.word	0x000001c0
        /*00a8*/ 	.word	0x00000001
        /*00ac*/ 	.word	0x00000001


	//----- nvinfo : EIATTR_CRS_STACK_SIZE
	.align		4
.L_555:
        /*00b0*/ 	.byte	0x04, 0x1e
        /*00b2*/ 	.short	(.L_557 - .L_556)
.L_556:
        /*00b4*/ 	.word	0x00000000


	//----- nvinfo : EIATTR_CBANK_PARAM_SIZE
	.align		4
.L_557:
        /*00b8*/ 	.byte	0x03, 0x19
        /*00ba*/ 	.short	0x00b8


	//----- nvinfo : EIATTR_PARAM_CBANK
	.align		4
        /*00bc*/ 	.byte	0x04, 0x0a
        /*00be*/ 	.short	(.L_559 - .L_558)
	.align		4
.L_558:
        /*00c0*/ 	.word	index@(.nv.constant0._Z35group_norm_nhwc_bwd_one_pass_kernelI11Bf16IOFp32WLi512ELi28ELi448EEv26Group_norm_nhwc_bwd_params)
        /*00c4*/ 	.short	0x0380
        /*00c6*/ 	.short	0x00b8


	//----- nvinfo : EIATTR_SW_WAR
	.align		4
.L_559:
        /*00c8*/ 	.byte	0x04, 0x36
        /*00ca*/ 	.short	(.L_561 - .L_560)
.L_560:
        /*00cc*/ 	.word	0x00000008
.L_561:


//--------------------- .nv.info._Z35group_norm_nhwc_bwd_one_pass_kernelI11Bf16IOBf16WLi64ELi28ELi448EEv26Group_norm_nhwc_bwd_params --------------------------
	.section	.nv.info._Z35group_norm_nhwc_bwd_one_pass_kernelI11Bf16IOBf16WLi64ELi28ELi448EEv26Group_norm_nhwc_bwd_params,"",@"SHT_CUDA_INFO"
	.sectionflags	@""
	.align	4


	//----- nvinfo : EIATTR_CUDA_API_VERSION
	.align		4
        /*0000*/ 	.byte	0x04, 0x37
        /*0002*/ 	.short	(.L_563 - .L_562)
.L_562:
        /*0004*/ 	.word	0x00000082


	//----- nvinfo : EIATTR_KPARAM_INFO
	.align		4
.L_563:
        /*0008*/ 	.byte	0x04, 0x17
        /*000a*/ 	.short	(.L_565 - .L_564)
.L_564:
        /*000c*/ 	.word	0x00000000
        /*0010*/ 	.short	0x0000
        /*0012*/ 	.short	0x0000
        /*0014*/ 	.byte	0x00, 0xf0, 0xe1, 0x02


	//----- nvinfo : EIATTR_SPARSE_MMA_MASK
	.align		4
.L_565:
        /*0018*/ 	.byte	0x03, 0x50
        /*001a*/ 	.short	0x0000


	//----- nvinfo : EIATTR_MAXREG_COUNT
	.align		4
        /*001c*/ 	.byte	0x03, 0x1b
        /*001e*/ 	.short	0x0080


	//----- nvinfo : EIATTR_NUM_BARRIERS
	.align		4
        /*0020*/ 	.byte	0x02, 0x4c
        /*0022*/ 	.byte	0x01
	.zero		1


	//----- nvinfo : EIATTR_MERCURY_ISA_VERSION
	.align		4
        /*0024*/ 	.byte	0x03, 0x5f
        /*0026*/ 	.short	0x0101


	//----- nvinfo : EIATTR_INT_WARP_WIDE_INSTR_OFFSETS
	.align		4
        /*0028*/ 	.byte	0x04, 0x31
        /*002a*/ 	.short	(.L_567 - .L_566)


	//   ....[0]....
.L_566:
        /*002c*/ 	.word	0x00002510


	//   ....[1]....
        /*0030*/ 	.word	0x000025b0


	//   ....[2]....
        /*0034*/ 	.word	0x000025e0


	//   ....[3]....
        /*0038*/ 	.word	0x00002620


	//   ....[4]....
        /*003c*/ 	.word	0x000026f0


	//   ....[5]....
        /*0040*/ 	.word	0x000027a0


	//   ....[6]....
        /*0044*/ 	.word	0x000027e0


	//   ....[7]....
        /*0048*/ 	.word	0x00002870


	//----- nvinfo : EIATTR_COOP_GROUP_MASK_REGIDS
	.align		4
.L_567:
        /*004c*/ 	.byte	0x04, 0x29
        /*004e*/ 	.short	(.L_569 - .L_568)


	//   ....[0]....
.L_568:
        /*0050*/ 	.word	0xffffffff


	//   ....[1]....
        /*0054*/ 	.word	0xffffffff


	//   ....[2]....
        /*0058*/ 	.word	0xffffffff


	//   ....[3]....
        /*005c*/ 	.word	0xffffffff


	//   ....[4]....
        /*0060*/ 	.word	0xffffffff


	//   ....[5]....
        /*0064*/ 	.word	0xffffffff


	//   ....[6]....
        /*0068*/ 	.word	0xffffffff


	//   ....[7]....
        /*006c*/ 	.word	0xffffffff


	//   ....[8]....
        /*0070*/ 	.word	0xffffffff


	//   ....[9]....
        /*0074*/ 	.word	0xffffffff


	//----- nvinfo : EIATTR_COOP_GROUP_INSTR_OFFSETS
	.align		4
.L_569:
        /*0078*/ 	.byte	0x04, 0x28
        /*007a*/ 	.short	(.L_571 - .L_570)


	//   ....[0]....
.L_570:
        /*007c*/ 	.word	0x00001180


	//   ....[1]....
        /*0080*/ 	.word	0x000011c0


	//   ....[2]....
        /*0084*/ 	.word	0x00001200


	//   ....[3]....
        /*0088*/ 	.word	0x00001220


	//   ....[4]....
        /*008c*/ 	.word	0x00001250


	//   ....[5]....
        /*0090*/ 	.word	0x00001270


	//   ....[6]....
        /*0094*/ 	.word	0x000012a0


	//   ....[7]....
        /*0098*/ 	.word	0x000012c0


	//   ....[8]....
        /*009c*/ 	.word	0x00001310


	//   ....[9]....
        /*00a0*/ 	.word	0x00001320


	//----- nvinfo : EIATTR_VRC_CTA_INIT_COUNT
	.align		4
.L_571:
        /*00a4*/ 	.byte	0x02, 0x4a
	.zero		1
	.zero		1


	//----- nvinfo : EIATTR_EXIT_INSTR_OFFSETS
	.align		4
        /*00a8*/ 	.byte	0x04, 0x1c
        /*00aa*/ 	.short	(.L_573 - .L_572)


	//   ....[0]....
.L_572:
        /*00ac*/ 	.word	0x00003710


	//   ....[1]....
        /*00b0*/ 	.word	0x00003840


	//   ....[2]....
        /*00b4*/ 	.word	0x00003e20


	//   ....[3]....
        /*00b8*/ 	.word	0x00004420


	//----- nvinfo : EIATTR_MAX_THREADS
	.align		4
.L_573:
        /*00bc*/ 	.byte	0x04, 0x05
        /*00be*/ 	.short	(.L_575 - .L_574)
.L_574:
        /*00c0*/ 	.word	0x000001c0
        /*00c4*/ 	.word	0x00000001
        /*00c8*/ 	.word	0x00000001


	//----- nvinfo : EIATTR_CRS_STACK_SIZE
	.align		4
.L_575:
        /*00cc*/ 	.byte	0x04, 0x1e
        /*00ce*/ 	.short	(.L_577 - .L_576)
.L_576:
        /*00d0*/ 	.word	0x00000000


	//----- nvinfo : EIATTR_CBANK_PARAM_SIZE
	.align		4
.L_577:
        /*00d4*/ 	.byte	0x03, 0x19
        /*00d6*/ 	.short	0x00b8


	//----- nvinfo : EIATTR_PARAM_CBANK
	.align		4
        /*00d8*/ 	.byte	0x04, 0x0a
        /*00da*/ 	.short	(.L_579 - .L_578)
	.align		4
.L_578:
        /*00dc*/ 	.word	index@(.nv.constant0._Z35group_norm_nhwc_bwd_one_pass_kernelI11Bf16IOBf16WLi64ELi28ELi448EEv26Group_norm_nhwc_bwd_params)
        /*00e0*/ 	.short	0x0380
        /*00e2*/ 	.short	0x00b8


	//----- nvinfo : EIATTR_SW_WAR
	.align		4
.L_579:
        /*00e4*/ 	.byte	0x04, 0x36
        /*00e6*/ 	.short	(.L_581 - .L_580)
.L_580:
        /*00e8*/ 	.word	0x00000008
.L_581:


//--------------------- .nv.info._Z35group_norm_nhwc_bwd_one_pass_kernelI11Bf16IOBf16WLi128ELi28ELi448EEv26Group_norm_nhwc_bwd_params --------------------------
	.section	.nv.info._Z35group_norm_nhwc_bwd_one_pass_kernelI11Bf16IOBf16WLi128ELi28ELi448EEv26Group_norm_nhwc_bwd_params,"",@"SHT_CUDA_INFO"
	.sectionflags	@""
	.align	4


	//----- nvinfo : EIATTR_CUDA_API_VERSION
	.align		4
        /*0000*/ 	.byte	0x04, 0x37
        /*0002*/ 	.short	(.L_583 - .L_582)
.L_582:
        /*0004*/ 	.word	0x00000082


	//----- nvinfo : EIATTR_KPARAM_INFO
	.align		4
.L_583:
        /*0008*/ 	.byte	0x04, 0x17
        /*000a*/ 	.short	(.L_585 - .L_584)
.L_584:
        /*000c*/ 	.word	0x00000000
        /*0010*/ 	.short	0x0000
        /*0012*/ 	.short	0x0000
        /*0014*/ 	.byte	0x00, 0xf0, 0xe1, 0x02


	//----- nvinfo : EIATTR_SPARSE_MMA_MASK
	.align		4
.L_585:
        /*0018*/ 	.byte	0x03, 0x50
        /*001a*/ 	.short	0x0000


	//----- nvinfo : EIATTR_MAXREG_COUNT
	.align		4
        /*001c*/ 	.byte	0x03, 0x1b
        /*001e*/ 	.short	0x0080


	//----- nvinfo : EIATTR_NUM_BARRIERS
	.align		4
        /*0020*/ 	.byte	0x02, 0x4c
        /*0022*/ 	.byte	0x01
	.zero		1


	//----- nvinfo : EIATTR_MERCURY_ISA_VERSION
	.align		4
        /*0024*/ 	.byte	0x03, 0x5f
        /*0026*/ 	.short	0x0101


	//----- nvinfo : EIATTR_INT_WARP_WIDE_INSTR_OFFSETS
	.align		4
        /*0028*/ 	.byte	0x04, 0x31
        /*002a*/ 	.short	(.L_587 - .L_586)


	//   ....[0]....
.L_586:
        /*002c*/ 	.word	0x00001c10


	//----- nvinfo : EIATTR_COOP_GROUP_MASK_REGIDS
	.align		4
.L_587:
        /*0030*/ 	.byte	0x04, 0x29
        /*0032*/ 	.short	(.L_589 - .L_588)


	//   ....[0]....
.L_588:
        /*0034*/ 	.word	0xffffffff


	//   ....[1]....
        /*0038*/ 	.word	0xffffffff


	//   ....[2]....
        /*003c*/ 	.word	0xffffffff


	//   ....[3]....
        /*0040*/ 	.word	0xffffffff


	//   ....[4]....
        /*0044*/ 	.word	0xffffffff


	//   ....[5]....
        /*0048*/ 	.word	0xffffffff


	//   ....[6]....
        /*004c*/ 	.word	0xffffffff


	//   ....[7]....
        /*0050*/ 	.word	0xffffffff


	//   ....[8]....
        /*0054*/ 	.word	0xffffffff


	//   ....[9]....
        /*0058*/ 	.word	0xffffffff


	//----- nvinfo : EIATTR_COOP_GROUP_INSTR_OFFSETS
	.align		4
.L_589:
        /*005c*/ 	.byte	0x04, 0x28
        /*005e*/ 	.short	(.L_591 - .L_590)


	//   ....[0]....
.L_590:
        /*0060*/ 	.word	0x000019b0


	//   ....[1]....
        /*0064*/ 	.word	0x000019f0


	//   ....[2]....
        /*0068*/ 	.word	0x00001a80


	//   ....[3]....
        /*006c*/ 	.word	0x00001ab0


	//   ....[4]....
        /*0070*/ 	.word	0x00001af0


	//   ....[5]....
        /*0074*/ 	.word	0x00001b10


	//   ....[6]....
        /*0078*/ 	.word	0x00001b40


	//   ....[7]....
        /*007c*/ 	.word	0x00001b60


	//   ....[8]....
        /*0080*/ 	.word	0x00001bb0


	//   ....[9]....
        /*0084*/ 	.word	0x00001bc0


	//----- nvinfo : EIATTR_VRC_CTA_INIT_COUNT
	.align		4
.L_591:
        /*0088*/ 	.byte	0x02, 0x4a
	.zero		1
	.zero		1


	//----- nvinfo : EIATTR_EXIT_INSTR_OFFSETS
	.align		4
        /*008c*/ 	.byte	0x04, 0x1c
        /*008e*/ 	.short	(.L_593 - .L_592)


	//   ....[0]....
.L_592:
        /*0090*/ 	.word	0x00004490


	//   ....[1]....
        /*0094*/ 	.word	0x000045c0


	//   ....[2]....
        /*0098*/ 	.word	0x00004bd0


	//   ....[3]....
        /*009c*/ 	.word	0x000051d0


	//----- nvinfo : EIATTR_MAX_THREADS
	.align		4
.L_593:
        /*00a0*/ 	.byte	0x04, 0x05
        /*00a2*/ 	.short	(.L_595 - .L_594)
.L_594:
        /*00a4*/ 	.word	0x000001c0
        /*00a8*/ 	.word	0x00000001
        /*00ac*/ 	.word	0x00000001


	//----- nvinfo : EIATTR_CRS_STACK_SIZE
	.align		4
.L_595:
        /*00b0*/ 	.byte	0x04, 0x1e
        /*00b2*/ 	.short	(.L_597 - .L_596)
.L_596:
        /*00b4*/ 	.word	0x00000000


	//----- nvinfo : EIATTR_CBANK_PARAM_SIZE
	.align		4
.L_597:
        /*00b8*/ 	.byte	0x03, 0x19
        /*00ba*/ 	.short	0x00b8


	//----- nvinfo : EIATTR_PARAM_CBANK
	.align		4
        /*00bc*/ 	.byte	0x04, 0x0a
        /*00be*/ 	.short	(.L_599 - .L_598)
	.align		4
.L_598:
        /*00c0*/ 	.word	index@(.nv.constant0._Z35group_norm_nhwc_bwd_one_pass_kernelI11Bf16IOBf16WLi128ELi28ELi448EEv26Group_norm_nhwc_bwd_params)
        /*00c4*/ 	.short	0x0380
        /*00c6*/ 	.short	0x00b8


	//----- nvinfo : EIATTR_SW_WAR
	.align		4
.L_599:
        /*00c8*/ 	.byte	0x04, 0x36
        /*00ca*/ 	.short	(.L_601 - .L_600)
.L_600:
        /*00cc*/ 	.word	0x00000008
.L_601:


//--------------------- .nv.info._Z35group_norm_nhwc_bwd_one_pass_kernelI11Bf16IOBf16WLi256ELi28ELi448EEv26Group_norm_nhwc_bwd_params --------------------------
	.section	.nv.info._Z35group_norm_nhwc_bwd_one_pass_kernelI11Bf16IOBf16WLi256ELi28ELi448EEv26Group_norm_nhwc_bwd_params,"",@"SHT_CUDA_INFO"
	.sectionflags	@""
	.align	4


	//----- nvinfo : EIATTR_CUDA_API_VERSION
	.align		4
        /*0000*/ 	.byte	0x04, 0x37
        /*0002*/ 	.short	(.L_603 - .L_602)
.L_602:
        /*0004*/ 	.word	0x00000082


	//----- nvinfo : EIATTR_KPARAM_INFO
	.align		4
.L_603:
        /*0008*/ 	.byte	0x04, 0x17
        /*000a*/ 	.short	(.L_605 - .L_604)
.L_604:
        /*000c*/ 	.word	0x00000000
        /*0010*/ 	.short	0x0000
        /*0012*/ 	.short	0x0000
        /*0014*/ 	.byte	0x00, 0xf0, 0xe1, 0x02


	//----- nvinfo : EIATTR_SPARSE_MMA_MASK
	.align		4
.L_605:
        /*0018*/ 	.byte	0x03, 0x50
        /*001a*/ 	.short	0x0000


	//----- nvinfo : EIATTR_MAXREG_COUNT
	.align		4
        /*001c*/ 	.byte	0x03, 0x1b
        /*001e*/ 	.short	0x0080


	//----- nvinfo : EIATTR_NUM_BARRIERS
	.align		4
        /*0020*/ 	.byte	0x02, 0x4c
        /*0022*/ 	.byte	0x01
	.zero		1


	//----- nvinfo : EIATTR_MERCURY_ISA_VERSION
	.align		4
        /*0024*/ 	.byte	0x03, 0x5f
        /*0026*/ 	.short	0x0101


	//----- nvinfo : EIATTR_COOP_GROUP_MASK_REGIDS
	.align		4
        /*0028*/ 	.byte	0x04, 0x29
        /*002a*/ 	.short	(.L_607 - .L_606)


	//   ....[0]....
.L_606:
        /*002c*/ 	.word	0xffffffff


	//   ....[1]....
        /*0030*/ 	.word	0xffffffff


	//   ....[2]....
        /*0034*/ 	.word	0xffffffff


	//   ....[3]....
        /*0038*/ 	.word	0xffffffff


	//   ....[4]....
        /*003c*/ 	.word	0xffffffff


	//   ....[5]....
        /*0040*/ 	.word	0xffffffff


	//   ....[6]....
        /*0044*/ 	.word	0xffffffff


	//   ....[7]....
        /*0048*/ 	.word	0xffffffff


	//   ....[8]....
        /*004c*/ 	.word	0xffffffff


	//   ....[9]....
        /*0050*/ 	.word	0xffffffff


	//----- nvinfo : EIATTR_COOP_GROUP_INSTR_OFFSETS
	.align		4
.L_607:
        /*0054*/ 	.byte	0x04, 0x28
        /*0056*/ 	.short	(.L_609 - .L_608)


	//   ....[0]....
.L_608:
        /*0058*/ 	.word	0x00002de0


	//   ....[1]....
        /*005c*/ 	.word	0x00002e20


	//   ....[2]....
        /*0060*/ 	.word	0x00002e90


	//   ....[3]....
        /*0064*/ 	.word	0x00002eb0


	//   ....[4]....
        /*0068*/ 	.word	0x00002ee0


	//   ....[5]....
        /*006c*/ 	.word	0x00002f00


	//   ....[6]....
        /*0070*/ 	.word	0x00002f30


	//   ....[7]....
        /*0074*/ 	.word	0x00002f50


	//   ....[8]....
        /*0078*/ 	.word	0x00002fa0


	//   ....[9]....
        /*007c*/ 	.word	0x00002fb0


	//----- nvinfo : EIATTR_VRC_CTA_INIT_COUNT
	.align		4
.L_609:
        /*0080*/ 	.byte	0x02, 0x4a
	.zero		1
	.zero		1


	//----- nvinfo : EIATTR_EXIT_INSTR_OFFSETS
	.align		4
        /*0084*/ 	.byte	0x04, 0x1c
        /*0086*/ 	.short	(.L_611 - .L_610)


	//   ....[0]....
.L_610:
        /*0088*/ 	.word	0x000063d0


	//   ....[1]....
        /*008c*/ 	.word	0x00006500


	//   ....[2]....
        /*0090*/ 	.word	0x00006b20


	//   ....[3]....
        /*0094*/ 	.word	0x00007120


	//----- nvinfo : EIATTR_MAX_THREADS
	.align		4
.L_611:
        /*0098*/ 	.byte	0x04, 0x05
        /*009a*/ 	.short	(.L_613 - .L_612)
.L_612:
        /*009c*/ 	.word	0x000001c0
        /*00a0*/ 	.word	0x00000001
        /*00a4*/ 	.word	0x00000001


	//----- nvinfo : EIATTR_CRS_STACK_SIZE
	.align		4
.L_613:
        /*00a8*/ 	.byte	0x04, 0x1e
        /*00aa*/ 	.short	(.L_615 - .L_614)
.L_614:
        /*00ac*/ 	.word	0x00000000


	//----- nvinfo : EIATTR_CBANK_PARAM_SIZE
	.align		4
.L_615:
        /*00b0*/ 	.byte	0x03, 0x19
        /*00b2*/ 	.short	0x00b8


	//----- nvinfo : EIATTR_PARAM_CBANK
	.align		4
        /*00b4*/ 	.byte	0x04, 0x0a
        /*00b6*/ 	.short	(.L_617 - .L_616)
	.align		4
.L_616:
        /*00b8*/ 	.word	index@(.nv.constant0._Z35group_norm_nhwc_bwd_one_pass_kernelI11Bf16IOBf16WLi256ELi28ELi448EEv26Group_norm_nhwc_bwd_params)
        /*00bc*/ 	.short	0x0380
        /*00be*/ 	.short	0x00b8


	//----- nvinfo : EIATTR_SW_WAR
	.align		4
.L_617:
        /*00c0*/ 	.byte	0x04, 0x36
        /*00c2*/ 	.short	(.L_619 - .L_618)
.L_618:
        /*00c4*/ 	.word	0x00000008
.L_619:


//--------------------- .nv.info._Z35group_norm_nhwc_bwd_one_pass_kernelI11Bf16IOBf16WLi512ELi28ELi448EEv26Group_norm_nhwc_bwd_params --------------------------
	.section	.nv.info._Z35group_norm_nhwc_bwd_one_pass_kernelI11Bf16IOBf16WLi512ELi28ELi448EEv26Group_norm_nhwc_bwd_params,"",@"SHT_CUDA_INFO"
	.sectionflags	@""
	.align	4


	//----- nvinfo : EIATTR_CUDA_API_VERSION
	.align		4
        /*0000*/ 	.byte	0x04, 0x37
        /*0002*/ 	.short	(.L_621 - .L_620)
.L_620:
        /*0004*/ 	.word	0x00000082


	//----- nvinfo : EIATTR_KPARAM_INFO
	.align		4
.L_621:
        /*0008*/ 	.byte	0x04, 0x17
        /*000a*/ 	.short	(.L_623 - .L_622)
.L_622:
        /*000c*/ 	.word	0x00000000
        /*0010*/ 	.short	0x0000
        /*0012*/ 	.short	0x0000
        /*0014*/ 	.byte	0x00, 0xf0, 0xe1, 0x02


	//----- nvinfo : EIATTR_SPARSE_MMA_MASK
	.align		4
.L_623:
        /*0018*/ 	.byte	0x03, 0x50
        /*001a*/ 	.short	0x0000


	//----- nvinfo : EIATTR_MAXREG_COUNT
	.align		4
        /*001c*/ 	.byte	0x03, 0x1b
        /*001e*/ 	.short	0x0080


	//----- nvinfo : EIATTR_NUM_BARRIERS
	.align		4
        /*0020*/ 	.byte	0x02, 0x4c
        /*0022*/ 	.byte	0x01
	.zero		1


	//----- nvinfo : EIATTR_MERCURY_ISA_VERSION
	.align		4
        /*0024*/ 	.byte	0x03, 0x5f
        /*0026*/ 	.short	0x0101


	//----- nvinfo : EIATTR_INT_WARP_WIDE_INSTR_OFFSETS
	.align		4
        /*0028*/ 	.byte	0x04, 0x31
        /*002a*/ 	.short	(.L_625 - .L_624)


	//   ....[0]....
.L_624:
        /*002c*/ 	.word	0x000056e0


	//----- nvinfo : EIATTR_COOP_GROUP_MASK_REGIDS
	.align		4
.L_625:
        /*0030*/ 	.byte	0x04, 0x29
        /*0032*/ 	.short	(.L_627 - .L_626)


	//   ....[0]....
.L_626:
        /*0034*/ 	.word	0xffffffff


	//   ....[1]....
        /*0038*/ 	.word	0xffffffff


	//   ....[2]....
        /*003c*/ 	.word	0xffffffff


	//   ....[3]....
        /*0040*/ 	.word	0xffffffff


	//   ....[4]....
        /*0044*/ 	.word	0xffffffff


	//   ....[5]....
        /*0048*/ 	.word	0xffffffff


	//   ....[6]....
        /*004c*/ 	.word	0xffffffff


	//   ....[7]....
        /*0050*/ 	.word	0xffffffff


	//   ....[8]....
        /*0054*/ 	.word	0xffffffff


	//   ....[9]....
        /*0058*/ 	.word	0xffffffff


	//----- nvinfo : EIATTR_COOP_GROUP_INSTR_OFFSETS
	.align		4
.L_627:
        /*005c*/ 	.byte	0x04, 0x28
        /*005e*/ 	.short	(.L_629 - .L_628)


	//   ....[0]....
.L_628:
        /*0060*/ 	.word	0x00005440


	//   ....[1]....
        /*0064*/ 	.word	0x00005480


	//   ....[2]....
        /*0068*/ 	.word	0x00005530


	//   ....[3]....
        /*006c*/ 	.word	0x00005550


	//   ....[4]....
        /*0070*/ 	.word	0x000055c0


	//   ....[5]....
        /*0074*/ 	.word	0x000055e0


	//   ....[6]....
        /*0078*/ 	.word	0x00005610


	//   ....[7]....
        /*007c*/ 	.word	0x00005630


	//   ....[8]....
        /*0080*/ 	.word	0x00005680


	//   ....[9]....
        /*0084*/ 	.word	0x00005690


	//----- nvinfo : EIATTR_VRC_CTA_INIT_COUNT
	.align		4
.L_629:
        /*0088*/ 	.byte	0x02, 0x4a
	.zero		1
	.zero		1


	//----- nvinfo : EIATTR_EXIT_INSTR_OFFSETS
	.align		4
        /*008c*/ 	.byte	0x04, 0x1c
        /*008e*/ 	.short	(.L_631 - .L_630)


	//   ....[0]....
.L_630:
        /*0090*/ 	.word	0x0000a670


	//   ....[1]....
        /*0094*/ 	.word	0x0000a7a0


	//   ....[2]....
        /*0098*/ 	.word	0x0000add0


	//   ....[3]....
        /*009c*/ 	.word	0x0000b3d0


	//----- nvinfo : EIATTR_MAX_THREADS
	.align		4
.L_631:
        /*00a0*/ 	.byte	0x04, 0x05
        /*00a2*/ 	.short	(.L_633 - .L_632)
.L_632:
        /*00a4*/ 	.word	0x000001c0
        /*00a8*/ 	.word	0x00000001
        /*00ac*/ 	.word	0x00000001


	//----- nvinfo : EIATTR_CRS_STACK_SIZE
	.align		4
.L_633:
        /*00b0*/ 	.byte	0x04, 0x1e
        /*00b2*/ 	.short	(.L_635 - .L_634)
.L_634:
        /*00b4*/ 	.word	0x00000000


	//----- nvinfo : EIATTR_CBANK_PARAM_SIZE
	.align		4
.L_635:
        /*00b8*/ 	.byte	0x03, 0x19
        /*00ba*/ 	.short	0x00b8


	//----- nvinfo : EIATTR_PARAM_CBANK
	.align		4
        /*00bc*/ 	.byte	0x04, 0x0a
        /*00be*/ 	.short	(.L_637 - .L_636)
	.align		4
.L_636:
        /*00c0*/ 	.word	index@(.nv.constant0._Z35group_norm_nhwc_bwd_one_pass_kernelI11Bf16IOBf16WLi512ELi28ELi448EEv26Group_norm_nhwc_bwd_params)
        /*00c4*/ 	.short	0x0380
        /*00c6*/ 	.short	0x00b8


	//----- nvinfo : EIATTR_SW_WAR
	.align		4
.L_637:
        /*00c8*/ 	.byte	0x04, 0x36
        /*00ca*/ 	.short	(.L_639 - .L_638)
.L_638:
        /*00cc*/ 	.word	0x00000008
.L_639:


//--------------------- .nv.info._Z35group_norm_nhwc_bwd_one_pass_kernelI11Bf16IOFp16WLi64ELi28ELi448EEv26Group_norm_nhwc_bwd_params --------------------------
	.section	.nv.info._Z35group_norm_nhwc_bwd_one_pass_kernelI11Bf16IOFp16WLi64ELi28ELi448EEv26Group_norm_nhwc_bwd_params,"",@"SHT_CUDA_INFO"
	.sectionflags	@""
	.align	4


	//----- nvinfo : EIATTR_CUDA_API_VERSION
	.align		4
        /*0000*/ 	.byte	0x04, 0x37
        /*0002*/ 	.short	(.L_641 - .L_640)
.L_640:
        /*0004*/ 	.word	0x00000082


	//----- nvinfo : EIATTR_KPARAM_INFO
	.align		4
.L_641:
        /*0008*/ 	.byte	0x04, 0x17
        /*000a*/ 	.short	(.L_643 - .L_642)
.L_642:
        /*000c*/ 	.word	0x00000000
        /*0010*/ 	.short	0x0000
        /*0012*/ 	.short	0x0000
        /*0014*/ 	.byte	0x00, 0xf0, 0xe1, 0x02


	//----- nvinfo : EIATTR_SPARSE_MMA_MASK
	.align		4
.L_643:
        /*0018*/ 	.byte	0x03, 0x50
        /*001a*/ 	.short	0x0000


	//----- nvinfo : EIATTR_MAXREG_COUNT
	.align		4
        /*001c*/ 	.byte	0x03, 0x1b
        /*001e*/ 	.short	0x0080


	//----- nvinfo : EIATTR_NUM_BARRIERS
	.align		4
        /*0020*/ 	.byte	0x02, 0x4c
        /*0022*/ 	.byte	0x01
	.zero		1


	//----- nvinfo : EIATTR_MERCURY_ISA_VERSION
	.align		4
        /*0024*/ 	.byte	0x03, 0x5f
        /*0026*/ 	.short	0x0101


	//----- nvinfo : EIATTR_INT_WARP_WIDE_INSTR_OFFSETS
	.align		4
        /*0028*/ 	.byte	0x04, 0x31
        /*002a*/ 	.short	(.L_645 - .L_644)


	//   ....[0]....
.L_644:
        /*002c*/ 	.word	0x00002510


	//   ....[1]....
        /*0030*/ 	.word	0x000025b0


	//   ....[2]....
        /*0034*/ 	.word	0x000025e0


	//   ....[3]....
        /*0038*/ 	.word	0x00002620


	//   ....[4]....
        /*003c*/ 	.word	0x000026f0


	//   ....[5]....
        /*0040*/ 	.word	0x000027a0


	//   ....[6]....
        /*0044*/ 	.word	0x000027e0


	//   ....[7]....
        /*0048*/ 	.word	0x00002870


	//----- nvinfo : EIATTR_COOP_GROUP_MASK_REGIDS
	.align		4
.L_645:
        /*004c*/ 	.byte	0x04, 0x29
        /*004e*/ 	.short	(.L_647 - .L_646)


	//   ....[0]....
.L_646:
        /*0050*/ 	.word	0xffffffff


	//   ....[1]....
        /*0054*/ 	.word	0xffffffff


	//   ....[2]....
        /*0058*/ 	.word	0xffffffff


	//   ....[3]....
        /*005c*/ 	.word	0xffffffff


	//   ....[4]....
        /*0060*/ 	.word	0xffffffff


	//   ....[5]....
        /*0064*/ 	.word	0xffffffff


	//   ....[6]....
        /*0068*/ 	.word	0xffffffff


	//   ....[7]....
        /*006c*/ 	.word	0xffffffff


	//   ....[8]....
        /*0070*/ 	.word	0xffffffff


	//   ....[9]....
        /*0074*/ 	.word	0xffffffff


	//----- nvinfo : EIATTR_COOP_GROUP_INSTR_OFFSETS
	.align		4
.L_647:
        /*0078*/ 	.byte	0x04, 0x28
        /*007a*/ 	.short	(.L_649 - .L_648)


	//   ....[0]....
.L_648:
        /*007c*/ 	.word	0x00001180


	//   ....[1]....
        /*0080*/ 	.word	0x000011c0


	//   ....[2]....
        /*0084*/ 	.word	0x00001200


	//   ....[3]....
        /*0088*/ 	.word	0x00001220


	//   ....[4]....
        /*008c*/ 	.word	0x00001250


	//   ....[5]....
        /*0090*/ 	.word	0x00001270


	//   ....[6]....
        /*0094*/ 	.word	0x000012a0


	//   ....[7]....
        /*0098*/ 	.word	0x000012c0


	//   ....[8]....
        /*009c*/ 	.word	0x00001310


	//   ....[9]....
        /*00a0*/ 	.word	0x00001320


	//----- nvinfo : EIATTR_VRC_CTA_INIT_COUNT
	.align		4
.L_649:
        /*00a4*/ 	.byte	0x02, 0x4a
	.zero		1
	.zero		1


	//----- nvinfo : EIATTR_EXIT_INSTR_OFFSETS
	.align		4
        /*00a8*/ 	.byte	0x04, 0x1c
        /*00aa*/ 	.short	(.L_651 - .L_650)


	//   ....[0]....
.L_650:
        /*00ac*/ 	.word	0x00003710


	//   ....[1]....
        /*00b0*/ 	.word	0x00003840


	//   ....[2]....
        /*00b4*/ 	.word	0x00003e20


	//   ....[3]....
        /*00b8*/ 	.word	0x00004420


	//----- nvinfo : EIATTR_MAX_THREADS
	.align		4
.L_651:
        /*00bc*/ 	.byte	0x04, 0x05
        /*00be*/ 	.short	(.L_653 - .L_652)
.L_652:
        /*00c0*/ 	.word	0x000001c0
        /*00c4*/ 	.word	0x00000001
        /*00c8*/ 	.word	0x00000001


	//----- nvinfo : EIATTR_CRS_STACK_SIZE
	.align		4
.L_653:
        /*00cc*/ 	.byte	0x04, 0x1e
        /*00ce*/ 	.short	(.L_655 - .L_654)
.L_654:
        /*00d0*/ 	.word	0x00000000


	//----- nvinfo : EIATTR_CBANK_PARAM_SIZE
	.align		4
.L_655:
        /*00d4*/ 	.byte	0x03, 0x19
        /*00d6*/ 	.short	0x00b8


	//----- nvinfo : EIATTR_PARAM_CBANK
	.align		4
        /*00d8*/ 	.byte	0x04, 0x0a
        /*00da*/ 	.short	(.L_657 - .L_656)
	.align		4
.L_656:
        /*00dc*/ 	.word	index@(.nv.constant0._Z35group_norm_nhwc_bwd_one_pass_kernelI11Bf16IOFp16WLi64ELi28ELi448EEv26Group_norm_nhwc_bwd_params)
        /*00e0*/ 	.short	0x0380
        /*00e2*/ 	.short	0x00b8


	//----- nvinfo : EIATTR_SW_WAR
	.align		4
.L_657:
        /*00e4*/ 	.byte	0x04, 0x36
        /*00e6*/ 	.short	(.L_659 - .L_658)
.L_658:
        /*00e8*/ 	.word	0x00000008
.L_659:


//--------------------- .nv.info._Z35group_norm_nhwc_bwd_one_pass_kernelI11Bf16IOFp16WLi128ELi28ELi448EEv26Group_norm_nhwc_bwd_params --------------------------
	.section	.nv.info._Z35group_norm_nhwc_bwd_one_pass_kernelI11Bf16IOFp16WLi128ELi28ELi448EEv26Group_norm_nhwc_bwd_params,"",@"SHT_CUDA_INFO"
	.sectionflags	@""
	.align	4


	//----- nvinfo : EIATTR_CUDA_API_VERSION
	.align		4
        /*0000*/ 	.byte	0x04, 0x37
        /*0002*/ 	.short	(.L_661 - .L_660)
.L_660:
        /*0004*/ 	.word	0x00000082


	//----- nvinfo : EIATTR_KPARAM_INFO
	.align		4
.L_661:
        /*0008*/ 	.byte	0x04, 0x17
        /*000a*/ 	.short	(.L_663 - .L_662)
.L_662:
        /*000c*/ 	.word	0x00000000
        /*0010*/ 	.short	0x0000
        /*0012*/ 	.short	0x0000
        /*0014*/ 	.byte	0x00, 0xf0, 0xe1, 0x02


	//----- nvinfo : EIATTR_SPARSE_MMA_MASK
	.align		4
.L_663:
        /*0018*/ 	.byte	0x03, 0x50
        /*001a*/ 	.short	0x0000


	//----- nvinfo : EIATTR_MAXREG_COUNT
	.align		4
        /*001c*/ 	.byte	0x03, 0x1b
        /*001e*/ 	.short	0x0080


	//----- nvinfo : EIATTR_NUM_BARRIERS
	.align		4
        /*0020*/ 	.byte	0x02, 0x4c
        /*0022*/ 	.byte	0x01
	.zero		1


	//----- nvinfo : EIATTR_MERCURY_ISA_VERSION
	.align		4
        /*0024*/ 	.byte	0x03, 0x5f
        /*0026*/ 	.short	0x0101


	//----- nvinfo : EIATTR_INT_WARP_WIDE_INSTR_OFFSETS
	.align		4
        /*0028*/ 	.byte	0x04, 0x31
        /*002a*/ 	.short	(.L_665 - .L_664)


	//   ....[0]....
.L_664:
        /*002c*/ 	.word	0x00001c10


	//----- nvinfo : EIATTR_COOP_GROUP_MASK_REGIDS
	.align		4
.L_665:
        /*0030*/ 	.byte	0x04, 0x29
        /*0032*/ 	.short	(.L_667 - .L_666)


	//   ....[0]....
.L_666:
        /*0034*/ 	.word	0xffffffff


	//   ....[1]....
        /*0038*/ 	.word	0xffffffff


	//   ....[2]....
        /*003c*/ 	.word	0xffffffff


	//   ....[3]....
        /*0040*/ 	.word	0xffffffff


	//   ....[4]....
        /*0044*/ 	.word	0xffffffff


	//   ....[5]....
        /*0048*/ 	.word	0xffffffff


	//   ....[6]....
        /*004c*/ 	.word	0xffffffff


	//   ....[7]....
        /*0050*/ 	.word	0xffffffff


	//   ....[8]....
        /*0054*/ 	.word	0xffffffff


	//   ....[9]....
        /*0058*/ 	.word	0xffffffff


	//----- nvinfo : EIATTR_COOP_GROUP_INSTR_OFFSETS
	.align		4
.L_667:
        /*005c*/ 	.byte	0x04, 0x28
        /*005e*/ 	.short	(.L_669 - .L_668)


	//   ....[0]....
.L_668:
        /*0060*/ 	.word	0x000019b0


	//   ....[1]....
        /*0064*/ 	.word	0x000019f0


	//   ....[2]....
        /*0068*/ 	.word	0x00001a80


	//   ....[3]....
        /*006c*/ 	.word	0x00001ab0


	//   ....[4]....
        /*0070*/ 	.word	0x00001af0


	//   ....[5]....
        /*0074*/ 	.word	0x00001b10


	//   ....[6]....
        /*0078*/ 	.word	0x00001b40


	//   ....[7]....
        /*007c*/ 	.word	0x00001b60


	//   ....[8]....
        /*0080*/ 	.word	0x00001bb0


	//   ....[9]....
        /*0084*/ 	.word	0x00001bc0


	//----- nvinfo : EIATTR_VRC_CTA_INIT_COUNT
	.align		4
.L_669:
        /*0088*/ 	.byte	0x02, 0x4a
	.zero		1
	.zero		1


	//----- nvinfo : EIATTR_EXIT_INSTR_OFFSETS
	.align		4
        /*008c*/ 	.byte	0x04, 0x1c
        /*008e*/ 	.short	(.L_671 - .L_670)


	//   ....[0]....
.L_670:
        /*0090*/ 	.word	0x00004490


	//   ....[1]....
        /*0094*/ 	.word	0x000045c0


	//   ....[2]....
        /*0098*/ 	.word	0x00004bd0


	//   ....[3]....
        /*009c*/ 	.word	0x000051d0


	//----- nvinfo : EIATTR_MAX_THREADS
	.align		4
.L_671:
        /*00a0*/ 	.byte	0x04, 0x05
        /*00a2*/ 	.short	(.L_673 - .L_672)
.L_672:
        /*00a4*/ 	.word	0x000001c0
        /*00a8*/ 	.word	0x00000001
        /*00ac*/ 	.word	0x00000001


	//----- nvinfo : EIATTR_CRS_STACK_SIZE
	.align		4
.L_673:
        /*00b0*/ 	.byte	0x04, 0x1e
        /*00b2*/ 	.short	(.L_675 - .L_674)
.L_674:
        /*00b4*/ 	.word	0x00000000


	//----- nvinfo : EIATTR_CBANK_PARAM_SIZE
	.align		4
.L_675:
        /*00b8*/ 	.byte	0x03, 0x19
        /*00ba*/ 	.short	0x00b8


	//----- nvinfo : EIATTR_PARAM_CBANK
	.align		4
        /*00bc*/ 	.byte	0x04, 0x0a
        /*00be*/ 	.short	(.L_677 - .L_676)
	.align		4
.L_676:
        /*00c0*/ 	.word	index@(.nv.constant0._Z35group_norm_nhwc_bwd_one_pass_kernelI11Bf16IOFp16WLi128ELi28ELi448EEv26Group_norm_nhwc_bwd_params)
        /*00c4*/ 	.short	0x0380
        /*00c6*/ 	.short	0x00b8


	//----- nvinfo : EIATTR_SW_WAR
	.align		4
.L_677:
        /*00c8*/ 	.byte	0x04, 0x36
        /*00ca*/ 	.short	(.L_679 - .L_678)
.L_678:
        /*00cc*/ 	.word	0x00000008
.L_679:


//--------------------- .nv.info._Z35group_norm_nhwc_bwd_one_pass_kernelI11Bf16IOFp16WLi256ELi28ELi448EEv26Group_norm_nhwc_bwd_params --------------------------
	.section	.nv.info._Z35group_norm_nhwc_bwd_one_pass_kernelI11Bf16IOFp16WLi256ELi28ELi448EEv26Group_norm_nhwc_bwd_params,"",@"SHT_CUDA_INFO"
	.sectionflags	@""
	.align	4


	//----- nvinfo : EIATTR_CUDA_API_VERSION
	.align		4
        /*0000*/ 	.byte	0x04, 0x37
        /*0002*/ 	.short	(.L_681 - .L_680)
.L_680:
        /*0004*/ 	.word	0x00000082


	//----- nvinfo : EIATTR_KPARAM_INFO
	.align		4
.L_681:
        /*0008*/ 	.byte	0x04, 0x17
        /*000a*/ 	.short	(.L_683 - .L_682)
.L_682:
        /*000c*/ 	.word	0x00000000
        /*0010*/ 	.short	0x0000
        /*0012*/ 	.short	0x0000
        /*0014*/ 	.byte	0x00, 0xf0, 0xe1, 0x02


	//----- nvinfo : EIATTR_SPARSE_MMA_MASK
	.align		4
.L_683:
        /*0018*/ 	.byte	0x03, 0x50
        /*001a*/ 	.short	0x0000


	//----- nvinfo : EIATTR_MAXREG_COUNT
	.align		4
        /*001c*/ 	.byte	0x03, 0x1b
        /*001e*/ 	.short	0x0080


	//----- nvinfo : EIATTR_NUM_BARRIERS
	.align		4
        /*0020*/ 	.byte	0x02, 0x4c
        /*0022*/ 	.byte	0x01
	.zero		1


	//----- nvinfo : EIATTR_MERCURY_ISA_VERSION
	.align		4
        /*0024*/ 	.byte	0x03, 0x5f
        /*0026*/ 	.short	0x0101


	//----- nvinfo : EIATTR_COOP_GROUP_MASK_REGIDS
	.align		4
        /*0028*/ 	.byte	0x04, 0x29
        /*002a*/ 	.short	(.L_685 - .L_684)


	//   ....[0]....
.L_684:
        /*002c*/ 	.word	0xffffffff


	//   ....[1]....
        /*0030*/ 	.word	0xffffffff


	//   ....[2]....
        /*0034*/ 	.word	0xffffffff


	//   ....[3]....
        /*0038*/ 	.word	0xffffffff


	//   ....[4]....
        /*003c*/ 	.word	0xffffffff


	//   ....[5]....
        /*0040*/ 	.word	0xffffffff


	//   ....[6]....
        /*0044*/ 	.word	0xffffffff


	//   ....[7]....
        /*0048*/ 	.word	0xffffffff


	//   ....[8]....
        /*004c*/ 	.word	0xffffffff


	//   ....[9]....
        /*0050*/ 	.word	0xffffffff


	//----- nvinfo : EIATTR_COOP_GROUP_INSTR_OFFSETS
	.align		4
.L_685:
        /*0054*/ 	.byte	0x04, 0x28
        /*0056*/ 	.short	(.L_687 - .L_686)


	//   ....[0]....
.L_686:
        /*0058*/ 	.word	0x00002de0


	//   ....[1]....
        /*005c*/ 	.word	0x00002e20


	//   ....[2]....
        /*0060*/ 	.word	0x00002e90


	//   ....[3]....
        /*0064*/ 	.word	0x00002eb0


	//   ....[4]....
        /*0068*/ 	.word	0x00002ee0


	//   ....[5]....
        /*006c*/ 	.word	0x00002f00


	//   ....[6]....
        /*0070*/ 	.word	0x00002f30


	//   ....[7]....
        /*0074*/ 	.word	0x00002f50


	//   ....[8]....
        /*0078*/ 	.word	0x00002fa0


	//   ....[9]....
        /*007c*/ 	.word	0x00002fb0


	//----- nvinfo : EIATTR_VRC_CTA_INIT_COUNT
	.align		4
.L_687:
        /*0080*/ 	.byte	0x02, 0x4a
	.zero		1
	.zero		1


	//----- nvinfo : EIATTR_EXIT_INSTR_OFFSETS
	.align		4
        /*0084*/ 	.byte	0x04, 0x1c
        /*0086*/ 	.short	(.L_689 - .L_688)


	//   ....[0]....
.L_688:
        /*0088*/ 	.word	0x000063d0


	//   ....[1]....
        /*008c*/ 	.word	0x00006500


	//   ....[2]....
        /*0090*/ 	.word	0x00006b20


	//   ....[3]....
        /*0094*/ 	.word	0x00007120


	//----- nvinfo : EIATTR_MAX_THREADS
	.align		4
.L_689:
        /*0098*/ 	.byte	0x04, 0x05
        /*009a*/ 	.short	(.L_691 - .L_690)
.L_690:
        /*009c*/ 	.word	0x000001c0
        /*00a0*/ 	.word	0x00000001
        /*00a4*/ 	.word	0x00000001


	//----- nvinfo : EIATTR_CRS_STACK_SIZE
	.align		4
.L_691:
        /*00a8*/ 	.byte	0x04, 0x1e
        /*00aa*/ 	.short	(.L_693 - .L_692)
.L_692:
        /*00ac*/ 	.word	0x00000000


	//----- nvinfo : EIATTR_CBANK_PARAM_SIZE
	.align		4
.L_693:
        /*00b0*/ 	.byte	0x03, 0x19
        /*00b2*/ 	.short	0x00b8


	//----- nvinfo : EIATTR_PARAM_CBANK
	.align		4
        /*00b4*/ 	.byte	0x04, 0x0a
        /*00b6*/ 	.short	(.L_695 - .L_694)
	.align		4
.L_694:
        /*00b8*/ 	.word	index@(.nv.constant0._Z35group_norm_nhwc_bwd_one_pass_kernelI11Bf16IOFp16WLi256ELi28ELi448EEv26Group_norm_nhwc_bwd_params)
        /*00bc*/ 	.short	0x0380
        /*00be*/ 	.short	0x00b8


	//----- nvinfo : EIATTR_SW_WAR
	.align		4
.L_695:
        /*00c0*/ 	.byte	0x04, 0x36
        /*00c2*/ 	.short	(.L_697 - .L_696)
.L_696:
        /*00c4*/ 	.word	0x00000008
.L_697:


//--------------------- .nv.info._Z35group_norm_nhwc_bwd_one_pass_kernelI11Bf16IOFp16WLi512ELi28ELi448EEv26Group_norm_nhwc_bwd_params --------------------------
	.section	.nv.info._Z35group_norm_nhwc_bwd_one_pass_kernelI11Bf16IOFp16WLi512ELi28ELi448EEv26Group_norm_nhwc_bwd_params,"",@"SHT_CUDA_INFO"
	.sectionflags	@""
	.align	4


	//----- nvinfo : EIATTR_CUDA_API_VERSION
	.align		4
        /*0000*/ 	.byte	0x04, 0x37
        /*0002*/ 	.short	(.L_699 - .L_698)
.L_698:
        /*0004*/ 	.word	0x00000082


	//----- nvinfo : EIATTR_KPARAM_INFO
	.align		4
.L_699:
        /*0008*/ 	.byte	0x04, 0x17
        /*000a*/ 	.short	(.L_701 - .L_700)
.L_700:
        /*000c*/ 	.word	0x00000000
        /*0010*/ 	.short	0x0000
        /*0012*/ 	.short	0x0000
        /*0014*/ 	.byte	0x00, 0xf0, 0xe1, 0x02


	//----- nvinfo : EIATTR_SPARSE_MMA_MASK
	.align		4
.L_701:
        /*0018*/ 	.byte	0x03, 0x50
        /*001a*/ 	.short	0x0000


	//----- nvinfo : EIATTR_MAXREG_COUNT
	.align		4
        /*001c*/ 	.byte	0x03, 0x1b
        /*001e*/ 	.short	0x0080


	//----- nvinfo : EIATTR_NUM_BARRIERS
	.align		4
        /*0020*/ 	.byte	0x02, 0x4c
        /*0022*/ 	.byte	0x01
	.zero		1


	//----- nvinfo : EIATTR_MERCURY_ISA_VERSION
	.align		4
        /*0024*/ 	.byte	0x03, 0x5f
        /*0026*/ 	.short	0x0101


	//----- nvinfo : EIATTR_INT_WARP_WIDE_INSTR_OFFSETS
	.align		4
        /*0028*/ 	.byte	0x04, 0x31
        /*002a*/ 	.short	(.L_703 - .L_702)


	//   ....[0]....
.L_702:
        /*002c*/ 	.word	0x000056d0


	//----- nvinfo : EIATTR_COOP_GROUP_MASK_REGIDS
	.align		4
.L_703:
        /*0030*/ 	.byte	0x04, 0x29
        /*0032*/ 	.short	(.L_705 - .L_704)


	//   ....[0]....
.L_704:
        /*0034*/ 	.word	0xffffffff


	//   ....[1]....
        /*0038*/ 	.word	0xffffffff


	//   ....[2]....
        /*003c*/ 	.word	0xffffffff


	//   ....[3]....
        /*0040*/ 	.word	0xffffffff


	//   ....[4]....
        /*0044*/ 	.word	0xffffffff


	//   ....[5]....
        /*0048*/ 	.word	0xffffffff


	//   ....[6]....
        /*004c*/ 	.word	0xffffffff


	//   ....[7]....
        /*0050*/ 	.word	0xffffffff


	//   ....[8]....
        /*0054*/ 	.word	0xffffffff


	//   ....[9]....
        /*0058*/ 	.word	0xffffffff


	//----- nvinfo : EIATTR_COOP_GROUP_INSTR_OFFSETS
	.align		4
.L_705:
        /*005c*/ 	.byte	0x04, 0x28
        /*005e*/ 	.short	(.L_707 - .L_706)


	//   ....[0]....
.L_706:
        /*0060*/ 	.word	0x00005430


	//   ....[1]....
        /*0064*/ 	.word	0x00005470


	//   ....[2]....
        /*0068*/ 	.word	0x00005520


	//   ....[3]....
        /*006c*/ 	.word	0x00005540


	//   ....[4]....
        /*0070*/ 	.word	0x000055b0


	//   ....[5]....
        /*0074*/ 	.word	0x000055d0


	//   ....[6]....
        /*0078*/ 	.word	0x00005600


	//   ....[7]....
        /*007c*/ 	.word	0x00005620


	//   ....[8]....
        /*0080*/ 	.word	0x00005670


	//   ....[9]....
        /*0084*/ 	.word	0x00005680


	//----- nvinfo : EIATTR_VRC_CTA_INIT_COUNT
	.align		4
.L_707:
        /*0088*/ 	.byte	0x02, 0x4a
	.zero		1
	.zero		1


	//----- nvinfo : EIATTR_EXIT_INSTR_OFFSETS
	.align		4
        /*008c*/ 	.byte	0x04, 0x1c
        /*008e*/ 	.short	(.L_709 - .L_708)


	//   ....[0]....
.L_708:
        /*0090*/ 	.word	0x0000a660


	//   ....[1]....
        /*0094*/ 	.word	0x0000a790


	//   ....[2]....
        /*0098*/ 	.word	0x0000adc0


	//   ....[3]....
        /*009c*/ 	.word	0x0000b3c0


	//----- nvinfo : EIATTR_MAX_THREADS
	.align		4
.L_709:
        /*00a0*/ 	.byte	0x04, 0x05
        /*00a2*/ 	.short	(.L_711 - .L_710)
.L_710:
        /*00a4*/ 	.word	0x000001c0
        /*00a8*/ 	.word	0x00000001
        /*00ac*/ 	.word	0x00000001


	//----- nvinfo : EIATTR_CRS_STACK_SIZE
	.align		4
.L_711:
        /*00b0*/ 	.byte	0x04, 0x1e
        /*00b2*/ 	.short	(.L_713 - .L_712)
.L_712:
        /*00b4*/ 	.word	0x00000000


	//----- nvinfo : EIATTR_CBANK_PARAM_SIZE
	.align		4
.L_713:
        /*00b8*/ 	.byte	0x03, 0x19
        /*00ba*/ 	.short	0x00b8


	//----- nvinfo : EIATTR_PARAM_CBANK
	.align		4
        /*00bc*/ 	.byte	0x04, 0x0a
        /*00be*/ 	.short	(.L_715 - .L_714)
	.align		4
.L_714:
        /*00c0*/ 	.word	index@(.nv.constant0._Z35group_norm_nhwc_bwd_one_pass_kernelI11Bf16IOFp16WLi512ELi28ELi448EEv26Group_norm_nhwc_bwd_params)
        /*00c4*/ 	.short	0x0380
        /*00c6*/ 	.short	0x00b8


	//----- nvinfo : EIATTR_SW_WAR
	.align		4
.L_715:
        /*00c8*/ 	.byte	0x04, 0x36
        /*00ca*/ 	.short	(.L_717 - .L_716)
.L_716:
        /*00cc*/ 	.word	0x00000008
.L_717:


//--------------------- .nv.info._Z35group_norm_nhwc_bwd_one_pass_kernelI11Fp16IOFp32WLi64ELi28ELi448EEv26Group_norm_nhwc_bwd_params --------------------------
	.section	.nv.info._Z35group_norm_nhwc_bwd_one_pass_kernelI11Fp16IOFp32WLi64ELi28ELi448EEv26Group_norm_nhwc_bwd_params,"",@"SHT_CUDA_INFO"
	.sectionflags	@""
	.align	4


	//----- nvinfo : EIATTR_CUDA_API_VERSION
	.align		4
        /*0000*/ 	.byte	0x04, 0x37
        /*0002*/ 	.short	(.L_719 - .L_718)
.L_718:
        /*0004*/ 	.word	0x00000082


	//----- nvinfo : EIATTR_KPARAM_INFO
	.align		4
.L_719:
        /*0008*/ 	.byte	0x04, 0x17
        /*000a*/ 	.short	(.L_721 - .L_720)
.L_720:
        /*000c*/ 	.word	0x00000000
        /*0010*/ 	.short	0x0000
        /*0012*/ 	.short	0x0000
        /*0014*/ 	.byte	0x00, 0xf0, 0xe1, 0x02


	//----- nvinfo : EIATTR_SPARSE_MMA_MASK
	.align		4
.L_721:
        /*0018*/ 	.byte	0x03, 0x50
        /*001a*/ 	.short	0x0000


	//----- nvinfo : EIATTR_MAXREG_COUNT
	.align		4
        /*001c*/ 	.byte	0x03, 0x1b
        /*001e*/ 	.short	0x0080


	//----- nvinfo : EIATTR_NUM_BARRIERS
	.align		4
        /*0020*/ 	.byte	0x02, 0x4c
        /*0022*/ 	.byte	0x01
	.zero		1


	//----- nvinfo : EIATTR_MERCURY_ISA_VERSION
	.align		4
        /*0024*/ 	.byte	0x03, 0x5f
        /*0026*/ 	.short	0x0101


	//----- nvinfo : EIATTR_INT_WARP_WIDE_INSTR_OFFSETS
	.align		4
        /*0028*/ 	.byte	0x04, 0x31
        /*002a*/ 	.short	(.L_723 - .L_722)


	//   ....[0]....
.L_722:
        /*002c*/ 	.word	0x000024a0


	//   ....[1]....
        /*0030*/ 	.word	0x000024d0


	//   ....[2]....
        /*0034*/ 	.word	0x000024e0


	//   ....[3]....
        /*0038*/ 	.word	0x00002530


	//   ....[4]....
        /*003c*/ 	.word	0x000026c0


	//   ....[5]....
        /*0040*/ 	.word	0x00002710


	//   ....[6]....
        /*0044*/ 	.word	0x00002720


	//   ....[7]....
        /*0048*/ 	.word	0x00002770


	//----- nvinfo : EIATTR_COOP_GROUP_MASK_REGIDS
	.align		4
.L_723:
        /*004c*/ 	.byte	0x04, 0x29
        /*004e*/ 	.short	(.L_725 - .L_724)


	//   ....[0]....
.L_724:
        /*0050*/ 	.word	0xffffffff


	//   ....[1]....
        /*0054*/ 	.word	0xffffffff


	//   ....[2]....
        /*0058*/ 	.word	0xffffffff


	//   ....[3]....
        /*005c*/ 	.word	0xffffffff


	//   ....[4]....
        /*0060*/ 	.word	0xffffffff


	//   ....[5]....
        /*0064*/ 	.word	0xffffffff


	//   ....[6]....
        /*0068*/ 	.word	0xffffffff


	//   ....[7]....
        /*006c*/ 	.word	0xffffffff


	//   ....[8]....
        /*0070*/ 	.word	0xffffffff


	//   ....[9]....
        /*0074*/ 	.word	0xffffffff


	//----- nvinfo : EIATTR_COOP_GROUP_INSTR_OFFSETS
	.align		4
.L_725:
        /*0078*/ 	.byte	0x04, 0x28
        /*007a*/ 	.short	(.L_727 - .L_726)


	//   ....[0]....
.L_726:
        /*007c*/ 	.word	0x000010c0


	//   ....[1]....
        /*0080*/ 	.word	0x00001100


	//   ....[2]....
        /*0084*/ 	.word	0x00001160


	//   ....[3]....
        /*0088*/ 	.word	0x00001180


	//   ....[4]....
        /*008c*/ 	.word	0x000011b0


	//   ....[5]....
        /*0090*/ 	.word	0x000011d0


	//   ....[6]....
        /*0094*/ 	.word	0x00001200


	//   ....[7]....
        /*0098*/ 	.word	0x00001220


	//   ....[8]....
        /*009c*/ 	.word	0x00001270


	//   ....[9]....
        /*00a0*/ 	.word	0x00001280


	//----- nvinfo : EIATTR_VRC_CTA_INIT_COUNT
	.align		4
.L_727:
        /*00a4*/ 	.byte	0x02, 0x4a
	.zero		1
	.zero		1


	//----- nvinfo : EIATTR_EXIT_INSTR_OFFSETS
	.align		4
        /*00a8*/ 	.byte	0x04, 0x1c
        /*00aa*/ 	.short	(.L_729 - .L_728)


	//   ....[0]....
.L_728:
        /*00ac*/ 	.word	0x00003650


	//   ....[1]....
        /*00b0*/ 	.word	0x00003780


	//   ....[2]....
        /*00b4*/ 	.word	0x00003d70


	//   ....[3]....
        /*00b8*/ 	.word	0x00004320


	//----- nvinfo : EIATTR_MAX_THREADS
	.align		4
.L_729:
        /*00bc*/ 	.byte	0x04, 0x05
        /*00be*/ 	.short	(.L_731 - .L_730)
.L_730:
        /*00c0*/ 	.word	0x000001c0
        /*00c4*/ 	.word	0x00000001
        /*00c8*/ 	.word	0x00000001


	//----- nvinfo : EIATTR_CRS_STACK_SIZE
	.align		4
.L_731:
        /*00cc*/ 	.byte	0x04, 0x1e
        /*00ce*/ 	.short	(.L_733 - .L_732)
.L_732:
        /*00d0*/ 	.word	0x00000000


	//----- nvinfo : EIATTR_CBANK_PARAM_SIZE
	.align		4
.L_733:
        /*00d4*/ 	.byte	0x03, 0x19
        /*00d6*/ 	.short	0x00b8


	//----- nvinfo : EIATTR_PARAM_CBANK
	.align		4
        /*00d8*/ 	.byte	0x04, 0x0a
        /*00da*/ 	.short	(.L_735 - .L_734)
	.align		4
.L_734:
        /*00dc*/ 	.word	index@(.nv.constant0._Z35group_norm_nhwc_bwd_one_pass_kernelI11Fp16IOFp32WLi64ELi28ELi448EEv26Group_norm_nhwc_bwd_params)
        /*00e0*/ 	.short	0x0380
        /*00e2*/ 	.short	0x00b8


	//----- nvinfo : EIATTR_SW_WAR
	.align		4
.L_735:
        /*00e4*/ 	.byte	0x04, 0x36
        /*00e6*/ 	.short	(.L_737 - .L_736)
.L_736:
        /*00e8*/ 	.word	0x00000008
.L_737:


//--------------------- .nv.info._Z35group_norm_nhwc_bwd_one_pass_kernelI11Fp16IOFp32WLi128ELi28ELi448EEv26Group_norm_nhwc_bwd_params --------------------------
	.section	.nv.info._Z35group_norm_nhwc_bwd_one_pass_kernelI11Fp16IOFp32WLi128ELi28ELi448EEv26Group_norm_nhwc_bwd_params,"",@"SHT_CUDA_INFO"
	.sectionflags	@""
	.align	4


	//----- nvinfo : EIATTR_CUDA_API_VERSION
	.align		4
        /*0000*/ 	.byte	0x04, 0x37
        /*0002*/ 	.short	(.L_739 - .L_738)
.L_738:
        /*0004*/ 	.word	0x00000082


	//----- nvinfo : EIATTR_KPARAM_INFO
	.align		4
.L_739:
        /*0008*/ 	.byte	0x04, 0x17
        /*000a*/ 	.short	(.L_741 - .L_740)
.L_740:
        /*000c*/ 	.word	0x00000000
        /*0010*/ 	.short	0x0000
        /*0012*/ 	.short	0x0000
        /*0014*/ 	.byte	0x00, 0xf0, 0xe1, 0x02


	//----- nvinfo : EIATTR_SPARSE_MMA_MASK
	.align		4
.L_741:
        /*0018*/ 	.byte	0x03, 0x50
        /*001a*/ 	.short	0x0000


	//----- nvinfo : EIATTR_MAXREG_COUNT
	.align		4
        /*001c*/ 	.byte	0x03, 0x1b
        /*001e*/ 	.short	0x0080


	//----- nvinfo : EIATTR_NUM_BARRIERS
	.align		4
        /*0020*/ 	.byte	0x02, 0x4c
        /*0022*/ 	.byte	0x01
	.zero		1


	//----- nvinfo : EIATTR_MERCURY_ISA_VERSION
	.align		4
        /*0024*/ 	.byte	0x03, 0x5f
        /*0026*/ 	.short	0x0101


	//----- nvinfo : EIATTR_INT_WARP_WIDE_INSTR_OFFSETS
	.align		4
        /*0028*/ 	.byte	0x04, 0x31
        /*002a*/ 	.short	(.L_743 - .L_742)


	//   ....[0]....
.L_742:
        /*002c*/ 	.word	0x00001b70


	//----- nvinfo : EIATTR_COOP_GROUP_MASK_REGIDS
	.align		4
.L_743:
        /*0030*/ 	.byte	0x04, 0x29
        /*0032*/ 	.short	(.L_745 - .L_744)


	//   ....[0]....
.L_744:
        /*0034*/ 	.word	0xffffffff


	//   ....[1]....
        /*0038*/ 	.word	0xffffffff


	//   ....[2]....
        /*003c*/ 	.word	0xffffffff


	//   ....[3]....
        /*0040*/ 	.word	0xffffffff


	//   ....[4]....
        /*0044*/ 	.word	0xffffffff


	//   ....[5]....
        /*0048*/ 	.word	0xffffffff


	//   ....[6]....
        /*004c*/ 	.word	0xffffffff


	//   ....[7]....
        /*0050*/ 	.word	0xffffffff


	//   ....[8]....
        /*0054*/ 	.word	0xffffffff


	//   ....[9]....
        /*0058*/ 	.word	0xffffffff


	//----- nvinfo : EIATTR_COOP_GROUP_INSTR_OFFSETS
	.align		4
.L_745:
        /*005c*/ 	.byte	0x04, 0x28
        /*005e*/ 	.short	(.L_747 - .L_746)


	//   ....[0]....
.L_746:
        /*0060*/ 	.word	0x00001920


	//   ....[1]....
        /*0064*/ 	.word	0x00001960


	//   ....[2]....
        /*0068*/ 	.word	0x000019e0


	//   ....[3]....
        /*006c*/ 	.word	0x00001a10


	//   ....[4]....
        /*0070*/ 	.word	0x00001a50


	//   ....[5]....
        /*0074*/ 	.word	0x00001a70


	//   ....[6]....
        /*0078*/ 	.word	0x00001aa0


	//   ....[7]....
        /*007c*/ 	.word	0x00001ac0


	//   ....[8]....
        /*0080*/ 	.word	0x00001b10


	//   ....[9]....
        /*0084*/ 	.word	0x00001b20


	//----- nvinfo : EIATTR_VRC_CTA_INIT_COUNT
	.align		4
.L_747:
        /*0088*/ 	.byte	0x02, 0x4a
	.zero		1
	.zero		1


	//----- nvinfo : EIATTR_EXIT_INSTR_OFFSETS
	.align		4
        /*008c*/ 	.byte	0x04, 0x1c
        /*008e*/ 	.short	(.L_749 - .L_748)


	//   ....[0]....
.L_748:
        /*0090*/ 	.word	0x000043e0


	//   ....[1]....
        /*0094*/ 	.word	0x00004510


	//   ....[2]....
        /*0098*/ 	.word	0x00004b00


	//   ....[3]....
        /*009c*/ 	.word	0x000050b0


	//----- nvinfo : EIATTR_MAX_THREADS
	.align		4
.L_749:
        /*00a0*/ 	.byte	0x04, 0x05
        /*00a2*/ 	.short	(.L_751 - .L_750)
.L_750:
        /*00a4*/ 	.word	0x000001c0
        /*00a8*/ 	.word	0x00000001
        /*00ac*/ 	.word	0x00000001


	//----- nvinfo : EIATTR_CRS_STACK_SIZE
	.align		4
.L_751:
        /*00b0*/ 	.byte	0x04, 0x1e
        /*00b2*/ 	.short	(.L_753 - .L_752)
.L_752:
        /*00b4*/ 	.word	0x00000000


	//----- nvinfo : EIATTR_CBANK_PARAM_SIZE
	.align		4
.L_753:
        /*00b8*/ 	.byte	0x03, 0x19
        /*00ba*/ 	.short	0x00b8


	//----- nvinfo : EIATTR_PARAM_CBANK
	.align		4
        /*00bc*/ 	.byte	0x04, 0x0a
        /*00be*/ 	.short	(.L_755 - .L_754)
	.align		4
.L_754:
        /*00c0*/ 	.word	index@(.nv.constant0._Z35group_norm_nhwc_bwd_one_pass_kernelI11Fp16IOFp32WLi128ELi28ELi448EEv26Group_norm_nhwc_bwd_params)
        /*00c4*/ 	.short	0x0380
        /*00c6*/ 	.short	0x00b8


	//----- nvinfo : EIATTR_SW_WAR
	.align		4
.L_755:
        /*00c8*/ 	.byte	0x04, 0x36
        /*00ca*/ 	.short	(.L_757 - .L_756)
.L_756:
        /*00cc*/ 	.word	0x00000008
.L_757:


//--------------------- .nv.info._Z35group_norm_nhwc_bwd_one_pass_kernelI11Fp16IOFp32WLi256ELi28ELi448EEv26Group_norm_nhwc_bwd_params --------------------------
	.section	.nv.info._Z35group_norm_nhwc_bwd_one_pass_kernelI11Fp16IOFp32WLi256ELi28ELi448EEv26Group_norm_nhwc_bwd_params,"",@"SHT_CUDA_INFO"
	.sectionflags	@""
	.align	4


	//----- nvinfo : EIATTR_CUDA_API_VERSION
	.align		4
        /*0000*/ 	.byte	0x04, 0x37
        /*0002*/ 	.short	(.L_759 - .L_758)
.L_758:
        /*0004*/ 	.word	0x00000082


	//----- nvinfo : EIATTR_KPARAM_INFO
	.align		4
.L_759:
        /*0008*/ 	.byte	0x04, 0x17
        /*000a*/ 	.short	(.L_761 - .L_760)
.L_760:
        /*000c*/ 	.word	0x00000000
        /*0010*/ 	.short	0x0000
        /*0012*/ 	.short	0x0000
        /*0014*/ 	.byte	0x00, 0xf0, 0xe1, 0x02


	//----- nvinfo : EIATTR_SPARSE_MMA_MASK
	.align		4
.L_761:
        /*0018*/ 	.byte	0x03, 0x50
        /*001a*/ 	.short	0x0000


	//----- nvinfo : EIATTR_MAXREG_COUNT
	.align		4
        /*001c*/ 	.byte	0x03, 0x1b
        /*001e*/ 	.short	0x0080


	//----- nvinfo : EIATTR_NUM_BARRIERS
	.align		4
        /*0020*/ 	.byte	0x02, 0x4c
        /*0022*/ 	.byte	0x01
	.zero		1


	//----- nvinfo : EIATTR_MERCURY_ISA_VERSION
	.align		4
        /*0024*/ 	.byte	0x03, 0x5f
        /*0026*/ 	.short	0x0101


	//----- nvinfo : EIATTR_COOP_GROUP_MASK_REGIDS
	.align		4
        /*0028*/ 	.byte	0x04, 0x29
        /*002a*/ 	.short	(.L_763 - .L_762)


	//   ....[0]....
.L_762:
        /*002c*/ 	.word	0xffffffff


	//   ....[1]....
        /*0030*/ 	.word	0xffffffff


	//   ....[2]....
        /*0034*/ 	.word	0xffffffff


	//   ....[3]....
        /*0038*/ 	.word	0xffffffff


	//   ....[4]....
        /*003c*/ 	.word	0xffffffff


	//   ....[5]....
        /*0040*/ 	.word	0xffffffff


	//   ....[6]....
        /*0044*/ 	.word	0xffffffff


	//   ....[7]....
        /*0048*/ 	.word	0xffffffff


	//   ....[8]....
        /*004c*/ 	.word	0xffffffff


	//   ....[9]....
        /*0050*/ 	.word	0xffffffff


	//----- nvinfo : EIATTR_COOP_GROUP_INSTR_OFFSETS
	.align		4
.L_763:
        /*0054*/ 	.byte	0x04, 0x28
        /*0056*/ 	.short	(.L_765 - .L_764)


	//   ....[0]....
.L_764:
        /*0058*/ 	.word	0x00002c20


	//   ....[1]....
        /*005c*/ 	.word	0x00002c60


	//   ....[2]....
        /*0060*/ 	.word	0x00002cd0


	//   ....[3]....
        /*0064*/ 	.word	0x00002cf0


	//   ....[4]....
        /*0068*/ 	.word	0x00002d20


	//   ....[5]....
        /*006c*/ 	.word	0x00002d40


	//   ....[6]....
        /*0070*/ 	.word	0x00002d70


	//   ....[7]....
        /*0074*/ 	.word	0x00002d90


	//   ....[8]....
        /*0078*/ 	.word	0x00002de0


	//   ....[9]....
        /*007c*/ 	.word	0x00002df0


	//----- nvinfo : EIATTR_VRC_CTA_INIT_COUNT
	.align		4
.L_765:
        /*0080*/ 	.byte	0x02, 0x4a
	.zero		1
	.zero		1


	//----- nvinfo : EIATTR_EXIT_INSTR_OFFSETS
	.align		4
        /*0084*/ 	.byte	0x04, 0x1c
        /*0086*/ 	.short	(.L_767 - .L_766)


	//   ....[0]....
.L_766:
        /*0088*/ 	.word	0x00006250


	//   ....[1]....
        /*008c*/ 	.word	0x00006380


	//   ....[2]....
        /*0090*/ 	.word	0x00006960


	//   ....[3]....
        /*0094*/ 	.word	0x00006f10


	//----- nvinfo : EIATTR_MAX_THREADS
	.align		4
.L_767:
        /*0098*/ 	.byte	0x04, 0x05
        /*009a*/ 	.short	(.L_769 - .L_768)
.L_768:
        /*009c*/ 	.word	0x000001c0
        /*00a0*/ 	.word	0x00000001
        /*00a4*/ 	.word	0x00000001


	//----- nvinfo : EIATTR_CRS_STACK_SIZE
	.align		4
.L_769:
        /*00a8*/ 	.byte	0x04, 0x1e
        /*00aa*/ 	.short	(.L_771 - .L_770)
.L_770:
        /*00ac*/ 	.word	0x00000000


	//----- nvinfo : EIATTR_CBANK_PARAM_SIZE
	.align		4
.L_771:
        /*00b0*/ 	.byte	0x03, 0x19
        /*00b2*/ 	.short	0x00b8


	//----- nvinfo : EIATTR_PARAM_CBANK
	.align		4
        /*00b4*/ 	.byte	0x04, 0x0a
        /*00b6*/ 	.short	(.L_773 - .L_772)
	.align		4
.L_772:
        /*00b8*/ 	.word	index@(.nv.constant0._Z35group_norm_nhwc_bwd_one_pass_kernelI11Fp16IOFp32WLi256ELi28ELi448EEv26Group_norm_nhwc_bwd_params)
        /*00bc*/ 	.short	0x0380
        /*00be*/ 	.short	0x00b8


	//----- nvinfo : EIATTR_SW_WAR
	.align		4
.L_773:
        /*00c0*/ 	.byte	0x04, 0x36
        /*00c2*/ 	.short	(.L_775 - .L_774)
.L_774:
        /*00c4*/ 	.word	0x00000008
.L_775:


//--------------------- .nv.info._Z35group_norm_nhwc_bwd_one_pass_kernelI11Fp16IOFp32WLi512ELi28ELi448EEv26Group_norm_nhwc_bwd_params --------------------------
	.section	.nv.info._Z35group_norm_nhwc_bwd_one_pass_kernelI11Fp16IOFp32WLi512ELi28ELi448EEv26Group_norm_nhwc_bwd_params,"",@"SHT_CUDA_INFO"
	.sectionflags	@""
	.align	4


	//----- nvinfo : EIATTR_CUDA_API_VERSION
	.align		4
        /*0000*/ 	.byte	0x04, 0x37
        /*0002*/ 	.short	(.L_777 - .L_776)
.L_776:
        /*0004*/ 	.word	0x00000082


	//----- nvinfo : EIATTR_KPARAM_INFO
	.align		4
.L_777:
        /*0008*/ 	.byte	0x04, 0x17
        /*000a*/ 	.short	(.L_779 - .L_778)
.L_778:
        /*000c*/ 	.word	0x00000000
        /*0010*/ 	.short	0x0000
        /*0012*/ 	.short	0x0000
        /*0014*/ 	.byte	0x00, 0xf0, 0xe1, 0x02


	//----- nvinfo : EIATTR_SPARSE_MMA_MASK
	.align		4
.L_779:
        /*0018*/ 	.byte	0x03, 0x50
        /*001a*/ 	.short	0x0000


	//----- nvinfo : EIATTR_MAXREG_COUNT
	.align		4
        /*001c*/ 	.byte	0x03, 0x1b
        /*001e*/ 	.short	0x0080


	//----- nvinfo : EIATTR_NUM_BARRIERS
	.align		4
        /*0020*/ 	.byte	0x02, 0x4c
        /*0022*/ 	.byte	0x01
	.zero		1


	//----- nvinfo : EIATTR_MERCURY_ISA_VERSION
	.align		4
        /*0024*/ 	.byte	0x03, 0x5f
        /*0026*/ 	.short	0x0101


	//----- nvinfo : EIATTR_INT_WARP_WIDE_INSTR_OFFSETS
	.align		4
        /*0028*/ 	.byte	0x04, 0x31
        /*002a*/ 	.short	(.L_781 - .L_780)


	//   ....[0]....
.L_780:
        /*002c*/ 	.word	0x00005460


	//----- nvinfo : EIATTR_COOP_GROUP_MASK_REGIDS
	.align		4
.L_781:
        /*0030*/ 	.byte	0x04, 0x29
        /*0032*/ 	.short	(.L_783 - .L_782)


	//   ....[0]....
.L_782:
        /*0034*/ 	.word	0xffffffff


	//   ....[1]....
        /*0038*/ 	.word	0xffffffff


	//   ....[2]....
        /*003c*/ 	.word	0xffffffff


	//   ....[3]....
        /*0040*/ 	.word	0xffffffff


	//   ....[4]....
        /*0044*/ 	.word	0xffffffff


	//   ....[5]....
        /*0048*/ 	.word	0xffffffff


	//   ....[6]....
        /*004c*/ 	.word	0xffffffff


	//   ....[7]....
        /*0050*/ 	.word	0xffffffff


	//   ....[8]....
        /*0054*/ 	.word	0xffffffff


	//   ....[9]....
        /*0058*/ 	.word	0xffffffff


	//----- nvinfo : EIATTR_COOP_GROUP_INSTR_OFFSETS
	.align		4
.L_783:
        /*005c*/ 	.byte	0x04, 0x28
        /*005e*/ 	.short	(.L_785 - .L_784)


	//   ....[0]....
.L_784:
        /*0060*/ 	.word	0x000051f0


	//   ....[1]....
        /*0064*/ 	.word	0x00005230


	//   ....[2]....
        /*0068*/ 	.word	0x000052c0


	//   ....[3]....
        /*006c*/ 	.word	0x000052e0


	//   ....[4]....
        /*0070*/ 	.word	0x00005340


	//   ....[5]....
        /*0074*/ 	.word	0x00005360


	//   ....[6]....
        /*0078*/ 	.word	0x00005390


	//   ....[7]....
        /*007c*/ 	.word	0x000053b0


	//   ....[8]....
        /*0080*/ 	.word	0x00005400


	//   ....[9]....
        /*0084*/ 	.word	0x00005410


	//----- nvinfo : EIATTR_VRC_CTA_INIT_COUNT
	.align		4
.L_785:
        /*0088*/ 	.byte	0x02, 0x4a
	.zero		1
	.zero		1


	//----- nvinfo : EIATTR_EXIT_INSTR_OFFSETS
	.align		4
        /*008c*/ 	.byte	0x04, 0x1c
        /*008e*/ 	.short	(.L_787 - .L_786)


	//   ....[0]....
.L_786:
        /*0090*/ 	.word	0x0000a510


	//   ....[1]....
        /*0094*/ 	.word	0x0000a640


	//   ....[2]....
        /*0098*/ 	.word	0x0000ac40


	//   ....[3]....
        /*009c*/ 	.word	0x0000b1f0


	//----- nvinfo : EIATTR_MAX_THREADS
	.align		4
.L_787:
        /*00a0*/ 	.byte	0x04, 0x05
        /*00a2*/ 	.short	(.L_789 - .L_788)
.L_788:
        /*00a4*/ 	.word	0x000001c0
        /*00a8*/ 	.word	0x00000001
        /*00ac*/ 	.word	0x00000001


	//----- nvinfo : EIATTR_CRS_STACK_SIZE
	.align		4
.L_789:
        /*00b0*/ 	.byte	0x04, 0x1e
        /*00b2*/ 	.short	(.L_791 - .L_790)
.L_790:
        /*00b4*/ 	.word	0x00000000


	//----- nvinfo : EIATTR_CBANK_PARAM_SIZE
	.align		4
.L_791:
        /*00b8*/ 	.byte	0x03, 0x19
        /*00ba*/ 	.short	0x00b8


	//----- nvinfo : EIATTR_PARAM_CBANK
	.align		4
        /*00bc*/ 	.byte	0x04, 0x0a
        /*00be*/ 	.short	(.L_793 - .L_792)
	.align		4
.L_792:
        /*00c0*/ 	.word	index@(.nv.constant0._Z35group_norm_nhwc_bwd_one_pass_kernelI11Fp16IOFp32WLi512ELi28ELi448EEv26Group_norm_nhwc_bwd_params)
        /*00c4*/ 	.short	0x0380
        /*00c6*/ 	.short	0x00b8


	//----- nvinfo : EIATTR_SW_WAR
	.align		4
.L_793:
        /*00c8*/ 	.byte	0x04, 0x36
        /*00ca*/ 	.short	(.L_795 - .L_794)
.L_794:
        /*00cc*/ 	.word	0x00000008
.L_795:


//--------------------- .nv.info._Z35group_norm_nhwc_bwd_one_pass_kernelI11Fp16IOBf16WLi64ELi28ELi448EEv26Group_norm_nhwc_bwd_params --------------------------
	.section	.nv.info._Z35group_norm_nhwc_bwd_one_pass_kernelI11Fp16IOBf16WLi64ELi28ELi448EEv26Group_norm_nhwc_bwd_params,"",@"SHT_CUDA_INFO"
	.sectionflags	@""
	.align	4


	//----- nvinfo : EIATTR_CUDA_API_VERSION
	.align		4
        /*0000*/ 	.byte	0x04, 0x37
        /*0002*/ 	.short	(.L_797 - .L_796)
.L_796:
        /*0004*/ 	.word	0x00000082


	//----- nvinfo : EIATTR_KPARAM_INFO
	.align		4
.L_797:
        /*0008*/ 	.byte	0x04, 0x17
        /*000a*/ 	.short	(.L_799 - .L_798)
.L_798:
        /*000c*/ 	.word	0x00000000
        /*0010*/ 	.short	0x0000
        /*0012*/ 	.short	0x0000
        /*0014*/ 	.byte	0x00, 0xf0, 0xe1, 0x02


	//----- nvinfo : EIATTR_SPARSE_MMA_MASK
	.align		4
.L_799:
        /*0018*/ 	.byte	0x03, 0x50
        /*001a*/ 	.short	0x0000


	//----- nvinfo : EIATTR_MAXREG_COUNT
	.align		4
        /*001c*/ 	.byte	0x03, 0x1b
        /*001e*/ 	.short	0x0080


	//----- nvinfo : EIATTR_NUM_BARRIERS
	.align		4
        /*0020*/ 	.byte	0x02, 0x4c
        /*0022*/ 	.byte	0x01
	.zero		1


	//----- nvinfo : EIATTR_MERCURY_ISA_VERSION
	.align		4
        /*0024*/ 	.byte	0x03, 0x5f
        /*0026*/ 	.short	0x0101


	//----- nvinfo : EIATTR_INT_WARP_WIDE_INSTR_OFFSETS
	.align		4
        /*0028*/ 	.byte	0x04, 0x31
        /*002a*/ 	.short	(.L_801 - .L_800)


	//   ....[0]....
.L_800:
        /*002c*/ 	.word	0x00002510


	//   ....[1]....
        /*0030*/ 	.word	0x00002540


	//   ....[2]....
        /*0034*/ 	.word	0x00002550


	//   ....[3]....
        /*0038*/ 	.word	0x000025a0


	//   ....[4]....
        /*003c*/ 	.word	0x00002730


	//   ....[5]....
        /*0040*/ 	.word	0x00002780


	//   ....[6]....
        /*0044*/ 	.word	0x00002790


	//   ....[7]....
        /*0048*/ 	.word	0x000027e0


	//----- nvinfo : EIATTR_COOP_GROUP_MASK_REGIDS
	.align		4
.L_801:
        /*004c*/ 	.byte	0x04, 0x29
        /*004e*/ 	.short	(.L_803 - .L_802)


	//   ....[0]....
.L_802:
        /*0050*/ 	.word	0xffffffff


	//   ....[1]....
        /*0054*/ 	.word	0xffffffff


	//   ....[2]....
        /*0058*/ 	.word	0xffffffff


	//   ....[3]....
        /*005c*/ 	.word	0xffffffff


	//   ....[4]....
        /*0060*/ 	.word	0xffffffff


	//   ....[5]....
        /*0064*/ 	.word	0xffffffff


	//   ....[6]....
        /*0068*/ 	.word	0xffffffff


	//   ....[7]....
        /*006c*/ 	.word	0xffffffff


	//   ....[8]....
        /*0070*/ 	.word	0xffffffff


	//   ....[9]....
        /*0074*/ 	.word	0xffffffff


	//----- nvinfo : EIATTR_COOP_GROUP_INSTR_OFFSETS
	.align		4
.L_803:
        /*0078*/ 	.byte	0x04, 0x28
        /*007a*/ 	.short	(.L_805 - .L_804)


	//   ....[0]....
.L_804:
        /*007c*/ 	.word	0x00001130


	//   ....[1]....
        /*0080*/ 	.word	0x00001170


	//   ....[2]....
        /*0084*/ 	.word	0x000011d0


	//   ....[3]....
        /*0088*/ 	.word	0x000011f0


	//   ....[4]....
        /*008c*/ 	.word	0x00001220


	//   ....[5]....
        /*0090*/ 	.word	0x00001240


	//   ....[6]....
        /*0094*/ 	.word	0x00001270


	//   ....[7]....
        /*0098*/ 	.word	0x00001290


	//   ....[8]....
        /*009c*/ 	.word	0x000012e0


	//   ....[9]....
        /*00a0*/ 	.word	0x000012f0


	//----- nvinfo : EIATTR_VRC_CTA_INIT_COUNT
	.align		4
.L_805:
        /*00a4*/ 	.byte	0x02, 0x4a
	.zero		1
	.zero		1


	//----- nvinfo : EIATTR_EXIT_INSTR_OFFSETS
	.align		4
        /*00a8*/ 	.byte	0x04, 0x1c
        /*00aa*/ 	.short	(.L_807 - .L_806)


	//   ....[0]....
.L_806:
        /*00ac*/ 	.word	0x000036c0


	//   ....[1]....
        /*00b0*/ 	.word	0x000037f0


	//   ....[2]....
        /*00b4*/ 	.word	0x00003df0


	//   ....[3]....
        /*00b8*/ 	.word	0x000043f0


	//----- nvinfo : EIATTR_MAX_THREADS
	.align		4
.L_807:
        /*00bc*/ 	.byte	0x04, 0x05
        /*00be*/ 	.short	(.L_809 - .L_808)
.L_808:
        /*00c0*/ 	.word	0x000001c0
        /*00c4*/ 	.word	0x00000001
        /*00c8*/ 	.word	0x00000001


	//----- nvinfo : EIATTR_CRS_STACK_SIZE
	.align		4
.L_809:
        /*00cc*/ 	.byte	0x04, 0x1e
        /*00ce*/ 	.short	(.L_811 - .L_810)
.L_810:
        /*00d0*/ 	.word	0x00000000


	//----- nvinfo : EIATTR_CBANK_PARAM_SIZE
	.align		4
.L_811:
        /*00d4*/ 	.byte	0x03, 0x19
        /*00d6*/ 	.short	0x00b8


	//----- nvinfo : EIATTR_PARAM_CBANK
	.align		4
        /*00d8*/ 	.byte	0x04, 0x0a
        /*00da*/ 	.short	(.L_813 - .L_812)
	.align		4
.L_812:
        /*00dc*/ 	.word	index@(.nv.constant0._Z35group_norm_nhwc_bwd_one_pass_kernelI11Fp16IOBf16WLi64ELi28ELi448EEv26Group_norm_nhwc_bwd_params)
        /*00e0*/ 	.short	0x0380
        /*00e2*/ 	.short	0x00b8


	//----- nvinfo : EIATTR_SW_WAR
	.align		4
.L_813:
        /*00e4*/ 	.byte	0x04, 0x36
        /*00e6*/ 	.short	(.L_815 - .L_814)
.L_814:
        /*00e8*/ 	.word	0x00000008
.L_815:


//--------------------- .nv.info._Z35group_norm_nhwc_bwd_one_pass_kernelI11Fp16IOBf16WLi128ELi28ELi448EEv26Group_norm_nhwc_bwd_params --------------------------
	.section	.nv.info._Z35group_norm_nhwc_bwd_one_pass_kernelI11Fp16IOBf16WLi128ELi28ELi448EEv26Group_norm_nhwc_bwd_params,"",@"SHT_CUDA_INFO"
	.sectionflags	@""
	.align	4


	//----- nvinfo : EIATTR_CUDA_API_VERSION
	.align		4
        /*0000*/ 	.byte	0x04, 0x37
        /*0002*/ 	.short	(.L_817 - .L_816)
.L_816:
        /*0004*/ 	.word	0x00000082


	//----- nvinfo : EIATTR_KPARAM_INFO
	.align		4
.L_817:
        /*0008*/ 	.byte	0x04, 0x17
        /*000a*/ 	.short	(.L_819 - .L_818)
.L_818:
        /*000c*/ 	.word	0x00000000
        /*0010*/ 	.short	0x0000
        /*0012*/ 	.short	0x0000
        /*0014*/ 	.byte	0x00, 0xf0, 0xe1, 0x02


	//----- nvinfo : EIATTR_SPARSE_MMA_MASK
	.align		4
.L_819:
        /*0018*/ 	.byte	0x03, 0x50
        /*001a*/ 	.short	0x0000


	//----- nvinfo : EIATTR_MAXREG_COUNT
	.align		4
        /*001c*/ 	.byte	0x03, 0x1b
        /*001e*/ 	.short	0x0080


	//----- nvinfo : EIATTR_NUM_BARRIERS
	.align		4
        /*0020*/ 	.byte	0x02, 0x4c
        /*0022*/ 	.byte	0x01
	.zero		1


	//----- nvinfo : EIATTR_MERCURY_ISA_VERSION
	.align		4
        /*0024*/ 	.byte	0x03, 0x5f
        /*0026*/ 	.short	0x0101


	//----- nvinfo : EIATTR_INT_WARP_WIDE_INSTR_OFFSETS
	.align		4
        /*0028*/ 	.byte	0x04, 0x31
        /*002a*/ 	.short	(.L_821 - .L_820)


	//   ....[0]....
.L_820:
        /*002c*/ 	.word	0x00001bd0


	//----- nvinfo : EIATTR_COOP_GROUP_MASK_REGIDS
	.align		4
.L_821:
        /*0030*/ 	.byte	0x04, 0x29
        /*0032*/ 	.short	(.L_823 - .L_822)


	//   ....[0]....
.L_822:
        /*0034*/ 	.word	0xffffffff


	//   ....[1]....
        /*0038*/ 	.word	0xffffffff


	//   ....[2]....
        /*003c*/ 	.word	0xffffffff


	//   ....[3]....
        /*0040*/ 	.word	0xffffffff


	//   ....[4]....
        /*0044*/ 	.word	0xffffffff


	//   ....[5]....
        /*0048*/ 	.word	0xffffffff


	//   ....[6]....
        /*004c*/ 	.word	0xffffffff


	//   ....[7]....
        /*0050*/ 	.word	0xffffffff


	//   ....[8]....
        /*0054*/ 	.word	0xffffffff


	//   ....[9]....
        /*0058*/ 	.word	0xffffffff


	//----- nvinfo : EIATTR_COOP_GROUP_INSTR_OFFSETS
	.align		4
.L_823:
        /*005c*/ 	.byte	0x04, 0x28
        /*005e*/ 	.short	(.L_825 - .L_824)


	//   ....[0]....
.L_824:
        /*0060*/ 	.word	0x00001980


	//   ....[1]....
        /*0064*/ 	.word	0x000019c0


	//   ....[2]....
        /*0068*/ 	.word	0x00001a40


	//   ....[3]....
        /*006c*/ 	.word	0x00001a70


	//   ....[4]....
        /*0070*/ 	.word	0x00001ab0


	//   ....[5]....
        /*0074*/ 	.word	0x00001ad0


	//   ....[6]....
        /*0078*/ 	.word	0x00001b00


	//   ....[7]....
        /*007c*/ 	.word	0x00001b20


	//   ....[8]....
        /*0080*/ 	.word	0x00001b70


	//   ....[9]....
        /*0084*/ 	.word	0x00001b80


	//----- nvinfo : EIATTR_VRC_CTA_INIT_COUNT
	.align		4
.L_825:
        /*0088*/ 	.byte	0x02, 0x4a
	.zero		1
	.zero		1


	//----- nvinfo : EIATTR_EXIT_INSTR_OFFSETS
	.align		4
        /*008c*/ 	.byte	0x04, 0x1c
        /*008e*/ 	.short	(.L_827 - .L_826)


	//   ....[0]....
.L_826:
        /*0090*/ 	.word	0x00004440


	//   ....[1]....
        /*0094*/ 	.word	0x00004570


	//   ....[2]....
        /*0098*/ 	.word	0x00004b80


	//   ....[3]....
        /*009c*/ 	.word	0x00005180


	//----- nvinfo : EIATTR_MAX_THREADS
	.align		4
.L_827:
        /*00a0*/ 	.byte	0x04, 0x05
        /*00a2*/ 	.short	(.L_829 - .L_828)
.L_828:
        /*00a4*/ 	.word	0x000001c0
        /*00a8*/ 	.word	0x00000001
        /*00ac*/ 	.word	0x00000001


	//----- nvinfo : EIATTR_CRS_STACK_SIZE
	.align		4
.L_829:
        /*00b0*/ 	.byte	0x04, 0x1e
        /*00b2*/ 	.short	(.L_831 - .L_830)
.L_830:
        /*00b4*/ 	.word	0x00000000


	//----- nvinfo : EIATTR_CBANK_PARAM_SIZE
	.align		4
.L_831:
        /*00b8*/ 	.byte	0x03, 0x19
        /*00ba*/ 	.short	0x00b8


	//----- nvinfo : EIATTR_PARAM_CBANK
	.align		4
        /*00bc*/ 	.byte	0x04, 0x0a
        /*00be*/ 	.short	(.L_833 - .L_832)
	.align		4
.L_832:
        /*00c0*/ 	.word	index@(.nv.constant0._Z35group_norm_nhwc_bwd_one_pass_kernelI11Fp16IOBf16WLi128ELi28ELi448EEv26Group_norm_nhwc_bwd_params)
        /*00c4*/ 	.short	0x0380
        /*00c6*/ 	.short	0x00b8


	//----- nvinfo : EIATTR_SW_WAR
	.align		4
.L_833:
        /*00c8*/ 	.byte	0x04, 0x36
        /*00ca*/ 	.short	(.L_835 - .L_834)
.L_834:
        /*00cc*/ 	.word	0x00000008
.L_835:


//--------------------- .nv.info._Z35group_norm_nhwc_bwd_one_pass_kernelI11Fp16IOBf16WLi256ELi28ELi448EEv26Group_norm_nhwc_bwd_params --------------------------
	.section	.nv.info._Z35group_norm_nhwc_bwd_one_pass_kernelI11Fp16IOBf16WLi256ELi28ELi448EEv26Group_norm_nhwc_bwd_params,"",@"SHT_CUDA_INFO"
	.sectionflags	@""
	.align	4


	//----- nvinfo : EIATTR_CUDA_API_VERSION
	.align		4
        /*0000*/ 	.byte	0x04, 0x37
        /*0002*/ 	.short	(.L_837 - .L_836)
.L_836:
        /*0004*/ 	.word	0x00000082


	//----- nvinfo : EIATTR_KPARAM_INFO
	.align		4
.L_837:
        /*0008*/ 	.byte	0x04, 0x17
        /*000a*/ 	.short	(.L_839 - .L_838)
.L_838:
        /*000c*/ 	.word	0x00000000
        /*0010*/ 	.short	0x0000
        /*0012*/ 	.short	0x0000
        /*0014*/ 	.byte	0x00, 0xf0, 0xe1, 0x02


	//----- nvinfo : EIATTR_SPARSE_MMA_MASK
	.align		4
.L_839:
        /*0018*/ 	.byte	0x03, 0x50
        /*001a*/ 	.short	0x0000


	//----- nvinfo : EIATTR_MAXREG_COUNT
	.align		4
        /*001c*/ 	.byte	0x03, 0x1b
        /*001e*/ 	.short	0x0080


	//----- nvinfo : EIATTR_NUM_BARRIERS
	.align		4
        /*0020*/ 	.byte	0x02, 0x4c
        /*0022*/ 	.byte	0x01
	.zero		1


	//----- nvinfo : EIATTR_MERCURY_ISA_VERSION
	.align		4
        /*0024*/ 	.byte	0x03, 0x5f
        /*0026*/ 	.short	0x0101


	//----- nvinfo : EIATTR_COOP_GROUP_MASK_REGIDS
	.align		4
        /*0028*/ 	.byte	0x04, 0x29
        /*002a*/ 	.short	(.L_841 - .L_840)


	//   ....[0]....
.L_840:
        /*002c*/ 	.word	0xffffffff


	//   ....[1]....
        /*0030*/ 	.word	0xffffffff


	//   ....[2]....
        /*0034*/ 	.word	0xffffffff


	//   ....[3]....
        /*0038*/ 	.word	0xffffffff


	//   ....[4]....
        /*003c*/ 	.word	0xffffffff


	//   ....[5]....
        /*0040*/ 	.word	0xffffffff


	//   ....[6]....
        /*0044*/ 	.word	0xffffffff


	//   ....[7]....
        /*0048*/ 	.word	0xffffffff


	//   ....[8]....
        /*004c*/ 	.word	0xffffffff


	//   ....[9]....
        /*0050*/ 	.word	0xffffffff


	//----- nvinfo : EIATTR_COOP_GROUP_INSTR_OFFSETS
	.align		4
.L_841:
        /*0054*/ 	.byte	0x04, 0x28
        /*0056*/ 	.short	(.L_843 - .L_842)


	//   ....[0]....
.L_842:
        /*0058*/ 	.word	0x00002ce0


	//   ....[1]....
        /*005c*/ 	.word	0x00002d10


	//   ....[2]....
        /*0060*/ 	.word	0x00002d50


	//   ....[3]....
        /*0064*/ 	.word	0x00002d70


	//   ....[4]....
        /*0068*/ 	.word	0x00002da0


	//   ....[5]....
        /*006c*/ 	.word	0x00002dc0


	//   ....[6]....
        /*0070*/ 	.word	0x00002df0


	//   ....[7]....
        /*0074*/ 	.word	0x00002e10


	//   ....[8]....
        /*0078*/ 	.word	0x00002e60


	//   ....[9]....
        /*007c*/ 	.word	0x00002e70


	//----- nvinfo : EIATTR_VRC_CTA_INIT_COUNT
	.align		4
.L_843:
        /*0080*/ 	.byte	0x02, 0x4a
	.zero		1
	.zero		1


	//----- nvinfo : EIATTR_EXIT_INSTR_OFFSETS
	.align		4
        /*0084*/ 	.byte	0x04, 0x1c
        /*0086*/ 	.short	(.L_845 - .L_844)


	//   ....[0]....
.L_844:
        /*0088*/ 	.word	0x000062d0


	//   ....[1]....
        /*008c*/ 	.word	0x00006400


	//   ....[2]....
        /*0090*/ 	.word	0x00006a10


	//   ....[3]....
        /*0094*/ 	.word	0x00007010


	//----- nvinfo : EIATTR_MAX_THREADS
	.align		4
.L_845:
        /*0098*/ 	.byte	0x04, 0x05
        /*009a*/ 	.short	(.L_847 - .L_846)
.L_846:
        /*009c*/ 	.word	0x000001c0
        /*00a0*/ 	.word	0x00000001
        /*00a4*/ 	.word	0x00000001


	//----- nvinfo : EIATTR_CRS_STACK_SIZE
	.align		4
.L_847:
        /*00a8*/ 	.byte	0x04, 0x1e
        /*00aa*/ 	.short	(.L_849 - .L_848)
.L_848:
        /*00ac*/ 	.word	0x00000000


	//----- nvinfo : EIATTR_CBANK_PARAM_SIZE
	.align		4
.L_849:
        /*00b0*/ 	.byte	0x03, 0x19
        /*00b2*/ 	.short	0x00b8


	//----- nvinfo : EIATTR_PARAM_CBANK
	.align		4
        /*00b4*/ 	.byte	0x04, 0x0a
        /*00b6*/ 	.short	(.L_851 - .L_850)
	.align		4
.L_850:
        /*00b8*/ 	.word	index@(.nv.constant0._Z35group_norm_nhwc_bwd_one_pass_kernelI11Fp16IOBf16WLi256ELi28ELi448EEv26Group_norm_nhwc_bwd_params)
        /*00bc*/ 	.short	0x0380
        /*00be*/ 	.short	0x00b8


	//----- nvinfo : EIATTR_SW_WAR
	.align		4
.L_851:
        /*00c0*/ 	.byte	0x04, 0x36
        /*00c2*/ 	.short	(.L_853 - .L_852)
.L_852:
        /*00c4*/ 	.word	0x00000008
.L_853:


//--------------------- .nv.info._Z35group_norm_nhwc_bwd_one_pass_kernelI11Fp16IOBf16WLi512ELi28ELi448EEv26Group_norm_nhwc_bwd_params --------------------------
	.section	.nv.info._Z35group_norm_nhwc_bwd_one_pass_kernelI11Fp16IOBf16WLi512ELi28ELi448EEv26Group_norm_nhwc_bwd_params,"",@"SHT_CUDA_INFO"
	.sectionflags	@""
	.align	4


	//----- nvinfo : EIATTR_CUDA_API_VERSION
	.align		4
        /*0000*/ 	.byte	0x04, 0x37
        /*0002*/ 	.short	(.L_855 - .L_854)
.L_854:
        /*0004*/ 	.word	0x00000082


	//----- nvinfo : EIATTR_KPARAM_INFO
	.align		4
.L_855:
        /*0008*/ 	.byte	0x04, 0x17
        /*000a*/ 	.short	(.L_857 - .L_856)
.L_856:
        /*000c*/ 	.word	0x00000000
        /*0010*/ 	.short	0x0000
        /*0012*/ 	.short	0x0000
        /*0014*/ 	.byte	0x00, 0xf0, 0xe1, 0x02


	//----- nvinfo : EIATTR_SPARSE_MMA_MASK
	.align		4
.L_857:
        /*0018*/ 	.byte	0x03, 0x50
        /*001a*/ 	.short	0x0000


	//----- nvinfo : EIATTR_MAXREG_COUNT
	.align		4
        /*001c*/ 	.byte	0x03, 0x1b
        /*001e*/ 	.short	0x0080


	//----- nvinfo : EIATTR_NUM_BARRIERS
	.align		4
        /*0020*/ 	.byte	0x02, 0x4c
        /*0022*/ 	.byte	0x01
	.zero		1


	//----- nvinfo : EIATTR_MERCURY_ISA_VERSION
	.align		4
        /*0024*/ 	.byte	0x03, 0x5f
        /*0026*/ 	.short	0x0101


	//----- nvinfo : EIATTR_INT_WARP_WIDE_INSTR_OFFSETS
	.align		4
        /*0028*/ 	.byte	0x04, 0x31
        /*002a*/ 	.short	(.L_859 - .L_858)


	//   ....[0]....
.L_858:
        /*002c*/ 	.word	0x000054e0


	//----- nvinfo : EIATTR_COOP_GROUP_MASK_REGIDS
	.align		4
.L_859:
        /*0030*/ 	.byte	0x04, 0x29
        /*0032*/ 	.short	(.L_861 - .L_860)


	//   ....[0]....
.L_860:
        /*0034*/ 	.word	0xffffffff


	//   ....[1]....
        /*0038*/ 	.word	0xffffffff


	//   ....[2]....
        /*003c*/ 	.word	0xffffffff


	//   ....[3]....
        /*0040*/ 	.word	0xffffffff


	//   ....[4]....
        /*0044*/ 	.word	0xffffffff


	//   ....[5]....
        /*0048*/ 	.word	0xffffffff


	//   ....[6]....
        /*004c*/ 	.word	0xffffffff


	//   ....[7]....
        /*0050*/ 	.word	0xffffffff


	//   ....[8]....
        /*0054*/ 	.word	0xffffffff


	//   ....[9]....
        /*0058*/ 	.word	0xffffffff


	//----- nvinfo : EIATTR_COOP_GROUP_INSTR_OFFSETS
	.align		4
.L_861:
        /*005c*/ 	.byte	0x04, 0x28
        /*005e*/ 	.short	(.L_863 - .L_862)


	//   ....[0]....
.L_862:
        /*0060*/ 	.word	0x00005270


	//   ....[1]....
        /*0064*/ 	.word	0x000052b0


	//   ....[2]....
        /*0068*/ 	.word	0x00005340


	//   ....[3]....
        /*006c*/ 	.word	0x00005360


	//   ....[4]....
        /*0070*/ 	.word	0x000053c0


	//   ....[5]....
        /*0074*/ 	.word	0x000053e0


	//   ....[6]....
        /*0078*/ 	.word	0x00005410


	//   ....[7]....
        /*007c*/ 	.word	0x00005430


	//   ....[8]....
        /*0080*/ 	.word	0x00005480


	//   ....[9]....
        /*0084*/ 	.word	0x00005490


	//----- nvinfo : EIATTR_VRC_CTA_INIT_COUNT
	.align		4
.L_863:
        /*0088*/ 	.byte	0x02, 0x4a
	.zero		1
	.zero		1


	//----- nvinfo : EIATTR_EXIT_INSTR_OFFSETS
	.align		4
        /*008c*/ 	.byte	0x04, 0x1c
        /*008e*/ 	.short	(.L_865 - .L_864)


	//   ....[0]....
.L_864:
        /*0090*/ 	.word	0x0000a590


	//   ....[1]....
        /*0094*/ 	.word	0x0000a6c0


	//   ....[2]....
        /*0098*/ 	.word	0x0000ace0


	//   ....[3]....
        /*009c*/ 	.word	0x0000b2e0


	//----- nvinfo : EIATTR_MAX_THREADS
	.align		4
.L_865:
        /*00a0*/ 	.byte	0x04, 0x05
        /*00a2*/ 	.short	(.L_867 - .L_866)
.L_866:
        /*00a4*/ 	.word	0x000001c0
        /*00a8*/ 	.word	0x00000001
        /*00ac*/ 	.word	0x00000001


	//----- nvinfo : EIATTR_CRS_STACK_SIZE
	.align		4
.L_867:
        /*00b0*/ 	.byte	0x04, 0x1e
        /*00b2*/ 	.short	(.L_869 - .L_868)
.L_868:
        /*00b4*/ 	.word	0x00000000


	//----- nvinfo : EIATTR_CBANK_PARAM_SIZE
	.align		4
.L_869:
        /*00b8*/ 	.byte	0x03, 0x19
        /*00ba*/ 	.short	0x00b8


	//----- nvinfo : EIATTR_PARAM_CBANK
	.align		4
        /*00bc*/ 	.byte	0x04, 0x0a
        /*00be*/ 	.short	(.L_871 - .L_870)
	.align		4
.L_870:
        /*00c0*/ 	.word	index@(.nv.constant0._Z35group_norm_nhwc_bwd_one_pass_kernelI11Fp16IOBf16WLi512ELi28ELi448EEv26Group_norm_nhwc_bwd_params)
        /*00c4*/ 	.short	0x0380
        /*00c6*/ 	.short	0x00b8


	//----- nvinfo : EIATTR_SW_WAR
	.align		4
.L_871:
        /*00c8*/ 	.byte	0x04, 0x36
        /*00ca*/ 	.short	(.L_873 - .L_872)
.L_872:
        /*00cc*/ 	.word	0x00000008
.L_873:


//--------------------- .nv.info._Z35group_norm_nhwc_bwd_one_pass_kernelI11Fp16IOFp16WLi64ELi28ELi448EEv26Group_norm_nhwc_bwd_params --------------------------
	.section	.nv.info._Z35group_norm_nhwc_bwd_one_pass_kernelI11Fp16IOFp16WLi64ELi28ELi448EEv26Group_norm_nhwc_bwd_params,"",@"SHT_CUDA_INFO"
	.sectionflags	@""
	.align	4


	//----- nvinfo : EIATTR_CUDA_API_VERSION
	.align		4
        /*0000*/ 	.byte	0x04, 0x37
        /*0002*/ 	.short	(.L_875 - .L_874)
.L_874:
        /*0004*/ 	.word	0x00000082


	//----- nvinfo : EIATTR_KPARAM_INFO
	.align		4
.L_875:
        /*0008*/ 	.byte	0x04, 0x17
        /*000a*/ 	.short	(.L_877 - .L_876)
.L_876:
        /*000c*/ 	.word	0x00000000
        /*0010*/ 	.short	0x0000
        /*0012*/ 	.short	0x0000
        /*0014*/ 	.byte	0x00, 0xf0, 0xe1, 0x02


	//----- nvinfo : EIATTR_SPARSE_MMA_MASK
	.align		4
.L_877:
        /*0018*/ 	.byte	0x03, 0x50
        /*001a*/ 	.short	0x0000


	//----- nvinfo : EIATTR_MAXREG_COUNT
	.align		4
        /*001c*/ 	.byte	0x03, 0x1b
        /*001e*/ 	.short	0x0080


	//----- nvinfo : EIATTR_NUM_BARRIERS
	.align		4
        /*0020*/ 	.byte	0x02, 0x4c
        /*0022*/ 	.byte	0x01
	.zero		1


	//----- nvinfo : EIATTR_MERCURY_ISA_VERSION
	.align		4
        /*0024*/ 	.byte	0x03, 0x5f
        /*0026*/ 	.short	0x0101


	//----- nvinfo : EIATTR_INT_WARP_WIDE_INSTR_OFFSETS
	.align		4
        /*0028*/ 	.byte	0x04, 0x31
        /*002a*/ 	.short	(.L_879 - .L_878)


	//   ....[0]....
.L_878:
        /*002c*/ 	.word	0x00002510


	//   ....[1]....
        /*0030*/ 	.word	0x00002540


	//   ....[2]....
        /*0034*/ 	.word	0x00002550


	//   ....[3]....
        /*0038*/ 	.word	0x000025a0


	//   ....[4]....
        /*003c*/ 	.word	0x00002730


	//   ....[5]....
        /*0040*/ 	.word	0x00002780


	//   ....[6]....
        /*0044*/ 	.word	0x00002790


	//   ....[7]....
        /*0048*/ 	.word	0x000027e0


	//----- nvinfo : EIATTR_COOP_GROUP_MASK_REGIDS
	.align		4
.L_879:
        /*004c*/ 	.byte	0x04, 0x29
        /*004e*/ 	.short	(.L_881 - .L_880)


	//   ....[0]....
.L_880:
        /*0050*/ 	.word	0xffffffff


	//   ....[1]....
        /*0054*/ 	.word	0xffffffff


	//   ....[2]....
        /*0058*/ 	.word	0xffffffff


	//   ....[3]....
        /*005c*/ 	.word	0xffffffff


	//   ....[4]....
        /*0060*/ 	.word	0xffffffff


	//   ....[5]....
        /*0064*/ 	.word	0xffffffff


	//   ....[6]....
        /*0068*/ 	.word	0xffffffff


	//   ....[7]....
        /*006c*/ 	.word	0xffffffff


	//   ....[8]....
        /*0070*/ 	.word	0xffffffff


	//   ....[9]....
        /*0074*/ 	.word	0xffffffff


	//----- nvinfo : EIATTR_COOP_GROUP_INSTR_OFFSETS
	.align		4
.L_881:
        /*0078*/ 	.byte	0x04, 0x28
        /*007a*/ 	.short	(.L_883 - .L_882)


	//   ....[0]....
.L_882:
        /*007c*/ 	.word	0x00001130


	//   ....[1]....
        /*0080*/ 	.word	0x00001170


	//   ....[2]....
        /*0084*/ 	.word	0x000011d0


	//   ....[3]....
        /*0088*/ 	.word	0x000011f0


	//   ....[4]....
        /*008c*/ 	.word	0x00001220


	//   ....[5]....
        /*0090*/ 	.word	0x00001240


	//   ....[6]....
        /*0094*/ 	.word	0x00001270


	//   ....[7]....
        /*0098*/ 	.word	0x00001290


	//   ....[8]....
        /*009c*/ 	.word	0x000012e0


	//   ....[9]....
        /*00a0*/ 	.word	0x000012f0


	//----- nvinfo : EIATTR_VRC_CTA_INIT_COUNT
	.align		4
.L_883:
        /*00a4*/ 	.byte	0x02, 0x4a
	.zero		1
	.zero		1


	//----- nvinfo : EIATTR_EXIT_INSTR_OFFSETS
	.align		4
        /*00a8*/ 	.byte	0x04, 0x1c
        /*00aa*/ 	.short	(.L_885 - .L_884)


	//   ....[0]....
.L_884:
        /*00ac*/ 	.word	0x000036c0


	//   ....[1]....
        /*00b0*/ 	.word	0x000037f0


	//   ....[2]....
        /*00b4*/ 	.word	0x00003df0


	//   ....[3]....
        /*00b8*/ 	.word	0x000043f0


	//----- nvinfo : EIATTR_MAX_THREADS
	.align		4
.L_885:
        /*00bc*/ 	.byte	0x04, 0x05
        /*00be*/ 	.short	(.L_887 - .L_886)
.L_886:
        /*00c0*/ 	.word	0x000001c0
        /*00c4*/ 	.word	0x00000001
        /*00c8*/ 	.word	0x00000001


	//----- nvinfo : EIATTR_CRS_STACK_SIZE
	.align		4
.L_887:
        /*00cc*/ 	.byte	0x04, 0x1e
        /*00ce*/ 	.short	(.L_889 - .L_888)
.L_888:
        /*00d0*/ 	.word	0x00000000


	//----- nvinfo : EIATTR_CBANK_PARAM_SIZE
	.align		4
.L_889:
        /*00d4*/ 	.byte	0x03, 0x19
        /*00d6*/ 	.short	0x00b8


	//----- nvinfo : EIATTR_PARAM_CBANK
	.align		4
        /*00d8*/ 	.byte	0x04, 0x0a
        /*00da*/ 	.short	(.L_891 - .L_890)
	.align		4
.L_890:
        /*00dc*/ 	.word	index@(.nv.constant0._Z35group_norm_nhwc_bwd_one_pass_kernelI11Fp16IOFp16WLi64ELi28ELi448EEv26Group_norm_nhwc_bwd_params)
        /*00e0*/ 	.short	0x0380
        /*00e2*/ 	.short	0x00b8


	//----- nvinfo : EIATTR_SW_WAR
	.align		4
.L_891:
        /*00e4*/ 	.byte	0x04, 0x36
        /*00e6*/ 	.short	(.L_893 - .L_892)
.L_892:
        /*00e8*/ 	.word	0x00000008
.L_893:


//--------------------- .nv.info._Z35group_norm_nhwc_bwd_one_pass_kernelI11Fp16IOFp16WLi128ELi28ELi448EEv26Group_norm_nhwc_bwd_params --------------------------
	.section	.nv.info._Z35group_norm_nhwc_bwd_one_pass_kernelI11Fp16IOFp16WLi128ELi28ELi448EEv26Group_norm_nhwc_bwd_params,"",@"SHT_CUDA_INFO"
	.sectionflags	@""
	.align	4


	//----- nvinfo : EIATTR_CUDA_API_VERSION
	.align		4
        /*0000*/ 	.byte	0x04, 0x37
        /*0002*/ 	.short	(.L_895 - .L_894)
.L_894:
        /*0004*/ 	.word	0x00000082


	//----- nvinfo : EIATTR_KPARAM_INFO
	.align		4
.L_895:
        /*0008*/ 	.byte	0x04, 0x17
        /*000a*/ 	.short	(.L_897 - .L_896)
.L_896:
        /*000c*/ 	.word	0x00000000
        /*0010*/ 	.short	0x0000
        /*0012*/ 	.short	0x0000
        /*0014*/ 	.byte	0x00, 0xf0, 0xe1, 0x02


	//----- nvinfo : EIATTR_SPARSE_MMA_MASK
	.align		4
.L_897:
        /*0018*/ 	.byte	0x03, 0x50
        /*001a*/ 	.short	0x0000


	//----- nvinfo : EIATTR_MAXREG_COUNT
	.align		4
        /*001c*/ 	.byte	0x03, 0x1b
        /*001e*/ 	.short	0x0080


	//----- nvinfo : EIATTR_NUM_BARRIERS
	.align		4
        /*0020*/ 	.byte	0x02, 0x4c
        /*0022*/ 	.byte	0x01
	.zero		1


	//----- nvinfo : EIATTR_MERCURY_ISA_VERSION
	.align		4
        /*0024*/ 	.byte	0x03, 0x5f
        /*0026*/ 	.short	0x0101


	//----- nvinfo : EIATTR_INT_WARP_WIDE_INSTR_OFFSETS
	.align		4
        /*0028*/ 	.byte	0x04, 0x31
        /*002a*/ 	.short	(.L_899 - .L_898)


	//   ....[0]....
.L_898:
        /*002c*/ 	.word	0x00001bd0


	//----- nvinfo : EIATTR_COOP_GROUP_MASK_REGIDS
	.align		4
.L_899:
        /*0030*/ 	.byte	0x04, 0x29
        /*0032*/ 	.short	(.L_901 - .L_900)


	//   ....[0]....
.L_900:
        /*0034*/ 	.word	0xffffffff


	//   ....[1]....
        /*0038*/ 	.word	0xffffffff


	//   ....[2]....
        /*003c*/ 	.word	0xffffffff


	//   ....[3]....
        /*0040*/ 	.word	0xffffffff


	//   ....[4]....
        /*0044*/ 	.word	0xffffffff


	//   ....[5]....
        /*0048*/ 	.word	0xffffffff


	//   ....[6]....
        /*004c*/ 	.word	0xffffffff


	//   ....[7]....
        /*0050*/ 	.word	0xffffffff


	//   ....[8]....
        /*0054*/ 	.word	0xffffffff


	//   ....[9]....
        /*0058*/ 	.word	0xffffffff


	//----- nvinfo : EIATTR_COOP_GROUP_INSTR_OFFSETS
	.align		4
.L_901:
        /*005c*/ 	.byte	0x04, 0x28
        /*005e*/ 	.short	(.L_903 - .L_902)


	//   ....[0]....
.L_902:
        /*0060*/ 	.word	0x00001980


	//   ....[1]....
        /*0064*/ 	.word	0x000019c0


	//   ....[2]....
        /*0068*/ 	.word	0x00001a40


	//   ....[3]....
        /*006c*/ 	.word	0x00001a70


	//   ....[4]....
        /*0070*/ 	.word	0x00001ab0


	//   ....[5]....
        /*0074*/ 	.word	0x00001ad0


	//   ....[6]....
        /*0078*/ 	.word	0x00001b00


	//   ....[7]....
        /*007c*/ 	.word	0x00001b20


	//   ....[8]....
        /*0080*/ 	.word	0x00001b70


	//   ....[9]....
        /*0084*/ 	.word	0x00001b80


	//----- nvinfo : EIATTR_VRC_CTA_INIT_COUNT
	.align		4
.L_903:
        /*0088*/ 	.byte	0x02, 0x4a
	.zero		1
	.zero		1


	//----- nvinfo : EIATTR_EXIT_INSTR_OFFSETS
	.align		4
        /*008c*/ 	.byte	0x04, 0x1c
        /*008e*/ 	.short	(.L_905 - .L_904)


	//   ....[0]....
.L_904:
        /*0090*/ 	.word	0x00004440


	//   ....[1]....
        /*0094*/ 	.word	0x00004570


	//   ....[2]....
        /*0098*/ 	.word	0x00004b80


	//   ....[3]....
        /*009c*/ 	.word	0x00005180


	//----- nvinfo : EIATTR_MAX_THREADS
	.align		4
.L_905:
        /*00a0*/ 	.byte	0x04, 0x05
        /*00a2*/ 	.short	(.L_907 - .L_906)
.L_906:
        /*00a4*/ 	.word	0x000001c0
        /*00a8*/ 	.word	0x00000001
        /*00ac*/ 	.word	0x00000001


	//----- nvinfo : EIATTR_CRS_STACK_SIZE
	.align		4
.L_907:
        /*00b0*/ 	.byte	0x04, 0x1e
        /*00b2*/ 	.short	(.L_909 - .L_908)
.L_908:
        /*00b4*/ 	.word	0x00000000


	//----- nvinfo : EIATTR_CBANK_PARAM_SIZE
	.align		4
.L_909:
        /*00b8*/ 	.byte	0x03, 0x19
        /*00ba*/ 	.short	0x00b8


	//----- nvinfo : EIATTR_PARAM_CBANK
	.align		4
        /*00bc*/ 	.byte	0x04, 0x0a
        /*00be*/ 	.short	(.L_911 - .L_910)
	.align		4
.L_910:
        /*00c0*/ 	.word	index@(.nv.constant0._Z35group_norm_nhwc_bwd_one_pass_kernelI11Fp16IOFp16WLi128ELi28ELi448EEv26Group_norm_nhwc_bwd_params)
        /*00c4*/ 	.short	0x0380
        /*00c6*/ 	.short	0x00b8


	//----- nvinfo : EIATTR_SW_WAR
	.align		4
.L_911:
        /*00c8*/ 	.byte	0x04, 0x36
        /*00ca*/ 	.short	(.L_913 - .L_912)
.L_912:
        /*00cc*/ 	.word	0x00000008
.L_913:


//--------------------- .nv.info._Z35group_norm_nhwc_bwd_one_pass_kernelI11Fp16IOFp16WLi256ELi28ELi448EEv26Group_norm_nhwc_bwd_params --------------------------
	.section	.nv.info._Z35group_norm_nhwc_bwd_one_pass_kernelI11Fp16IOFp16WLi256ELi28ELi448EEv26Group_norm_nhwc_bwd_params,"",@"SHT_CUDA_INFO"
	.sectionflags	@""
	.align	4


	//----- nvinfo : EIATTR_CUDA_API_VERSION
	.align		4
        /*0000*/ 	.byte	0x04, 0x37
        /*0002*/ 	.short	(.L_915 - .L_914)
.L_914:
        /*0004*/ 	.word	0x00000082


	//----- nvinfo : EIATTR_KPARAM_INFO
	.align		4
.L_915:
        /*0008*/ 	.byte	0x04, 0x17
        /*000a*/ 	.short	(.L_917 - .L_916)
.L_916:
        /*000c*/ 	.word	0x00000000
        /*0010*/ 	.short	0x0000
        /*0012*/ 	.short	0x0000
        /*0014*/ 	.byte	0x00, 0xf0, 0xe1, 0x02


	//----- nvinfo : EIATTR_SPARSE_MMA_MASK
	.align		4
.L_917:
        /*0018*/ 	.byte	0x03, 0x50
        /*001a*/ 	.short	0x0000


	//----- nvinfo : EIATTR_MAXREG_COUNT
	.align		4
        /*001c*/ 	.byte	0x03, 0x1b
        /*001e*/ 	.short	0x0080


	//----- nvinfo : EIATTR_NUM_BARRIERS
	.align		4
        /*0020*/ 	.byte	0x02, 0x4c
        /*0022*/ 	.byte	0x01
	.zero		1


	//----- nvinfo : EIATTR_MERCURY_ISA_VERSION
	.align		4
        /*0024*/ 	.byte	0x03, 0x5f
        /*0026*/ 	.short	0x0101


	//----- nvinfo : EIATTR_COOP_GROUP_MASK_REGIDS
	.align		4
        /*0028*/ 	.byte	0x04, 0x29
        /*002a*/ 	.short	(.L_919 - .L_918)


	//   ....[0]....
.L_918:
        /*002c*/ 	.word	0xffffffff


	//   ....[1]....
        /*0030*/ 	.word	0xffffffff


	//   ....[2]....
        /*0034*/ 	.word	0xffffffff


	//   ....[3]....
        /*0038*/ 	.word	0xffffffff


	//   ....[4]....
        /*003c*/ 	.word	0xffffffff


	//   ....[5]....
        /*0040*/ 	.word	0xffffffff


	//   ....[6]....
        /*0044*/ 	.word	0xffffffff


	//   ....[7]....
        /*0048*/ 	.word	0xffffffff


	//   ....[8]....
        /*004c*/ 	.word	0xffffffff


	//   ....[9]....
        /*0050*/ 	.word	0xffffffff


	//----- nvinfo : EIATTR_COOP_GROUP_INSTR_OFFSETS
	.align		4
.L_919:
        /*0054*/ 	.byte	0x04, 0x28
        /*0056*/ 	.short	(.L_921 - .L_920)


	//   ....[0]....
.L_920:
        /*0058*/ 	.word	0x00002ce0


	//   ....[1]....
        /*005c*/ 	.word	0x00002d10


	//   ....[2]....
        /*0060*/ 	.word	0x00002d50


	//   ....[3]....
        /*0064*/ 	.word	0x00002d70


	//   ....[4]....
        /*0068*/ 	.word	0x00002da0


	//   ....[5]....
        /*006c*/ 	.word	0x00002dc0


	//   ....[6]....
        /*0070*/ 	.word	0x00002df0


	//   ....[7]....
        /*0074*/ 	.word	0x00002e10


	//   ....[8]....
        /*0078*/ 	.word	0x00002e60


	//   ....[9]....
        /*007c*/ 	.word	0x00002e70


	//----- nvinfo : EIATTR_VRC_CTA_INIT_COUNT
	.align		4
.L_921:
        /*0080*/ 	.byte	0x02, 0x4a
	.zero		1
	.zero		1


	//----- nvinfo : EIATTR_EXIT_INSTR_OFFSETS
	.align		4
        /*0084*/ 	.byte	0x04, 0x1c
        /*0086*/ 	.short	(.L_923 - .L_922)


	//   ....[0]....
.L_922:
        /*0088*/ 	.word	0x000062d0


	//   ....[1]....
        /*008c*/ 	.word	0x00006400


	//   ....[2]....
        /*0090*/ 	.word	0x00006a10


	//   ....[3]....
        /*0094*/ 	.word	0x00007010


	//----- nvinfo : EIATTR_MAX_THREADS
	.align		4
.L_923:
        /*0098*/ 	.byte	0x04, 0x05
        /*009a*/ 	.short	(.L_925 - .L_924)
.L_924:
        /*009c*/ 	.word	0x000001c0
        /*00a0*/ 	.word	0x00000001
        /*00a4*/ 	.word	0x00000001


	//----- nvinfo : EIATTR_CRS_STACK_SIZE
	.align		4
.L_925:
        /*00a8*/ 	.byte	0x04, 0x1e
        /*00aa*/ 	.short	(.L_927 - .L_926)
.L_926:
        /*00ac*/ 	.word	0x00000000


	//----- nvinfo : EIATTR_CBANK_PARAM_SIZE
	.align		4
.L_927:
        /*00b0*/ 	.byte	0x03, 0x19
        /*00b2*/ 	.short	0x00b8


	//----- nvinfo : EIATTR_PARAM_CBANK
	.align		4
        /*00b4*/ 	.byte	0x04, 0x0a
        /*00b6*/ 	.short	(.L_929 - .L_928)
	.align		4
.L_928:
        /*00b8*/ 	.word	index@(.nv.constant0._Z35group_norm_nhwc_bwd_one_pass_kernelI11Fp16IOFp16WLi256ELi28ELi448EEv26Group_norm_nhwc_bwd_params)
        /*00bc*/ 	.short	0x0380
        /*00be*/ 	.short	0x00b8


	//----- nvinfo : EIATTR_SW_WAR
	.align		4
.L_929:
        /*00c0*/ 	.byte	0x04, 0x36
        /*00c2*/ 	.short	(.L_931 - .L_930)
.L_930:
        /*00c4*/ 	.word	0x00000008
.L_931:


//--------------------- .nv.info._Z35group_norm_nhwc_bwd_one_pass_kernelI11Fp16IOFp16WLi512ELi28ELi448EEv26Group_norm_nhwc_bwd_params --------------------------
	.section	.nv.info._Z35group_norm_nhwc_bwd_one_pass_kernelI11Fp16IOFp16WLi512ELi28ELi448EEv26Group_norm_nhwc_bwd_params,"",@"SHT_CUDA_INFO"
	.sectionflags	@""
	.align	4


	//----- nvinfo : EIATTR_CUDA_API_VERSION
	.align		4
        /*0000*/ 	.byte	0x04, 0x37
        /*0002*/ 	.short	(.L_933 - .L_932)
.L_932:
        /*0004*/ 	.word	0x00000082


	//----- nvinfo : EIATTR_KPARAM_INFO
	.align		4
.L_933:
        /*0008*/ 	.byte	0x04, 0x17
        /*000a*/ 	.short	(.L_935 - .L_934)
.L_934:
        /*000c*/ 	.word	0x00000000
        /*0010*/ 	.short	0x0000
        /*0012*/ 	.short	0x0000
        /*0014*/ 	.byte	0x00, 0xf0, 0xe1, 0x02


	//----- nvinfo : EIATTR_SPARSE_MMA_MASK
	.align		4
.L_935:
        /*0018*/ 	.byte	0x03, 0x50
        /*001a*/ 	.short	0x0000


	//----- nvinfo : EIATTR_MAXREG_COUNT
	.align		4
        /*001c*/ 	.byte	0x03, 0x1b
        /*001e*/ 	.short	0x0080


	//----- nvinfo : EIATTR_NUM_BARRIERS
	.align		4
        /*0020*/ 	.byte	0x02, 0x4c
        /*0022*/ 	.byte	0x01
	.zero		1


	//----- nvinfo : EIATTR_MERCURY_ISA_VERSION
	.align		4
        /*0024*/ 	.byte	0x03, 0x5f
        /*0026*/ 	.short	0x0101


	//----- nvinfo : EIATTR_INT_WARP_WIDE_INSTR_OFFSETS
	.align		4
        /*0028*/ 	.byte	0x04, 0x31
        /*002a*/ 	.short	(.L_937 - .L_936)


	//   ....[0]....
.L_936:
        /*002c*/ 	.word	0x000054e0


	//----- nvinfo : EIATTR_COOP_GROUP_MASK_REGIDS
	.align		4
.L_937:
        /*0030*/ 	.byte	0x04, 0x29
        /*0032*/ 	.short	(.L_939 - .L_938)


	//   ....[0]....
.L_938:
        /*0034*/ 	.word	0xffffffff


	//   ....[1]....
        /*0038*/ 	.word	0xffffffff


	//   ....[2]....
        /*003c*/ 	.word	0xffffffff


	//   ....[3]....
        /*0040*/ 	.word	0xffffffff


	//   ....[4]....
        /*0044*/ 	.word	0xffffffff


	//   ....[5]....
        /*0048*/ 	.word	0xffffffff


	//   ....[6]....
        /*004c*/ 	.word	0xffffffff


	//   ....[7]....
        /*0050*/ 	.word	0xffffffff


	//   ....[8]....
        /*0054*/ 	.word	0xffffffff


	//   ....[9]....
        /*0058*/ 	.word	0xffffffff


	//----- nvinfo : EIATTR_COOP_GROUP_INSTR_OFFSETS
	.align		4
.L_939:
        /*005c*/ 	.byte	0x04, 0x28
        /*005e*/ 	.short	(.L_941 - .L_940)


	//   ....[0]....
.L_940:
        /*0060*/ 	.word	0x00005270


	//   ....[1]....
        /*0064*/ 	.word	0x000052b0


	//   ....[2]....
        /*0068*/ 	.word	0x00005340


	//   ....[3]....
        /*006c*/ 	.word	0x00005360


	//   ....[4]....
        /*0070*/ 	.word	0x000053c0


	//   ....[5]....
        /*0074*/ 	.word	0x000053e0


	//   ....[6]....
        /*0078*/ 	.word	0x00005410


	//   ....[7]....
        /*007c*/ 	.word	0x00005430


	//   ....[8]....
        /*0080*/ 	.word	0x00005480


	//   ....[9]....
        /*0084*/ 	.word	0x00005490


	//----- nvinfo : EIATTR_VRC_CTA_INIT_COUNT
	.align		4
.L_941:
        /*0088*/ 	.byte	0x02, 0x4a
	.zero		1
	.zero		1


	//----- nvinfo : EIATTR_EXIT_INSTR_OFFSETS
	.align		4
        /*008c*/ 	.byte	0x04, 0x1c
        /*008e*/ 	.short	(.L_943 - .L_942)


	//   ....[0]....
.L_942:
        /*0090*/ 	.word	0x0000a590


	//   ....[1]....
        /*0094*/ 	.word	0x0000a6c0


	//   ....[2]....
        /*0098*/ 	.word	0x0000ace0


	//   ....[3]....
        /*009c*/ 	.word	0x0000b2e0


	//----- nvinfo : EIATTR_MAX_THREADS
	.align		4
.L_943:
        /*00a0*/ 	.byte	0x04, 0x05
        /*00a2*/ 	.short	(.L_945 - .L_944)
.L_944:
        /*00a4*/ 	.word	0x000001c0
        /*00a8*/ 	.word	0x00000001
        /*00ac*/ 	.word	0x00000001


	//----- nvinfo : EIATTR_CRS_STACK_SIZE
	.align		4
.L_945:
        /*00b0*/ 	.byte	0x04, 0x1e
        /*00b2*/ 	.short	(.L_947 - .L_946)
.L_946:
        /*00b4*/ 	.word	0x00000000


	//----- nvinfo : EIATTR_CBANK_PARAM_SIZE
	.align		4
.L_947:
        /*00b8*/ 	.byte	0x03, 0x19
        /*00ba*/ 	.short	0x00b8


	//----- nvinfo : EIATTR_PARAM_CBANK
	.align		4
        /*00bc*/ 	.byte	0x04, 0x0a
        /*00be*/ 	.short	(.L_949 - .L_948)
	.align		4
.L_948:
        /*00c0*/ 	.word	index@(.nv.constant0._Z35group_norm_nhwc_bwd_one_pass_kernelI11Fp16IOFp16WLi512ELi28ELi448EEv26Group_norm_nhwc_bwd_params)
        /*00c4*/ 	.short	0x0380
        /*00c6*/ 	.short	0x00b8


	//----- nvinfo : EIATTR_SW_WAR
	.align		4
.L_949:
        /*00c8*/ 	.byte	0x04, 0x36
        /*00ca*/ 	.short	(.L_951 - .L_950)
.L_950:
        /*00cc*/ 	.word	0x00000008
.L_951:


//--------------------- .nv.info._Z35group_norm_nhwc_bwd_one_pass_kernelI11Fp32IOFp32WLi64ELi28ELi448EEv26Group_norm_nhwc_bwd_params --------------------------
	.section	.nv.info._Z35group_norm_nhwc_bwd_one_pass_kernelI11Fp32IOFp32WLi64ELi28ELi448EEv26Group_norm_nhwc_bwd_params,"",@"SHT_CUDA_INFO"
	.sectionflags	@""
	.align	4


	//----- nvinfo : EIATTR_CUDA_API_VERSION
	.align		4
        /*0000*/ 	.byte	0x04, 0x37
        /*0002*/ 	.short	(.L_953 - .L_952)
.L_952:
        /*0004*/ 	.word	0x00000082


	//----- nvinfo : EIATTR_KPARAM_INFO
	.align		4
.L_953:
        /*0008*/ 	.byte	0x04, 0x17
        /*000a*/ 	.short	(.L_955 - .L_954)
.L_954:
        /*000c*/ 	.word	0x00000000
        /*0010*/ 	.short	0x0000
        /*0012*/ 	.short	0x0000
        /*0014*/ 	.byte	0x00, 0xf0, 0xe1, 0x02


	//----- nvinfo : EIATTR_SPARSE_MMA_MASK
	.align		4
.L_955:
        /*0018*/ 	.byte	0x03, 0x50
        /*001a*/ 	.short	0x0000


	//----- nvinfo : EIATTR_MAXREG_COUNT
	.align		4
        /*001c*/ 	.byte	0x03, 0x1b
        /*001e*/ 	.short	0x0080


	//----- nvinfo : EIATTR_NUM_BARRIERS
	.align		4
        /*0020*/ 	.byte	0x02, 0x4c
        /*0022*/ 	.byte	0x01
	.zero		1


	//----- nvinfo : EIATTR_MERCURY_ISA_VERSION
	.align		4
        /*0024*/ 	.byte	0x03, 0x5f
        /*0026*/ 	.short	0x0101


	//----- nvinfo : EIATTR_INT_WARP_WIDE_INSTR_OFFSETS
	.align		4
        /*0028*/ 	.byte	0x04, 0x31
        /*002a*/ 	.short	(.L_957 - .L_956)


	//   ....[0]....
.L_956:
        /*002c*/ 	.word	0x00001110


	//   ....[1]....
        /*0030*/ 	.word	0x00002310


	//   ....[2]....
        /*0034*/ 	.word	0x00002330


	//   ....[3]....
        /*0038*/ 	.word	0x00002340


	//   ....[4]....
        /*003c*/ 	.word	0x00002450


	//   ....[5]....
        /*0040*/ 	.word	0x00002460


	//   ....[6]....
        /*0044*/ 	.word	0x00002540


	//   ....[7]....
        /*0048*/ 	.word	0x00002570


	//   ....[8]....
        /*004c*/ 	.word	0x000025d0


	//----- nvinfo : EIATTR_COOP_GROUP_MASK_REGIDS
	.align		4
.L_957:
        /*0050*/ 	.byte	0x04, 0x29
        /*0052*/ 	.short	(.L_959 - .L_958)


	//   ....[0]....
.L_958:
        /*0054*/ 	.word	0xffffffff


	//   ....[1]....
        /*0058*/ 	.word	0xffffffff


	//   ....[2]....
        /*005c*/ 	.word	0xffffffff


	//   ....[3]....
        /*0060*/ 	.word	0xffffffff


	//   ....[4]....
        /*0064*/ 	.word	0xffffffff


	//   ....[5]....
        /*0068*/ 	.word	0xffffffff


	//   ....[6]....
        /*006c*/ 	.word	0xffffffff


	//   ....[7]....
        /*0070*/ 	.word	0xffffffff


	//   ....[8]....
        /*0074*/ 	.word	0xffffffff


	//   ....[9]....
        /*0078*/ 	.word	0xffffffff


	//----- nvinfo : EIATTR_COOP_GROUP_INSTR_OFFSETS
	.align		4
.L_959:
        /*007c*/ 	.byte	0x04, 0x28
        /*007e*/ 	.short	(.L_961 - .L_960)


	//   ....[0]....
.L_960:
        /*0080*/ 	.word	0x00000eb0


	//   ....[1]....
        /*0084*/ 	.word	0x00000ef0


	//   ....[2]....
        /*0088*/ 	.word	0x00000f80


	//   ....[3]....
        /*008c*/ 	.word	0x00000fb0


	//   ....[4]....
        /*0090*/ 	.word	0x00000ff0


	//   ....[5]....
        /*0094*/ 	.word	0x00001010


	//   ....[6]....
        /*0098*/ 	.word	0x00001040


	//   ....[7]....
        /*009c*/ 	.word	0x00001060


	//   ....[8]....
        /*00a0*/ 	.word	0x000010b0


	//   ....[9]....
        /*00a4*/ 	.word	0x000010c0


	//----- nvinfo : EIATTR_VRC_CTA_INIT_COUNT
	.align		4
.L_961:
        /*00a8*/ 	.byte	0x02, 0x4a
	.zero		1
	.zero		1


	//----- nvinfo : EIATTR_EXIT_INSTR_OFFSETS
	.align		4
        /*00ac*/ 	.byte	0x04, 0x1c
        /*00ae*/ 	.short	(.L_963 - .L_962)


	//   ....[0]....
.L_962:
        /*00b0*/ 	.word	0x000034c0


	//   ....[1]....
        /*00b4*/ 	.word	0x000035f0


	//   ....[2]....
        /*00b8*/ 	.word	0x00003bd0


	//   ....[3]....
        /*00bc*/ 	.word	0x00004180


	//----- nvinfo : EIATTR_MAX_THREADS
	.align		4
.L_963:
        /*00c0*/ 	.byte	0x04, 0x05
        /*00c2*/ 	.short	(.L_965 - .L_964)
.L_964:
        /*00c4*/ 	.word	0x000001c0
        /*00c8*/ 	.word	0x00000001
        /*00cc*/ 	.word	0x00000001


	//----- nvinfo : EIATTR_CRS_STACK_SIZE
	.align		4
.L_965:
        /*00d0*/ 	.byte	0x04, 0x1e
        /*00d2*/ 	.short	(.L_967 - .L_966)
.L_966:
        /*00d4*/ 	.word	0x00000000


	//----- nvinfo : EIATTR_CBANK_PARAM_SIZE
	.align		4
.L_967:
        /*00d8*/ 	.byte	0x03, 0x19
        /*00da*/ 	.short	0x00b8


	//----- nvinfo : EIATTR_PARAM_CBANK
	.align		4
        /*00dc*/ 	.byte	0x04, 0x0a
        /*00de*/ 	.short	(.L_969 - .L_968)
	.align		4
.L_968:
        /*00e0*/ 	.word	index@(.nv.constant0._Z35group_norm_nhwc_bwd_one_pass_kernelI11Fp32IOFp32WLi64ELi28ELi448EEv26Group_norm_nhwc_bwd_params)
        /*00e4*/ 	.short	0x0380
        /*00e6*/ 	.short	0x00b8


	//----- nvinfo : EIATTR_SW_WAR
	.align		4
.L_969:
        /*00e8*/ 	.byte	0x04, 0x36
        /*00ea*/ 	.short	(.L_971 - .L_970)
.L_970:
        /*00ec*/ 	.word	0x00000008
.L_971:


//--------------------- .nv.info._Z35group_norm_nhwc_bwd_one_pass_kernelI11Fp32IOFp32WLi128ELi28ELi448EEv26Group_norm_nhwc_bwd_params --------------------------
	.section	.nv.info._Z35group_norm_nhwc_bwd_one_pass_kernelI11Fp32IOFp32WLi128ELi28ELi448EEv26Group_norm_nhwc_bwd_params,"",@"SHT_CUDA_INFO"
	.sectionflags	@""
	.align	4


	//----- nvinfo : EIATTR_CUDA_API_VERSION
	.align		4
        /*0000*/ 	.byte	0x04, 0x37
        /*0002*/ 	.short	(.L_973 - .L_972)
.L_972:
        /*0004*/ 	.word	0x00000082


	//----- nvinfo : EIATTR_KPARAM_INFO
	.align		4
.L_973:
        /*0008*/ 	.byte	0x04, 0x17
        /*000a*/ 	.short	(.L_975 - .L_974)
.L_974:
        /*000c*/ 	.word	0x00000000
        /*0010*/ 	.short	0x0000
        /*0012*/ 	.short	0x0000
        /*0014*/ 	.byte	0x00, 0xf0, 0xe1, 0x02


	//----- nvinfo : EIATTR_SPARSE_MMA_MASK
	.align		4
.L_975:
        /*0018*/ 	.byte	0x03, 0x50
        /*001a*/ 	.short	0x0000


	//----- nvinfo : EIATTR_MAXREG_COUNT
	.align		4
        /*001c*/ 	.byte	0x03, 0x1b
        /*001e*/ 	.short	0x0080


	//----- nvinfo : EIATTR_NUM_BARRIERS
	.align		4
        /*0020*/ 	.byte	0x02, 0x4c
        /*0022*/ 	.byte	0x01
	.zero		1


	//----- nvinfo : EIATTR_MERCURY_ISA_VERSION
	.align		4
        /*0024*/ 	.byte	0x03, 0x5f
        /*0026*/ 	.short	0x0101


	//----- nvinfo : EIATTR_COOP_GROUP_MASK_REGIDS
	.align		4
        /*0028*/ 	.byte	0x04, 0x29
        /*002a*/ 	.short	(.L_977 - .L_976)


	//   ....[0]....
.L_976:
        /*002c*/ 	.word	0xffffffff


	//   ....[1]....
        /*0030*/ 	.word	0xffffffff


	//   ....[2]....
        /*0034*/ 	.word	0xffffffff


	//   ....[3]....
        /*0038*/ 	.word	0xffffffff


	//   ....[4]....
        /*003c*/ 	.word	0xffffffff


	//   ....[5]....
        /*0040*/ 	.word	0xffffffff


	//   ....[6]....
        /*0044*/ 	.word	0xffffffff


	//   ....[7]....
        /*0048*/ 	.word	0xffffffff


	//   ....[8]....
        /*004c*/ 	.word	0xffffffff


	//   ....[9]....
        /*0050*/ 	.word	0xffffffff


	//----- nvinfo : EIATTR_COOP_GROUP_INSTR_OFFSETS
	.align		4
.L_977:
        /*0054*/ 	.byte	0x04, 0x28
        /*0056*/ 	.short	(.L_979 - .L_978)


	//   ....[0]....
.L_978:
        /*0058*/ 	.word	0x000017d0


	//   ....[1]....
        /*005c*/ 	.word	0x00001800


	//   ....[2]....
        /*0060*/ 	.word	0x00001850


	//   ....[3]....
        /*0064*/ 	.word	0x00001870


	//   ....[4]....
        /*0068*/ 	.word	0x000018a0


	//   ....[5]....
        /*006c*/ 	.word	0x000018c0


	//   ....[6]....
        /*0070*/ 	.word	0x000018f0


	//   ....[7]....
        /*0074*/ 	.word	0x00001910


	//   ....[8]....
        /*0078*/ 	.word	0x00001960


	//   ....[9]....
        /*007c*/ 	.word	0x00001970


	//----- nvinfo : EIATTR_VRC_CTA_INIT_COUNT
	.align		4
.L_979:
        /*0080*/ 	.byte	0x02, 0x4a
	.zero		1
	.zero		1


	//----- nvinfo : EIATTR_EXIT_INSTR_OFFSETS
	.align		4
        /*0084*/ 	.byte	0x04, 0x1c
        /*0086*/ 	.short	(.L_981 - .L_980)


	//   ....[0]....
.L_980:
        /*0088*/ 	.word	0x00003fc0


	//   ....[1]....
        /*008c*/ 	.word	0x000040f0


	//   ....[2]....
        /*0090*/ 	.word	0x000046d0


	//   ....[3]....
        /*0094*/ 	.word	0x00004c80


	//----- nvinfo : EIATTR_MAX_THREADS
	.align		4
.L_981:
        /*0098*/ 	.byte	0x04, 0x05
        /*009a*/ 	.short	(.L_983 - .L_982)
.L_982:
        /*009c*/ 	.word	0x000001c0
        /*00a0*/ 	.word	0x00000001
        /*00a4*/ 	.word	0x00000001


	//----- nvinfo : EIATTR_CRS_STACK_SIZE
	.align		4
.L_983:
        /*00a8*/ 	.byte	0x04, 0x1e
        /*00aa*/ 	.short	(.L_985 - .L_984)
.L_984:
        /*00ac*/ 	.word	0x00000000


	//----- nvinfo : EIATTR_CBANK_PARAM_SIZE
	.align		4
.L_985:
        /*00b0*/ 	.byte	0x03, 0x19
        /*00b2*/ 	.short	0x00b8


	//----- nvinfo : EIATTR_PARAM_CBANK
	.align		4
        /*00b4*/ 	.byte	0x04, 0x0a
        /*00b6*/ 	.short	(.L_987 - .L_986)
	.align		4
.L_986:
        /*00b8*/ 	.word	index@(.nv.constant0._Z35group_norm_nhwc_bwd_one_pass_kernelI11Fp32IOFp32WLi128ELi28ELi448EEv26Group_norm_nhwc_bwd_params)
        /*00bc*/ 	.short	0x0380
        /*00be*/ 	.short	0x00b8


	//----- nvinfo : EIATTR_SW_WAR
	.align		4
.L_987:
        /*00c0*/ 	.byte	0x04, 0x36
        /*00c2*/ 	.short	(.L_989 - .L_988)
.L_988:
        /*00c4*/ 	.word	0x00000008
.L_989:


//--------------------- .nv.info._Z35group_norm_nhwc_bwd_one_pass_kernelI11Fp32IOFp32WLi256ELi28ELi448EEv26Group_norm_nhwc_bwd_params --------------------------
	.section	.nv.info._Z35group_norm_nhwc_bwd_one_pass_kernelI11Fp32IOFp32WLi256ELi28ELi448EEv26Group_norm_nhwc_bwd_params,"",@"SHT_CUDA_INFO"
	.sectionflags	@""
	.align	4


	//----- nvinfo : EIATTR_CUDA_API_VERSION
	.align		4
        /*0000*/ 	.byte	0x04, 0x37
        /*0002*/ 	.short	(.L_991 - .L_990)
.L_990:
        /*0004*/ 	.word	0x00000082


	//----- nvinfo : EIATTR_KPARAM_INFO
	.align		4
.L_991:
        /*0008*/ 	.byte	0x04, 0x17
        /*000a*/ 	.short	(.L_993 - .L_992)
.L_992:
        /*000c*/ 	.word	0x00000000
        /*0010*/ 	.short	0x0000
        /*0012*/ 	.short	0x0000
        /*0014*/ 	.byte	0x00, 0xf0, 0xe1, 0x02


	//----- nvinfo : EIATTR_SPARSE_MMA_MASK
	.align		4
.L_993:
        /*0018*/ 	.byte	0x03, 0x50
        /*001a*/ 	.short	0x0000


	//----- nvinfo : EIATTR_MAXREG_COUNT
	.align		4
        /*001c*/ 	.byte	0x03, 0x1b
        /*001e*/ 	.short	0x0080


	//----- nvinfo : EIATTR_NUM_BARRIERS
	.align		4
        /*0020*/ 	.byte	0x02, 0x4c
        /*0022*/ 	.byte	0x01
	.zero		1


	//----- nvinfo : EIATTR_MERCURY_ISA_VERSION
	.align		4
        /*0024*/ 	.byte	0x03, 0x5f
        /*0026*/ 	.short	0x0101


	//----- nvinfo : EIATTR_INT_WARP_WIDE_INSTR_OFFSETS
	.align		4
        /*0028*/ 	.byte	0x04, 0x31
        /*002a*/ 	.short	(.L_995 - .L_994)


	//   ....[0]....
.L_994:
        /*002c*/ 	.word	0x00002b50


	//----- nvinfo : EIATTR_COOP_GROUP_MASK_REGIDS
	.align		4
.L_995:
        /*0030*/ 	.byte	0x04, 0x29
        /*0032*/ 	.short	(.L_997 - .L_996)


	//   ....[0]....
.L_996:
        /*0034*/ 	.word	0xffffffff


	//   ....[1]....
        /*0038*/ 	.word	0xffffffff


	//   ....[2]....
        /*003c*/ 	.word	0xffffffff


	//   ....[3]....
        /*0040*/ 	.word	0xffffffff


	//   ....[4]....
        /*0044*/ 	.word	0xffffffff


	//   ....[5]....
        /*0048*/ 	.word	0xffffffff


	//   ....[6]....
        /*004c*/ 	.word	0xffffffff


	//   ....[7]....
        /*0050*/ 	.word	0xffffffff


	//   ....[8]....
        /*0054*/ 	.word	0xffffffff


	//   ....[9]....
        /*0058*/ 	.word	0xffffffff


	//----- nvinfo : EIATTR_COOP_GROUP_INSTR_OFFSETS
	.align		4
.L_997:
        /*005c*/ 	.byte	0x04, 0x28
        /*005e*/ 	.short	(.L_999 - .L_998)


	//   ....[0]....
.L_998:
        /*0060*/ 	.word	0x00002910


	//   ....[1]....
        /*0064*/ 	.word	0x00002950


	//   ....[2]....
        /*0068*/ 	.word	0x000029d0


	//   ....[3]....
        /*006c*/ 	.word	0x000029f0


	//   ....[4]....
        /*0070*/ 	.word	0x00002a30


	//   ....[5]....
        /*0074*/ 	.word	0x00002a50


	//   ....[6]....
        /*0078*/ 	.word	0x00002a80


	//   ....[7]....
        /*007c*/ 	.word	0x00002aa0


	//   ....[8]....
        /*0080*/ 	.word	0x00002af0


	//   ....[9]....
        /*0084*/ 	.word	0x00002b00


	//----- nvinfo : EIATTR_VRC_CTA_INIT_COUNT
	.align		4
.L_999:
        /*0088*/ 	.byte	0x02, 0x4a
	.zero		1
	.zero		1


	//----- nvinfo : EIATTR_EXIT_INSTR_OFFSETS
	.align		4
        /*008c*/ 	.byte	0x04, 0x1c
        /*008e*/ 	.short	(.L_1001 - .L_1000)


	//   ....[0]....
.L_1000:
        /*0090*/ 	.word	0x00005ea0


	//   ....[1]....
        /*0094*/ 	.word	0x00005fd0


	//   ....[2]....
        /*0098*/ 	.word	0x000065b0


	//   ....[3]....
        /*009c*/ 	.word	0x00006b60


	//----- nvinfo : EIATTR_MAX_THREADS
	.align		4
.L_1001:
        /*00a0*/ 	.byte	0x04, 0x05
        /*00a2*/ 	.short	(.L_1003 - .L_1002)
.L_1002:
        /*00a4*/ 	.word	0x000001c0
        /*00a8*/ 	.word	0x00000001
        /*00ac*/ 	.word	0x00000001


	//----- nvinfo : EIATTR_CRS_STACK_SIZE
	.align		4
.L_1003:
        /*00b0*/ 	.byte	0x04, 0x1e
        /*00b2*/ 	.short	(.L_1005 - .L_1004)
.L_1004:
        /*00b4*/ 	.word	0x00000000


	//----- nvinfo : EIATTR_CBANK_PARAM_SIZE
	.align		4
.L_1005:
        /*00b8*/ 	.byte	0x03, 0x19
        /*00ba*/ 	.short	0x00b8


	//----- nvinfo : EIATTR_PARAM_CBANK
	.align		4
        /*00bc*/ 	.byte	0x04, 0x0a
        /*00be*/ 	.short	(.L_1007 - .L_1006)
	.align		4
.L_1006:
        /*00c0*/ 	.word	index@(.nv.constant0._Z35group_norm_nhwc_bwd_one_pass_kernelI11Fp32IOFp32WLi256ELi28ELi448EEv26Group_norm_nhwc_bwd_params)
        /*00c4*/ 	.short	0x0380
        /*00c6*/ 	.short	0x00b8


	//----- nvinfo : EIATTR_SW_WAR
	.align		4
.L_1007:
        /*00c8*/ 	.byte	0x04, 0x36
        /*00ca*/ 	.short	(.L_1009 - .L_1008)
.L_1008:
        /*00cc*/ 	.word	0x00000008
.L_1009:


//--------------------- .nv.info._Z35group_norm_nhwc_bwd_one_pass_kernelI11Fp32IOFp32WLi512ELi28ELi448EEv26Group_norm_nhwc_bwd_params --------------------------
	.section	.nv.info._Z35group_norm_nhwc_bwd_one_pass_kernelI11Fp32IOFp32WLi512ELi28ELi448EEv26Group_norm_nhwc_bwd_params,"",@"SHT_CUDA_INFO"
	.sectionflags	@""
	.align	4


	//----- nvinfo : EIATTR_CUDA_API_VERSION
	.align		4
        /*0000*/ 	.byte	0x04, 0x37
        /*0002*/ 	.short	(.L_1011 - .L_1010)
.L_1010:
        /*0004*/ 	.word	0x00000082


	//----- nvinfo : EIATTR_KPARAM_INFO
	.align		4
.L_1011:
        /*0008*/ 	.byte	0x04, 0x17
        /*000a*/ 	.short	(.L_1013 - .L_1012)
.L_1012:
        /*000c*/ 	.word	0x00000000
        /*0010*/ 	.short	0x0000
        /*0012*/ 	.short	0x0000
        /*0014*/ 	.byte	0x00, 0xf0, 0xe1, 0x02


	//----- nvinfo : EIATTR_SPARSE_MMA_MASK
	.align		4
.L_1013:
        /*0018*/ 	.byte	0x03, 0x50
        /*001a*/ 	.short	0x0000


	//----- nvinfo : EIATTR_MAXREG_COUNT
	.align		4
        /*001c*/ 	.byte	0x03, 0x1b
        /*001e*/ 	.short	0x0080


	//----- nvinfo : EIATTR_NUM_BARRIERS
	.align		4
        /*0020*/ 	.byte	0x02, 0x4c
        /*0022*/ 	.byte	0x01
	.zero		1


	//----- nvinfo : EIATTR_MERCURY_ISA_VERSION
	.align		4
        /*0024*/ 	.byte	0x03, 0x5f
        /*0026*/ 	.short	0x0101


	//----- nvinfo : EIATTR_INT_WARP_WIDE_INSTR_OFFSETS
	.align		4
        /*0028*/ 	.byte	0x04, 0x31
        /*002a*/ 	.short	(.L_1015 - .L_1014)


	//   ....[0]....
.L_1014:
        /*002c*/ 	.word	0x00006000


	//   ....[1]....
        /*0030*/ 	.word	0x00006020


	//   ....[2]....
        /*0034*/ 	.word	0x00006050


	//   ....[3]....
        /*0038*/ 	.word	0x000060a0


	//   ....[4]....
        /*003c*/ 	.word	0x00006220


	//   ....[5]....
        /*0040*/ 	.word	0x00006270


	//   ....[6]....
        /*0044*/ 	.word	0x00006280


	//   ....[7]....
        /*0048*/ 	.word	0x000062d0


	//----- nvinfo : EIATTR_COOP_GROUP_MASK_REGIDS
	.align		4
.L_1015:
        /*004c*/ 	.byte	0x04, 0x29
        /*004e*/ 	.short	(.L_1017 - .L_1016)


	//   ....[0]....
.L_1016:
        /*0050*/ 	.word	0xffffffff


	//   ....[1]....
        /*0054*/ 	.word	0xffffffff


	//   ....[2]....
        /*0058*/ 	.word	0xffffffff


	//   ....[3]....
        /*005c*/ 	.word	0xffffffff


	//   ....[4]....
        /*0060*/ 	.word	0xffffffff


	//   ....[5]....
        /*0064*/ 	.word	0xffffffff


	//   ....[6]....
        /*0068*/ 	.word	0xffffffff


	//   ....[7]....
        /*006c*/ 	.word	0xffffffff


	//   ....[8]....
        /*0070*/ 	.word	0xffffffff


	//   ....[9]....
        /*0074*/ 	.word	0xffffffff


	//----- nvinfo : EIATTR_COOP_GROUP_INSTR_OFFSETS
	.align		4
.L_1017:
        /*0078*/ 	.byte	0x04, 0x28
        /*007a*/ 	.short	(.L_1019 - .L_1018)


	//   ....[0]....
.L_1018:
        /*007c*/ 	.word	0x00004bf0


	//   ....[1]....
        /*0080*/ 	.word	0x00004c30


	//   ....[2]....
        /*0084*/ 	.word	0x00004c90


	//   ....[3]....
        /*0088*/ 	.word	0x00004cb0


	//   ....[4]....
        /*008c*/ 	.word	0x00004ce0


	//   ....[5]....
        /*0090*/ 	.word	0x00004d00


	//   ....[6]....
        /*0094*/ 	.word	0x00004d30


	//   ....[7]....
        /*0098*/ 	.word	0x00004d50


	//   ....[8]....
        /*009c*/ 	.word	0x00004da0


	//   ....[9]....
        /*00a0*/ 	.word	0x00004db0


	//----- nvinfo : EIATTR_VRC_CTA_INIT_COUNT
	.align		4
.L_1019:
        /*00a4*/ 	.byte	0x02, 0x4a
	.zero		1
	.zero		1


	//----- nvinfo : EIATTR_EXIT_INSTR_OFFSETS
	.align		4
        /*00a8*/ 	.byte	0x04, 0x1c
        /*00aa*/ 	.short	(.L_1021 - .L_1020)


	//   ....[0]....
.L_1020:
        /*00ac*/ 	.word	0x000099e0


	//   ....[1]....
        /*00b0*/ 	.word	0x00009b10


	//   ....[2]....
        /*00b4*/ 	.word	0x0000a110


	//   ....[3]....
        /*00b8*/ 	.word	0x0000a6c0


	//----- nvinfo : EIATTR_MAX_THREADS
	.align		4
.L_1021:
        /*00bc*/ 	.byte	0x04, 0x05
        /*00be*/ 	.short	(.L_1023 - .L_1022)
.L_1022:
        /*00c0*/ 	.word	0x000001c0
        /*00c4*/ 	.word	0x00000001
        /*00c8*/ 	.word	0x00000001


	//----- nvinfo : EIATTR_CRS_STACK_SIZE
	.align		4
.L_1023:
        /*00cc*/ 	.byte	0x04, 0x1e
        /*00ce*/ 	.short	(.L_1025 - .L_1024)
.L_1024:
        /*00d0*/ 	.word	0x00000000


	//----- nvinfo : EIATTR_CBANK_PARAM_SIZE
	.align		4
.L_1025:
        /*00d4*/ 	.byte	0x03, 0x19
        /*00d6*/ 	.short	0x00b8


	//----- nvinfo : EIATTR_PARAM_CBANK
	.align		4
        /*00d8*/ 	.byte	0x04, 0x0a
        /*00da*/ 	.short	(.L_1027 - .L_1026)
	.align		4
.L_1026:
        /*00dc*/ 	.word	index@(.nv.constant0._Z35group_norm_nhwc_bwd_one_pass_kernelI11Fp32IOFp32WLi512ELi28ELi448EEv26Group_norm_nhwc_bwd_params)
        /*00e0*/ 	.short	0x0380
        /*00e2*/ 	.short	0x00b8


	//----- nvinfo : EIATTR_SW_WAR
	.align		4
.L_1027:
        /*00e4*/ 	.byte	0x04, 0x36
        /*00e6*/ 	.short	(.L_1029 - .L_1028)
.L_1028:
        /*00e8*/ 	.word	0x00000008
.L_1029:


//--------------------- .nv.info._Z35group_norm_nhwc_bwd_one_pass_kernelI11Fp32IOBf16WLi64ELi28ELi448EEv26Group_norm_nhwc_bwd_params --------------------------
	.section	.nv.info._Z35group_norm_nhwc_bwd_one_pass_kernelI11Fp32IOBf16WLi64ELi28ELi448EEv26Group_norm_nhwc_bwd_params,"",@"SHT_CUDA_INFO"
	.sectionflags	@""
	.align	4


	//----- nvinfo : EIATTR_CUDA_API_VERSION
	.align		4
        /*0000*/ 	.byte	0x04, 0x37
        /*0002*/ 	.short	(.L_1031 - .L_1030)
.L_1030:
        /*0004*/ 	.word	0x00000082


	//----- nvinfo : EIATTR_KPARAM_INFO
	.align		4
.L_1031:
        /*0008*/ 	.byte	0x04, 0x17
        /*000a*/ 	.short	(.L_1033 - .L_1032)
.L_1032:
        /*000c*/ 	.word	0x00000000
        /*0010*/ 	.short	0x0000
        /*0012*/ 	.short	0x0000
        /*0014*/ 	.byte	0x00, 0xf0, 0xe1, 0x02


	//----- nvinfo : EIATTR_SPARSE_MMA_MASK
	.align		4
.L_1033:
        /*0018*/ 	.byte	0x03, 0x50
        /*001a*/ 	.short	0x0000


	//----- nvinfo : EIATTR_MAXREG_COUNT
	.align		4
        /*001c*/ 	.byte	0x03, 0x1b
        /*001e*/ 	.short	0x0080


	//----- nvinfo : EIATTR_NUM_BARRIERS
	.align		4
        /*0020*/ 	.byte	0x02, 0x4c
        /*0022*/ 	.byte	0x01
	.zero		1


	//----- nvinfo : EIATTR_MERCURY_ISA_VERSION
	.align		4
        /*0024*/ 	.byte	0x03, 0x5f
        /*0026*/ 	.short	0x0101


	//----- nvinfo : EIATTR_INT_WARP_WIDE_INSTR_OFFSETS
	.align		4
        /*0028*/ 	.byte	0x04, 0x31
        /*002a*/ 	.short	(.L_1035 - .L_1034)


	//   ....[0]....
.L_1034:
        /*002c*/ 	.word	0x00001170


	//   ....[1]....
        /*0030*/ 	.word	0x00002370


	//   ....[2]....
        /*0034*/ 	.word	0x00002390


	//   ....[3]....
        /*0038*/ 	.word	0x000023a0


	//   ....[4]....
        /*003c*/ 	.word	0x000024b0


	//   ....[5]....
        /*0040*/ 	.word	0x000024c0


	//   ....[6]....
        /*0044*/ 	.word	0x000025a0


	//   ....[7]....
        /*0048*/ 	.word	0x000025d0


	//   ....[8]....
        /*004c*/ 	.word	0x00002630


	//----- nvinfo : EIATTR_COOP_GROUP_MASK_REGIDS
	.align		4
.L_1035:
        /*0050*/ 	.byte	0x04, 0x29
        /*0052*/ 	.short	(.L_1037 - .L_1036)


	//   ....[0]....
.L_1036:
        /*0054*/ 	.word	0xffffffff


	//   ....[1]....
        /*0058*/ 	.word	0xffffffff


	//   ....[2]....
        /*005c*/ 	.word	0xffffffff


	//   ....[3]....
        /*0060*/ 	.word	0xffffffff


	//   ....[4]....
        /*0064*/ 	.word	0xffffffff


	//   ....[5]....
        /*0068*/ 	.word	0xffffffff


	//   ....[6]....
        /*006c*/ 	.word	0xffffffff


	//   ....[7]....
        /*0070*/ 	.word	0xffffffff


	//   ....[8]....
        /*0074*/ 	.word	0xffffffff


	//   ....[9]....
        /*0078*/ 	.word	0xffffffff


	//----- nvinfo : EIATTR_COOP_GROUP_INSTR_OFFSETS
	.align		4
.L_1037:
        /*007c*/ 	.byte	0x04, 0x28
        /*007e*/ 	.short	(.L_1039 - .L_1038)


	//   ....[0]....
.L_1038:
        /*0080*/ 	.word	0x00000f10


	//   ....[1]....
        /*0084*/ 	.word	0x00000f50


	//   ....[2]....
        /*0088*/ 	.word	0x00000fe0


	//   ....[3]....
        /*008c*/ 	.word	0x00001010


	//   ....[4]....
        /*0090*/ 	.word	0x00001050


	//   ....[5]....
        /*0094*/ 	.word	0x00001070


	//   ....[6]....
        /*0098*/ 	.word	0x000010a0


	//   ....[7]....
        /*009c*/ 	.word	0x000010c0


	//   ....[8]....
        /*00a0*/ 	.word	0x00001110


	//   ....[9]....
        /*00a4*/ 	.word	0x00001120


	//----- nvinfo : EIATTR_VRC_CTA_INIT_COUNT
	.align		4
.L_1039:
        /*00a8*/ 	.byte	0x02, 0x4a
	.zero		1
	.zero		1


	//----- nvinfo : EIATTR_EXIT_INSTR_OFFSETS
	.align		4
        /*00ac*/ 	.byte	0x04, 0x1c
        /*00ae*/ 	.short	(.L_1041 - .L_1040)


	//   ....[0]....
.L_1040:
        /*00b0*/ 	.word	0x00003520


	//   ....[1]....
        /*00b4*/ 	.word	0x00003650


	//   ....[2]....
        /*00b8*/ 	.word	0x00003c50


	//   ....[3]....
        /*00bc*/ 	.word	0x00004250


	//----- nvinfo : EIATTR_MAX_THREADS
	.align		4
.L_1041:
        /*00c0*/ 	.byte	0x04, 0x05
        /*00c2*/ 	.short	(.L_1043 - .L_1042)
.L_1042:
        /*00c4*/ 	.word	0x000001c0
        /*00c8*/ 	.word	0x00000001
        /*00cc*/ 	.word	0x00000001


	//----- nvinfo : EIATTR_CRS_STACK_SIZE
	.align		4
.L_1043:
        /*00d0*/ 	.byte	0x04, 0x1e
        /*00d2*/ 	.short	(.L_1045 - .L_1044)
.L_1044:
        /*00d4*/ 	.word	0x00000000


	//----- nvinfo : EIATTR_CBANK_PARAM_SIZE
	.align		4
.L_1045:
        /*00d8*/ 	.byte	0x03, 0x19
        /*00da*/ 	.short	0x00b8


	//----- nvinfo : EIATTR_PARAM_CBANK
	.align		4
        /*00dc*/ 	.byte	0x04, 0x0a
        /*00de*/ 	.short	(.L_1047 - .L_1046)
	.align		4
.L_1046:
        /*00e0*/ 	.word	index@(.nv.constant0._Z35group_norm_nhwc_bwd_one_pass_kernelI11Fp32IOBf16WLi64ELi28ELi448EEv26Group_norm_nhwc_bwd_params)
        /*00e4*/ 	.short	0x0380
        /*00e6*/ 	.short	0x00b8


	//----- nvinfo : EIATTR_SW_WAR
	.align		4
.L_1047:
        /*00e8*/ 	.byte	0x04, 0x36
        /*00ea*/ 	.short	(.L_1049 - .L_1048)
.L_1048:
        /*00ec*/ 	.word	0x00000008
.L_1049:


//--------------------- .nv.info._Z35group_norm_nhwc_bwd_one_pass_kernelI11Fp32IOBf16WLi128ELi28ELi448EEv26Group_norm_nhwc_bwd_params --------------------------
	.section	.nv.info._Z35group_norm_nhwc_bwd_one_pass_kernelI11Fp32IOBf16WLi128ELi28ELi448EEv26Group_norm_nhwc_bwd_params,"",@"SHT_CUDA_INFO"
	.sectionflags	@""
	.align	4


	//----- nvinfo : EIATTR_CUDA_API_VERSION
	.align		4
        /*0000*/ 	.byte	0x04, 0x37
        /*0002*/ 	.short	(.L_1051 - .L_1050)
.L_1050:
        /*0004*/ 	.word	0x00000082


	//----- nvinfo : EIATTR_KPARAM_INFO
	.align		4
.L_1051:
        /*0008*/ 	.byte	0x04, 0x17
        /*000a*/ 	.short	(.L_1053 - .L_1052)
.L_1052:
        /*000c*/ 	.word	0x00000000
        /*0010*/ 	.short	0x0000
        /*0012*/ 	.short	0x0000
        /*0014*/ 	.byte	0x00, 0xf0, 0xe1, 0x02


	//----- nvinfo : EIATTR_SPARSE_MMA_MASK
	.align		4
.L_1053:
        /*0018*/ 	.byte	0x03, 0x50
        /*001a*/ 	.short	0x0000


	//----- nvinfo : EIATTR_MAXREG_COUNT
	.align		4
        /*001c*/ 	.byte	0x03, 0x1b
        /*001e*/ 	.short	0x0080


	//----- nvinfo : EIATTR_NUM_BARRIERS
	.align		4
        /*0020*/ 	.byte	0x02, 0x4c
        /*0022*/ 	.byte	0x01
	.zero		1


	//----- nvinfo : EIATTR_MERCURY_ISA_VERSION
	.align		4
        /*0024*/ 	.byte	0x03, 0x5f
        /*0026*/ 	.short	0x0101


	//----- nvinfo : EIATTR_COOP_GROUP_MASK_REGIDS
	.align		4
        /*0028*/ 	.byte	0x04, 0x29
        /*002a*/ 	.short	(.L_1055 - .L_1054)


	//   ....[0]....
.L_1054:
        /*002c*/ 	.word	0xffffffff


	//   ....[1]....
        /*0030*/ 	.word	0xffffffff


	//   ....[2]....
        /*0034*/ 	.word	0xffffffff


	//   ....[3]....
        /*0038*/ 	.word	0xffffffff


	//   ....[4]....
        /*003c*/ 	.word	0xffffffff


	//   ....[5]....
        /*0040*/ 	.word	0xffffffff


	//   ....[6]....
        /*0044*/ 	.word	0xffffffff


	//   ....[7]....
        /*0048*/ 	.word	0xffffffff


	//   ....[8]....
        /*004c*/ 	.word	0xffffffff


	//   ....[9]....
        /*0050*/ 	.word	0xffffffff


	//----- nvinfo : EIATTR_COOP_GROUP_INSTR_OFFSETS
	.align		4
.L_1055:
        /*0054*/ 	.byte	0x04, 0x28
        /*0056*/ 	.short	(.L_1057 - .L_1056)


	//   ....[0]....
.L_1056:
        /*0058*/ 	.word	0x00001840


	//   ....[1]....
        /*005c*/ 	.word	0x00001870


	//   ....[2]....
        /*0060*/ 	.word	0x000018c0


	//   ....[3]....
        /*0064*/ 	.word	0x000018e0


	//   ....[4]....
        /*0068*/ 	.word	0x00001910


	//   ....[5]....
        /*006c*/ 	.word	0x00001930


	//   ....[6]....
        /*0070*/ 	.word	0x00001960


	//   ....[7]....
        /*0074*/ 	.word	0x00001980


	//   ....[8]....
        /*0078*/ 	.word	0x000019d0


	//   ....[9]....
        /*007c*/ 	.word	0x000019e0


	//----- nvinfo : EIATTR_VRC_CTA_INIT_COUNT
	.align		4
.L_1057:
        /*0080*/ 	.byte	0x02, 0x4a
	.zero		1
	.zero		1


	//----- nvinfo : EIATTR_EXIT_INSTR_OFFSETS
	.align		4
        /*0084*/ 	.byte	0x04, 0x1c
        /*0086*/ 	.short	(.L_1059 - .L_1058)


	//   ....[0]....
.L_1058:
        /*0088*/ 	.word	0x00004030


	//   ....[1]....
        /*008c*/ 	.word	0x00004160


	//   ....[2]....
        /*0090*/ 	.word	0x00004760


	//   ....[3]....
        /*0094*/ 	.word	0x00004d60


	//----- nvinfo : EIATTR_MAX_THREADS
	.align		4
.L_1059:
        /*0098*/ 	.byte	0x04, 0x05
        /*009a*/ 	.short	(.L_1061 - .L_1060)
.L_1060:
        /*009c*/ 	.word	0x000001c0
        /*00a0*/ 	.word	0x00000001
        /*00a4*/ 	.word	0x00000001


	//----- nvinfo : EIATTR_CRS_STACK_SIZE
	.align		4
.L_1061:
        /*00a8*/ 	.byte	0x04, 0x1e
        /*00aa*/ 	.short	(.L_1063 - .L_1062)
.L_1062:
        /*00ac*/ 	.word	0x00000000


	//----- nvinfo : EIATTR_CBANK_PARAM_SIZE
	.align		4
.L_1063:
        /*00b0*/ 	.byte	0x03, 0x19
        /*00b2*/ 	.short	0x00b8


	//----- nvinfo : EIATTR_PARAM_CBANK
	.align		4
        /*00b4*/ 	.byte	0x04, 0x0a
        /*00b6*/ 	.short	(.L_1065 - .L_1064)
	.align		4
.L_1064:
        /*00b8*/ 	.word	index@(.nv.constant0._Z35group_norm_nhwc_bwd_one_pass_kernelI11Fp32IOBf16WLi128ELi28ELi448EEv26Group_norm_nhwc_bwd_params)
        /*00bc*/ 	.short	0x0380
        /*00be*/ 	.short	0x00b8


	//----- nvinfo : EIATTR_SW_WAR
	.align		4
.L_1065:
        /*00c0*/ 	.byte	0x04, 0x36
        /*00c2*/ 	.short	(.L_1067 - .L_1066)
.L_1066:
        /*00c4*/ 	.word	0x00000008
.L_1067:


//--------------------- .nv.info._Z35group_norm_nhwc_bwd_one_pass_kernelI11Fp32IOBf16WLi256ELi28ELi448EEv26Group_norm_nhwc_bwd_params --------------------------
	.section	.nv.info._Z35group_norm_nhwc_bwd_one_pass_kernelI11Fp32IOBf16WLi256ELi28ELi448EEv26Group_norm_nhwc_bwd_params,"",@"SHT_CUDA_INFO"
	.sectionflags	@""
	.align	4


	//----- nvinfo : EIATTR_CUDA_API_VERSION
	.align		4
        /*0000*/ 	.byte	0x04, 0x37
        /*0002*/ 	.short	(.L_1069 - .L_1068)
.L_1068:
        /*0004*/ 	.word	0x00000082


	//----- nvinfo : EIATTR_KPARAM_INFO
	.align		4
.L_1069:
        /*0008*/ 	.byte	0x04, 0x17
        /*000a*/ 	.short	(.L_1071 - .L_1070)
.L_1070:
        /*000c*/ 	.word	0x00000000
        /*0010*/ 	.short	0x0000
        /*0012*/ 	.short	0x0000
        /*0014*/ 	.byte	0x00, 0xf0, 0xe1, 0x02


	//----- nvinfo : EIATTR_SPARSE_MMA_MASK
	.align		4
.L_1071:
        /*0018*/ 	.byte	0x03, 0x50
        /*001a*/ 	.short	0x0000


	//----- nvinfo : EIATTR_MAXREG_COUNT
	.align		4
        /*001c*/ 	.byte	0x03, 0x1b
        /*001e*/ 	.short	0x0080


	//----- nvinfo : EIATTR_NUM_BARRIERS
	.align		4
        /*0020*/ 	.byte	0x02, 0x4c
        /*0022*/ 	.byte	0x01
	.zero		1


	//----- nvinfo : EIATTR_MERCURY_ISA_VERSION
	.align		4
        /*0024*/ 	.byte	0x03, 0x5f
        /*0026*/ 	.short	0x0101


	//----- nvinfo : EIATTR_INT_WARP_WIDE_INSTR_OFFSETS
	.align		4
        /*0028*/ 	.byte	0x04, 0x31
        /*002a*/ 	.short	(.L_1073 - .L_1072)


	//   ....[0]....
.L_1072:
        /*002c*/ 	.word	0x00002bc0


	//----- nvinfo : EIATTR_COOP_GROUP_MASK_REGIDS
	.align		4
.L_1073:
        /*0030*/ 	.byte	0x04, 0x29
        /*0032*/ 	.short	(.L_1075 - .L_1074)


	//   ....[0]....
.L_1074:
        /*0034*/ 	.word	0xffffffff


	//   ....[1]....
        /*0038*/ 	.word	0xffffffff


	//   ....[2]....
        /*003c*/ 	.word	0xffffffff


	//   ....[3]....
        /*0040*/ 	.word	0xffffffff


	//   ....[4]....
        /*0044*/ 	.word	0xffffffff


	//   ....[5]....
        /*0048*/ 	.word	0xffffffff


	//   ....[6]....
        /*004c*/ 	.word	0xffffffff


	//   ....[7]....
        /*0050*/ 	.word	0xffffffff


	//   ....[8]....
        /*0054*/ 	.word	0xffffffff


	//   ....[9]....
        /*0058*/ 	.word	0xffffffff


	//----- nvinfo : EIATTR_COOP_GROUP_INSTR_OFFSETS
	.align		4
.L_1075:
        /*005c*/ 	.byte	0x04, 0x28
        /*005e*/ 	.short	(.L_1077 - .L_1076)


	//   ....[0]....
.L_1076:
        /*0060*/ 	.word	0x00002980


	//   ....[1]....
        /*0064*/ 	.word	0x000029c0


	//   ....[2]....
        /*0068*/ 	.word	0x00002a40


	//   ....[3]....
        /*006c*/ 	.word	0x00002a60


	//   ....[4]....
        /*0070*/ 	.word	0x00002aa0


	//   ....[5]....
        /*0074*/ 	.word	0x00002ac0


	//   ....[6]....
        /*0078*/ 	.word	0x00002af0


	//   ....[7]....
        /*007c*/ 	.word	0x00002b10


	//   ....[8]....
        /*0080*/ 	.word	0x00002b60


	//   ....[9]....
        /*0084*/ 	.word	0x00002b70


	//----- nvinfo : EIATTR_VRC_CTA_INIT_COUNT
	.align		4
.L_1077:
        /*0088*/ 	.byte	0x02, 0x4a
	.zero		1
	.zero		1


	//----- nvinfo : EIATTR_EXIT_INSTR_OFFSETS
	.align		4
        /*008c*/ 	.byte	0x04, 0x1c
        /*008e*/ 	.short	(.L_1079 - .L_1078)


	//   ....[0]....
.L_1078:
        /*0090*/ 	.word	0x00005f10


	//   ....[1]....
        /*0094*/ 	.word	0x00006040


	//   ....[2]....
        /*0098*/ 	.word	0x00006640


	//   ....[3]....
        /*009c*/ 	.word	0x00006c40


	//----- nvinfo : EIATTR_MAX_THREADS
	.align		4
.L_1079:
        /*00a0*/ 	.byte	0x04, 0x05
        /*00a2*/ 	.short	(.L_1081 - .L_1080)
.L_1080:
        /*00a4*/ 	.word	0x000001c0
        /*00a8*/ 	.word	0x00000001
        /*00ac*/ 	.word	0x00000001


	//----- nvinfo : EIATTR_CRS_STACK_SIZE
	.align		4
.L_1081:
        /*00b0*/ 	.byte	0x04, 0x1e
        /*00b2*/ 	.short	(.L_1083 - .L_1082)
.L_1082:
        /*00b4*/ 	.word	0x00000000


	//----- nvinfo : EIATTR_CBANK_PARAM_SIZE
	.align		4
.L_1083:
        /*00b8*/ 	.byte	0x03, 0x19
        /*00ba*/ 	.short	0x00b8


	//----- nvinfo : EIATTR_PARAM_CBANK
	.align		4
        /*00bc*/ 	.byte	0x04, 0x0a
        /*00be*/ 	.short	(.L_1085 - .L_1084)
	.align		4
.L_1084:
        /*00c0*/ 	.word	index@(.nv.constant0._Z35group_norm_nhwc_bwd_one_pass_kernelI11Fp32IOBf16WLi256ELi28ELi448EEv26Group_norm_nhwc_bwd_params)
        /*00c4*/ 	.short	0x0380
        /*00c6*/ 	.short	0x00b8


	//----- nvinfo : EIATTR_SW_WAR
	.align		4
.L_1085:
        /*00c8*/ 	.byte	0x04, 0x36
        /*00ca*/ 	.short	(.L_1087 - .L_1086)
.L_1086:
        /*00cc*/ 	.word	0x00000008
.L_1087:


//--------------------- .nv.info._Z35group_norm_nhwc_bwd_one_pass_kernelI11Fp32IOBf16WLi512ELi28ELi448EEv26Group_norm_nhwc_bwd_params --------------------------
	.section	.nv.info._Z35group_norm_nhwc_bwd_one_pass_kernelI11Fp32IOBf16WLi512ELi28ELi448EEv26Group_norm_nhwc_bwd_params,"",@"SHT_CUDA_INFO"
	.sectionflags	@""
	.align	4


	//----- nvinfo : EIATTR_CUDA_API_VERSION
	.align		4
        /*0000*/ 	.byte	0x04, 0x37
        /*0002*/ 	.short	(.L_1089 - .L_1088)
.L_1088:
        /*0004*/ 	.word	0x00000082


	//----- nvinfo : EIATTR_KPARAM_INFO
	.align		4
.L_1089:
        /*0008*/ 	.byte	0x04, 0x17
        /*000a*/ 	.short	(.L_1091 - .L_1090)
.L_1090:
        /*000c*/ 	.word	0x00000000
        /*0010*/ 	.short	0x0000
        /*0012*/ 	.short	0x0000
        /*0014*/ 	.byte	0x00, 0xf0, 0xe1, 0x02


	//----- nvinfo : EIATTR_SPARSE_MMA_MASK
	.align		4
.L_1091:
        /*0018*/ 	.byte	0x03, 0x50
        /*001a*/ 	.short	0x0000


	//----- nvinfo : EIATTR_MAXREG_COUNT
	.align		4
        /*001c*/ 	.byte	0x03, 0x1b
        /*001e*/ 	.short	0x0080


	//----- nvinfo : EIATTR_NUM_BARRIERS
	.align		4
        /*0020*/ 	.byte	0x02, 0x4c
        /*0022*/ 	.byte	0x01
	.zero		1


	//----- nvinfo : EIATTR_MERCURY_ISA_VERSION
	.align		4
        /*0024*/ 	.byte	0x03, 0x5f
        /*0026*/ 	.short	0x0101


	//----- nvinfo : EIATTR_COOP_GROUP_MASK_REGIDS
	.align		4
        /*0028*/ 	.byte	0x04, 0x29
        /*002a*/ 	.short	(.L_1093 - .L_1092)


	//   ....[0]....
.L_1092:
        /*002c*/ 	.word	0xffffffff


	//   ....[1]....
        /*0030*/ 	.word	0xffffffff


	//   ....[2]....
        /*0034*/ 	.word	0xffffffff


	//   ....[3]....
        /*0038*/ 	.word	0xffffffff


	//   ....[4]....
        /*003c*/ 	.word	0xffffffff


	//   ....[5]....
        /*0040*/ 	.word	0xffffffff


	//   ....[6]....
        /*0044*/ 	.word	0xffffffff


	//   ....[7]....
        /*0048*/ 	.word	0xffffffff


	//   ....[8]....
        /*004c*/ 	.word	0xffffffff


	//   ....[9]....
        /*0050*/ 	.word	0xffffffff


	//----- nvinfo : EIATTR_COOP_GROUP_INSTR_OFFSETS
	.align		4
.L_1093:
        /*0054*/ 	.byte	0x04, 0x28
        /*0056*/ 	.short	(.L_1095 - .L_1094)


	//   ....[0]....
.L_1094:
        /*0058*/ 	.word	0x00004c30


	//   ....[1]....
        /*005c*/ 	.word	0x00004c60


	//   ....[2]....
        /*0060*/ 	.word	0x00004ca0


	//   ....[3]....
        /*0064*/ 	.word	0x00004cc0


	//   ....[4]....
        /*0068*/ 	.word	0x00004cf0


	//   ....[5]....
        /*006c*/ 	.word	0x00004d10


	//   ....[6]....
        /*0070*/ 	.word	0x00004d40


	//   ....[7]....
        /*0074*/ 	.word	0x00004d60


	//   ....[8]....
        /*0078*/ 	.word	0x00004db0


	//   ....[9]....
        /*007c*/ 	.word	0x00004dc0


	//----- nvinfo : EIATTR_VRC_CTA_INIT_COUNT
	.align		4
.L_1095:
        /*0080*/ 	.byte	0x02, 0x4a
	.zero		1
	.zero		1


	//----- nvinfo : EIATTR_EXIT_INSTR_OFFSETS
	.align		4
        /*0084*/ 	.byte	0x04, 0x1c
        /*0086*/ 	.short	(.L_1097 - .L_1096)


	//   ....[0]....
.L_1096:
        /*0088*/ 	.word	0x000096e0


	//   ....[1]....
        /*008c*/ 	.word	0x00009810


	//   ....[2]....
        /*0090*/ 	.word	0x00009e10


	//   ....[3]....
        /*0094*/ 	.word	0x0000a410


	//----- nvinfo : EIATTR_MAX_THREADS
	.align		4
.L_1097:
        /*0098*/ 	.byte	0x04, 0x05
        /*009a*/ 	.short	(.L_1099 - .L_1098)
.L_1098:
        /*009c*/ 	.word	0x000001c0
        /*00a0*/ 	.word	0x00000001
        /*00a4*/ 	.word	0x00000001


	//----- nvinfo : EIATTR_CRS_STACK_SIZE
	.align		4
.L_1099:
        /*00a8*/ 	.byte	0x04, 0x1e
        /*00aa*/ 	.short	(.L_1101 - .L_1100)
.L_1100:
        /*00ac*/ 	.word	0x00000000


	//----- nvinfo : EIATTR_CBANK_PARAM_SIZE
	.align		4
.L_1101:
        /*00b0*/ 	.byte	0x03, 0x19
        /*00b2*/ 	.short	0x00b8


	//----- nvinfo : EIATTR_PARAM_CBANK
	.align		4
        /*00b4*/ 	.byte	0x04, 0x0a
        /*00b6*/ 	.short	(.L_1103 - .L_1102)
	.align		4
.L_1102:
        /*00b8*/ 	.word	index@(.nv.constant0._Z35group_norm_nhwc_bwd_one_pass_kernelI11Fp32IOBf16WLi512ELi28ELi448EEv26Group_norm_nhwc_bwd_params)
        /*00bc*/ 	.short	0x0380
        /*00be*/ 	.short	0x00b8


	//----- nvinfo : EIATTR_SW_WAR
	.align		4
.L_1103:
        /*00c0*/ 	.byte	0x04, 0x36
        /*00c2*/ 	.short	(.L_1105 - .L_1104)
.L_1104:
        /*00c4*/ 	.word	0x00000008
.L_1105:


//--------------------- .nv.info._Z35group_norm_nhwc_bwd_one_pass_kernelI11Fp32IOFp16WLi64ELi28ELi448EEv26Group_norm_nhwc_bwd_params --------------------------
	.section	.nv.info._Z35group_norm_nhwc_bwd_one_pass_kernelI11Fp32IOFp16WLi64ELi28ELi448EEv26Group_norm_nhwc_bwd_params,"",@"SHT_CUDA_INFO"
	.sectionflags	@""
	.align	4


	//----- nvinfo : EIATTR_CUDA_API_VERSION
	.align		4
        /*0000*/ 	.byte	0x04, 0x37
        /*0002*/ 	.short	(.L_1107 - .L_1106)
.L_1106:
        /*0004*/ 	.word	0x00000082


	//----- nvinfo : EIATTR_KPARAM_INFO
	.align		4
.L_1107:
        /*0008*/ 	.byte	0x04, 0x17
        /*000a*/ 	.short	(.L_1109 - .L_1108)
.L_1108:
        /*000c*/ 	.word	0x00000000
        /*0010*/ 	.short	0x0000
        /*0012*/ 	.short	0x0000
        /*0014*/ 	.byte	0x00, 0xf0, 0xe1, 0x02


	//----- nvinfo : EIATTR_SPARSE_MMA_MASK
	.align		4
.L_1109:
        /*0018*/ 	.byte	0x03, 0x50
        /*001a*/ 	.short	0x0000


	//----- nvinfo : EIATTR_MAXREG_COUNT
	.align		4
        /*001c*/ 	.byte	0x03, 0x1b
        /*001e*/ 	.short	0x0080


	//----- nvinfo : EIATTR_NUM_BARRIERS
	.align		4
        /*0020*/ 	.byte	0x02, 0x4c
        /*0022*/ 	.byte	0x01
	.zero		1


	//----- nvinfo : EIATTR_MERCURY_ISA_VERSION
	.align		4
        /*0024*/ 	.byte	0x03, 0x5f
        /*0026*/ 	.short	0x0101


	//----- nvinfo : EIATTR_INT_WARP_WIDE_INSTR_OFFSETS
	.align		4
        /*0028*/ 	.byte	0x04, 0x31
        /*002a*/ 	.short	(.L_1111 - .L_1110)


	//   ....[0]....
.L_1110:
        /*002c*/ 	.word	0x00001170


	//   ....[1]....
        /*0030*/ 	.word	0x00002370


	//   ....[2]....
        /*0034*/ 	.word	0x00002390


	//   ....[3]....
        /*0038*/ 	.word	0x000023a0


	//   ....[4]....
        /*003c*/ 	.word	0x000024b0


	//   ....[5]....
        /*0040*/ 	.word	0x000024c0


	//   ....[6]....
        /*0044*/ 	.word	0x000025a0


	//   ....[7]....
        /*0048*/ 	.word	0x000025d0


	//   ....[8]....
        /*004c*/ 	.word	0x00002630


	//----- nvinfo : EIATTR_COOP_GROUP_MASK_REGIDS
	.align		4
.L_1111:
        /*0050*/ 	.byte	0x04, 0x29
        /*0052*/ 	.short	(.L_1113 - .L_1112)


	//   ....[0]....
.L_1112:
        /*0054*/ 	.word	0xffffffff


	//   ....[1]....
        /*0058*/ 	.word	0xffffffff


	//   ....[2]....
        /*005c*/ 	.word	0xffffffff


	//   ....[3]....
        /*0060*/ 	.word	0xffffffff


	//   ....[4]....
        /*0064*/ 	.word	0xffffffff


	//   ....[5]....
        /*0068*/ 	.word	0xffffffff


	//   ....[6]....
        /*006c*/ 	.word	0xffffffff


	//   ....[7]....
        /*0070*/ 	.word	0xffffffff


	//   ....[8]....
        /*0074*/ 	.word	0xffffffff


	//   ....[9]....
        /*0078*/ 	.word	0xffffffff


	//----- nvinfo : EIATTR_COOP_GROUP_INSTR_OFFSETS
	.align		4
.L_1113:
        /*007c*/ 	.byte	0x04, 0x28
        /*007e*/ 	.short	(.L_1115 - .L_1114)


	//   ....[0]....
.L_1114:
        /*0080*/ 	.word	0x00000f10


	//   ....[1]....
        /*0084*/ 	.word	0x00000f50


	//   ....[2]....
        /*0088*/ 	.word	0x00000fe0


	//   ....[3]....
        /*008c*/ 	.word	0x00001010


	//   ....[4]....
        /*0090*/ 	.word	0x00001050


	//   ....[5]....
        /*0094*/ 	.word	0x00001070


	//   ....[6]....
        /*0098*/ 	.word	0x000010a0


	//   ....[7]....
        /*009c*/ 	.word	0x000010c0


	//   ....[8]....
        /*00a0*/ 	.word	0x00001110


	//   ....[9]....
        /*00a4*/ 	.word	0x00001120


	//----- nvinfo : EIATTR_VRC_CTA_INIT_COUNT
	.align		4
.L_1115:
        /*00a8*/ 	.byte	0x02, 0x4a
	.zero		1
	.zero		1


	//----- nvinfo : EIATTR_EXIT_INSTR_OFFSETS
	.align		4
        /*00ac*/ 	.byte	0x04, 0x1c
        /*00ae*/ 	.short	(.L_1117 - .L_1116)


	//   ....[0]....
.L_1116:
        /*00b0*/ 	.word	0x00003520


	//   ....[1]....
        /*00b4*/ 	.word	0x00003650


	//   ....[2]....
        /*00b8*/ 	.word	0x00003c50


	//   ....[3]....
        /*00bc*/ 	.word	0x00004250


	//----- nvinfo : EIATTR_MAX_THREADS
	.align		4
.L_1117:
        /*00c0*/ 	.byte	0x04, 0x05
        /*00c2*/ 	.short	(.L_1119 - .L_1118)
.L_1118:
        /*00c4*/ 	.word	0x000001c0
        /*00c8*/ 	.word	0x00000001
        /*00cc*/ 	.word	0x00000001


	//----- nvinfo : EIATTR_CRS_STACK_SIZE
	.align		4
.L_1119:
        /*00d0*/ 	.byte	0x04, 0x1e
        /*00d2*/ 	.short	(.L_1121 - .L_1120)
.L_1120:
        /*00d4*/ 	.word	0x00000000


	//----- nvinfo : EIATTR_CBANK_PARAM_SIZE
	.align		4
.L_1121:
        /*00d8*/ 	.byte	0x03, 0x19
        /*00da*/ 	.short	0x00b8


	//----- nvinfo : EIATTR_PARAM_CBANK
	.align		4
        /*00dc*/ 	.byte	0x04, 0x0a
        /*00de*/ 	.short	(.L_1123 - .L_1122)
	.align		4
.L_1122:
        /*00e0*/ 	.word	index@(.nv.constant0._Z35group_norm_nhwc_bwd_one_pass_kernelI11Fp32IOFp16WLi64ELi28ELi448EEv26Group_norm_nhwc_bwd_params)
        /*00e4*/ 	.short	0x0380
        /*00e6*/ 	.short	0x00b8


	//----- nvinfo : EIATTR_SW_WAR
	.align		4
.L_1123:
        /*00e8*/ 	.byte	0x04, 0x36
        /*00ea*/ 	.short	(.L_1125 - .L_1124)
.L_1124:
        /*00ec*/ 	.word	0x00000008
.L_1125:


//--------------------- .nv.info._Z35group_norm_nhwc_bwd_one_pass_kernelI11Fp32IOFp16WLi128ELi28ELi448EEv26Group_norm_nhwc_bwd_params --------------------------
	.section	.nv.info._Z35group_norm_nhwc_bwd_one_pass_kernelI11Fp32IOFp16WLi128ELi28ELi448EEv26Group_norm_nhwc_bwd_params,"",@"SHT_CUDA_INFO"
	.sectionflags	@""
	.align	4


	//----- nvinfo : EIATTR_CUDA_API_VERSION
	.align		4
        /*0000*/ 	.byte	0x04, 0x37
        /*0002*/ 	.short	(.L_1127 - .L_1126)
.L_1126:
        /*0004*/ 	.word	0x00000082


	//----- nvinfo : EIATTR_KPARAM_INFO
	.align		4
.L_1127:
        /*0008*/ 	.byte	0x04, 0x17
        /*000a*/ 	.short	(.L_1129 - .L_1128)
.L_1128:
        /*000c*/ 	.word	0x00000000
        /*0010*/ 	.short	0x0000
        /*0012*/ 	.short	0x0000
        /*0014*/ 	.byte	0x00, 0xf0, 0xe1, 0x02


	//----- nvinfo : EIATTR_SPARSE_MMA_MASK
	.align		4
.L_1129:
        /*0018*/ 	.byte	0x03, 0x50
        /*001a*/ 	.short	0x0000


	//----- nvinfo : EIATTR_MAXREG_COUNT
	.align		4
        /*001c*/ 	.byte	0x03, 0x1b
        /*001e*/ 	.short	0x0080


	//----- nvinfo : EIATTR_NUM_BARRIERS
	.align		4
        /*0020*/ 	.byte	0x02, 0x4c
        /*0022*/ 	.byte	0x01
	.zero		1


	//----- nvinfo : EIATTR_MERCURY_ISA_VERSION
	.align		4
        /*0024*/ 	.byte	0x03, 0x5f
        /*0026*/ 	.short	0x0101


	//----- nvinfo : EIATTR_COOP_GROUP_MASK_REGIDS
	.align		4
        /*0028*/ 	.byte	0x04, 0x29
        /*002a*/ 	.short	(.L_1131 - .L_1130)


	//   ....[0]....
.L_1130:
        /*002c*/ 	.word	0xffffffff


	//   ....[1]....
        /*0030*/ 	.word	0xffffffff


	//   ....[2]....
        /*0034*/ 	.word	0xffffffff


	//   ....[3]....
        /*0038*/ 	.word	0xffffffff


	//   ....[4]....
        /*003c*/ 	.word	0xffffffff


	//   ....[5]....
        /*0040*/ 	.word	0xffffffff


	//   ....[6]....
        /*0044*/ 	.word	0xffffffff


	//   ....[7]....
        /*0048*/ 	.word	0xffffffff


	//   ....[8]....
        /*004c*/ 	.word	0xffffffff


	//   ....[9]....
        /*0050*/ 	.word	0xffffffff


	//----- nvinfo : EIATTR_COOP_GROUP_INSTR_OFFSETS
	.align		4
.L_1131:
        /*0054*/ 	.byte	0x04, 0x28
        /*0056*/ 	.short	(.L_1133 - .L_1132)


	//   ....[0]....
.L_1132:
        /*0058*/ 	.word	0x00001840


	//   ....[1]....
        /*005c*/ 	.word	0x00001870


	//   ....[2]....
        /*0060*/ 	.word	0x000018c0


	//   ....[3]....
        /*0064*/ 	.word	0x000018e0


	//   ....[4]....
        /*0068*/ 	.word	0x00001910


	//   ....[5]....
        /*006c*/ 	.word	0x00001930


	//   ....[6]....
        /*0070*/ 	.word	0x00001960


	//   ....[7]....
        /*0074*/ 	.word	0x00001980


	//   ....[8]....
        /*0078*/ 	.word	0x000019d0


	//   ....[9]....
        /*007c*/ 	.word	0x000019e0


	//----- nvinfo : EIATTR_VRC_CTA_INIT_COUNT
	.align		4
.L_1133:
        /*0080*/ 	.byte	0x02, 0x4a
	.zero		1
	.zero		1


	//----- nvinfo : EIATTR_EXIT_INSTR_OFFSETS
	.align		4
        /*0084*/ 	.byte	0x04, 0x1c
        /*0086*/ 	.short	(.L_1135 - .L_1134)


	//   ....[0]....
.L_1134:
        /*0088*/ 	.word	0x00004030


	//   ....[1]....
        /*008c*/ 	.word	0x00004160


	//   ....[2]....
        /*0090*/ 	.word	0x00004760


	//   ....[3]....
        /*0094*/ 	.word	0x00004d60


	//----- nvinfo : EIATTR_MAX_THREADS
	.align		4
.L_1135:
        /*0098*/ 	.byte	0x04, 0x05
        /*009a*/ 	.short	(.L_1137 - .L_1136)
.L_1136:
        /*009c*/ 	.word	0x000001c0
        /*00a0*/ 	.word	0x00000001
        /*00a4*/ 	.word	0x00000001


	//----- nvinfo : EIATTR_CRS_STACK_SIZE
	.align		4
.L_1137:
        /*00a8*/ 	.byte	0x04, 0x1e
        /*00aa*/ 	.short	(.L_1139 - .L_1138)
.L_1138:
        /*00ac*/ 	.word	0x00000000


	//----- nvinfo : EIATTR_CBANK_PARAM_SIZE
	.align		4
.L_1139:
        /*00b0*/ 	.byte	0x03, 0x19
        /*00b2*/ 	.short	0x00b8


	//----- nvinfo : EIATTR_PARAM_CBANK
	.align		4
        /*00b4*/ 	.byte	0x04, 0x0a
        /*00b6*/ 	.short	(.L_1141 - .L_1140)
	.align		4
.L_1140:
        /*00b8*/ 	.word	index@(.nv.constant0._Z35group_norm_nhwc_bwd_one_pass_kernelI11Fp32IOFp16WLi128ELi28ELi448EEv26Group_norm_nhwc_bwd_params)
        /*00bc*/ 	.short	0x0380
        /*00be*/ 	.short	0x00b8


	//----- nvinfo : EIATTR_SW_WAR
	.align		4
.L_1141:
        /*00c0*/ 	.byte	0x04, 0x36
        /*00c2*/ 	.short	(.L_1143 - .L_1142)
.L_1142:
        /*00c4*/ 	.word	0x00000008
.L_1143:


//--------------------- .nv.info._Z35group_norm_nhwc_bwd_one_pass_kernelI11Fp32IOFp16WLi256ELi28ELi448EEv26Group_norm_nhwc_bwd_params --------------------------
	.section	.nv.info._Z35group_norm_nhwc_bwd_one_pass_kernelI11Fp32IOFp16WLi256ELi28ELi448EEv26Group_norm_nhwc_bwd_params,"",@"SHT_CUDA_INFO"
	.sectionflags	@""
	.align	4


	//----- nvinfo : EIATTR_CUDA_API_VERSION
	.align		4
        /*0000*/ 	.byte	0x04, 0x37
        /*0002*/ 	.short	(.L_1145 - .L_1144)
.L_1144:
        /*0004*/ 	.word	0x00000082


	//----- nvinfo : EIATTR_KPARAM_INFO
	.align		4
.L_1145:
        /*0008*/ 	.byte	0x04, 0x17
        /*000a*/ 	.short	(.L_1147 - .L_1146)
.L_1146:
        /*000c*/ 	.word	0x00000000
        /*0010*/ 	.short	0x0000
        /*0012*/ 	.short	0x0000
        /*0014*/ 	.byte	0x00, 0xf0, 0xe1, 0x02


	//----- nvinfo : EIATTR_SPARSE_MMA_MASK
	.align		4
.L_1147:
        /*0018*/ 	.byte	0x03, 0x50
        /*001a*/ 	.short	0x0000


	//----- nvinfo : EIATTR_MAXREG_COUNT
	.align		4
        /*001c*/ 	.byte	0x03, 0x1b
        /*001e*/ 	.short	0x0080


	//----- nvinfo : EIATTR_NUM_BARRIERS
	.align		4
        /*0020*/ 	.byte	0x02, 0x4c
        /*0022*/ 	.byte	0x01
	.zero		1


	//----- nvinfo : EIATTR_MERCURY_ISA_VERSION
	.align		4
        /*0024*/ 	.byte	0x03, 0x5f
        /*0026*/ 	.short	0x0101


	//----- nvinfo : EIATTR_INT_WARP_WIDE_INSTR_OFFSETS
	.align		4
        /*0028*/ 	.byte	0x04, 0x31
        /*002a*/ 	.short	(.L_1149 - .L_1148)


	//   ....[0]....
.L_1148:
        /*002c*/ 	.word	0x00002bc0


	//----- nvinfo : EIATTR_COOP_GROUP_MASK_REGIDS
	.align		4
.L_1149:
        /*0030*/ 	.byte	0x04, 0x29
        /*0032*/ 	.short	(.L_1151 - .L_1150)


	//   ....[0]....
.L_1150:
        /*0034*/ 	.word	0xffffffff


	//   ....[1]....
        /*0038*/ 	.word	0xffffffff


	//   ....[2]....
        /*003c*/ 	.word	0xffffffff


	//   ....[3]....
        /*0040*/ 	.word	0xffffffff


	//   ....[4]....
        /*0044*/ 	.word	0xffffffff


	//   ....[5]....
        /*0048*/ 	.word	0xffffffff


	//   ....[6]....
        /*004c*/ 	.word	0xffffffff


	//   ....[7]....
        /*0050*/ 	.word	0xffffffff


	//   ....[8]....
        /*0054*/ 	.word	0xffffffff


	//   ....[9]....
        /*0058*/ 	.word	0xffffffff


	//----- nvinfo : EIATTR_COOP_GROUP_INSTR_OFFSETS
	.align		4
.L_1151:
        /*005c*/ 	.byte	0x04, 0x28
        /*005e*/ 	.short	(.L_1153 - .L_1152)


	//   ....[0]....
.L_1152:
        /*0060*/ 	.word	0x00002980


	//   ....[1]....
        /*0064*/ 	.word	0x000029c0


	//   ....[2]....
        /*0068*/ 	.word	0x00002a40


	//   ....[3]....
        /*006c*/ 	.word	0x00002a60


	//   ....[4]....
        /*0070*/ 	.word	0x00002aa0


	//   ....[5]....
        /*0074*/ 	.word	0x00002ac0


	//   ....[6]....
        /*0078*/ 	.word	0x00002af0


	//   ....[7]....
        /*007c*/ 	.word	0x00002b10


	//   ....[8]....
        /*0080*/ 	.word	0x00002b60


	//   ....[9]....
        /*0084*/ 	.word	0x00002b70


	//----- nvinfo : EIATTR_VRC_CTA_INIT_COUNT
	.align		4
.L_1153:
        /*0088*/ 	.byte	0x02, 0x4a
	.zero		1
	.zero		1


	//----- nvinfo : EIATTR_EXIT_INSTR_OFFSETS
	.align		4
        /*008c*/ 	.byte	0x04, 0x1c
        /*008e*/ 	.short	(.L_1155 - .L_1154)


	//   ....[0]....
.L_1154:
        /*0090*/ 	.word	0x00005f10


	//   ....[1]....
        /*0094*/ 	.word	0x00006040


	//   ....[2]....
        /*0098*/ 	.word	0x00006640


	//   ....[3]....
        /*009c*/ 	.word	0x00006c40


	//----- nvinfo : EIATTR_MAX_THREADS
	.align		4
.L_1155:
        /*00a0*/ 	.byte	0x04, 0x05
        /*00a2*/ 	.short	(.L_1157 - .L_1156)
.L_1156:
        /*00a4*/ 	.word	0x000001c0
        /*00a8*/ 	.word	0x00000001
        /*00ac*/ 	.word	0x00000001


	//----- nvinfo : EIATTR_CRS_STACK_SIZE
	.align		4
.L_1157:
        /*00b0*/ 	.byte	0x04, 0x1e
        /*00b2*/ 	.short	(.L_1159 - .L_1158)
.L_1158:
        /*00b4*/ 	.word	0x00000000


	//----- nvinfo : EIATTR_CBANK_PARAM_SIZE
	.align		4
.L_1159:
        /*00b8*/ 	.byte	0x03, 0x19
        /*00ba*/ 	.short	0x00b8


	//----- nvinfo : EIATTR_PARAM_CBANK
	.align		4
        /*00bc*/ 	.byte	0x04, 0x0a
        /*00be*/ 	.short	(.L_1161 - .L_1160)
	.align		4
.L_1160:
        /*00c0*/ 	.word	index@(.nv.constant0._Z35group_norm_nhwc_bwd_one_pass_kernelI11Fp32IOFp16WLi256ELi28ELi448EEv26Group_norm_nhwc_bwd_params)
        /*00c4*/ 	.short	0x0380
        /*00c6*/ 	.short	0x00b8


	//----- nvinfo : EIATTR_SW_WAR
	.align		4
.L_1161:
        /*00c8*/ 	.byte	0x04, 0x36
        /*00ca*/ 	.short	(.L_1163 - .L_1162)
.L_1162:
        /*00cc*/ 	.word	0x00000008
.L_1163:


//--------------------- .nv.info._Z35group_norm_nhwc_bwd_one_pass_kernelI11Fp32IOFp16WLi512ELi28ELi448EEv26Group_norm_nhwc_bwd_params --------------------------
	.section	.nv.info._Z35group_norm_nhwc_bwd_one_pass_kernelI11Fp32IOFp16WLi512ELi28ELi448EEv26Group_norm_nhwc_bwd_params,"",@"SHT_CUDA_INFO"
	.sectionflags	@""
	.align	4


	//----- nvinfo : EIATTR_CUDA_API_VERSION
	.align		4
        /*0000*/ 	.byte	0x04, 0x37
        /*0002*/ 	.short	(.L_1165 - .L_1164)
.L_1164:
        /*0004*/ 	.word	0x00000082


	//----- nvinfo : EIATTR_KPARAM_INFO
	.align		4
.L_1165:
        /*0008*/ 	.byte	0x04, 0x17
        /*000a*/ 	.short	(.L_1167 - .L_1166)
.L_1166:
        /*000c*/ 	.word	0x00000000
        /*0010*/ 	.short	0x0000
        /*0012*/ 	.short	0x0000
        /*0014*/ 	.byte	0x00, 0xf0, 0xe1, 0x02


	//----- nvinfo : EIATTR_SPARSE_MMA_MASK
	.align		4
.L_1167:
        /*0018*/ 	.byte	0x03, 0x50
        /*001a*/ 	.short	0x0000


	//----- nvinfo : EIATTR_MAXREG_COUNT
	.align		4
        /*001c*/ 	.byte	0x03, 0x1b
        /*001e*/ 	.short	0x0080


	//----- nvinfo : EIATTR_NUM_BARRIERS
	.align		4
        /*0020*/ 	.byte	0x02, 0x4c
        /*0022*/ 	.byte	0x01
	.zero		1


	//----- nvinfo : EIATTR_MERCURY_ISA_VERSION
	.align		4
        /*0024*/ 	.byte	0x03, 0x5f
        /*0026*/ 	.short	0x0101


	//----- nvinfo : EIATTR_COOP_GROUP_MASK_REGIDS
	.align		4
        /*0028*/ 	.byte	0x04, 0x29
        /*002a*/ 	.short	(.L_1169 - .L_1168)


	//   ....[0]....
.L_1168:
        /*002c*/ 	.word	0xffffffff


	//   ....[1]....
        /*0030*/ 	.word	0xffffffff


	//   ....[2]....
        /*0034*/ 	.word	0xffffffff


	//   ....[3]....
        /*0038*/ 	.word	0xffffffff


	//   ....[4]....
        /*003c*/ 	.word	0xffffffff


	//   ....[5]....
        /*0040*/ 	.word	0xffffffff


	//   ....[6]....
        /*0044*/ 	.word	0xffffffff


	//   ....[7]....
        /*0048*/ 	.word	0xffffffff


	//   ....[8]....
        /*004c*/ 	.word	0xffffffff


	//   ....[9]....
        /*0050*/ 	.word	0xffffffff


	//----- nvinfo : EIATTR_COOP_GROUP_INSTR_OFFSETS
	.align		4
.L_1169:
        /*0054*/ 	.byte	0x04, 0x28
        /*0056*/ 	.short	(.L_1171 - .L_1170)


	//   ....[0]....
.L_1170:
        /*0058*/ 	.word	0x00004c30


	//   ....[1]....
        /*005c*/ 	.word	0x00004c60


	//   ....[2]....
        /*0060*/ 	.word	0x00004ca0


	//   ....[3]....
        /*0064*/ 	.word	0x00004cc0


	//   ....[4]....
        /*0068*/ 	.word	0x00004cf0


	//   ....[5]....
        /*006c*/ 	.word	0x00004d10


	//   ....[6]....
        /*0070*/ 	.word	0x00004d40


	//   ....[7]....
        /*0074*/ 	.word	0x00004d60


	//   ....[8]....
        /*0078*/ 	.word	0x00004db0


	//   ....[9]....
        /*007c*/ 	.word	0x00004dc0


	//----- nvinfo : EIATTR_VRC_CTA_INIT_COUNT
	.align		4
.L_1171:
        /*0080*/ 	.byte	0x02, 0x4a
	.zero		1
	.zero		1


	//----- nvinfo : EIATTR_EXIT_INSTR_OFFSETS
	.align		4
        /*0084*/ 	.byte	0x04, 0x1c
        /*0086*/ 	.short	(.L_1173 - .L_1172)


	//   ....[0]....
.L_1172:
        /*0088*/ 	.word	0x000096e0


	//   ....[1]....
        /*008c*/ 	.word	0x00009810


	//   ....[2]....
        /*0090*/ 	.word	0x00009e10


	//   ....[3]....
        /*0094*/ 	.word	0x0000a410


	//----- nvinfo : EIATTR_MAX_THREADS
	.align		4
.L_1173:
        /*0098*/ 	.byte	0x04, 0x05
        /*009a*/ 	.short	(.L_1175 - .L_1174)
.L_1174:
        /*009c*/ 	.word	0x000001c0
        /*00a0*/ 	.word	0x00000001
        /*00a4*/ 	.word	0x00000001


	//----- nvinfo : EIATTR_CRS_STACK_SIZE
	.align		4
.L_1175:
        /*00a8*/ 	.byte	0x04, 0x1e
        /*00aa*/ 	.short	(.L_1177 - .L_1176)
.L_1176:
        /*00ac*/ 	.word	0x00000000


	//----- nvinfo : EIATTR_CBANK_PARAM_SIZE
	.align		4
.L_1177:
        /*00b0*/ 	.byte	0x03, 0x19
        /*00b2*/ 	.short	0x00b8


	//----- nvinfo : EIATTR_PARAM_CBANK
	.align		4
        /*00b4*/ 	.byte	0x04, 0x0a
        /*00b6*/ 	.short	(.L_1179 - .L_1178)
	.align		4
.L_1178:
        /*00b8*/ 	.word	index@(.nv.constant0._Z35group_norm_nhwc_bwd_one_pass_kernelI11Fp32IOFp16WLi512ELi28ELi448EEv26Group_norm_nhwc_bwd_params)
        /*00bc*/ 	.short	0x0380
        /*00be*/ 	.short	0x00b8


	//----- nvinfo : EIATTR_SW_WAR
	.align		4
.L_1179:
        /*00c0*/ 	.byte	0x04, 0x36
        /*00c2*/ 	.short	(.L_1181 - .L_1180)
.L_1180:
        /*00c4*/ 	.word	0x00000008
.L_1181:


//--------------------- .nv.info._Z35group_norm_nhwc_fwd_one_pass_kernelI11Bf16IOFp32WLi64ELi28ELi448EEv26Group_norm_nhwc_fwd_params --------------------------
	.section	.nv.info._Z35group_norm_nhwc_fwd_one_pass_kernelI11Bf16IOFp32WLi64ELi28ELi448EEv26Group_norm_nhwc_fwd_params,"",@"SHT_CUDA_INFO"
	.sectionflags	@""
	.align	4


	//----- nvinfo : EIATTR_CUDA_API_VERSION
	.align		4
        /*0000*/ 	.byte	0x04, 0x37
        /*0002*/ 	.short	(.L_1183 - .L_1182)
.L_1182:
        /*0004*/ 	.word	0x00000082


	//----- nvinfo : EIATTR_KPARAM_INFO
	.align		4
.L_1183:
        /*0008*/ 	.byte	0x04, 0x17
        /*000a*/ 	.short	(.L_1185 - .L_1184)
.L_1184:
        /*000c*/ 	.word	0x00000000
        /*0010*/ 	.short	0x0000
        /*0012*/ 	.short	0x0000
        /*0014*/ 	.byte	0x00, 0xf0, 0x81, 0x02


	//----- nvinfo : EIATTR_SPARSE_MMA_MASK
	.align		4
.L_1185:
        /*0018*/ 	.byte	0x03, 0x50
        /*001a*/ 	.short	0x0000


	//----- nvinfo : EIATTR_MAXREG_COUNT
	.align		4
        /*001c*/ 	.byte	0x03, 0x1b
        /*001e*/ 	.short	0x0080


	//----- nvinfo : EIATTR_NUM_BARRIERS
	.align		4
        /*0020*/ 	.byte	0x02, 0x4c
        /*0022*/ 	.byte	0x01
	.zero		1


	//----- nvinfo : EIATTR_MERCURY_ISA_VERSION
	.align		4
        /*0024*/ 	.byte	0x03, 0x5f
        /*0026*/ 	.short	0x0101


	//----- nvinfo : EIATTR_INT_WARP_WIDE_INSTR_OFFSETS
	.align		4
        /*0028*/ 	.byte	0x04, 0x31
        /*002a*/ 	.short	(.L_1187 - .L_1186)


	//   ....[0]....
.L_1186:
        /*002c*/ 	.word	0x00001040


	//   ....[1]....
        /*0030*/ 	.word	0x00001080


	//   ....[2]....
        /*0034*/ 	.word	0x000010b0


	//   ....[3]....
        /*0038*/ 	.word	0x000010d0


	//   ....[4]....
        /*003c*/ 	.word	0x000012a0


	//   ....[5]....
        /*0040*/ 	.word	0x00001300


	//   ....[6]....
        /*0044*/ 	.word	0x00001340


	//   ....[7]....
        /*0048*/ 	.word	0x00001350


	//   ....[8]....
        /*004c*/ 	.word	0x00001600


	//   ....[9]....
        /*0050*/ 	.word	0x000016e0


	//   ....[10]....
        /*0054*/ 	.word	0x000016f0


	//   ....[11]....
        /*0058*/ 	.word	0x000017d0


	//   ....[12]....
        /*005c*/ 	.word	0x00001940


	//   ....[13]....
        /*0060*/ 	.word	0x00001960


	//----- nvinfo : EIATTR_COOP_GROUP_MASK_REGIDS
	.align		4
.L_1187:
        /*0064*/ 	.byte	0x04, 0x29
        /*0066*/ 	.short	(.L_1189 - .L_1188)


	//   ....[0]....
.L_1188:
        /*0068*/ 	.word	0xffffffff


	//   ....[1]....
        /*006c*/ 	.word	0xffffffff


	//   ....[2]....
        /*0070*/ 	.word	0xffffffff


	//   ....[3]....
        /*0074*/ 	.word	0xffffffff


	//   ....[4]....
        /*0078*/ 	.word	0xffffffff


	//   ....[5]....
        /*007c*/ 	.word	0xffffffff


	//   ....[6]....
        /*0080*/ 	.word	0xffffffff


	//   ....[7]....
        /*0084*/ 	.word	0xffffffff


	//   ....[8]....
        /*0088*/ 	.word	0xffffffff


	//   ....[9]....
        /*008c*/ 	.word	0xffffffff


	//----- nvinfo : EIATTR_COOP_GROUP_INSTR_OFFSETS
	.align		4
.L_1189:
        /*0090*/ 	.byte	0x04, 0x28
        /*0092*/ 	.short	(.L_1191 - .L_1190)


	//   ....[0]....
.L_1190:
        /*0094*/ 	.word	0x000007c0


	//   ....[1]....
        /*0098*/ 	.word	0x000007d0


	//   ....[2]....
        /*009c*/ 	.word	0x00000800


	//   ....[3]....
        /*00a0*/ 	.word	0x00000820


	//   ....[4]....
        /*00a4*/ 	.word	0x00000850


	//   ....[5]....
        /*00a8*/ 	.word	0x00000870


	//   ....[6]....
        /*00ac*/ 	.word	0x000008a0


	//   ....[7]....
        /*00b0*/ 	.word	0x000008c0


	//   ....[8]....
        /*00b4*/ 	.word	0x00000910


	//   ....[9]....
        /*00b8*/ 	.word	0x00000920


	//----- nvinfo : EIATTR_VRC_CTA_INIT_COUNT
	.align		4
.L_1191:
        /*00bc*/ 	.byte	0x02, 0x4a
	.zero		1
	.zero		1


	//----- nvinfo : EIATTR_EXIT_INSTR_OFFSETS
	.align		4
        /*00c0*/ 	.byte	0x04, 0x1c
        /*00c2*/ 	.short	(.L_1193 - .L_1192)


	//   ....[0]....
.L_1192:
        /*00c4*/ 	.word	0x00000070


	//   ....[1]....
        /*00c8*/ 	.word	0x00002520


	//----- nvinfo : EIATTR_MAX_THREADS
	.align		4
.L_1193:
        /*00cc*/ 	.byte	0x04, 0x05
        /*00ce*/ 	.short	(.L_1195 - .L_1194)
.L_1194:
        /*00d0*/ 	.word	0x000001c0
        /*00d4*/ 	.word	0x00000001
        /*00d8*/ 	.word	0x00000001


	//----- nvinfo : EIATTR_CRS_STACK_SIZE
	.align		4
.L_1195:
        /*00dc*/ 	.byte	0x04, 0x1e
        /*00de*/ 	.short	(.L_1197 - .L_1196)
.L_1196:
        /*00e0*/ 	.word	0x00000000


	//----- nvinfo : EIATTR_CBANK_PARAM_SIZE
	.align		4
.L_1197:
        /*00e4*/ 	.byte	0x03, 0x19
        /*00e6*/ 	.short	0x00a0


	//----- nvinfo : EIATTR_PARAM_CBANK
	.align		4
        /*00e8*/ 	.byte	0x04, 0x0a
        /*00ea*/ 	.short	(.L_1199 - .L_1198)
	.align		4
.L_1198:
        /*00ec*/ 	.word	index@(.nv.constant0._Z35group_norm_nhwc_fwd_one_pass_kernelI11Bf16IOFp32WLi64ELi28ELi448EEv26Group_norm_nhwc_fwd_params)
        /*00f0*/ 	.short	0x0380
        /*00f2*/ 	.short	0x00a0


	//----- nvinfo : EIATTR_SW_WAR
	.align		4
.L_1199:
        /*00f4*/ 	.byte	0x04, 0x36
        /*00f6*/ 	.short	(.L_1201 - .L_1200)
.L_1200:
        /*00f8*/ 	.word	0x00000008
.L_1201:


//--------------------- .nv.info._Z35group_norm_nhwc_fwd_one_pass_kernelI11Bf16IOFp32WLi128ELi28ELi448EEv26Group_norm_nhwc_fwd_params --------------------------
	.section	.nv.info._Z35group_norm_nhwc_fwd_one_pass_kernelI11Bf16IOFp32WLi128ELi28ELi448EEv26Group_norm_nhwc_fwd_params,"",@"SHT_CUDA_INFO"
	.sectionflags	@""
	.align	4


	//----- nvinfo : EIATTR_CUDA_API_VERSION
	.align		4
        /*0000*/ 	.byte	0x04, 0x37
        /*0002*/ 	.short	(.L_1203 - .L_1202)
.L_1202:
        /*0004*/ 	.word	0x00000082


	//----- nvinfo : EIATTR_KPARAM_INFO
	.align		4
.L_1203:
        /*0008*/ 	.byte	0x04, 0x17
        /*000a*/ 	.short	(.L_1205 - .L_1204)
.L_1204:
        /*000c*/ 	.word	0x00000000
        /*0010*/ 	.short	0x0000
        /*0012*/ 	.short	0x0000
        /*0014*/ 	.byte	0x00, 0xf0, 0x81, 0x02


	//----- nvinfo : EIATTR_SPARSE_MMA_MASK
	.align		4
.L_1205:
        /*0018*/ 	.byte	0x03, 0x50
        /*001a*/ 	.short	0x0000


	//----- nvinfo : EIATTR_MAXREG_COUNT
	.align		4
        /*001c*/ 	.byte	0x03, 0x1b
        /*001e*/ 	.short	0x0080


	//----- nvinfo : EIATTR_NUM_BARRIERS
	.align		4
        /*0020*/ 	.byte	0x02, 0x4c
        /*0022*/ 	.byte	0x01
	.zero		1


	//----- nvinfo : EIATTR_MERCURY_ISA_VERSION
	.align		4
        /*0024*/ 	.byte	0x03, 0x5f
        /*0026*/ 	.short	0x0101


	//----- nvinfo : EIATTR_INT_WARP_WIDE_INSTR_OFFSETS
	.align		4
        /*0028*/ 	.byte	0x04, 0x31
        /*002a*/ 	.short	(.L_1207 - .L_1206)


	//   ....[0]....
.L_1206:
        /*002c*/ 	.word	0x00001310


	//   ....[1]....
        /*0030*/ 	.word	0x00001380


	//   ....[2]....
        /*0034*/ 	.word	0x00001390


	//   ....[3]....
        /*0038*/ 	.word	0x000013c0


	//   ....[4]....
        /*003c*/ 	.word	0x00001580


	//   ....[5]....
        /*0040*/ 	.word	0x000015e0


	//   ....[6]....
        /*0044*/ 	.word	0x00001600


	//   ....[7]....
        /*0048*/ 	.word	0x00001630


	//   ....[8]....
        /*004c*/ 	.word	0x00001960


	//   ....[9]....
        /*0050*/ 	.word	0x00001980


	//   ....[10]....
        /*0054*/ 	.word	0x000019a0


	//   ....[11]....
        /*0058*/ 	.word	0x000019c0


	//   ....[12]....
        /*005c*/ 	.word	0x00001c20


	//   ....[13]....
        /*0060*/ 	.word	0x00001c40


	//----- nvinfo : EIATTR_COOP_GROUP_MASK_REGIDS
	.align		4
.L_1207:
        /*0064*/ 	.byte	0x04, 0x29
        /*0066*/ 	.short	(.L_1209 - .L_1208)


	//   ....[0]....
.L_1208:
        /*0068*/ 	.word	0xffffffff


	//   ....[1]....
        /*006c*/ 	.word	0xffffffff


	//   ....[2]....
        /*0070*/ 	.word	0xffffffff


	//   ....[3]....
        /*0074*/ 	.word	0xffffffff


	//   ....[4]....
        /*0078*/ 	.word	0xffffffff


	//   ....[5]....
        /*007c*/ 	.word	0xffffffff


	//   ....[6]....
        /*0080*/ 	.word	0xffffffff


	//   ....[7]....
        /*0084*/ 	.word	0xffffffff


	//   ....[8]....
        /*0088*/ 	.word	0xffffffff


	//   ....[9]....
        /*008c*/ 	.word	0xffffffff


	//----- nvinfo : EIATTR_COOP_GROUP_INSTR_OFFSETS
	.align		4
.L_1209:
        /*0090*/ 	.byte	0x04, 0x28
        /*0092*/ 	.short	(.L_1211 - .L_1210)


	//   ....[0]....
.L_1210:
        /*0094*/ 	.word	0x00000aa0


	//   ....[1]....
        /*0098*/ 	.word	0x00000ab0


	//   ....[2]....
        /*009c*/ 	.word	0x00000ae0


	//   ....[3]....
        /*00a0*/ 	.word	0x00000af0


	//   ....[4]....
        /*00a4*/ 	.word	0x00000b30


	//   ....[5]....
        /*00a8*/ 	.word	0x00000b40


	//   ....[6]....
        /*00ac*/ 	.word	0x00000b80


	//   ....[7]....
        /*00b0*/ 	.word	0x00000b90


	//   ....[8]....
        /*00b4*/ 	.word	0x00000bf0


	//   ....[9]....
        /*00b8*/ 	.word	0x00000c00


	//----- nvinfo : EIATTR_VRC_CTA_INIT_COUNT
	.align		4
.L_1211:
        /*00bc*/ 	.byte	0x02, 0x4a
	.zero		1
	.zero		1


	//----- nvinfo : EIATTR_EXIT_INSTR_OFFSETS
	.align		4
        /*00c0*/ 	.byte	0x04, 0x1c
        /*00c2*/ 	.short	(.L_1213 - .L_1212)


	//   ....[0]....
.L_1212:
        /*00c4*/ 	.word	0x00000070


	//   ....[1]....
        /*00c8*/ 	.word	0x00002ff0


	//----- nvinfo : EIATTR_MAX_THREADS
	.align		4
.L_1213:
        /*00cc*/ 	.byte	0x04, 0x05
        /*00ce*/ 	.short	(.L_1215 - .L_1214)
.L_1214:
        /*00d0*/ 	.word	0x000001c0
        /*00d4*/ 	.word	0x00000001
        /*00d8*/ 	.word	0x00000001


	//----- nvinfo : EIATTR_CRS_STACK_SIZE
	.align		4
.L_1215:
        /*00dc*/ 	.byte	0x04, 0x1e
        /*00de*/ 	.short	(.L_1217 - .L_1216)
.L_1216:
        /*00e0*/ 	.word	0x00000000


	//----- nvinfo : EIATTR_CBANK_PARAM_SIZE
	.align		4
.L_1217:
        /*00e4*/ 	.byte	0x03, 0x19
        /*00e6*/ 	.short	0x00a0


	//----- nvinfo : EIATTR_PARAM_CBANK
	.align		4
        /*00e8*/ 	.byte	0x04, 0x0a
        /*00ea*/ 	.short	(.L_1219 - .L_1218)
	.align		4
.L_1218:
        /*00ec*/ 	.word	index@(.nv.constant0._Z35group_norm_nhwc_fwd_one_pass_kernelI11Bf16IOFp32WLi128ELi28ELi448EEv26Group_norm_nhwc_fwd_params)
        /*00f0*/ 	.short	0x0380
        /*00f2*/ 	.short	0x00a0


	//----- nvinfo : EIATTR_SW_WAR
	.align		4
.L_1219:
        /*00f4*/ 	.byte	0x04, 0x36
        /*00f6*/ 	.short	(.L_1221 - .L_1220)
.L_1220:
        /*00f8*/ 	.word	0x00000008
.L_1221:


//--------------------- .nv.info._Z35group_norm_nhwc_fwd_one_pass_kernelI11Bf16IOFp32WLi256ELi28ELi448EEv26Group_norm_nhwc_fwd_params --------------------------
	.section	.nv.info._Z35group_norm_nhwc_fwd_one_pass_kernelI11Bf16IOFp32WLi256ELi28ELi448EEv26Group_norm_nhwc_fwd_params,"",@"SHT_CUDA_INFO"
	.sectionflags	@""
	.align	4


	//----- nvinfo : EIATTR_CUDA_API_VERSION
	.align		4
        /*0000*/ 	.byte	0x04, 0x37
        /*0002*/ 	.short	(.L_1223 - .L_1222)
.L_1222:
        /*0004*/ 	.word	0x00000082


	//----- nvinfo : EIATTR_KPARAM_INFO
	.align		4
.L_1223:
        /*0008*/ 	.byte	0x04, 0x17
        /*000a*/ 	.short	(.L_1225 - .L_1224)
.L_1224:
        /*000c*/ 	.word	0x00000000
        /*0010*/ 	.short	0x0000
        /*0012*/ 	.short	0x0000
        /*0014*/ 	.byte	0x00, 0xf0, 0x81, 0x02


	//----- nvinfo : EIATTR_SPARSE_MMA_MASK
	.align		4
.L_1225:
        /*0018*/ 	.byte	0x03, 0x50
        /*001a*/ 	.short	0x0000


	//----- nvinfo : EIATTR_MAXREG_COUNT
	.align		4
        /*001c*/ 	.byte	0x03, 0x1b
        /*001e*/ 	.short	0x0080


	//----- nvinfo : EIATTR_NUM_BARRIERS
	.align		4
        /*0020*/ 	.byte	0x02, 0x4c
        /*0022*/ 	.byte	0x01
	.zero		1


	//----- nvinfo : EIATTR_MERCURY_ISA_VERSION
	.align		4
        /*0024*/ 	.byte	0x03, 0x5f
        /*0026*/ 	.short	0x0101


	//----- nvinfo : EIATTR_COOP_GROUP_MASK_REGIDS
	.align		4
        /*0028*/ 	.byte	0x04, 0x29
        /*002a*/ 	.short	(.L_1227 - .L_1226)


	//   ....[0]....
.L_1226:
        /*002c*/ 	.word	0xffffffff


	//   ....[1]....
        /*0030*/ 	.word	0xffffffff


	//   ....[2]....
        /*0034*/ 	.word	0xffffffff


	//   ....[3]....
        /*0038*/ 	.word	0xffffffff


	//   ....[4]....
        /*003c*/ 	.word	0xffffffff


	//   ....[5]....
        /*0040*/ 	.word	0xffffffff


	//   ....[6]....
        /*0044*/ 	.word	0xffffffff


	//   ....[7]....
        /*0048*/ 	.word	0xffffffff


	//   ....[8]....
        /*004c*/ 	.word	0xffffffff


	//   ....[9]....
        /*0050*/ 	.word	0xffffffff


	//----- nvinfo : EIATTR_COOP_GROUP_INSTR_OFFSETS
	.align		4
.L_1227:
        /*0054*/ 	.byte	0x04, 0x28
        /*0056*/ 	.short	(.L_1229 - .L_1228)


	//   ....[0]....
.L_1228:
        /*0058*/ 	.word	0x00001050


	//   ....[1]....
        /*005c*/ 	.word	0x00001060


	//   ....[2]....
        /*0060*/ 	.word	0x00001090


	//   ....[3]....
        /*0064*/ 	.word	0x000010a0


	//   ....[4]....
        /*0068*/ 	.word	0x000010e0


	//   ....[5]....
        /*006c*/ 	.word	0x000010f0


	//   ....[6]....
        /*0070*/ 	.word	0x00001130


	//   ....[7]....
        /*0074*/ 	.word	0x00001140


	//   ....[8]....
        /*0078*/ 	.word	0x000011b0


	//   ....[9]....
        /*007c*/ 	.word	0x000011c0


	//----- nvinfo : EIATTR_VRC_CTA_INIT_COUNT
	.align		4
.L_1229:
        /*0080*/ 	.byte	0x02, 0x4a
	.zero		1
	.zero		1


	//----- nvinfo : EIATTR_EXIT_INSTR_OFFSETS
	.align		4
        /*0084*/ 	.byte	0x04, 0x1c
        /*0086*/ 	.short	(.L_1231 - .L_1230)


	//   ....[0]....
.L_1230:
        /*0088*/ 	.word	0x00000060


	//   ....[1]....
        /*008c*/ 	.word	0x00003e60


	//----- nvinfo : EIATTR_MAX_THREADS
	.align		4
.L_1231:
        /*0090*/ 	.byte	0x04, 0x05
        /*0092*/ 	.short	(.L_1233 - .L_1232)
.L_1232:
        /*0094*/ 	.word	0x000001c0
        /*0098*/ 	.word	0x00000001
        /*009c*/ 	.word	0x00000001


	//----- nvinfo : EIATTR_CRS_STACK_SIZE
	.align		4
.L_1233:
        /*00a0*/ 	.byte	0x04, 0x1e
        /*00a2*/ 	.short	(.L_1235 - .L_1234)
.L_1234:
        /*00a4*/ 	.word	0x00000000


	//----- nvinfo : EIATTR_CBANK_PARAM_SIZE
	.align		4
.L_1235:
        /*00a8*/ 	.byte	0x03, 0x19
        /*00aa*/ 	.short	0x00a0


	//----- nvinfo : EIATTR_PARAM_CBANK
	.align		4
        /*00ac*/ 	.byte	0x04, 0x0a
        /*00ae*/ 	.short	(.L_1237 - .L_1236)
	.align		4
.L_1236:
        /*00b0*/ 	.word	index@(.nv.constant0._Z35group_norm_nhwc_fwd_one_pass_kernelI11Bf16IOFp32WLi256ELi28ELi448EEv26Group_norm_nhwc_fwd_params)
        /*00b4*/ 	.short	0x0380
        /*00b6*/ 	.short	0x00a0


	//----- nvinfo : EIATTR_SW_WAR
	.align		4
.L_1237:
        /*00b8*/ 	.byte	0x04, 0x36
        /*00ba*/ 	.short	(.L_1239 - .L_1238)
.L_1238:
        /*00bc*/ 	.word	0x00000008
.L_1239:


//--------------------- .nv.info._Z35group_norm_nhwc_fwd_one_pass_kernelI11Bf16IOFp32WLi512ELi28ELi448EEv26Group_norm_nhwc_fwd_params --------------------------
	.section	.nv.info._Z35group_norm_nhwc_fwd_one_pass_kernelI11Bf16IOFp32WLi512ELi28ELi448EEv26Group_norm_nhwc_fwd_params,"",@"SHT_CUDA_INFO"
	.sectionflags	@""
	.align	4


	//----- nvinfo : EIATTR_CUDA_API_VERSION
	.align		4
        /*0000*/ 	.byte	0x04, 0x37
        /*0002*/ 	.short	(.L_1241 - .L_1240)
.L_1240:
        /*0004*/ 	.word	0x00000082


	//----- nvinfo : EIATTR_KPARAM_INFO
	.align		4
.L_1241:
        /*0008*/ 	.byte	0x04, 0x17
        /*000a*/ 	.short	(.L_1243 - .L_1242)
.L_1242:
        /*000c*/ 	.word	0x00000000
        /*0010*/ 	.short	0x0000
        /*0012*/ 	.short	0x0000
        /*0014*/ 	.byte	0x00, 0xf0, 0x81, 0x02


	//----- nvinfo : EIATTR_SPARSE_MMA_MASK
	.align		4
.L_1243:
        /*0018*/ 	.byte	0x03, 0x50
        /*001a*/ 	.short	0x0000


	//----- nvinfo : EIATTR_MAXREG_COUNT
	.align		4
        /*001c*/ 	.byte	0x03, 0x1b
        /*001e*/ 	.short	0x0080


	//----- nvinfo : EIATTR_NUM_BARRIERS
	.align		4
        /*0020*/ 	.byte	0x02, 0x4c
        /*0022*/ 	.byte	0x01
	.zero		1


	//----- nvinfo : EIATTR_MERCURY_ISA_VERSION
	.align		4
        /*0024*/ 	.byte	0x03, 0x5f
        /*0026*/ 	.short	0x0101


	//----- nvinfo : EIATTR_COOP_GROUP_MASK_REGIDS
	.align		4
        /*0028*/ 	.byte	0x04, 0x29
        /*002a*/ 	.short	(.L_1245 - .L_1244)


	//   ....[0]....
.L_1244:
        /*002c*/ 	.word	0xffffffff


	//   ....[1]....
        /*0030*/ 	.word	0xffffffff


	//   ....[2]....
        /*0034*/ 	.word	0xffffffff


	//   ....[3]....
        /*0038*/ 	.word	0xffffffff


	//   ....[4]....
        /*003c*/ 	.word	0xffffffff


	//   ....[5]....
        /*0040*/ 	.word	0xffffffff


	//   ....[6]....
        /*0044*/ 	.word	0xffffffff


	//   ....[7]....
        /*0048*/ 	.word	0xffffffff


	//   ....[8]....
        /*004c*/ 	.word	0xffffffff


	//   ....[9]....
        /*0050*/ 	.word	0xffffffff


	//----- nvinfo : EIATTR_COOP_GROUP_INSTR_OFFSETS
	.align		4
.L_1245:
        /*0054*/ 	.byte	0x04, 0x28
        /*0056*/ 	.short	(.L_1247 - .L_1246)


	//   ....[0]....
.L_1246:
        /*0058*/ 	.word	0x00001c20


	//   ....[1]....
        /*005c*/ 	.word	0x00001c30


	//   ....[2]....
        /*0060*/ 	.word	0x00001c70


	//   ....[3]....
        /*0064*/ 	.word	0x00001c80


	//   ....[4]....
        /*0068*/ 	.word	0x00001cc0


	//   ....[5]....
        /*006c*/ 	.word	0x00001cd0


	//   ....[6]....
        /*0070*/ 	.word	0x00001d10


	//   ....[7]....
        /*0074*/ 	.word	0x00001d20


	//   ....[8]....
        /*0078*/ 	.word	0x00001da0


	//   ....[9]....
        /*007c*/ 	.word	0x00001db0


	//----- nvinfo : EIATTR_VRC_CTA_INIT_COUNT
	.align		4
.L_1247:
        /*0080*/ 	.byte	0x02, 0x4a
	.zero		1
	.zero		1


	//----- nvinfo : EIATTR_EXIT_INSTR_OFFSETS
	.align		4
        /*0084*/ 	.byte	0x04, 0x1c
        /*0086*/ 	.short	(.L_1249 - .L_1248)


	//   ....[0]....
.L_1248:
        /*0088*/ 	.word	0x00000060


	//   ....[1]....
        /*008c*/ 	.word	0x000065c0


	//----- nvinfo : EIATTR_MAX_THREADS
	.align		4
.L_1249:
        /*0090*/ 	.byte	0x04, 0x05
        /*0092*/ 	.short	(.L_1251 - .L_1250)
.L_1250:
        /*0094*/ 	.word	0x000001c0
        /*0098*/ 	.word	0x00000001
        /*009c*/ 	.word	0x00000001


	//----- nvinfo : EIATTR_CRS_STACK_SIZE
	.align		4
.L_1251:
        /*00a0*/ 	.byte	0x04, 0x1e
        /*00a2*/ 	.short	(.L_1253 - .L_1252)
.L_1252:
        /*00a4*/ 	.word	0x00000000


	//----- nvinfo : EIATTR_CBANK_PARAM_SIZE
	.align		4
.L_1253:
        /*00a8*/ 	.byte	0x03, 0x19
        /*00aa*/ 	.short	0x00a0


	//----- nvinfo : EIATTR_PARAM_CBANK
	.align		4
        /*00ac*/ 	.byte	0x04, 0x0a
        /*00ae*/ 	.short	(.L_1255 - .L_1254)
	.align		4
.L_1254:
        /*00b0*/ 	.word	index@(.nv.constant0._Z35group_norm_nhwc_fwd_one_pass_kernelI11Bf16IOFp32WLi512ELi28ELi448EEv26Group_norm_nhwc_fwd_params)
        /*00b4*/ 	.short	0x0380
        /*00b6*/ 	.short	0x00a0


	//----- nvinfo : EIATTR_SW_WAR
	.align		4
.L_1255:
        /*00b8*/ 	.byte	0x04, 0x36
        /*00ba*/ 	.short	(.L_1257 - .L_1256)
.L_1256:
        /*00bc*/ 	.word	0x00000008
.L_1257:


//--------------------- .nv.info._Z35group_norm_nhwc_fwd_one_pass_kernelI11Bf16IOBf16WLi64ELi28ELi448EEv26Group_norm_nhwc_fwd_params --------------------------
	.section	.nv.info._Z35group_norm_nhwc_fwd_one_pass_kernelI11Bf16IOBf16WLi64ELi28ELi448EEv26Group_norm_nhwc_fwd_params,"",@"SHT_CUDA_INFO"
	.sectionflags	@""
	.align	4


	//----- nvinfo : EIATTR_CUDA_API_VERSION
	.align		4
        /*0000*/ 	.byte	0x04, 0x37
        /*0002*/ 	.short	(.L_1259 - .L_1258)
.L_1258:
        /*0004*/ 	.word	0x00000082


	//----- nvinfo : EIATTR_KPARAM_INFO
	.align		4
.L_1259:
        /*0008*/ 	.byte	0x04, 0x17
        /*000a*/ 	.short	(.L_1261 - .L_1260)
.L_1260:
        /*000c*/ 	.word	0x00000000
        /*0010*/ 	.short	0x0000
        /*0012*/ 	.short	0x0000
        /*0014*/ 	.byte	0x00, 0xf0, 0x81, 0x02


	//----- nvinfo : EIATTR_SPARSE_MMA_MASK
	.align		4
.L_1261:
        /*0018*/ 	.byte	0x03, 0x50
        /*001a*/ 	.short	0x0000


	//----- nvinfo : EIATTR_MAXREG_COUNT
	.align		4
        /*001c*/ 	.byte	0x03, 0x1b
        /*001e*/ 	.short	0x0080


	//----- nvinfo : EIATTR_NUM_BARRIERS
	.align		4
        /*0020*/ 	.byte	0x02, 0x4c
        /*0022*/ 	.byte	0x01
	.zero		1


	//----- nvinfo : EIATTR_MERCURY_ISA_VERSION
	.align		4
        /*0024*/ 	.byte	0x03, 0x5f
        /*0026*/ 	.short	0x0101


	//----- nvinfo : EIATTR_INT_WARP_WIDE_INSTR_OFFSETS
	.align		4
        /*0028*/ 	.byte	0x04, 0x31
        /*002a*/ 	.short	(.L_1263 - .L_1262)


	//   ....[0]....
.L_1262:
        /*002c*/ 	.word	0x00001050


	//   ....[1]....
        /*0030*/ 	.word	0x00001080


	//   ....[2]....
        /*0034*/ 	.word	0x00001090


	//   ....[3]....
        /*0038*/ 	.word	0x000010e0


	//   ....[4]....
        /*003c*/ 	.word	0x000012a0


	//   ....[5]....
        /*0040*/ 	.word	0x00001300


	//   ....[6]....
        /*0044*/ 	.word	0x00001340


	//   ....[7]....
        /*0048*/ 	.word	0x00001350


	//   ....[8]....
        /*004c*/ 	.word	0x00001600


	//   ....[9]....
        /*0050*/ 	.word	0x000016e0


	//   ....[10]....
        /*0054*/ 	.word	0x000016f0


	//   ....[11]....
        /*0058*/ 	.word	0x000017d0


	//   ....[12]....
        /*005c*/ 	.word	0x00001940


	//   ....[13]....
        /*0060*/ 	.word	0x00001960


	//----- nvinfo : EIATTR_COOP_GROUP_MASK_REGIDS
	.align		4
.L_1263:
        /*0064*/ 	.byte	0x04, 0x29
        /*0066*/ 	.short	(.L_1265 - .L_1264)


	//   ....[0]....
.L_1264:
        /*0068*/ 	.word	0xffffffff


	//   ....[1]....
        /*006c*/ 	.word	0xffffffff


	//   ....[2]....
        /*0070*/ 	.word	0xffffffff


	//   ....[3]....
        /*0074*/ 	.word	0xffffffff


	//   ....[4]....
        /*0078*/ 	.word	0xffffffff


	//   ....[5]....
        /*007c*/ 	.word	0xffffffff


	//   ....[6]....
        /*0080*/ 	.word	0xffffffff


	//   ....[7]....
        /*0084*/ 	.word	0xffffffff


	//   ....[8]....
        /*0088*/ 	.word	0xffffffff


	//   ....[9]....
        /*008c*/ 	.word	0xffffffff


	//----- nvinfo : EIATTR_COOP_GROUP_INSTR_OFFSETS
	.align		4
.L_1265:
        /*0090*/ 	.byte	0x04, 0x28
        /*0092*/ 	.short	(.L_1267 - .L_1266)


	//   ....[0]....
.L_1266:
        /*0094*/ 	.word	0x000007c0


	//   ....[1]....
        /*0098*/ 	.word	0x000007d0


	//   ....[2]....
        /*009c*/ 	.word	0x00000800


	//   ....[3]....
        /*00a0*/ 	.word	0x00000820


	//   ....[4]....
        /*00a4*/ 	.word	0x00000850


	//   ....[5]....
        /*00a8*/ 	.word	0x00000870


	//   ....[6]....
        /*00ac*/ 	.word	0x000008a0


	//   ....[7]....
        /*00b0*/ 	.word	0x000008c0


	//   ....[8]....
        /*00b4*/ 	.word	0x00000910


	//   ....[9]....
        /*00b8*/ 	.word	0x00000920


	//----- nvinfo : EIATTR_VRC_CTA_INIT_COUNT
	.align		4
.L_1267:
        /*00bc*/ 	.byte	0x02, 0x4a
	.zero		1
	.zero		1


	//----- nvinfo : EIATTR_EXIT_INSTR_OFFSETS
	.align		4
        /*00c0*/ 	.byte	0x04, 0x1c
        /*00c2*/ 	.short	(.L_1269 - .L_1268)


	//   ....[0]....
.L_1268:
        /*00c4*/ 	.word	0x00000070


	//   ....[1]....
        /*00c8*/ 	.word	0x00002570


	//----- nvinfo : EIATTR_MAX_THREADS
	.align		4
.L_1269:
        /*00cc*/ 	.byte	0x04, 0x05
        /*00ce*/ 	.short	(.L_1271 - .L_1270)
.L_1270:
        /*00d0*/ 	.word	0x000001c0
        /*00d4*/ 	.word	0x00000001
        /*00d8*/ 	.word	0x00000001


	//----- nvinfo : EIATTR_CRS_STACK_SIZE
	.align		4
.L_1271:
        /*00dc*/ 	.byte	0x04, 0x1e
        /*00de*/ 	.short	(.L_1273 - .L_1272)
.L_1272:
        /*00e0*/ 	.word	0x00000000


	//----- nvinfo : EIATTR_CBANK_PARAM_SIZE
	.align		4
.L_1273:
        /*00e4*/ 	.byte	0x03, 0x19
        /*00e6*/ 	.short	0x00a0


	//----- nvinfo : EIATTR_PARAM_CBANK
	.align		4
        /*00e8*/ 	.byte	0x04, 0x0a
        /*00ea*/ 	.short	(.L_1275 - .L_1274)
	.align		4
.L_1274:
        /*00ec*/ 	.word	index@(.nv.constant0._Z35group_norm_nhwc_fwd_one_pass_kernelI11Bf16IOBf16WLi64ELi28ELi448EEv26Group_norm_nhwc_fwd_params)
        /*00f0*/ 	.short	0x0380
        /*00f2*/ 	.short	0x00a0


	//----- nvinfo : EIATTR_SW_WAR
	.align		4
.L_1275:
        /*00f4*/ 	.byte	0x04, 0x36
        /*00f6*/ 	.short	(.L_1277 - .L_1276)
.L_1276:
        /*00f8*/ 	.word	0x00000008
.L_1277:


//--------------------- .nv.info._Z35group_norm_nhwc_fwd_one_pass_kernelI11Bf16IOBf16WLi128ELi28ELi448EEv26Group_norm_nhwc_fwd_params --------------------------
	.section	.nv.info._Z35group_norm_nhwc_fwd_one_pass_kernelI11Bf16IOBf16WLi128ELi28ELi448EEv26Group_norm_nhwc_fwd_params,"",@"SHT_CUDA_INFO"
	.sectionflags	@""
	.align	4


	//----- nvinfo : EIATTR_CUDA_API_VERSION
	.align		4
        /*0000*/ 	.byte	0x04, 0x37
        /*0002*/ 	.short	(.L_1279 - .L_1278)
.L_1278:
        /*0004*/ 	.word	0x00000082


	//----- nvinfo : EIATTR_KPARAM_INFO
	.align		4
.L_1279:
        /*0008*/ 	.byte	0x04, 0x17
        /*000a*/ 	.short	(.L_1281 - .L_1280)
.L_1280:
        /*000c*/ 	.word	0x00000000
        /*0010*/ 	.short	0x0000
        /*0012*/ 	.short	0x0000
        /*0014*/ 	.byte	0x00, 0xf0, 0x81, 0x02


	//----- nvinfo : EIATTR_SPARSE_MMA_MASK
	.align		4
.L_1281:
        /*0018*/ 	.byte	0x03, 0x50
        /*001a*/ 	.short	0x0000


	//----- nvinfo : EIATTR_MAXREG_COUNT
	.align		4
        /*001c*/ 	.byte	0x03, 0x1b
        /*001e*/ 	.short	0x0080


	//----- nvinfo : EIATTR_NUM_BARRIERS
	.align		4
        /*0020*/ 	.byte	0x02, 0x4c
        /*0022*/ 	.byte	0x01
	.zero		1


	//----- nvinfo : EIATTR_MERCURY_ISA_VERSION
	.align		4
        /*0024*/ 	.byte	0x03, 0x5f
        /*0026*/ 	.short	0x0101


	//----- nvinfo : EIATTR_INT_WARP_WIDE_INSTR_OFFSETS
	.align		4
        /*0028*/ 	.byte	0x04, 0x31
        /*002a*/ 	.short	(.L_1283 - .L_1282)


	//   ....[0]....
.L_1282:
        /*002c*/ 	.word	0x00001310


	//   ....[1]....
        /*0030*/ 	.word	0x00001370


	//   ....[2]....
        /*0034*/ 	.word	0x00001390


	//   ....[3]....
        /*0038*/ 	.word	0x000013c0


	//   ....[4]....
        /*003c*/ 	.word	0x00001580


	//   ....[5]....
        /*0040*/ 	.word	0x000015e0


	//   ....[6]....
        /*0044*/ 	.word	0x00001600


	//   ....[7]....
        /*0048*/ 	.word	0x00001630


	//   ....[8]....
        /*004c*/ 	.word	0x00001960


	//   ....[9]....
        /*0050*/ 	.word	0x00001980


	//   ....[10]....
        /*0054*/ 	.word	0x00001990


	//   ....[11]....
        /*0058*/ 	.word	0x000019c0


	//   ....[12]....
        /*005c*/ 	.word	0x00001c20


	//   ....[13]....
        /*0060*/ 	.word	0x00001c40


	//----- nvinfo : EIATTR_COOP_GROUP_MASK_REGIDS
	.align		4
.L_1283:
        /*0064*/ 	.byte	0x04, 0x29
        /*0066*/ 	.short	(.L_1285 - .L_1284)


	//   ....[0]....
.L_1284:
        /*0068*/ 	.word	0xffffffff


	//   ....[1]....
        /*006c*/ 	.word	0xffffffff


	//   ....[2]....
        /*0070*/ 	.word	0xffffffff


	//   ....[3]....
        /*0074*/ 	.word	0xffffffff


	//   ....[4]....
        /*0078*/ 	.word	0xffffffff


	//   ....[5]....
        /*007c*/ 	.word	0xffffffff


	//   ....[6]....
        /*0080*/ 	.word	0xffffffff


	//   ....[7]....
        /*0084*/ 	.word	0xffffffff


	//   ....[8]....
        /*0088*/ 	.word	0xffffffff


	//   ....[9]....
        /*008c*/ 	.word	0xffffffff


	//----- nvinfo : EIATTR_COOP_GROUP_INSTR_OFFSETS
	.align		4
.L_1285:
        /*0090*/ 	.byte	0x04, 0x28
        /*0092*/ 	.short	(.L_1287 - .L_1286)


	//   ....[0]....
.L_1286:
        /*0094*/ 	.word	0x00000aa0


	//   ....[1]....
        /*0098*/ 	.word	0x00000ab0


	//   ....[2]....
        /*009c*/ 	.word	0x00000ae0


	//   ....[3]....
        /*00a0*/ 	.word	0x00000af0


	//   ....[4]....
        /*00a4*/ 	.word	0x00000b30


	//   ....[5]....
        /*00a8*/ 	.word	0x00000b40


	//   ....[6]....
        /*00ac*/ 	.word	0x00000b80


	//   ....[7]....
        /*00b0*/ 	.word	0x00000b90


	//   ....[8]....
        /*00b4*/ 	.word	0x00000bf0


	//   ....[9]....
        /*00b8*/ 	.word	0x00000c00


	//----- nvinfo : EIATTR_VRC_CTA_INIT_COUNT
	.align		4
.L_1287:
        /*00bc*/ 	.byte	0x02, 0x4a
	.zero		1
	.zero		1


	//----- nvinfo : EIATTR_EXIT_INSTR_OFFSETS
	.align		4
        /*00c0*/ 	.byte	0x04, 0x1c
        /*00c2*/ 	.short	(.L_1289 - .L_1288)


	//   ....[0]....
.L_1288:
        /*00c4*/ 	.word	0x00000070


	//   ....[1]....
        /*00c8*/ 	.word	0x00003050


	//----- nvinfo : EIATTR_MAX_THREADS
	.align		4
.L_1289:
        /*00cc*/ 	.byte	0x04, 0x05
        /*00ce*/ 	.short	(.L_1291 - .L_1290)
.L_1290:
        /*00d0*/ 	.word	0x000001c0
        /*00d4*/ 	.word	0x00000001
        /*00d8*/ 	.word	0x00000001


	//----- nvinfo : EIATTR_CRS_STACK_SIZE
	.align		4
.L_1291:
        /*00dc*/ 	.byte	0x04, 0x1e
        /*00de*/ 	.short	(.L_1293 - .L_1292)
.L_1292:
        /*00e0*/ 	.word	0x00000000


	//----- nvinfo : EIATTR_CBANK_PARAM_SIZE
	.align		4
.L_1293:
        /*00e4*/ 	.byte	0x03, 0x19
        /*00e6*/ 	.short	0x00a0


	//----- nvinfo : EIATTR_PARAM_CBANK
	.align		4
        /*00e8*/ 	.byte	0x04, 0x0a
        /*00ea*/ 	.short	(.L_1295 - .L_1294)
	.align		4
.L_1294:
        /*00ec*/ 	.word	index@(.nv.constant0._Z35group_norm_nhwc_fwd_one_pass_kernelI11Bf16IOBf16WLi128ELi28ELi448EEv26Group_norm_nhwc_fwd_params)
        /*00f0*/ 	.short	0x0380
        /*00f2*/ 	.short	0x00a0


	//----- nvinfo : EIATTR_SW_WAR
	.align		4
.L_1295:
        /*00f4*/ 	.byte	0x04, 0x36
        /*00f6*/ 	.short	(.L_1297 - .L_1296)
.L_1296:
        /*00f8*/ 	.word	0x00000008
.L_1297:


//--------------------- .nv.info._Z35group_norm_nhwc_fwd_one_pass_kernelI11Bf16IOBf16WLi256ELi28ELi448EEv26Group_norm_nhwc_fwd_params --------------------------
	.section	.nv.info._Z35group_norm_nhwc_fwd_one_pass_kernelI11Bf16IOBf16WLi256ELi28ELi448EEv26Group_norm_nhwc_fwd_params,"",@"SHT_CUDA_INFO"
	.sectionflags	@""
	.align	4


	//----- nvinfo : EIATTR_CUDA_API_VERSION
	.align		4
        /*0000*/ 	.byte	0x04, 0x37
        /*0002*/ 	.short	(.L_1299 - .L_1298)
.L_1298:
        /*0004*/ 	.word	0x00000082


	//----- nvinfo : EIATTR_KPARAM_INFO
	.align		4
.L_1299:
        /*0008*/ 	.byte	0x04, 0x17
        /*000a*/ 	.short	(.L_1301 - .L_1300)
.L_1300:
        /*000c*/ 	.word	0x00000000
        /*0010*/ 	.short	0x0000
        /*0012*/ 	.short	0x0000
        /*0014*/ 	.byte	0x00, 0xf0, 0x81, 0x02


	//----- nvinfo : EIATTR_SPARSE_MMA_MASK
	.align		4
.L_1301:
        /*0018*/ 	.byte	0x03, 0x50
        /*001a*/ 	.short	0x0000


	//----- nvinfo : EIATTR_MAXREG_COUNT
	.align		4
        /*001c*/ 	.byte	0x03, 0x1b
        /*001e*/ 	.short	0x0080


	//----- nvinfo : EIATTR_NUM_BARRIERS
	.align		4
        /*0020*/ 	.byte	0x02, 0x4c
        /*0022*/ 	.byte	0x01
	.zero		1


	//----- nvinfo : EIATTR_MERCURY_ISA_VERSION
	.align		4
        /*0024*/ 	.byte	0x03, 0x5f
        /*0026*/ 	.short	0x0101


	//----- nvinfo : EIATTR_COOP_GROUP_MASK_REGIDS
	.align		4
        /*0028*/ 	.byte	0x04, 0x29
        /*002a*/ 	.short	(.L_1303 - .L_1302)


	//   ....[0]....
.L_1302:
        /*002c*/ 	.word	0xffffffff


	//   ....[1]....
        /*0030*/ 	.word	0xffffffff


	//   ....[2]....
        /*0034*/ 	.word	0xffffffff


	//   ....[3]....
        /*0038*/ 	.word	0xffffffff


	//   ....[4]....
        /*003c*/ 	.word	0xffffffff


	//   ....[5]....
        /*0040*/ 	.word	0xffffffff


	//   ....[6]....
        /*0044*/ 	.word	0xffffffff


	//   ....[7]....
        /*0048*/ 	.word	0xffffffff


	//   ....[8]....
        /*004c*/ 	.word	0xffffffff


	//   ....[9]....
        /*0050*/ 	.word	0xffffffff


	//----- nvinfo : EIATTR_COOP_GROUP_INSTR_OFFSETS
	.align		4
.L_1303:
        /*0054*/ 	.byte	0x04, 0x28
        /*0056*/ 	.short	(.L_1305 - .L_1304)


	//   ....[0]....
.L_1304:
        /*0058*/ 	.word	0x00001040


	//   ....[1]....
        /*005c*/ 	.word	0x00001050


	//   ....[2]....
        /*0060*/ 	.word	0x00001080


	//   ....[3]....
        /*0064*/ 	.word	0x00001090


	//   ....[4]....
        /*0068*/ 	.word	0x000010d0


	//   ....[5]....
        /*006c*/ 	.word	0x000010e0


	//   ....[6]....
        /*0070*/ 	.word	0x00001120


	//   ....[7]....
        /*0074*/ 	.word	0x00001130


	//   ....[8]....
        /*0078*/ 	.word	0x000011c0


	//   ....[9]....
        /*007c*/ 	.word	0x000011d0


	//----- nvinfo : EIATTR_VRC_CTA_INIT_COUNT
	.align		4
.L_1305:
        /*0080*/ 	.byte	0x02, 0x4a
	.zero		1
	.zero		1


	//----- nvinfo : EIATTR_EXIT_INSTR_OFFSETS
	.align		4
        /*0084*/ 	.byte	0x04, 0x1c
        /*0086*/ 	.short	(.L_1307 - .L_1306)


	//   ....[0]....
.L_1306:
        /*0088*/ 	.word	0x00000060


	//   ....[1]....
        /*008c*/ 	.word	0x00003ed0


	//----- nvinfo : EIATTR_MAX_THREADS
	.align		4
.L_1307:
        /*0090*/ 	.byte	0x04, 0x05
        /*0092*/ 	.short	(.L_1309 - .L_1308)
.L_1308:
        /*0094*/ 	.word	0x000001c0
        /*0098*/ 	.word	0x00000001
        /*009c*/ 	.word	0x00000001


	//----- nvinfo : EIATTR_CRS_STACK_SIZE
	.align		4
.L_1309:
        /*00a0*/ 	.byte	0x04, 0x1e
        /*00a2*/ 	.short	(.L_1311 - .L_1310)
.L_1310:
        /*00a4*/ 	.word	0x00000000


	//----- nvinfo : EIATTR_CBANK_PARAM_SIZE
	.align		4
.L_1311:
        /*00a8*/ 	.byte	0x03, 0x19
        /*00aa*/ 	.short	0x00a0


	//----- nvinfo : EIATTR_PARAM_CBANK
	.align		4
        /*00ac*/ 	.byte	0x04, 0x0a
        /*00ae*/ 	.short	(.L_1313 - .L_1312)
	.align		4
.L_1312:
        /*00b0*/ 	.word	index@(.nv.constant0._Z35group_norm_nhwc_fwd_one_pass_kernelI11Bf16IOBf16WLi256ELi28ELi448EEv26Group_norm_nhwc_fwd_params)
        /*00b4*/ 	.short	0x0380
        /*00b6*/ 	.short	0x00a0


	//----- nvinfo : EIATTR_SW_WAR
	.align		4
.L_1313:
        /*00b8*/ 	.byte	0x04, 0x36
        /*00ba*/ 	.short	(.L_1315 - .L_1314)
.L_1314:
        /*00bc*/ 	.word	0x00000008
.L_1315:


//--------------------- .nv.info._Z35group_norm_nhwc_fwd_one_pass_kernelI11Bf16IOBf16WLi512ELi28ELi448EEv26Group_norm_nhwc_fwd_params --------------------------
	.section	.nv.info._Z35group_norm_nhwc_fwd_one_pass_kernelI11Bf16IOBf16WLi512ELi28ELi448EEv26Group_norm_nhwc_fwd_params,"",@"SHT_CUDA_INFO"
	.sectionflags	@""
	.align	4


	//----- nvinfo : EIATTR_CUDA_API_VERSION
	.align		4
        /*0000*/ 	.byte	0x04, 0x37
        /*0002*/ 	.short	(.L_1317 - .L_1316)
.L_1316:
        /*0004*/ 	.word	0x00000082


	//----- nvinfo : EIATTR_KPARAM_INFO
	.align		4
.L_1317:
        /*0008*/ 	.byte	0x04, 0x17
        /*000a*/ 	.short	(.L_1319 - .L_1318)
.L_1318:
        /*000c*/ 	.word	0x00000000
        /*0010*/ 	.short	0x0000
        /*0012*/ 	.short	0x0000
        /*0014*/ 	.byte	0x00, 0xf0, 0x81, 0x02


	//----- nvinfo : EIATTR_SPARSE_MMA_MASK
	.align		4
.L_1319:
        /*0018*/ 	.byte	0x03, 0x50
        /*001a*/ 	.short	0x0000


	//----- nvinfo : EIATTR_MAXREG_COUNT
	.align		4
        /*001c*/ 	.byte	0x03, 0x1b
        /*001e*/ 	.short	0x0080


	//----- nvinfo : EIATTR_NUM_BARRIERS
	.align		4
        /*0020*/ 	.byte	0x02, 0x4c
        /*0022*/ 	.byte	0x01
	.zero		1


	//----- nvinfo : EIATTR_MERCURY_ISA_VERSION
	.align		4
        /*0024*/ 	.byte	0x03, 0x5f
        /*0026*/ 	.short	0x0101


	//----- nvinfo : EIATTR_COOP_GROUP_MASK_REGIDS
	.align		4
        /*0028*/ 	.byte	0x04, 0x29
        /*002a*/ 	.short	(.L_1321 - .L_1320)


	//   ....[0]....
.L_1320:
        /*002c*/ 	.word	0xffffffff


	//   ....[1]....
        /*0030*/ 	.word	0xffffffff


	//   ....[2]....
        /*0034*/ 	.word	0xffffffff


	//   ....[3]....
        /*0038*/ 	.word	0xffffffff


	//   ....[4]....
        /*003c*/ 	.word	0xffffffff


	//   ....[5]....
        /*0040*/ 	.word	0xffffffff


	//   ....[6]....
        /*0044*/ 	.word	0xffffffff


	//   ....[7]....
        /*0048*/ 	.word	0xffffffff


	//   ....[8]....
        /*004c*/ 	.word	0xffffffff


	//   ....[9]....
        /*0050*/ 	.word	0xffffffff


	//----- nvinfo : EIATTR_COOP_GROUP_INSTR_OFFSETS
	.align		4
.L_1321:
        /*0054*/ 	.byte	0x04, 0x28
        /*0056*/ 	.short	(.L_1323 - .L_1322)


	//   ....[0]....
.L_1322:
        /*0058*/ 	.word	0x00001c20


	//   ....[1]....
        /*005c*/ 	.word	0x00001c30


	//   ....[2]....
        /*0060*/ 	.word	0x00001c70


	//   ....[3]....
        /*0064*/ 	.word	0x00001c80


	//   ....[4]....
        /*0068*/ 	.word	0x00001cc0


	//   ....[5]....
        /*006c*/ 	.word	0x00001cd0


	//   ....[6]....
        /*0070*/ 	.word	0x00001d10


	//   ....[7]....
        /*0074*/ 	.word	0x00001d20


	//   ....[8]....
        /*0078*/ 	.word	0x00001da0


	//   ....[9]....
        /*007c*/ 	.word	0x00001db0


	//----- nvinfo : EIATTR_VRC_CTA_INIT_COUNT
	.align		4
.L_1323:
        /*0080*/ 	.byte	0x02, 0x4a
	.zero		1
	.zero		1


	//----- nvinfo : EIATTR_EXIT_INSTR_OFFSETS
	.align		4
        /*0084*/ 	.byte	0x04, 0x1c
        /*0086*/ 	.short	(.L_1325 - .L_1324)


	//   ....[0]....
.L_1324:
        /*0088*/ 	.word	0x00000060


	//   ....[1]....
        /*008c*/ 	.word	0x00006620


	//----- nvinfo : EIATTR_MAX_THREADS
	.align		4
.L_1325:
        /*0090*/ 	.byte	0x04, 0x05
        /*0092*/ 	.short	(.L_1327 - .L_1326)
.L_1326:
        /*0094*/ 	.word	0x000001c0
        /*0098*/ 	.word	0x00000001
        /*009c*/ 	.word	0x00000001


	//----- nvinfo : EIATTR_CRS_STACK_SIZE
	.align		4
.L_1327:
        /*00a0*/ 	.byte	0x04, 0x1e
        /*00a2*/ 	.short	(.L_1329 - .L_1328)
.L_1328:
        /*00a4*/ 	.word	0x00000000


	//----- nvinfo : EIATTR_CBANK_PARAM_SIZE
	.align		4
.L_1329:
        /*00a8*/ 	.byte	0x03, 0x19
        /*00aa*/ 	.short	0x00a0


	//----- nvinfo : EIATTR_PARAM_CBANK
	.align		4
        /*00ac*/ 	.byte	0x04, 0x0a
        /*00ae*/ 	.short	(.L_1331 - .L_1330)
	.align		4
.L_1330:
        /*00b0*/ 	.word	index@(.nv.constant0._Z35group_norm_nhwc_fwd_one_pass_kernelI11Bf16IOBf16WLi512ELi28ELi448EEv26Group_norm_nhwc_fwd_params)
        /*00b4*/ 	.short	0x0380
        /*00b6*/ 	.short	0x00a0


	//----- nvinfo : EIATTR_SW_WAR
	.align		4
.L_1331:
        /*00b8*/ 	.byte	0x04, 0x36
        /*00ba*/ 	.short	(.L_1333 - .L_1332)
.L_1332:
        /*00bc*/ 	.word	0x00000008
.L_1333:


//--------------------- .nv.info._Z35group_norm_nhwc_fwd_one_pass_kernelI11Bf16IOFp16WLi64ELi28ELi448EEv26Group_norm_nhwc_fwd_params --------------------------
	.section	.nv.info._Z35group_norm_nhwc_fwd_one_pass_kernelI11Bf16IOFp16WLi64ELi28ELi448EEv26Group_norm_nhwc_fwd_params,"",@"SHT_CUDA_INFO"
	.sectionflags	@""
	.align	4


	//----- nvinfo : EIATTR_CUDA_API_VERSION
	.align		4
        /*0000*/ 	.byte	0x04, 0x37
        /*0002*/ 	.short	(.L_1335 - .L_1334)
.L_1334:
        /*0004*/ 	.word	0x00000082


	//----- nvinfo : EIATTR_KPARAM_INFO
	.align		4
.L_1335:
        /*0008*/ 	.byte	0x04, 0x17
        /*000a*/ 	.short	(.L_1337 - .L_1336)
.L_1336:
        /*000c*/ 	.word	0x00000000
        /*0010*/ 	.short	0x0000
        /*0012*/ 	.short	0x0000
        /*0014*/ 	.byte	0x00, 0xf0, 0x81, 0x02


	//----- nvinfo : EIATTR_SPARSE_MMA_MASK
	.align		4
.L_1337:
        /*0018*/ 	.byte	0x03, 0x50
        /*001a*/ 	.short	0x0000


	//----- nvinfo : EIATTR_MAXREG_COUNT
	.align		4
        /*001c*/ 	.byte	0x03, 0x1b
        /*001e*/ 	.short	0x0080


	//----- nvinfo : EIATTR_NUM_BARRIERS
	.align		4
        /*0020*/ 	.byte	0x02, 0x4c
        /*0022*/ 	.byte	0x01
	.zero		1


	//----- nvinfo : EIATTR_MERCURY_ISA_VERSION
	.align		4
        /*0024*/ 	.byte	0x03, 0x5f
        /*0026*/ 	.short	0x0101


	//----- nvinfo : EIATTR_INT_WARP_WIDE_INSTR_OFFSETS
	.align		4
        /*0028*/ 	.byte	0x04, 0x31
        /*002a*/ 	.short	(.L_1339 - .L_1338)


	//   ....[0]....
.L_1338:
        /*002c*/ 	.word	0x00001050


	//   ....[1]....
        /*0030*/ 	.word	0x00001080


	//   ....[2]....
        /*0034*/ 	.word	0x000010a0


	//   ....[3]....
        /*0038*/ 	.word	0x000010d0


	//   ....[4]....
        /*003c*/ 	.word	0x000012a0


	//   ....[5]....
        /*0040*/ 	.word	0x00001300


	//   ....[6]....
        /*0044*/ 	.word	0x00001330


	//   ....[7]....
        /*0048*/ 	.word	0x00001350


	//   ....[8]....
        /*004c*/ 	.word	0x00001600


	//   ....[9]....
        /*0050*/ 	.word	0x000016e0


	//   ....[10]....
        /*0054*/ 	.word	0x000016f0


	//   ....[11]....
        /*0058*/ 	.word	0x000017d0


	//   ....[12]....
        /*005c*/ 	.word	0x00001940


	//   ....[13]....
        /*0060*/ 	.word	0x00001960


	//----- nvinfo : EIATTR_COOP_GROUP_MASK_REGIDS
	.align		4
.L_1339:
        /*0064*/ 	.byte	0x04, 0x29
        /*0066*/ 	.short	(.L_1341 - .L_1340)


	//   ....[0]....
.L_1340:
        /*0068*/ 	.word	0xffffffff


	//   ....[1]....
        /*006c*/ 	.word	0xffffffff


	//   ....[2]....
        /*0070*/ 	.word	0xffffffff


	//   ....[3]....
        /*0074*/ 	.word	0xffffffff


	//   ....[4]....
        /*0078*/ 	.word	0xffffffff


	//   ....[5]....
        /*007c*/ 	.word	0xffffffff


	//   ....[6]....
        /*0080*/ 	.word	0xffffffff


	//   ....[7]....
        /*0084*/ 	.word	0xffffffff


	//   ....[8]....
        /*0088*/ 	.word	0xffffffff


	//   ....[9]....
        /*008c*/ 	.word	0xffffffff


	//----- nvinfo : EIATTR_COOP_GROUP_INSTR_OFFSETS
	.align		4
.L_1341:
        /*0090*/ 	.byte	0x04, 0x28
        /*0092*/ 	.short	(.L_1343 - .L_1342)


	//   ....[0]....
.L_1342:
        /*0094*/ 	.word	0x000007c0


	//   ....[1]....
        /*0098*/ 	.word	0x000007d0


	//   ....[2]....
        /*009c*/ 	.word	0x00000800


	//   ....[3]....
        /*00a0*/ 	.word	0x00000820


	//   ....[4]....
        /*00a4*/ 	.word	0x00000850


	//   ....[5]....
        /*00a8*/ 	.word	0x00000870


	//   ....[6]....
        /*00ac*/ 	.word	0x000008a0


	//   ....[7]....
        /*00b0*/ 	.word	0x000008c0


	//   ....[8]....
        /*00b4*/ 	.word	0x00000910


	//   ....[9]....
        /*00b8*/ 	.word	0x00000920


	//----- nvinfo : EIATTR_VRC_CTA_INIT_COUNT
	.align		4
.L_1343:
        /*00bc*/ 	.byte	0x02, 0x4a
	.zero		1
	.zero		1


	//----- nvinfo : EIATTR_EXIT_INSTR_OFFSETS
	.align		4
        /*00c0*/ 	.byte	0x04, 0x1c
        /*00c2*/ 	.short	(.L_1345 - .L_1344)


	//   ....[0]....
.L_1344:
        /*00c4*/ 	.word	0x00000070


	//   ....[1]....
        /*00c8*/ 	.word	0x00002570


	//----- nvinfo : EIATTR_MAX_THREADS
	.align		4
.L_1345:
        /*00cc*/ 	.byte	0x04, 0x05
        /*00ce*/ 	.short	(.L_1347 - .L_1346)
.L_1346:
        /*00d0*/ 	.word	0x000001c0
        /*00d4*/ 	.word	0x00000001
        /*00d8*/ 	.word	0x00000001


	//----- nvinfo : EIATTR_CRS_STACK_SIZE
	.align		4
.L_1347:
        /*00dc*/ 	.byte	0x04, 0x1e
        /*00de*/ 	.short	(.L_1349 - .L_1348)
.L_1348:
        /*00e0*/ 	.word	0x00000000


	//----- nvinfo : EIATTR_CBANK_PARAM_SIZE
	.align		4
.L_1349:
        /*00e4*/ 	.byte	0x03, 0x19
        /*00e6*/ 	.short	0x00a0


	//----- nvinfo : EIATTR_PARAM_CBANK
	.align		4
        /*00e8*/ 	.byte	0x04, 0x0a
        /*00ea*/ 	.short	(.L_1351 - .L_1350)
	.align		4
.L_1350:
        /*00ec*/ 	.word	index@(.nv.constant0._Z35group_norm_nhwc_fwd_one_pass_kernelI11Bf16IOFp16WLi64ELi28ELi448EEv26Group_norm_nhwc_fwd_params)
        /*00f0*/ 	.short	0x0380
        /*00f2*/ 	.short	0x00a0


	//----- nvinfo : EIATTR_SW_WAR
	.align		4
.L_1351:
        /*00f4*/ 	.byte	0x04, 0x36
        /*00f6*/ 	.short	(.L_1353 - .L_1352)
.L_1352:
        /*00f8*/ 	.word	0x00000008
.L_1353:


//--------------------- .nv.info._Z35group_norm_nhwc_fwd_one_pass_kernelI11Bf16IOFp16WLi128ELi28ELi448EEv26Group_norm_nhwc_fwd_params --------------------------
	.section	.nv.info._Z35group_norm_nhwc_fwd_one_pass_kernelI11Bf16IOFp16WLi128ELi28ELi448EEv26Group_norm_nhwc_fwd_params,"",@"SHT_CUDA_INFO"
	.sectionflags	@""
	.align	4


	//----- nvinfo : EIATTR_CUDA_API_VERSION
	.align		4
        /*0000*/ 	.byte	0x04, 0x37
        /*0002*/ 	.short	(.L_1355 - .L_1354)
.L_1354:
        /*0004*/ 	.word	0x00000082


	//----- nvinfo : EIATTR_KPARAM_INFO
	.align		4
.L_1355:
        /*0008*/ 	.byte	0x04, 0x17
        /*000a*/ 	.short	(.L_1357 - .L_1356)
.L_1356:
        /*000c*/ 	.word	0x00000000
        /*0010*/ 	.short	0x0000
        /*0012*/ 	.short	0x0000
        /*0014*/ 	.byte	0x00, 0xf0, 0x81, 0x02


	//----- nvinfo : EIATTR_SPARSE_MMA_MASK
	.align		4
.L_1357:
        /*0018*/ 	.byte	0x03, 0x50
        /*001a*/ 	.short	0x0000


	//----- nvinfo : EIATTR_MAXREG_COUNT
	.align		4
        /*001c*/ 	.byte	0x03, 0x1b
        /*001e*/ 	.short	0x0080


	//----- nvinfo : EIATTR_NUM_BARRIERS
	.align		4
        /*0020*/ 	.byte	0x02, 0x4c
        /*0022*/ 	.byte	0x01
	.zero		1


	//----- nvinfo : EIATTR_MERCURY_ISA_VERSION
	.align		4
        /*0024*/ 	.byte	0x03, 0x5f
        /*0026*/ 	.short	0x0101


	//----- nvinfo : EIATTR_INT_WARP_WIDE_INSTR_OFFSETS
	.align		4
        /*0028*/ 	.byte	0x04, 0x31
        /*002a*/ 	.short	(.L_1359 - .L_1358)


	//   ....[0]....
.L_1358:
        /*002c*/ 	.word	0x00001310


	//   ....[1]....
        /*0030*/ 	.word	0x00001380


	//   ....[2]....
        /*0034*/ 	.word	0x00001390


	//   ....[3]....
        /*0038*/ 	.word	0x000013c0


	//   ....[4]....
        /*003c*/ 	.word	0x00001580


	//   ....[5]....
        /*0040*/ 	.word	0x000015e0


	//   ....[6]....
        /*0044*/ 	.word	0x00001600


	//   ....[7]....
        /*0048*/ 	.word	0x00001630


	//   ....[8]....
        /*004c*/ 	.word	0x00001960


	//   ....[9]....
        /*0050*/ 	.word	0x00001980


	//   ....[10]....
        /*0054*/ 	.word	0x000019a0


	//   ....[11]....
        /*0058*/ 	.word	0x000019c0


	//   ....[12]....
        /*005c*/ 	.word	0x00001c20


	//   ....[13]....
        /*0060*/ 	.word	0x00001c40


	//----- nvinfo : EIATTR_COOP_GROUP_MASK_REGIDS
	.align		4
.L_1359:
        /*0064*/ 	.byte	0x04, 0x29
        /*0066*/ 	.short	(.L_1361 - .L_1360)


	//   ....[0]....
.L_1360:
        /*0068*/ 	.word	0xffffffff


	//   ....[1]....
        /*006c*/ 	.word	0xffffffff


	//   ....[2]....
        /*0070*/ 	.word	0xffffffff


	//   ....[3]....
        /*0074*/ 	.word	0xffffffff


	//   ....[4]....
        /*0078*/ 	.word	0xffffffff


	//   ....[5]....
        /*007c*/ 	.word	0xffffffff


	//   ....[6]....
        /*0080*/ 	.word	0xffffffff


	//   ....[7]....
        /*0084*/ 	.word	0xffffffff


	//   ....[8]....
        /*0088*/ 	.word	0xffffffff


	//   ....[9]....
        /*008c*/ 	.word	0xffffffff


	//----- nvinfo : EIATTR_COOP_GROUP_INSTR_OFFSETS
	.align		4
.L_1361:
        /*0090*/ 	.byte	0x04, 0x28
        /*0092*/ 	.short	(.L_1363 - .L_1362)


	//   ....[0]....
.L_1362:
        /*0094*/ 	.word	0x00000aa0


	//   ....[1]....
        /*0098*/ 	.word	0x00000ab0


	//   ....[2]....
        /*009c*/ 	.word	0x00000ae0


	//   ....[3]....
        /*00a0*/ 	.word	0x00000af0


	//   ....[4]....
        /*00a4*/ 	.word	0x00000b30


	//   ....[5]....
        /*00a8*/ 	.word	0x00000b40


	//   ....[6]....
        /*00ac*/ 	.word	0x00000b80


	//   ....[7]....
        /*00b0*/ 	.word	0x00000b90


	//   ....[8]....
        /*00b4*/ 	.word	0x00000bf0


	//   ....[9]....
        /*00b8*/ 	.word	0x00000c00


	//----- nvinfo : EIATTR_VRC_CTA_INIT_COUNT
	.align		4
.L_1363:
        /*00bc*/ 	.byte	0x02, 0x4a
	.zero		1
	.zero		1


	//----- nvinfo : EIATTR_EXIT_INSTR_OFFSETS
	.align		4
        /*00c0*/ 	.byte	0x04, 0x1c
        /*00c2*/ 	.short	(.L_1365 - .L_1364)


	//   ....[0]....
.L_1364:
        /*00c4*/ 	.word	0x00000070


	//   ....[1]....
        /*00c8*/ 	.word	0x00003050


	//----- nvinfo : EIATTR_MAX_THREADS
	.align		4
.L_1365:
        /*00cc*/ 	.byte	0x04, 0x05
        /*00ce*/ 	.short	(.L_1367 - .L_1366)
.L_1366:
        /*00d0*/ 	.word	0x000001c0
        /*00d4*/ 	.word	0x00000001
        /*00d8*/ 	.word	0x00000001


	//----- nvinfo : EIATTR_CRS_STACK_SIZE
	.align		4
.L_1367:
        /*00dc*/ 	.byte	0x04, 0x1e
        /*00de*/ 	.short	(.L_1369 - .L_1368)
.L_1368:
        /*00e0*/ 	.word	0x00000000


	//----- nvinfo : EIATTR_CBANK_PARAM_SIZE
	.align		4
.L_1369:
        /*00e4*/ 	.byte	0x03, 0x19
        /*00e6*/ 	.short	0x00a0


	//----- nvinfo : EIATTR_PARAM_CBANK
	.align		4
        /*00e8*/ 	.byte	0x04, 0x0a
        /*00ea*/ 	.short	(.L_1371 - .L_1370)
	.align		4
.L_1370:
        /*00ec*/ 	.word	index@(.nv.constant0._Z35group_norm_nhwc_fwd_one_pass_kernelI11Bf16IOFp16WLi128ELi28ELi448EEv26Group_norm_nhwc_fwd_params)
        /*00f0*/ 	.short	0x0380
        /*00f2*/ 	.short	0x00a0


	//----- nvinfo : EIATTR_SW_WAR
	.align		4
.L_1371:
        /*00f4*/ 	.byte	0x04, 0x36
        /*00f6*/ 	.short	(.L_1373 - .L_1372)
.L_1372:
        /*00f8*/ 	.word	0x00000008
.L_1373:


//--------------------- .nv.info._Z35group_norm_nhwc_fwd_one_pass_kernelI11Bf16IOFp16WLi256ELi28ELi448EEv26Group_norm_nhwc_fwd_params --------------------------
	.section	.nv.info._Z35group_norm_nhwc_fwd_one_pass_kernelI11Bf16IOFp16WLi256ELi28ELi448EEv26Group_norm_nhwc_fwd_params,"",@"SHT_CUDA_INFO"
	.sectionflags	@""
	.align	4


	//----- nvinfo : EIATTR_CUDA_API_VERSION
	.align		4
        /*0000*/ 	.byte	0x04, 0x37
        /*0002*/ 	.short	(.L_1375 - .L_1374)
.L_1374:
        /*0004*/ 	.word	0x00000082


	//----- nvinfo : EIATTR_KPARAM_INFO
	.align		4
.L_1375:
        /*0008*/ 	.byte	0x04, 0x17
        /*000a*/ 	.short	(.L_1377 - .L_1376)
.L_1376:
        /*000c*/ 	.word	0x00000000
        /*0010*/ 	.short	0x0000
        /*0012*/ 	.short	0x0000
        /*0014*/ 	.byte	0x00, 0xf0, 0x81, 0x02


	//----- nvinfo : EIATTR_SPARSE_MMA_MASK
	.align		4
.L_1377:
        /*0018*/ 	.byte	0x03, 0x50
        /*001a*/ 	.short	0x0000


	//----- nvinfo : EIATTR_MAXREG_COUNT
	.align		4
        /*001c*/ 	.byte	0x03, 0x1b
        /*001e*/ 	.short	0x0080


	//----- nvinfo : EIATTR_NUM_BARRIERS
	.align		4
        /*0020*/ 	.byte	0x02, 0x4c
        /*0022*/ 	.byte	0x01
	.zero		1


	//----- nvinfo : EIATTR_MERCURY_ISA_VERSION
	.align		4
        /*0024*/ 	.byte	0x03, 0x5f
        /*0026*/ 	.short	0x0101


	//----- nvinfo : EIATTR_COOP_GROUP_MASK_REGIDS
	.align		4
        /*0028*/ 	.byte	0x04, 0x29
        /*002a*/ 	.short	(.L_1379 - .L_1378)


	//   ....[0]....
.L_1378:
        /*002c*/ 	.word	0xffffffff


	//   ....[1]....
        /*0030*/ 	.word	0xffffffff


	//   ....[2]....
        /*0034*/ 	.word	0xffffffff


	//   ....[3]....
        /*0038*/ 	.word	0xffffffff


	//   ....[4]....
        /*003c*/ 	.word	0xffffffff


	//   ....[5]....
        /*0040*/ 	.word	0xffffffff


	//   ....[6]....
        /*0044*/ 	.word	0xffffffff


	//   ....[7]....
        /*0048*/ 	.word	0xffffffff


	//   ....[8]....
        /*004c*/ 	.word	0xffffffff


	//   ....[9]....
        /*0050*/ 	.word	0xffffffff


	//----- nvinfo : EIATTR_COOP_GROUP_INSTR_OFFSETS
	.align		4
.L_1379:
        /*0054*/ 	.byte	0x04, 0x28
        /*0056*/ 	.short	(.L_1381 - .L_1380)


	//   ....[0]....
.L_1380:
        /*0058*/ 	.word	0x00001040


	//   ....[1]....
        /*005c*/ 	.word	0x00001050


	//   ....[2]....
        /*0060*/ 	.word	0x00001080


	//   ....[3]....
        /*0064*/ 	.word	0x00001090


	//   ....[4]....
        /*0068*/ 	.word	0x000010d0


	//   ....[5]....
        /*006c*/ 	.word	0x000010e0


	//   ....[6]....
        /*0070*/ 	.word	0x00001120


	//   ....[7]....
        /*0074*/ 	.word	0x00001130


	//   ....[8]....
        /*0078*/ 	.word	0x000011c0


	//   ....[9]....
        /*007c*/ 	.word	0x000011d0


	//----- nvinfo : EIATTR_VRC_CTA_INIT_COUNT
	.align		4
.L_1381:
        /*0080*/ 	.byte	0x02, 0x4a
	.zero		1
	.zero		1


	//----- nvinfo : EIATTR_EXIT_INSTR_OFFSETS
	.align		4
        /*0084*/ 	.byte	0x04, 0x1c
        /*0086*/ 	.short	(.L_1383 - .L_1382)


	//   ....[0]....
.L_1382:
        /*0088*/ 	.word	0x00000060


	//   ....[1]....
        /*008c*/ 	.word	0x00003ed0


	//----- nvinfo : EIATTR_MAX_THREADS
	.align		4
.L_1383:
        /*0090*/ 	.byte	0x04, 0x05
        /*0092*/ 	.short	(.L_1385 - .L_1384)
.L_1384:
        /*0094*/ 	.word	0x000001c0
        /*0098*/ 	.word	0x00000001
        /*009c*/ 	.word	0x00000001


	//----- nvinfo : EIATTR_CRS_STACK_SIZE
	.align		4
.L_1385:
        /*00a0*/ 	.byte	0x04, 0x1e
        /*00a2*/ 	.short	(.L_1387 - .L_1386)
.L_1386:
        /*00a4*/ 	.word	0x00000000


	//----- nvinfo : EIATTR_CBANK_PARAM_SIZE
	.align		4
.L_1387:
        /*00a8*/ 	.byte	0x03, 0x19
        /*00aa*/ 	.short	0x00a0


	//----- nvinfo : EIATTR_PARAM_CBANK
	.align		4
        /*00ac*/ 	.byte	0x04, 0x0a
        /*00ae*/ 	.short	(.L_1389 - .L_1388)
	.align		4
.L_1388:
        /*00b0*/ 	.word	index@(.nv.constant0._Z35group_norm_nhwc_fwd_one_pass_kernelI11Bf16IOFp16WLi256ELi28ELi448EEv26Group_norm_nhwc_fwd_params)
        /*00b4*/ 	.short	0x0380
        /*00b6*/ 	.short	0x00a0


	//----- nvinfo : EIATTR_SW_WAR
	.align		4
.L_1389:
        /*00b8*/ 	.byte	0x04, 0x36
        /*00ba*/ 	.short	(.L_1391 - .L_1390)
.L_1390:
        /*00bc*/ 	.word	0x00000008
.L_1391:


//--------------------- .nv.info._Z35group_norm_nhwc_fwd_one_pass_kernelI11Bf16IOFp16WLi512ELi28ELi448EEv26Group_norm_nhwc_fwd_params --------------------------
	.section	.nv.info._Z35group_norm_nhwc_fwd_one_pass_kernelI11Bf16IOFp16WLi512ELi28ELi448EEv26Group_norm_nhwc_fwd_params,"",@"SHT_CUDA_INFO"
	.sectionflags	@""
	.align	4


	//----- nvinfo : EIATTR_CUDA_API_VERSION
	.align		4
        /*0000*/ 	.byte	0x04, 0x37
        /*0002*/ 	.short	(.L_1393 - .L_1392)
.L_1392:
        /*0004*/ 	.word	0x00000082


	//----- nvinfo : EIATTR_KPARAM_INFO
	.align		4
.L_1393:
        /*0008*/ 	.byte	0x04, 0x17
        /*000a*/ 	.short	(.L_1395 - .L_1394)
.L_1394:
        /*000c*/ 	.word	0x00000000
        /*0010*/ 	.short	0x0000
        /*0012*/ 	.short	0x0000
        /*0014*/ 	.byte	0x00, 0xf0, 0x81, 0x02


	//----- nvinfo : EIATTR_SPARSE_MMA_MASK
	.align		4
.L_1395:
        /*0018*/ 	.byte	0x03, 0x50
        /*001a*/ 	.short	0x0000


	//----- nvinfo : EIATTR_MAXREG_COUNT
	.align		4
        /*001c*/ 	.byte	0x03, 0x1b
        /*001e*/ 	.short	0x0080


	//----- nvinfo : EIATTR_NUM_BARRIERS
	.align		4
        /*0020*/ 	.byte	0x02, 0x4c
        /*0022*/ 	.byte	0x01
	.zero		1


	//----- nvinfo : EIATTR_MERCURY_ISA_VERSION
	.align		4
        /*0024*/ 	.byte	0x03, 0x5f
        /*0026*/ 	.short	0x0101


	//----- nvinfo : EIATTR_COOP_GROUP_MASK_REGIDS
	.align		4
        /*0028*/ 	.byte	0x04, 0x29
        /*002a*/ 	.short	(.L_1397 - .L_1396)


	//   ....[0]....
.L_1396:
        /*002c*/ 	.word	0xffffffff


	//   ....[1]....
        /*0030*/ 	.word	0xffffffff


	//   ....[2]....
        /*0034*/ 	.word	0xffffffff


	//   ....[3]....
        /*0038*/ 	.word	0xffffffff


	//   ....[4]....
        /*003c*/ 	.word	0xffffffff


	//   ....[5]....
        /*0040*/ 	.word	0xffffffff


	//   ....[6]....
        /*0044*/ 	.word	0xffffffff


	//   ....[7]....
        /*0048*/ 	.word	0xffffffff


	//   ....[8]....
        /*004c*/ 	.word	0xffffffff


	//   ....[9]....
        /*0050*/ 	.word	0xffffffff


	//----- nvinfo : EIATTR_COOP_GROUP_INSTR_OFFSETS
	.align		4
.L_1397:
        /*0054*/ 	.byte	0x04, 0x28
        /*0056*/ 	.short	(.L_1399 - .L_1398)


	//   ....[0]....
.L_1398:
        /*0058*/ 	.word	0x00001c20


	//   ....[1]....
        /*005c*/ 	.word	0x00001c30


	//   ....[2]....
        /*0060*/ 	.word	0x00001c70


	//   ....[3]....
        /*0064*/ 	.word	0x00001c80


	//   ....[4]....
        /*0068*/ 	.word	0x00001cc0


	//   ....[5]....
        /*006c*/ 	.word	0x00001cd0


	//   ....[6]....
        /*0070*/ 	.word	0x00001d10


	//   ....[7]....
        /*0074*/ 	.word	0x00001d20


	//   ....[8]....
        /*0078*/ 	.word	0x00001da0


	//   ....[9]....
        /*007c*/ 	.word	0x00001db0


	//----- nvinfo : EIATTR_VRC_CTA_INIT_COUNT
	.align		4
.L_1399:
        /*0080*/ 	.byte	0x02, 0x4a
	.zero		1
	.zero		1


	//----- nvinfo : EIATTR_EXIT_INSTR_OFFSETS
	.align		4
        /*0084*/ 	.byte	0x04, 0x1c
        /*0086*/ 	.short	(.L_1401 - .L_1400)


	//   ....[0]....
.L_1400:
        /*0088*/ 	.word	0x00000060


	//   ....[1]....
        /*008c*/ 	.word	0x00006620


	//----- nvinfo : EIATTR_MAX_THREADS
	.align		4
.L_1401:
        /*0090*/ 	.byte	0x04, 0x05
        /*0092*/ 	.short	(.L_1403 - .L_1402)
.L_1402:
        /*0094*/ 	.word	0x000001c0
        /*0098*/ 	.word	0x00000001
        /*009c*/ 	.word	0x00000001


	//----- nvinfo : EIATTR_CRS_STACK_SIZE
	.align		4
.L_1403:
        /*00a0*/ 	.byte	0x04, 0x1e
        /*00a2*/ 	.short	(.L_1405 - .L_1404)
.L_1404:
        /*00a4*/ 	.word	0x00000000


	//----- nvinfo : EIATTR_CBANK_PARAM_SIZE
	.align		4
.L_1405:
        /*00a8*/ 	.byte	0x03, 0x19
        /*00aa*/ 	.short	0x00a0


	//----- nvinfo : EIATTR_PARAM_CBANK
	.align		4
        /*00ac*/ 	.byte	0x04, 0x0a
        /*00ae*/ 	.short	(.L_1407 - .L_1406)
	.align		4
.L_1406:
        /*00b0*/ 	.word	index@(.nv.constant0._Z35group_norm_nhwc_fwd_one_pass_kernelI11Bf16IOFp16WLi512ELi28ELi448EEv26Group_norm_nhwc_fwd_params)
        /*00b4*/ 	.short	0x0380
        /*00b6*/ 	.short	0x00a0


	//----- nvinfo : EIATTR_SW_WAR
	.align		4
.L_1407:
        /*00b8*/ 	.byte	0x04, 0x36
        /*00ba*/ 	.short	(.L_1409 - .L_1408)
.L_1408:
        /*00bc*/ 	.word	0x00000008
.L_1409:


//--------------------- .nv.info._Z35group_norm_nhwc_fwd_one_pass_kernelI11Fp16IOFp32WLi64ELi28ELi448EEv26Group_norm_nhwc_fwd_params --------------------------
	.section	.nv.info._Z35group_norm_nhwc_fwd_one_pass_kernelI11Fp16IOFp32WLi64ELi28ELi448EEv26Group_norm_nhwc_fwd_params,"",@"SHT_CUDA_INFO"
	.sectionflags	@""
	.align	4


	//----- nvinfo : EIATTR_CUDA_API_VERSION
	.align		4
        /*0000*/ 	.byte	0x04, 0x37
        /*0002*/ 	.short	(.L_1411 - .L_1410)
.L_1410:
        /*0004*/ 	.word	0x00000082


	//----- nvinfo : EIATTR_KPARAM_INFO
	.align		4
.L_1411:
        /*0008*/ 	.byte	0x04, 0x17
        /*000a*/ 	.short	(.L_1413 - .L_1412)
.L_1412:
        /*000c*/ 	.word	0x00000000
        /*0010*/ 	.short	0x0000
        /*0012*/ 	.short	0x0000
        /*0014*/ 	.byte	0x00, 0xf0, 0x81, 0x02


	//----- nvinfo : EIATTR_SPARSE_MMA_MASK
	.align		4
.L_1413:
        /*0018*/ 	.byte	0x03, 0x50
        /*001a*/ 	.short	0x0000


	//----- nvinfo : EIATTR_MAXREG_COUNT
	.align		4
        /*001c*/ 	.byte	0x03, 0x1b
        /*001e*/ 	.short	0x0080


	//----- nvinfo : EIATTR_NUM_BARRIERS
	.align		4
        /*0020*/ 	.byte	0x02, 0x4c
        /*0022*/ 	.byte	0x01
	.zero		1


	//----- nvinfo : EIATTR_MERCURY_ISA_VERSION
	.align		4
        /*0024*/ 	.byte	0x03, 0x5f
        /*0026*/ 	.short	0x0101


	//----- nvinfo : EIATTR_INT_WARP_WIDE_INSTR_OFFSETS
	.align		4
        /*0028*/ 	.byte	0x04, 0x31
        /*002a*/ 	.short	(.L_1415 - .L_1414)


	//   ....[0]....
.L_1414:
        /*002c*/ 	.word	0x00001030


	//   ....[1]....
        /*0030*/ 	.word	0x00001060


	//   ....[2]....
        /*0034*/ 	.word	0x00001070


	//   ....[3]....
        /*0038*/ 	.word	0x000010c0


	//   ....[4]....
        /*003c*/ 	.word	0x00001280


	//   ....[5]....
        /*0040*/ 	.word	0x000012e0


	//   ....[6]....
        /*0044*/ 	.word	0x00001310


	//   ....[7]....
        /*0048*/ 	.word	0x00001330


	//   ....[8]....
        /*004c*/ 	.word	0x000015e0


	//   ....[9]....
        /*0050*/ 	.word	0x000016c0


	//   ....[10]....
        /*0054*/ 	.word	0x000016d0


	//   ....[11]....
        /*0058*/ 	.word	0x000017b0


	//   ....[12]....
        /*005c*/ 	.word	0x00001920


	//   ....[13]....
        /*0060*/ 	.word	0x00001940


	//----- nvinfo : EIATTR_COOP_GROUP_MASK_REGIDS
	.align		4
.L_1415:
        /*0064*/ 	.byte	0x04, 0x29
        /*0066*/ 	.short	(.L_1417 - .L_1416)


	//   ....[0]....
.L_1416:
        /*0068*/ 	.word	0xffffffff


	//   ....[1]....
        /*006c*/ 	.word	0xffffffff


	//   ....[2]....
        /*0070*/ 	.word	0xffffffff


	//   ....[3]....
        /*0074*/ 	.word	0xffffffff


	//   ....[4]....
        /*0078*/ 	.word	0xffffffff


	//   ....[5]....
        /*007c*/ 	.word	0xffffffff


	//   ....[6]....
        /*0080*/ 	.word	0xffffffff


	//   ....[7]....
        /*0084*/ 	.word	0xffffffff


	//   ....[8]....
        /*0088*/ 	.word	0xffffffff


	//   ....[9]....
        /*008c*/ 	.word	0xffffffff


	//----- nvinfo : EIATTR_COOP_GROUP_INSTR_OFFSETS
	.align		4
.L_1417:
        /*0090*/ 	.byte	0x04, 0x28
        /*0092*/ 	.short	(.L_1419 - .L_1418)


	//   ....[0]....
.L_1418:
        /*0094*/ 	.word	0x000007a0


	//   ....[1]....
        /*0098*/ 	.word	0x000007b0


	//   ....[2]....
        /*009c*/ 	.word	0x000007e0


	//   ....[3]....
        /*00a0*/ 	.word	0x00000800


	//   ....[4]....
        /*00a4*/ 	.word	0x00000830


	//   ....[5]....
        /*00a8*/ 	.word	0x00000850


	//   ....[6]....
        /*00ac*/ 	.word	0x00000880


	//   ....[7]....
        /*00b0*/ 	.word	0x000008a0


	//   ....[8]....
        /*00b4*/ 	.word	0x000008f0


	//   ....[9]....
        /*00b8*/ 	.word	0x00000900


	//----- nvinfo : EIATTR_VRC_CTA_INIT_COUNT
	.align		4
.L_1419:
        /*00bc*/ 	.byte	0x02, 0x4a
	.zero		1
	.zero		1


	//----- nvinfo : EIATTR_EXIT_INSTR_OFFSETS
	.align		4
        /*00c0*/ 	.byte	0x04, 0x1c
        /*00c2*/ 	.short	(.L_1421 - .L_1420)


	//   ....[0]....
.L_1420:
        /*00c4*/ 	.word	0x00000070


	//   ....[1]....
        /*00c8*/ 	.word	0x00002500


	//----- nvinfo : EIATTR_MAX_THREADS
	.align		4
.L_1421:
        /*00cc*/ 	.byte	0x04, 0x05
        /*00ce*/ 	.short	(.L_1423 - .L_1422)
.L_1422:
        /*00d0*/ 	.word	0x000001c0
        /*00d4*/ 	.word	0x00000001
        /*00d8*/ 	.word	0x00000001


	//----- nvinfo : EIATTR_CRS_STACK_SIZE
	.align		4
.L_1423:
        /*00dc*/ 	.byte	0x04, 0x1e
        /*00de*/ 	.short	(.L_1425 - .L_1424)
.L_1424:
        /*00e0*/ 	.word	0x00000000


	//----- nvinfo : EIATTR_CBANK_PARAM_SIZE
	.align		4
.L_1425:
        /*00e4*/ 	.byte	0x03, 0x19
        /*00e6*/ 	.short	0x00a0


	//----- nvinfo : EIATTR_PARAM_CBANK
	.align		4
        /*00e8*/ 	.byte	0x04, 0x0a
        /*00ea*/ 	.short	(.L_1427 - .L_1426)
	.align		4
.L_1426:
        /*00ec*/ 	.word	index@(.nv.constant0._Z35group_norm_nhwc_fwd_one_pass_kernelI11Fp16IOFp32WLi64ELi28ELi448EEv26Group_norm_nhwc_fwd_params)
        /*00f0*/ 	.short	0x0380
        /*00f2*/ 	.short	0x00a0


	//----- nvinfo : EIATTR_SW_WAR
	.align		4
.L_1427:
        /*00f4*/ 	.byte	0x04, 0x36
        /*00f6*/ 	.short	(.L_1429 - .L_1428)
.L_1428:
        /*00f8*/ 	.word	0x00000008
.L_1429:


//--------------------- .nv.info._Z35group_norm_nhwc_fwd_one_pass_kernelI11Fp16IOFp32WLi128ELi28ELi448EEv26Group_norm_nhwc_fwd_params --------------------------
	.section	.nv.info._Z35group_norm_nhwc_fwd_one_pass_kernelI11Fp16IOFp32WLi128ELi28ELi448EEv26Group_norm_nhwc_fwd_params,"",@"SHT_CUDA_INFO"
	.sectionflags	@""
	.align	4


	//----- nvinfo : EIATTR_CUDA_API_VERSION
	.align		4
        /*0000*/ 	.byte	0x04, 0x37
        /*0002*/ 	.short	(.L_1431 - .L_1430)
.L_1430:
        /*0004*/ 	.word	0x00000082


	//----- nvinfo : EIATTR_KPARAM_INFO
	.align		4
.L_1431:
        /*0008*/ 	.byte	0x04, 0x17
        /*000a*/ 	.short	(.L_1433 - .L_1432)
.L_1432:
        /*000c*/ 	.word	0x00000000
        /*0010*/ 	.short	0x0000
        /*0012*/ 	.short	0x0000
        /*0014*/ 	.byte	0x00, 0xf0, 0x81, 0x02


	//----- nvinfo : EIATTR_SPARSE_MMA_MASK
	.align		4
.L_1433:
        /*0018*/ 	.byte	0x03, 0x50
        /*001a*/ 	.short	0x0000


	//----- nvinfo : EIATTR_MAXREG_COUNT
	.align		4
        /*001c*/ 	.byte	0x03, 0x1b
        /*001e*/ 	.short	0x0080


	//----- nvinfo : EIATTR_NUM_BARRIERS
	.align		4
        /*0020*/ 	.byte	0x02, 0x4c
        /*0022*/ 	.byte	0x01
	.zero		1


	//----- nvinfo : EIATTR_MERCURY_ISA_VERSION
	.align		4
        /*0024*/ 	.byte	0x03, 0x5f
        /*0026*/ 	.short	0x0101


	//----- nvinfo : EIATTR_INT_WARP_WIDE_INSTR_OFFSETS
	.align		4
        /*0028*/ 	.byte	0x04, 0x31
        /*002a*/ 	.short	(.L_1435 - .L_1434)


	//   ....[0]....
.L_1434:
        /*002c*/ 	.word	0x000012d0


	//   ....[1]....
        /*0030*/ 	.word	0x00001340


	//   ....[2]....
        /*0034*/ 	.word	0x00001350


	//   ....[3]....
        /*0038*/ 	.word	0x00001380


	//   ....[4]....
        /*003c*/ 	.word	0x00001540


	//   ....[5]....
        /*0040*/ 	.word	0x000015a0


	//   ....[6]....
        /*0044*/ 	.word	0x000015c0


	//   ....[7]....
        /*0048*/ 	.word	0x000015f0


	//   ....[8]....
        /*004c*/ 	.word	0x00001920


	//   ....[9]....
        /*0050*/ 	.word	0x00001940


	//   ....[10]....
        /*0054*/ 	.word	0x00001960


	//   ....[11]....
        /*0058*/ 	.word	0x00001980


	//   ....[12]....
        /*005c*/ 	.word	0x00001be0


	//   ....[13]....
        /*0060*/ 	.word	0x00001c00


	//----- nvinfo : EIATTR_COOP_GROUP_MASK_REGIDS
	.align		4
.L_1435:
        /*0064*/ 	.byte	0x04, 0x29
        /*0066*/ 	.short	(.L_1437 - .L_1436)


	//   ....[0]....
.L_1436:
        /*0068*/ 	.word	0xffffffff


	//   ....[1]....
        /*006c*/ 	.word	0xffffffff


	//   ....[2]....
        /*0070*/ 	.word	0xffffffff


	//   ....[3]....
        /*0074*/ 	.word	0xffffffff


	//   ....[4]....
        /*0078*/ 	.word	0xffffffff


	//   ....[5]....
        /*007c*/ 	.word	0xffffffff


	//   ....[6]....
        /*0080*/ 	.word	0xffffffff


	//   ....[7]....
        /*0084*/ 	.word	0xffffffff


	//   ....[8]....
        /*0088*/ 	.word	0xffffffff


	//   ....[9]....
        /*008c*/ 	.word	0xffffffff


	//----- nvinfo : EIATTR_COOP_GROUP_INSTR_OFFSETS
	.align		4
.L_1437:
        /*0090*/ 	.byte	0x04, 0x28
        /*0092*/ 	.short	(.L_1439 - .L_1438)


	//   ....[0]....
.L_1438:
        /*0094*/ 	.word	0x00000a60


	//   ....[1]....
        /*0098*/ 	.word	0x00000a70


	//   ....[2]....
        /*009c*/ 	.word	0x00000aa0


	//   ....[3]....
        /*00a0*/ 	.word	0x00000ac0


	//   ....[4]....
        /*00a4*/ 	.word	0x00000af0


	//   ....[5]....
        /*00a8*/ 	.word	0x00000b10


	//   ....[6]....
        /*00ac*/ 	.word	0x00000b40


	//   ....[7]....
        /*00b0*/ 	.word	0x00000b60


	//   ....[8]....
        /*00b4*/ 	.word	0x00000bb0


	//   ....[9]....
        /*00b8*/ 	.word	0x00000bc0


	//----- nvinfo : EIATTR_VRC_CTA_INIT_COUNT
	.align		4
.L_1439:
        /*00bc*/ 	.byte	0x02, 0x4a
	.zero		1
	.zero		1


	//----- nvinfo : EIATTR_EXIT_INSTR_OFFSETS
	.align		4
        /*00c0*/ 	.byte	0x04, 0x1c
        /*00c2*/ 	.short	(.L_1441 - .L_1440)


	//   ....[0]....
.L_1440:
        /*00c4*/ 	.word	0x00000070


	//   ....[1]....
        /*00c8*/ 	.word	0x00002fb0


	//----- nvinfo : EIATTR_MAX_THREADS
	.align		4
.L_1441:
        /*00cc*/ 	.byte	0x04, 0x05
        /*00ce*/ 	.short	(.L_1443 - .L_1442)
.L_1442:
        /*00d0*/ 	.word	0x000001c0
        /*00d4*/ 	.word	0x00000001
        /*00d8*/ 	.word	0x00000001


	//----- nvinfo : EIATTR_CRS_STACK_SIZE
	.align		4
.L_1443:
        /*00dc*/ 	.byte	0x04, 0x1e
        /*00de*/ 	.short	(.L_1445 - .L_1444)
.L_1444:
        /*00e0*/ 	.word	0x00000000


	//----- nvinfo : EIATTR_CBANK_PARAM_SIZE
	.align		4
.L_1445:
        /*00e4*/ 	.byte	0x03, 0x19
        /*00e6*/ 	.short	0x00a0


	//----- nvinfo : EIATTR_PARAM_CBANK
	.align		4
        /*00e8*/ 	.byte	0x04, 0x0a
        /*00ea*/ 	.short	(.L_1447 - .L_1446)
	.align		4
.L_1446:
        /*00ec*/ 	.word	index@(.nv.constant0._Z35group_norm_nhwc_fwd_one_pass_kernelI11Fp16IOFp32WLi128ELi28ELi448EEv26Group_norm_nhwc_fwd_params)
        /*00f0*/ 	.short	0x0380
        /*00f2*/ 	.short	0x00a0


	//----- nvinfo : EIATTR_SW_WAR
	.align		4
.L_1447:
        /*00f4*/ 	.byte	0x04, 0x36
        /*00f6*/ 	.short	(.L_1449 - .L_1448)
.L_1448:
        /*00f8*/ 	.word	0x00000008
.L_1449:


//--------------------- .nv.info._Z35group_norm_nhwc_fwd_one_pass_kernelI11Fp16IOFp32WLi256ELi28ELi448EEv26Group_norm_nhwc_fwd_params --------------------------
	.section	.nv.info._Z35group_norm_nhwc_fwd_one_pass_kernelI11Fp16IOFp32WLi256ELi28ELi448EEv26Group_norm_nhwc_fwd_params,"",@"SHT_CUDA_INFO"
	.sectionflags	@""
	.align	4


	//----- nvinfo : EIATTR_CUDA_API_VERSION
	.align		4
        /*0000*/ 	.byte	0x04, 0x37
        /*0002*/ 	.short	(.L_1451 - .L_1450)
.L_1450:
        /*0004*/ 	.word	0x00000082


	//----- nvinfo : EIATTR_KPARAM_INFO
	.align		4
.L_1451:
        /*0008*/ 	.byte	0x04, 0x17
        /*000a*/ 	.short	(.L_1453 - .L_1452)
.L_1452:
        /*000c*/ 	.word	0x00000000
        /*0010*/ 	.short	0x0000
        /*0012*/ 	.short	0x0000
        /*0014*/ 	.byte	0x00, 0xf0, 0x81, 0x02


	//----- nvinfo : EIATTR_SPARSE_MMA_MASK
	.align		4
.L_1453:
        /*0018*/ 	.byte	0x03, 0x50
        /*001a*/ 	.short	0x0000


	//----- nvinfo : EIATTR_MAXREG_COUNT
	.align		4
        /*001c*/ 	.byte	0x03, 0x1b
        /*001e*/ 	.short	0x0080


	//----- nvinfo : EIATTR_NUM_BARRIERS
	.align		4
        /*0020*/ 	.byte	0x02, 0x4c
        /*0022*/ 	.byte	0x01
	.zero		1


	//----- nvinfo : EIATTR_MERCURY_ISA_VERSION
	.align		4
        /*0024*/ 	.byte	0x03, 0x5f
        /*0026*/ 	.short	0x0101


	//----- nvinfo : EIATTR_COOP_GROUP_MASK_REGIDS
	.align		4
        /*0028*/ 	.byte	0x04, 0x29
        /*002a*/ 	.short	(.L_1455 - .L_1454)


	//   ....[0]....
.L_1454:
        /*002c*/ 	.word	0xffffffff


	//   ....[1]....
        /*0030*/ 	.word	0xffffffff


	//   ....[2]....
        /*0034*/ 	.word	0xffffffff


	//   ....[3]....
        /*0038*/ 	.word	0xffffffff


	//   ....[4]....
        /*003c*/ 	.word	0xffffffff


	//   ....[5]....
        /*0040*/ 	.word	0xffffffff


	//   ....[6]....
        /*0044*/ 	.word	0xffffffff


	//   ....[7]....
        /*0048*/ 	.word	0xffffffff


	//   ....[8]....
        /*004c*/ 	.word	0xffffffff


	//   ....[9]....
        /*0050*/ 	.word	0xffffffff


	//----- nvinfo : EIATTR_COOP_GROUP_INSTR_OFFSETS
	.align		4
.L_1455:
        /*0054*/ 	.byte	0x04, 0x28
        /*0056*/ 	.short	(.L_1457 - .L_1456)


	//   ....[0]....
.L_1456:
        /*0058*/ 	.word	0x00000fc0


	//   ....[1]....
        /*005c*/ 	.word	0x00000fd0


	//   ....[2]....
        /*0060*/ 	.word	0x00001000


	//   ....[3]....
        /*0064*/ 	.word	0x00001010


	//   ....[4]....
        /*0068*/ 	.word	0x00001050


	//   ....[5]....
        /*006c*/ 	.word	0x00001060


	//   ....[6]....
        /*0070*/ 	.word	0x000010a0


	//   ....[7]....
        /*0074*/ 	.word	0x000010b0


	//   ....[8]....
        /*0078*/ 	.word	0x00001140


	//   ....[9]....
        /*007c*/ 	.word	0x00001150


	//----- nvinfo : EIATTR_VRC_CTA_INIT_COUNT
	.align		4
.L_1457:
        /*0080*/ 	.byte	0x02, 0x4a
	.zero		1
	.zero		1


	//----- nvinfo : EIATTR_EXIT_INSTR_OFFSETS
	.align		4
        /*0084*/ 	.byte	0x04, 0x1c
        /*0086*/ 	.short	(.L_1459 - .L_1458)


	//   ....[0]....
.L_1458:
        /*0088*/ 	.word	0x00000060


	//   ....[1]....
        /*008c*/ 	.word	0x00003df0


	//----- nvinfo : EIATTR_MAX_THREADS
	.align		4
.L_1459:
        /*0090*/ 	.byte	0x04, 0x05
        /*0092*/ 	.short	(.L_1461 - .L_1460)
.L_1460:
        /*0094*/ 	.word	0x000001c0
        /*0098*/ 	.word	0x00000001
        /*009c*/ 	.word	0x00000001


	//----- nvinfo : EIATTR_CRS_STACK_SIZE
	.align		4
.L_1461:
        /*00a0*/ 	.byte	0x04, 0x1e
        /*00a2*/ 	.short	(.L_1463 - .L_1462)
.L_1462:
        /*00a4*/ 	.word	0x00000000


	//----- nvinfo : EIATTR_CBANK_PARAM_SIZE
	.align		4
.L_1463:
        /*00a8*/ 	.byte	0x03, 0x19
        /*00aa*/ 	.short	0x00a0


	//----- nvinfo : EIATTR_PARAM_CBANK
	.align		4
        /*00ac*/ 	.byte	0x04, 0x0a
        /*00ae*/ 	.short	(.L_1465 - .L_1464)
	.align		4
.L_1464:
        /*00b0*/ 	.word	index@(.nv.constant0._Z35group_norm_nhwc_fwd_one_pass_kernelI11Fp16IOFp32WLi256ELi28ELi448EEv26Group_norm_nhwc_fwd_params)
        /*00b4*/ 	.short	0x0380
        /*00b6*/ 	.short	0x00a0


	//----- nvinfo : EIATTR_SW_WAR
	.align		4
.L_1465:
        /*00b8*/ 	.byte	0x04, 0x36
        /*00ba*/ 	.short	(.L_1467 - .L_1466)
.L_1466:
        /*00bc*/ 	.word	0x00000008
.L_1467:


//--------------------- .nv.info._Z35group_norm_nhwc_fwd_one_pass_kernelI11Fp16IOFp32WLi512ELi28ELi448EEv26Group_norm_nhwc_fwd_params --------------------------
	.section	.nv.info._Z35group_norm_nhwc_fwd_one_pass_kernelI11Fp16IOFp32WLi512ELi28ELi448EEv26Group_norm_nhwc_fwd_params,"",@"SHT_CUDA_INFO"
	.sectionflags	@""
	.align	4


	//----- nvinfo : EIATTR_CUDA_API_VERSION
	.align		4
        /*0000*/ 	.byte	0x04, 0x37
        /*0002*/ 	.short	(.L_1469 - .L_1468)
.L_1468:
        /*0004*/ 	.word	0x00000082


	//----- nvinfo : EIATTR_KPARAM_INFO
	.align		4
.L_1469:
        /*0008*/ 	.byte	0x04, 0x17
        /*000a*/ 	.short	(.L_1471 - .L_1470)
.L_1470:
        /*000c*/ 	.word	0x00000000
        /*0010*/ 	.short	0x0000
        /*0012*/ 	.short	0x0000
        /*0014*/ 	.byte	0x00, 0xf0, 0x81, 0x02


	//----- nvinfo : EIATTR_SPARSE_MMA_MASK
	.align		4
.L_1471:
        /*0018*/ 	.byte	0x03, 0x50
        /*001a*/ 	.short	0x0000


	//----- nvinfo : EIATTR_MAXREG_COUNT
	.align		4
        /*001c*/ 	.byte	0x03, 0x1b
        /*001e*/ 	.short	0x0080


	//----- nvinfo : EIATTR_NUM_BARRIERS
	.align		4
        /*0020*/ 	.byte	0x02, 0x4c
        /*0022*/ 	.byte	0x01
	.zero		1


	//----- nvinfo : EIATTR_MERCURY_ISA_VERSION
	.align		4
        /*0024*/ 	.byte	0x03, 0x5f
        /*0026*/ 	.short	0x0101


	//----- nvinfo : EIATTR_COOP_GROUP_MASK_REGIDS
	.align		4
        /*0028*/ 	.byte	0x04, 0x29
        /*002a*/ 	.short	(.L_1473 - .L_1472)


	//   ....[0]....
.L_1472:
        /*002c*/ 	.word	0xffffffff


	//   ....[1]....
        /*0030*/ 	.word	0xffffffff


	//   ....[2]....
        /*0034*/ 	.word	0xffffffff


	//   ....[3]....
        /*0038*/ 	.word	0xffffffff


	//   ....[4]....
        /*003c*/ 	.word	0xffffffff


	//   ....[5]....
        /*0040*/ 	.word	0xffffffff


	//   ....[6]....
        /*0044*/ 	.word	0xffffffff


	//   ....[7]....
        /*0048*/ 	.word	0xffffffff


	//   ....[8]....
        /*004c*/ 	.word	0xffffffff


	//   ....[9]....
        /*0050*/ 	.word	0xffffffff


	//----- nvinfo : EIATTR_COOP_GROUP_INSTR_OFFSETS
	.align		4
.L_1473:
        /*0054*/ 	.byte	0x04, 0x28
        /*0056*/ 	.short	(.L_1475 - .L_1474)


	//   ....[0]....
.L_1474:
        /*0058*/ 	.word	0x00001b30


	//   ....[1]....
        /*005c*/ 	.word	0x00001b40


	//   ....[2]....
        /*0060*/ 	.word	0x00001b70


	//   ....[3]....
        /*0064*/ 	.word	0x00001b80


	//   ....[4]....
        /*0068*/ 	.word	0x00001bc0


	//   ....[5]....
        /*006c*/ 	.word	0x00001bd0


	//   ....[6]....
        /*0070*/ 	.word	0x00001c10


	//   ....[7]....
        /*0074*/ 	.word	0x00001c20


	//   ....[8]....
        /*0078*/ 	.word	0x00001ca0


	//   ....[9]....
        /*007c*/ 	.word	0x00001cb0


	//----- nvinfo : EIATTR_VRC_CTA_INIT_COUNT
	.align		4
.L_1475:
        /*0080*/ 	.byte	0x02, 0x4a
	.zero		1
	.zero		1


	//----- nvinfo : EIATTR_EXIT_INSTR_OFFSETS
	.align		4
        /*0084*/ 	.byte	0x04, 0x1c
        /*0086*/ 	.short	(.L_1477 - .L_1476)


	//   ....[0]....
.L_1476:
        /*0088*/ 	.word	0x00000060


	//   ....[1]....
        /*008c*/ 	.word	0x000064c0


	//----- nvinfo : EIATTR_MAX_THREADS
	.align		4
.L_1477:
        /*0090*/ 	.byte	0x04, 0x05
        /*0092*/ 	.short	(.L_1479 - .L_1478)
.L_1478:
        /*0094*/ 	.word	0x000001c0
        /*0098*/ 	.word	0x00000001
        /*009c*/ 	.word	0x00000001


	//----- nvinfo : EIATTR_CRS_STACK_SIZE
	.align		4
.L_1479:
        /*00a0*/ 	.byte	0x04, 0x1e
        /*00a2*/ 	.short	(.L_1481 - .L_1480)
.L_1480:
        /*00a4*/ 	.word	0x00000000


	//----- nvinfo : EIATTR_CBANK_PARAM_SIZE
	.align		4
.L_1481:
        /*00a8*/ 	.byte	0x03, 0x19
        /*00aa*/ 	.short	0x00a0


	//----- nvinfo : EIATTR_PARAM_CBANK
	.align		4
        /*00ac*/ 	.byte	0x04, 0x0a
        /*00ae*/ 	.short	(.L_1483 - .L_1482)
	.align		4
.L_1482:
        /*00b0*/ 	.word	index@(.nv.constant0._Z35group_norm_nhwc_fwd_one_pass_kernelI11Fp16IOFp32WLi512ELi28ELi448EEv26Group_norm_nhwc_fwd_params)
        /*00b4*/ 	.short	0x0380
        /*00b6*/ 	.short	0x00a0


	//----- nvinfo : EIATTR_SW_WAR
	.align		4
.L_1483:
        /*00b8*/ 	.byte	0x04, 0x36
        /*00ba*/ 	.short	(.L_1485 - .L_1484)
.L_1484:
        /*00bc*/ 	.word	0x00000008
.L_1485:


//--------------------- .nv.info._Z35group_norm_nhwc_fwd_one_pass_kernelI11Fp16IOBf16WLi64ELi28ELi448EEv26Group_norm_nhwc_fwd_params --------------------------
	.section	.nv.info._Z35group_norm_nhwc_fwd_one_pass_kernelI11Fp16IOBf16WLi64ELi28ELi448EEv26Group_norm_nhwc_fwd_params,"",@"SHT_CUDA_INFO"
	.sectionflags	@""
	.align	4


	//----- nvinfo : EIATTR_CUDA_API_VERSION
	.align		4
        /*0000*/ 	.byte	0x04, 0x37
        /*0002*/ 	.short	(.L_1487 - .L_1486)
.L_1486:
        /*0004*/ 	.word	0x00000082


	//----- nvinfo : EIATTR_KPARAM_INFO
	.align		4
.L_1487:
        /*0008*/ 	.byte	0x04, 0x17
        /*000a*/ 	.short	(.L_1489 - .L_1488)
.L_1488:
        /*000c*/ 	.word	0x00000000
        /*0010*/ 	.short	0x0000
        /*0012*/ 	.short	0x0000
        /*0014*/ 	.byte	0x00, 0xf0, 0x81, 0x02


	//----- nvinfo : EIATTR_SPARSE_MMA_MASK
	.align		4
.L_1489:
        /*0018*/ 	.byte	0x03, 0x50
        /*001a*/ 	.short	0x0000


	//----- nvinfo : EIATTR_MAXREG_COUNT
	.align		4
        /*001c*/ 	.byte	0x03, 0x1b
        /*001e*/ 	.short	0x0080


	//----- nvinfo : EIATTR_NUM_BARRIERS
	.align		4
        /*0020*/ 	.byte	0x02, 0x4c
        /*0022*/ 	.byte	0x01
	.zero		1


	//----- nvinfo : EIATTR_MERCURY_ISA_VERSION
	.align		4
        /*0024*/ 	.byte	0x03, 0x5f
        /*0026*/ 	.short	0x0101


	//----- nvinfo : EIATTR_INT_WARP_WIDE_INSTR_OFFSETS
	.align		4
        /*0028*/ 	.byte	0x04, 0x31
        /*002a*/ 	.short	(.L_1491 - .L_1490)


	//   ....[0]....
.L_1490:
        /*002c*/ 	.word	0x00001030


	//   ....[1]....
        /*0030*/ 	.word	0x00001060


	//   ....[2]....
        /*0034*/ 	.word	0x00001080


	//   ....[3]....
        /*0038*/ 	.word	0x000010b0


	//   ....[4]....
        /*003c*/ 	.word	0x00001280


	//   ....[5]....
        /*0040*/ 	.word	0x000012e0


	//   ....[6]....
        /*0044*/ 	.word	0x00001310


	//   ....[7]....
        /*0048*/ 	.word	0x00001330


	//   ....[8]....
        /*004c*/ 	.word	0x000015e0


	//   ....[9]....
        /*0050*/ 	.word	0x000016c0


	//   ....[10]....
        /*0054*/ 	.word	0x000016d0


	//   ....[11]....
        /*0058*/ 	.word	0x000017b0


	//   ....[12]....
        /*005c*/ 	.word	0x00001920


	//   ....[13]....
        /*0060*/ 	.word	0x00001940


	//----- nvinfo : EIATTR_COOP_GROUP_MASK_REGIDS
	.align		4
.L_1491:
        /*0064*/ 	.byte	0x04, 0x29
        /*0066*/ 	.short	(.L_1493 - .L_1492)


	//   ....[0]....
.L_1492:
        /*0068*/ 	.word	0xffffffff


	//   ....[1]....
        /*006c*/ 	.word	0xffffffff


	//   ....[2]....
        /*0070*/ 	.word	0xffffffff


	//   ....[3]....
        /*0074*/ 	.word	0xffffffff


	//   ....[4]....
        /*0078*/ 	.word	0xffffffff


	//   ....[5]....
        /*007c*/ 	.word	0xffffffff


	//   ....[6]....
        /*0080*/ 	.word	0xffffffff


	//   ....[7]....
        /*0084*/ 	.word	0xffffffff


	//   ....[8]....
        /*0088*/ 	.word	0xffffffff


	//   ....[9]....
        /*008c*/ 	.word	0xffffffff


	//----- nvinfo : EIATTR_COOP_GROUP_INSTR_OFFSETS
	.align		4
.L_1493:
        /*0090*/ 	.byte	0x04, 0x28
        /*0092*/ 	.short	(.L_1495 - .L_1494)


	//   ....[0]....
.L_1494:
        /*0094*/ 	.word	0x000007a0


	//   ....[1]....
        /*0098*/ 	.word	0x000007b0


	//   ....[2]....
        /*009c*/ 	.word	0x000007e0


	//   ....[3]....
        /*00a0*/ 	.word	0x00000800


	//   ....[4]....
        /*00a4*/ 	.word	0x00000830


	//   ....[5]....
        /*00a8*/ 	.word	0x00000850


	//   ....[6]....
        /*00ac*/ 	.word	0x00000880


	//   ....[7]....
        /*00b0*/ 	.word	0x000008a0


	//   ....[8]....
        /*00b4*/ 	.word	0x000008f0


	//   ....[9]....
        /*00b8*/ 	.word	0x00000900


	//----- nvinfo : EIATTR_VRC_CTA_INIT_COUNT
	.align		4
.L_1495:
        /*00bc*/ 	.byte	0x02, 0x4a
	.zero		1
	.zero		1


	//----- nvinfo : EIATTR_EXIT_INSTR_OFFSETS
	.align		4
        /*00c0*/ 	.byte	0x04, 0x1c
        /*00c2*/ 	.short	(.L_1497 - .L_1496)


	//   ....[0]....
.L_1496:
        /*00c4*/ 	.word	0x00000070


	//   ....[1]....
        /*00c8*/ 	.word	0x00002550


	//----- nvinfo : EIATTR_MAX_THREADS
	.align		4
.L_1497:
        /*00cc*/ 	.byte	0x04, 0x05
        /*00ce*/ 	.short	(.L_1499 - .L_1498)
.L_1498:
        /*00d0*/ 	.word	0x000001c0
        /*00d4*/ 	.word	0x00000001
        /*00d8*/ 	.word	0x00000001


	//----- nvinfo : EIATTR_CRS_STACK_SIZE
	.align		4
.L_1499:
        /*00dc*/ 	.byte	0x04, 0x1e
        /*00de*/ 	.short	(.L_1501 - .L_1500)
.L_1500:
        /*00e0*/ 	.word	0x00000000


	//----- nvinfo : EIATTR_CBANK_PARAM_SIZE
	.align		4
.L_1501:
        /*00e4*/ 	.byte	0x03, 0x19
        /*00e6*/ 	.short	0x00a0


	//----- nvinfo : EIATTR_PARAM_CBANK
	.align		4
        /*00e8*/ 	.byte	0x04, 0x0a
        /*00ea*/ 	.short	(.L_1503 - .L_1502)
	.align		4
.L_1502:
        /*00ec*/ 	.word	index@(.nv.constant0._Z35group_norm_nhwc_fwd_one_pass_kernelI11Fp16IOBf16WLi64ELi28ELi448EEv26Group_norm_nhwc_fwd_params)
        /*00f0*/ 	.short	0x0380
        /*00f2*/ 	.short	0x00a0


	//----- nvinfo : EIATTR_SW_WAR
	.align		4
.L_1503:
        /*00f4*/ 	.byte	0x04, 0x36
        /*00f6*/ 	.short	(.L_1505 - .L_1504)
.L_1504:
        /*00f8*/ 	.word	0x00000008
.L_1505:


//--------------------- .nv.info._Z35group_norm_nhwc_fwd_one_pass_kernelI11Fp16IOBf16WLi128ELi28ELi448EEv26Group_norm_nhwc_fwd_params --------------------------
	.section	.nv.info._Z35group_norm_nhwc_fwd_one_pass_kernelI11Fp16IOBf16WLi128ELi28ELi448EEv26Group_norm_nhwc_fwd_params,"",@"SHT_CUDA_INFO"
	.sectionflags	@""
	.align	4


	//----- nvinfo : EIATTR_CUDA_API_VERSION
	.align		4
        /*0000*/ 	.byte	0x04, 0x37
        /*0002*/ 	.short	(.L_1507 - .L_1506)
.L_1506:
        /*0004*/ 	.word	0x00000082


	//----- nvinfo : EIATTR_KPARAM_INFO
	.align		4
.L_1507:
        /*0008*/ 	.byte	0x04, 0x17
        /*000a*/ 	.short	(.L_1509 - .L_1508)
.L_1508:
        /*000c*/ 	.word	0x00000000
        /*0010*/ 	.short	0x0000
        /*0012*/ 	.short	0x0000
        /*0014*/ 	.byte	0x00, 0xf0, 0x81, 0x02


	//----- nvinfo : EIATTR_SPARSE_MMA_MASK
	.align		4
.L_1509:
        /*0018*/ 	.byte	0x03, 0x50
        /*001a*/ 	.short	0x0000


	//----- nvinfo : EIATTR_MAXREG_COUNT
	.align		4
        /*001c*/ 	.byte	0x03, 0x1b
        /*001e*/ 	.short	0x0080


	//----- nvinfo : EIATTR_NUM_BARRIERS
	.align		4
        /*0020*/ 	.byte	0x02, 0x4c
        /*0022*/ 	.byte	0x01
	.zero		1


	//----- nvinfo : EIATTR_MERCURY_ISA_VERSION
	.align		4
        /*0024*/ 	.byte	0x03, 0x5f
        /*0026*/ 	.short	0x0101


	//----- nvinfo : EIATTR_INT_WARP_WIDE_INSTR_OFFSETS
	.align		4
        /*0028*/ 	.byte	0x04, 0x31
        /*002a*/ 	.short	(.L_1511 - .L_1510)


	//   ....[0]....
.L_1510:
        /*002c*/ 	.word	0x000012d0


	//   ....[1]....
        /*0030*/ 	.word	0x00001340


	//   ....[2]....
        /*0034*/ 	.word	0x00001350


	//   ....[3]....
        /*0038*/ 	.word	0x00001380


	//   ....[4]....
        /*003c*/ 	.word	0x00001540


	//   ....[5]....
        /*0040*/ 	.word	0x000015a0


	//   ....[6]....
        /*0044*/ 	.word	0x000015c0


	//   ....[7]....
        /*0048*/ 	.word	0x000015f0


	//   ....[8]....
        /*004c*/ 	.word	0x00001920


	//   ....[9]....
        /*0050*/ 	.word	0x00001940


	//   ....[10]....
        /*0054*/ 	.word	0x00001960


	//   ....[11]....
        /*0058*/ 	.word	0x00001980


	//   ....[12]....
        /*005c*/ 	.word	0x00001be0


	//   ....[13]....
        /*0060*/ 	.word	0x00001c00


	//----- nvinfo : EIATTR_COOP_GROUP_MASK_REGIDS
	.align		4
.L_1511:
        /*0064*/ 	.byte	0x04, 0x29
        /*0066*/ 	.short	(.L_1513 - .L_1512)


	//   ....[0]....
.L_1512:
        /*0068*/ 	.word	0xffffffff


	//   ....[1]....
        /*006c*/ 	.word	0xffffffff


	//   ....[2]....
        /*0070*/ 	.word	0xffffffff


	//   ....[3]....
        /*0074*/ 	.word	0xffffffff


	//   ....[4]....
        /*0078*/ 	.word	0xffffffff


	//   ....[5]....
        /*007c*/ 	.word	0xffffffff


	//   ....[6]....
        /*0080*/ 	.word	0xffffffff


	//   ....[7]....
        /*0084*/ 	.word	0xffffffff


	//   ....[8]....
        /*0088*/ 	.word	0xffffffff


	//   ....[9]....
        /*008c*/ 	.word	0xffffffff


	//----- nvinfo : EIATTR_COOP_GROUP_INSTR_OFFSETS
	.align		4
.L_1513:
        /*0090*/ 	.byte	0x04, 0x28
        /*0092*/ 	.short	(.L_1515 - .L_1514)


	//   ....[0]....
.L_1514:
        /*0094*/ 	.word	0x00000a60


	//   ....[1]....
        /*0098*/ 	.word	0x00000a70


	//   ....[2]....
        /*009c*/ 	.word	0x00000aa0


	//   ....[3]....
        /*00a0*/ 	.word	0x00000ab0


	//   ....[4]....
        /*00a4*/ 	.word	0x00000af0


	//   ....[5]....
        /*00a8*/ 	.word	0x00000b00


	//   ....[6]....
        /*00ac*/ 	.word	0x00000b40


	//   ....[7]....
        /*00b0*/ 	.word	0x00000b50


	//   ....[8]....
        /*00b4*/ 	.word	0x00000bb0


	//   ....[9]....
        /*00b8*/ 	.word	0x00000bc0


	//----- nvinfo : EIATTR_VRC_CTA_INIT_COUNT
	.align		4
.L_1515:
        /*00bc*/ 	.byte	0x02, 0x4a
	.zero		1
	.zero		1


	//----- nvinfo : EIATTR_EXIT_INSTR_OFFSETS
	.align		4
        /*00c0*/ 	.byte	0x04, 0x1c
        /*00c2*/ 	.short	(.L_1517 - .L_1516)


	//   ....[0]....
.L_1516:
        /*00c4*/ 	.word	0x00000070


	//   ....[1]....
        /*00c8*/ 	.word	0x00003010


	//----- nvinfo : EIATTR_MAX_THREADS
	.align		4
.L_1517:
        /*00cc*/ 	.byte	0x04, 0x05
        /*00ce*/ 	.short	(.L_1519 - .L_1518)
.L_1518:
        /*00d0*/ 	.word	0x000001c0
        /*00d4*/ 	.word	0x00000001
        /*00d8*/ 	.word	0x00000001


	//----- nvinfo : EIATTR_CRS_STACK_SIZE
	.align		4
.L_1519:
        /*00dc*/ 	.byte	0x04, 0x1e
        /*00de*/ 	.short	(.L_1521 - .L_1520)
.L_1520:
        /*00e0*/ 	.word	0x00000000


	//----- nvinfo : EIATTR_CBANK_PARAM_SIZE
	.align		4
.L_1521:
        /*00e4*/ 	.byte	0x03, 0x19
        /*00e6*/ 	.short	0x00a0


	//----- nvinfo : EIATTR_PARAM_CBANK
	.align		4
        /*00e8*/ 	.byte	0x04, 0x0a
        /*00ea*/ 	.short	(.L_1523 - .L_1522)
	.align		4
.L_1522:
        /*00ec*/ 	.word	index@(.nv.constant0._Z35group_norm_nhwc_fwd_one_pass_kernelI11Fp16IOBf16WLi128ELi28ELi448EEv26Group_norm_nhwc_fwd_params)
        /*00f0*/ 	.short	0x0380
        /*00f2*/ 	.short	0x00a0


	//----- nvinfo : EIATTR_SW_WAR
	.align		4
.L_1523:
        /*00f4*/ 	.byte	0x04, 0x36
        /*00f6*/ 	.short	(.L_1525 - .L_1524)
.L_1524:
        /*00f8*/ 	.word	0x00000008
.L_1525:


//--------------------- .nv.info._Z35group_norm_nhwc_fwd_one_pass_kernelI11Fp16IOBf16WLi256ELi28ELi448EEv26Group_norm_nhwc_fwd_params --------------------------
	.section	.nv.info._Z35group_norm_nhwc_fwd_one_pass_kernelI11Fp16IOBf16WLi256ELi28ELi448EEv26Group_norm_nhwc_fwd_params,"",@"SHT_CUDA_INFO"
	.sectionflags	@""
	.align	4


	//----- nvinfo : EIATTR_CUDA_API_VERSION
	.align		4
        /*0000*/ 	.byte	0x04, 0x37
        /*0002*/ 	.short	(.L_1527 - .L_1526)
.L_1526:
        /*0004*/ 	.word	0x00000082


	//----- nvinfo : EIATTR_KPARAM_INFO
	.align		4
.L_1527:
        /*0008*/ 	.byte	0x04, 0x17
        /*000a*/ 	.short	(.L_1529 - .L_1528)
.L_1528:
        /*000c*/ 	.word	0x00000000
        /*0010*/ 	.short	0x0000
        /*0012*/ 	.short	0x0000
        /*0014*/ 	.byte	0x00, 0xf0, 0x81, 0x02


	//----- nvinfo : EIATTR_SPARSE_MMA_MASK
	.align		4
.L_1529:
        /*0018*/ 	.byte	0x03, 0x50
        /*001a*/ 	.short	0x0000


	//----- nvinfo : EIATTR_MAXREG_COUNT
	.align		4
        /*001c*/ 	.byte	0x03, 0x1b
        /*001e*/ 	.short	0x0080


	//----- nvinfo : EIATTR_NUM_BARRIERS
	.align		4
        /*0020*/ 	.byte	0x02, 0x4c
        /*0022*/ 	.byte	0x01
	.zero		1


	//----- nvinfo : EIATTR_MERCURY_ISA_VERSION
	.align		4
        /*0024*/ 	.byte	0x03, 0x5f
        /*0026*/ 	.short	0x0101


	//----- nvinfo : EIATTR_COOP_GROUP_MASK_REGIDS
	.align		4
        /*0028*/ 	.byte	0x04, 0x29
        /*002a*/ 	.short	(.L_1531 - .L_1530)


	//   ....[0]....
.L_1530:
        /*002c*/ 	.word	0xffffffff


	//   ....[1]....
        /*0030*/ 	.word	0xffffffff


	//   ....[2]....
        /*0034*/ 	.word	0xffffffff


	//   ....[3]....
        /*0038*/ 	.word	0xffffffff


	//   ....[4]....
        /*003c*/ 	.word	0xffffffff


	//   ....[5]....
        /*0040*/ 	.word	0xffffffff


	//   ....[6]....
        /*0044*/ 	.word	0xffffffff


	//   ....[7]....
        /*0048*/ 	.word	0xffffffff


	//   ....[8]....
        /*004c*/ 	.word	0xffffffff


	//   ....[9]....
        /*0050*/ 	.word	0xffffffff


	//----- nvinfo : EIATTR_COOP_GROUP_INSTR_OFFSETS
	.align		4
.L_1531:
        /*0054*/ 	.byte	0x04, 0x28
        /*0056*/ 	.short	(.L_1533 - .L_1532)


	//   ....[0]....
.L_1532:
        /*0058*/ 	.word	0x00000fe0


	//   ....[1]....
        /*005c*/ 	.word	0x00000ff0


	//   ....[2]....
        /*0060*/ 	.word	0x00001020


	//   ....[3]....
        /*0064*/ 	.word	0x00001030


	//   ....[4]....
        /*0068*/ 	.word	0x00001070


	//   ....[5]....
        /*006c*/ 	.word	0x00001080


	//   ....[6]....
        /*0070*/ 	.word	0x000010c0


	//   ....[7]....
        /*0074*/ 	.word	0x000010d0


	//   ....[8]....
        /*0078*/ 	.word	0x00001130


	//   ....[9]....
        /*007c*/ 	.word	0x00001140


	//----- nvinfo : EIATTR_VRC_CTA_INIT_COUNT
	.align		4
.L_1533:
        /*0080*/ 	.byte	0x02, 0x4a
	.zero		1
	.zero		1


	//----- nvinfo : EIATTR_EXIT_INSTR_OFFSETS
	.align		4
        /*0084*/ 	.byte	0x04, 0x1c
        /*0086*/ 	.short	(.L_1535 - .L_1534)


	//   ....[0]....
.L_1534:
        /*0088*/ 	.word	0x00000060


	//   ....[1]....
        /*008c*/ 	.word	0x00003e40


	//----- nvinfo : EIATTR_MAX_THREADS
	.align		4
.L_1535:
        /*0090*/ 	.byte	0x04, 0x05
        /*0092*/ 	.short	(.L_1537 - .L_1536)
.L_1536:
        /*0094*/ 	.word	0x000001c0
        /*0098*/ 	.word	0x00000001
        /*009c*/ 	.word	0x00000001


	//----- nvinfo : EIATTR_CRS_STACK_SIZE
	.align		4
.L_1537:
        /*00a0*/ 	.byte	0x04, 0x1e
        /*00a2*/ 	.short	(.L_1539 - .L_1538)
.L_1538:
        /*00a4*/ 	.word	0x00000000


	//----- nvinfo : EIATTR_CBANK_PARAM_SIZE
	.align		4
.L_1539:
        /*00a8*/ 	.byte	0x03, 0x19
        /*00aa*/ 	.short	0x00a0


	//----- nvinfo : EIATTR_PARAM_CBANK
	.align		4
        /*00ac*/ 	.byte	0x04, 0x0a
        /*00ae*/ 	.short	(.L_1541 - .L_1540)
	.align		4
.L_1540:
        /*00b0*/ 	.word	index@(.nv.constant0._Z35group_norm_nhwc_fwd_one_pass_kernelI11Fp16IOBf16WLi256ELi28ELi448EEv26Group_norm_nhwc_fwd_params)
        /*00b4*/ 	.short	0x0380
        /*00b6*/ 	.short	0x00a0


	//----- nvinfo : EIATTR_SW_WAR
	.align		4
.L_1541:
        /*00b8*/ 	.byte	0x04, 0x36
        /*00ba*/ 	.short	(.L_1543 - .L_1542)
.L_1542:
        /*00bc*/ 	.word	0x00000008
.L_1543:


//--------------------- .nv.info._Z35group_norm_nhwc_fwd_one_pass_kernelI11Fp16IOBf16WLi512ELi28ELi448EEv26Group_norm_nhwc_fwd_params --------------------------
	.section	.nv.info._Z35group_norm_nhwc_fwd_one_pass_kernelI11Fp16IOBf16WLi512ELi28ELi448EEv26Group_norm_nhwc_fwd_params,"",@"SHT_CUDA_INFO"
	.sectionflags	@""
	.align	4


	//----- nvinfo : EIATTR_CUDA_API_VERSION
	.align		4
        /*0000*/ 	.byte	0x04, 0x37
        /*0002*/ 	.short	(.L_1545 - .L_1544)
.L_1544:
        /*0004*/ 	.word	0x00000082


	//----- nvinfo : EIATTR_KPARAM_INFO
	.align		4
.L_1545:
        /*0008*/ 	.byte	0x04, 0x17
        /*000a*/ 	.short	(.L_1547 - .L_1546)
.L_1546:
        /*000c*/ 	.word	0x00000000
        /*0010*/ 	.short	0x0000
        /*0012*/ 	.short	0x0000
        /*0014*/ 	.byte	0x00, 0xf0, 0x81, 0x02


	//----- nvinfo : EIATTR_SPARSE_MMA_MASK
	.align		4
.L_1547:
        /*0018*/ 	.byte	0x03, 0x50
        /*001a*/ 	.short	0x0000


	//----- nvinfo : EIATTR_MAXREG_COUNT
	.align		4
        /*001c*/ 	.byte	0x03, 0x1b
        /*001e*/ 	.short	0x0080


	//----- nvinfo : EIATTR_NUM_BARRIERS
	.align		4
        /*0020*/ 	.byte	0x02, 0x4c
        /*0022*/ 	.byte	0x01
	.zero		1


	//----- nvinfo : EIATTR_MERCURY_ISA_VERSION
	.align		4
        /*0024*/ 	.byte	0x03, 0x5f
        /*0026*/ 	.short	0x0101


	//----- nvinfo : EIATTR_COOP_GROUP_MASK_REGIDS
	.align		4
        /*0028*/ 	.byte	0x04, 0x29
        /*002a*/ 	.short	(.L_1549 - .L_1548)


	//   ....[0]....
.L_1548:
        /*002c*/ 	.word	0xffffffff


	//   ....[1]....
        /*0030*/ 	.word	0xffffffff


	//   ....[2]....
        /*0034*/ 	.word	0xffffffff


	//   ....[3]....
        /*0038*/ 	.word	0xffffffff


	//   ....[4]....
        /*003c*/ 	.word	0xffffffff


	//   ....[5]....
        /*0040*/ 	.word	0xffffffff


	//   ....[6]....
        /*0044*/ 	.word	0xffffffff


	//   ....[7]....
        /*0048*/ 	.word	0xffffffff


	//   ....[8]....
        /*004c*/ 	.word	0xffffffff


	//   ....[9]....
        /*0050*/ 	.word	0xffffffff


	//----- nvinfo : EIATTR_COOP_GROUP_INSTR_OFFSETS
	.align		4
.L_1549:
        /*0054*/ 	.byte	0x04, 0x28
        /*0056*/ 	.short	(.L_1551 - .L_1550)


	//   ....[0]....
.L_1550:
        /*0058*/ 	.word	0x00001b30


	//   ....[1]....
        /*005c*/ 	.word	0x00001b40


	//   ....[2]....
        /*0060*/ 	.word	0x00001b70


	//   ....[3]....
        /*0064*/ 	.word	0x00001b80


	//   ....[4]....
        /*0068*/ 	.word	0x00001bc0


	//   ....[5]....
        /*006c*/ 	.word	0x00001bd0


	//   ....[6]....
        /*0070*/ 	.word	0x00001c10


	//   ....[7]....
        /*0074*/ 	.word	0x00001c20


	//   ....[8]....
        /*0078*/ 	.word	0x00001ca0


	//   ....[9]....
        /*007c*/ 	.word	0x00001cb0


	//----- nvinfo : EIATTR_VRC_CTA_INIT_COUNT
	.align		4
.L_1551:
        /*0080*/ 	.byte	0x02, 0x4a
	.zero		1
	.zero		1


	//----- nvinfo : EIATTR_EXIT_INSTR_OFFSETS
	.align		4
        /*0084*/ 	.byte	0x04, 0x1c
        /*0086*/ 	.short	(.L_1553 - .L_1552)


	//   ....[0]....
.L_1552:
        /*0088*/ 	.word	0x00000060


	//   ....[1]....
        /*008c*/ 	.word	0x00006520


	//----- nvinfo : EIATTR_MAX_THREADS
	.align		4
.L_1553:
        /*0090*/ 	.byte	0x04, 0x05
        /*0092*/ 	.short	(.L_1555 - .L_1554)
.L_1554:
        /*0094*/ 	.word	0x000001c0
        /*0098*/ 	.word	0x00000001
        /*009c*/ 	.word	0x00000001


	//----- nvinfo : EIATTR_CRS_STACK_SIZE
	.align		4
.L_1555:
        /*00a0*/ 	.byte	0x04, 0x1e
        /*00a2*/ 	.short	(.L_1557 - .L_1556)
.L_1556:
        /*00a4*/ 	.word	0x00000000


	//----- nvinfo : EIATTR_CBANK_PARAM_SIZE
	.align		4
.L_1557:
        /*00a8*/ 	.byte	0x03, 0x19
        /*00aa*/ 	.short	0x00a0


	//----- nvinfo : EIATTR_PARAM_CBANK
	.align		4
        /*00ac*/ 	.byte	0x04, 0x0a
        /*00ae*/ 	.short	(.L_1559 - .L_1558)
	.align		4
.L_1558:
        /*00b0*/ 	.word	index@(.nv.constant0._Z35group_norm_nhwc_fwd_one_pass_kernelI11Fp16IOBf16WLi512ELi28ELi448EEv26Group_norm_nhwc_fwd_params)
        /*00b4*/ 	.short	0x0380
        /*00b6*/ 	.short	0x00a0


	//----- nvinfo : EIATTR_SW_WAR
	.align		4
.L_1559:
        /*00b8*/ 	.byte	0x04, 0x36
        /*00ba*/ 	.short	(.L_1561 - .L_1560)
.L_1560:
        /*00bc*/ 	.word	0x00000008
.L_1561:


//--------------------- .nv.info._Z35group_norm_nhwc_fwd_one_pass_kernelI11Fp16IOFp16WLi64ELi28ELi448EEv26Group_norm_nhwc_fwd_params --------------------------
	.section	.nv.info._Z35group_norm_nhwc_fwd_one_pass_kernelI11Fp16IOFp16WLi64ELi28ELi448EEv26Group_norm_nhwc_fwd_params,"",@"SHT_CUDA_INFO"
	.sectionflags	@""
	.align	4


	//----- nvinfo : EIATTR_CUDA_API_VERSION
	.align		4
        /*0000*/ 	.byte	0x04, 0x37
        /*0002*/ 	.short	(.L_1563 - .L_1562)
.L_1562:
        /*0004*/ 	.word	0x00000082


	//----- nvinfo : EIATTR_KPARAM_INFO
	.align		4
.L_1563:
        /*0008*/ 	.byte	0x04, 0x17
        /*000a*/ 	.short	(.L_1565 - .L_1564)
.L_1564:
        /*000c*/ 	.word	0x00000000
        /*0010*/ 	.short	0x0000
        /*0012*/ 	.short	0x0000
        /*0014*/ 	.byte	0x00, 0xf0, 0x81, 0x02


	//----- nvinfo : EIATTR_SPARSE_MMA_MASK
	.align		4
.L_1565:
        /*0018*/ 	.byte	0x03, 0x50
        /*001a*/ 	.short	0x0000


	//----- nvinfo : EIATTR_MAXREG_COUNT
	.align		4
        /*001c*/ 	.byte	0x03, 0x1b
        /*001e*/ 	.short	0x0080


	//----- nvinfo : EIATTR_NUM_BARRIERS
	.align		4
        /*0020*/ 	.byte	0x02, 0x4c
        /*0022*/ 	.byte	0x01
	.zero		1


	//----- nvinfo : EIATTR_MERCURY_ISA_VERSION
	.align		4
        /*0024*/ 	.byte	0x03, 0x5f
        /*0026*/ 	.short	0x0101


	//----- nvinfo : EIATTR_INT_WARP_WIDE_INSTR_OFFSETS
	.align		4
        /*0028*/ 	.byte	0x04, 0x31
        /*002a*/ 	.short	(.L_1567 - .L_1566)


	//   ....[0]....
.L_1566:
        /*002c*/ 	.word	0x00001020


	//   ....[1]....
        /*0030*/ 	.word	0x00001060


	//   ....[2]....
        /*0034*/ 	.word	0x00001080


	//   ....[3]....
        /*0038*/ 	.word	0x000010b0


	//   ....[4]....
        /*003c*/ 	.word	0x00001280


	//   ....[5]....
        /*0040*/ 	.word	0x000012e0


	//   ....[6]....
        /*0044*/ 	.word	0x00001320


	//   ....[7]....
        /*0048*/ 	.word	0x00001330


	//   ....[8]....
        /*004c*/ 	.word	0x000015e0


	//   ....[9]....
        /*0050*/ 	.word	0x000016c0


	//   ....[10]....
        /*0054*/ 	.word	0x000016d0


	//   ....[11]....
        /*0058*/ 	.word	0x000017b0


	//   ....[12]....
        /*005c*/ 	.word	0x00001920


	//   ....[13]....
        /*0060*/ 	.word	0x00001940


	//----- nvinfo : EIATTR_COOP_GROUP_MASK_REGIDS
	.align		4
.L_1567:
        /*0064*/ 	.byte	0x04, 0x29
        /*0066*/ 	.short	(.L_1569 - .L_1568)


	//   ....[0]....
.L_1568:
        /*0068*/ 	.word	0xffffffff


	//   ....[1]....
        /*006c*/ 	.word	0xffffffff


	//   ....[2]....
        /*0070*/ 	.word	0xffffffff


	//   ....[3]....
        /*0074*/ 	.word	0xffffffff


	//   ....[4]....
        /*0078*/ 	.word	0xffffffff


	//   ....[5]....
        /*007c*/ 	.word	0xffffffff


	//   ....[6]....
        /*0080*/ 	.word	0xffffffff


	//   ....[7]....
        /*0084*/ 	.word	0xffffffff


	//   ....[8]....
        /*0088*/ 	.word	0xffffffff


	//   ....[9]....
        /*008c*/ 	.word	0xffffffff


	//----- nvinfo : EIATTR_COOP_GROUP_INSTR_OFFSETS
	.align		4
.L_1569:
        /*0090*/ 	.byte	0x04, 0x28
        /*0092*/ 	.short	(.L_1571 - .L_1570)


	//   ....[0]....
.L_1570:
        /*0094*/ 	.word	0x000007a0


	//   ....[1]....
        /*0098*/ 	.word	0x000007b0


	//   ....[2]....
        /*009c*/ 	.word	0x000007e0


	//   ....[3]....
        /*00a0*/ 	.word	0x00000800


	//   ....[4]....
        /*00a4*/ 	.word	0x00000830


	//   ....[5]....
        /*00a8*/ 	.word	0x00000850


	//   ....[6]....
        /*00ac*/ 	.word	0x00000880


	//   ....[7]....
        /*00b0*/ 	.word	0x000008a0


	//   ....[8]....
        /*00b4*/ 	.word	0x000008f0


	//   ....[9]....
        /*00b8*/ 	.word	0x00000900


	//----- nvinfo : EIATTR_VRC_CTA_INIT_COUNT
	.align		4
.L_1571:
        /*00bc*/ 	.byte	0x02, 0x4a
	.zero		1
	.zero		1


	//----- nvinfo : EIATTR_EXIT_INSTR_OFFSETS
	.align		4
        /*00c0*/ 	.byte	0x04, 0x1c
        /*00c2*/ 	.short	(.L_1573 - .L_1572)


	//   ....[0]....
.L_1572:
        /*00c4*/ 	.word	0x00000070


	//   ....[1]....
        /*00c8*/ 	.word	0x00002550


	//----- nvinfo : EIATTR_MAX_THREADS
	.align		4
.L_1573:
        /*00cc*/ 	.byte	0x04, 0x05
        /*00ce*/ 	.short	(.L_1575 - .L_1574)
.L_1574:
        /*00d0*/ 	.word	0x000001c0
        /*00d4*/ 	.word	0x00000001
        /*00d8*/ 	.word	0x00000001


	//----- nvinfo : EIATTR_CRS_STACK_SIZE
	.align		4
.L_1575:
        /*00dc*/ 	.byte	0x04, 0x1e
        /*00de*/ 	.short	(.L_1577 - .L_1576)
.L_1576:
        /*00e0*/ 	.word	0x00000000


	//----- nvinfo : EIATTR_CBANK_PARAM_SIZE
	.align		4
.L_1577:
        /*00e4*/ 	.byte	0x03, 0x19
        /*00e6*/ 	.short	0x00a0


	//----- nvinfo : EIATTR_PARAM_CBANK
	.align		4
        /*00e8*/ 	.byte	0x04, 0x0a
        /*00ea*/ 	.short	(.L_1579 - .L_1578)
	.align		4
.L_1578:
        /*00ec*/ 	.word	index@(.nv.constant0._Z35group_norm_nhwc_fwd_one_pass_kernelI11Fp16IOFp16WLi64ELi28ELi448EEv26Group_norm_nhwc_fwd_params)
        /*00f0*/ 	.short	0x0380
        /*00f2*/ 	.short	0x00a0


	//----- nvinfo : EIATTR_SW_WAR
	.align		4
.L_1579:
        /*00f4*/ 	.byte	0x04, 0x36
        /*00f6*/ 	.short	(.L_1581 - .L_1580)
.L_1580:
        /*00f8*/ 	.word	0x00000008
.L_1581:


//--------------------- .nv.info._Z35group_norm_nhwc_fwd_one_pass_kernelI11Fp16IOFp16WLi128ELi28ELi448EEv26Group_norm_nhwc_fwd_params --------------------------
	.section	.nv.info._Z35group_norm_nhwc_fwd_one_pass_kernelI11Fp16IOFp16WLi128ELi28ELi448EEv26Group_norm_nhwc_fwd_params,"",@"SHT_CUDA_INFO"
	.sectionflags	@""
	.align	4


	//----- nvinfo : EIATTR_CUDA_API_VERSION
	.align		4
        /*0000*/ 	.byte	0x04, 0x37
        /*0002*/ 	.short	(.L_1583 - .L_1582)
.L_1582:
        /*0004*/ 	.word	0x00000082


	//----- nvinfo : EIATTR_KPARAM_INFO
	.align		4
.L_1583:
        /*0008*/ 	.byte	0x04, 0x17
        /*000a*/ 	.short	(.L_1585 - .L_1584)
.L_1584:
        /*000c*/ 	.word	0x00000000
        /*0010*/ 	.short	0x0000
        /*0012*/ 	.short	0x0000
        /*0014*/ 	.byte	0x00, 0xf0, 0x81, 0x02


	//----- nvinfo : EIATTR_SPARSE_MMA_MASK
	.align		4
.L_1585:
        /*0018*/ 	.byte	0x03, 0x50
        /*001a*/ 	.short	0x0000


	//----- nvinfo : EIATTR_MAXREG_COUNT
	.align		4
        /*001c*/ 	.byte	0x03, 0x1b
        /*001e*/ 	.short	0x0080


	//----- nvinfo : EIATTR_NUM_BARRIERS
	.align		4
        /*0020*/ 	.byte	0x02, 0x4c
        /*0022*/ 	.byte	0x01
	.zero		1


	//----- nvinfo : EIATTR_MERCURY_ISA_VERSION
	.align		4
        /*0024*/ 	.byte	0x03, 0x5f
        /*0026*/ 	.short	0x0101


	//----- nvinfo : EIATTR_INT_WARP_WIDE_INSTR_OFFSETS
	.align		4
        /*0028*/ 	.byte	0x04, 0x31
        /*002a*/ 	.short	(.L_1587 - .L_1586)


	//   ....[0]....
.L_1586:
        /*002c*/ 	.word	0x000012d0


	//   ....[1]....
        /*0030*/ 	.word	0x00001330


	//   ....[2]....
        /*0034*/ 	.word	0x00001350


	//   ....[3]....
        /*0038*/ 	.word	0x00001380


	//   ....[4]....
        /*003c*/ 	.word	0x00001540


	//   ....[5]....
        /*0040*/ 	.word	0x000015a0


	//   ....[6]....
        /*0044*/ 	.word	0x000015c0


	//   ....[7]....
        /*0048*/ 	.word	0x000015f0


	//   ....[8]....
        /*004c*/ 	.word	0x00001920


	//   ....[9]....
        /*0050*/ 	.word	0x00001940


	//   ....[10]....
        /*0054*/ 	.word	0x00001960


	//   ....[11]....
        /*0058*/ 	.word	0x00001980


	//   ....[12]....
        /*005c*/ 	.word	0x00001be0


	//   ....[13]....
        /*0060*/ 	.word	0x00001c00


	//----- nvinfo : EIATTR_COOP_GROUP_MASK_REGIDS
	.align		4
.L_1587:
        /*0064*/ 	.byte	0x04, 0x29
        /*0066*/ 	.short	(.L_1589 - .L_1588)


	//   ....[0]....
.L_1588:
        /*0068*/ 	.word	0xffffffff


	//   ....[1]....
        /*006c*/ 	.word	0xffffffff


	//   ....[2]....
        /*0070*/ 	.word	0xffffffff


	//   ....[3]....
        /*0074*/ 	.word	0xffffffff


	//   ....[4]....
        /*0078*/ 	.word	0xffffffff


	//   ....[5]....
        /*007c*/ 	.word	0xffffffff


	//   ....[6]....
        /*0080*/ 	.word	0xffffffff


	//   ....[7]....
        /*0084*/ 	.word	0xffffffff


	//   ....[8]....
        /*0088*/ 	.word	0xffffffff


	//   ....[9]....
        /*008c*/ 	.word	0xffffffff


	//----- nvinfo : EIATTR_COOP_GROUP_INSTR_OFFSETS
	.align		4
.L_1589:
        /*0090*/ 	.byte	0x04, 0x28
        /*0092*/ 	.short	(.L_1591 - .L_1590)


	//   ....[0]....
.L_1590:
        /*0094*/ 	.word	0x00000a60


	//   ....[1]....
        /*0098*/ 	.word	0x00000a70


	//   ....[2]....
        /*009c*/ 	.word	0x00000aa0


	//   ....[3]....
        /*00a0*/ 	.word	0x00000ab0


	//   ....[4]....
        /*00a4*/ 	.word	0x00000af0


	//   ....[5]....
        /*00a8*/ 	.word	0x00000b00


	//   ....[6]....
        /*00ac*/ 	.word	0x00000b40


	//   ....[7]....
        /*00b0*/ 	.word	0x00000b50


	//   ....[8]....
        /*00b4*/ 	.word	0x00000bb0


	//   ....[9]....
        /*00b8*/ 	.word	0x00000bc0


	//----- nvinfo : EIATTR_VRC_CTA_INIT_COUNT
	.align		4
.L_1591:
        /*00bc*/ 	.byte	0x02, 0x4a
	.zero		1
	.zero		1


	//----- nvinfo : EIATTR_EXIT_INSTR_OFFSETS
	.align		4
        /*00c0*/ 	.byte	0x04, 0x1c
        /*00c2*/ 	.short	(.L_1593 - .L_1592)


	//   ....[0]....
.L_1592:
        /*00c4*/ 	.word	0x00000070


	//   ....[1]....
        /*00c8*/ 	.word	0x00003010


	//----- nvinfo : EIATTR_MAX_THREADS
	.align		4
.L_1593:
        /*00cc*/ 	.byte	0x04, 0x05
        /*00ce*/ 	.short	(.L_1595 - .L_1594)
.L_1594:
        /*00d0*/ 	.word	0x000001c0
        /*00d4*/ 	.word	0x00000001
        /*00d8*/ 	.word	0x00000001


	//----- nvinfo : EIATTR_CRS_STACK_SIZE
	.align		4
.L_1595:
        /*00dc*/ 	.byte	0x04, 0x1e
        /*00de*/ 	.short	(.L_1597 - .L_1596)
.L_1596:
        /*00e0*/ 	.word	0x00000000


	//----- nvinfo : EIATTR_CBANK_PARAM_SIZE
	.align		4
.L_1597:
        /*00e4*/ 	.byte	0x03, 0x19
        /*00e6*/ 	.short	0x00a0


	//----- nvinfo : EIATTR_PARAM_CBANK
	.align		4
        /*00e8*/ 	.byte	0x04, 0x0a
        /*00ea*/ 	.short	(.L_1599 - .L_1598)
	.align		4
.L_1598:
        /*00ec*/ 	.word	index@(.nv.constant0._Z35group_norm_nhwc_fwd_one_pass_kernelI11Fp16IOFp16WLi128ELi28ELi448EEv26Group_norm_nhwc_fwd_params)
        /*00f0*/ 	.short	0x0380
        /*00f2*/ 	.short	0x00a0


	//----- nvinfo : EIATTR_SW_WAR
	.align		4
.L_1599:
        /*00f4*/ 	.byte	0x04, 0x36
        /*00f6*/ 	.short	(.L_1601 - .L_1600)
.L_1600:
        /*00f8*/ 	.word	0x00000008
.L_1601:


//--------------------- .nv.info._Z35group_norm_nhwc_fwd_one_pass_kernelI11Fp16IOFp16WLi256ELi28ELi448EEv26Group_norm_nhwc_fwd_params --------------------------
	.section	.nv.info._Z35group_norm_nhwc_fwd_one_pass_kernelI11Fp16IOFp16WLi256ELi28ELi448EEv26Group_norm_nhwc_fwd_params,"",@"SHT_CUDA_INFO"
	.sectionflags	@""
	.align	4


	//----- nvinfo : EIATTR_CUDA_API_VERSION
	.align		4
        /*0000*/ 	.byte	0x04, 0x37
        /*0002*/ 	.short	(.L_1603 - .L_1602)
.L_1602:
        /*0004*/ 	.word	0x00000082


	//----- nvinfo : EIATTR_KPARAM_INFO
	.align		4
.L_1603:
        /*0008*/ 	.byte	0x04, 0x17
        /*000a*/ 	.short	(.L_1605 - .L_1604)
.L_1604:
        /*000c*/ 	.word	0x00000000
        /*0010*/ 	.short	0x0000
        /*0012*/ 	.short	0x0000
        /*0014*/ 	.byte	0x00, 0xf0, 0x81, 0x02


	//----- nvinfo : EIATTR_SPARSE_MMA_MASK
	.align		4
.L_1605:
        /*0018*/ 	.byte	0x03, 0x50
        /*001a*/ 	.short	0x0000


	//----- nvinfo : EIATTR_MAXREG_COUNT
	.align		4
        /*001c*/ 	.byte	0x03, 0x1b
        /*001e*/ 	.short	0x0080


	//----- nvinfo : EIATTR_NUM_BARRIERS
	.align		4
        /*0020*/ 	.byte	0x02, 0x4c
        /*0022*/ 	.byte	0x01
	.zero		1


	//----- nvinfo : EIATTR_MERCURY_ISA_VERSION
	.align		4
        /*0024*/ 	.byte	0x03, 0x5f
        /*0026*/ 	.short	0x0101


	//----- nvinfo : EIATTR_COOP_GROUP_MASK_REGIDS
	.align		4
        /*0028*/ 	.byte	0x04, 0x29
        /*002a*/ 	.short	(.L_1607 - .L_1606)


	//   ....[0]....
.L_1606:
        /*002c*/ 	.word	0xffffffff


	//   ....[1]....
        /*0030*/ 	.word	0xffffffff


	//   ....[2]....
        /*0034*/ 	.word	0xffffffff


	//   ....[3]....
        /*0038*/ 	.word	0xffffffff


	//   ....[4]....
        /*003c*/ 	.word	0xffffffff


	//   ....[5]....
        /*0040*/ 	.word	0xffffffff


	//   ....[6]....
        /*0044*/ 	.word	0xffffffff


	//   ....[7]....
        /*0048*/ 	.word	0xffffffff


	//   ....[8]....
        /*004c*/ 	.word	0xffffffff


	//   ....[9]....
        /*0050*/ 	.word	0xffffffff


	//----- nvinfo : EIATTR_COOP_GROUP_INSTR_OFFSETS
	.align		4
.L_1607:
        /*0054*/ 	.byte	0x04, 0x28
        /*0056*/ 	.short	(.L_1609 - .L_1608)


	//   ....[0]....
.L_1608:
        /*0058*/ 	.word	0x00000fe0


	//   ....[1]....
        /*005c*/ 	.word	0x00000ff0


	//   ....[2]....
        /*0060*/ 	.word	0x00001020


	//   ....[3]....
        /*0064*/ 	.word	0x00001030


	//   ....[4]....
        /*0068*/ 	.word	0x00001070


	//   ....[5]....
        /*006c*/ 	.word	0x00001080


	//   ....[6]....
        /*0070*/ 	.word	0x000010c0


	//   ....[7]....
        /*0074*/ 	.word	0x000010d0


	//   ....[8]....
        /*0078*/ 	.word	0x00001130


	//   ....[9]....
        /*007c*/ 	.word	0x00001140


	//----- nvinfo : EIATTR_VRC_CTA_INIT_COUNT
	.align		4
.L_1609:
        /*0080*/ 	.byte	0x02, 0x4a
	.zero		1
	.zero		1


	//----- nvinfo : EIATTR_EXIT_INSTR_OFFSETS
	.align		4
        /*0084*/ 	.byte	0x04, 0x1c
        /*0086*/ 	.short	(.L_1611 - .L_1610)


	//   ....[0]....
.L_1610:
        /*0088*/ 	.word	0x00000060


	//   ....[1]....
        /*008c*/ 	.word	0x00003e40


	//----- nvinfo : EIATTR_MAX_THREADS
	.align		4
.L_1611:
        /*0090*/ 	.byte	0x04, 0x05
        /*0092*/ 	.short	(.L_1613 - .L_1612)
.L_1612:
        /*0094*/ 	.word	0x000001c0
        /*0098*/ 	.word	0x00000001
        /*009c*/ 	.word	0x00000001


	//----- nvinfo : EIATTR_CRS_STACK_SIZE
	.align		4
.L_1613:
        /*00a0*/ 	.byte	0x04, 0x1e
        /*00a2*/ 	.short	(.L_1615 - .L_1614)
.L_1614:
        /*00a4*/ 	.word	0x00000000


	//----- nvinfo : EIATTR_CBANK_PARAM_SIZE
	.align		4
.L_1615:
        /*00a8*/ 	.byte	0x03, 0x19
        /*00aa*/ 	.short	0x00a0


	//----- nvinfo : EIATTR_PARAM_CBANK
	.align		4
        /*00ac*/ 	.byte	0x04, 0x0a
        /*00ae*/ 	.short	(.L_1617 - .L_1616)
	.align		4
.L_1616:
        /*00b0*/ 	.word	index@(.nv.constant0._Z35group_norm_nhwc_fwd_one_pass_kernelI11Fp16IOFp16WLi256ELi28ELi448EEv26Group_norm_nhwc_fwd_params)
        /*00b4*/ 	.short	0x0380
        /*00b6*/ 	.short	0x00a0


	//----- nvinfo : EIATTR_SW_WAR
	.align		4
.L_1617:
        /*00b8*/ 	.byte	0x04, 0x36
        /*00ba*/ 	.short	(.L_1619 - .L_1618)
.L_1618:
        /*00bc*/ 	.word	0x00000008
.L_1619:


//--------------------- .nv.info._Z35group_norm_nhwc_fwd_one_pass_kernelI11Fp16IOFp16WLi512ELi28ELi448EEv26Group_norm_nhwc_fwd_params --------------------------
	.section	.nv.info._Z35group_norm_nhwc_fwd_one_pass_kernelI11Fp16IOFp16WLi512ELi28ELi448EEv26Group_norm_nhwc_fwd_params,"",@"SHT_CUDA_INFO"
	.sectionflags	@""
	.align	4


	//----- nvinfo : EIATTR_CUDA_API_VERSION
	.align		4
        /*0000*/ 	.byte	0x04, 0x37
        /*0002*/ 	.short	(.L_1621 - .L_1620)
.L_1620:
        /*0004*/ 	.word	0x00000082


	//----- nvinfo : EIATTR_KPARAM_INFO
	.align		4
.L_1621:
        /*0008*/ 	.byte	0x04, 0x17
        /*000a*/ 	.short	(.L_1623 - .L_1622)
.L_1622:
        /*000c*/ 	.word	0x00000000
        /*0010*/ 	.short	0x0000
        /*0012*/ 	.short	0x0000
        /*0014*/ 	.byte	0x00, 0xf0, 0x81, 0x02


	//----- nvinfo : EIATTR_SPARSE_MMA_MASK
	.align		4
.L_1623:
        /*0018*/ 	.byte	0x03, 0x50
        /*001a*/ 	.short	0x0000


	//----- nvinfo : EIATTR_MAXREG_COUNT
	.align		4
        /*001c*/ 	.byte	0x03, 0x1b
        /*001e*/ 	.short	0x0080


	//----- nvinfo : EIATTR_NUM_BARRIERS
	.align		4
        /*0020*/ 	.byte	0x02, 0x4c
        /*0022*/ 	.byte	0x01
	.zero		1


	//----- nvinfo : EIATTR_MERCURY_ISA_VERSION
	.align		4
        /*0024*/ 	.byte	0x03, 0x5f
        /*0026*/ 	.short	0x0101


	//----- nvinfo : EIATTR_COOP_GROUP_MASK_REGIDS
	.align		4
        /*0028*/ 	.byte	0x04, 0x29
        /*002a*/ 	.short	(.L_1625 - .L_1624)


	//   ....[0]....
.L_1624:
        /*002c*/ 	.word	0xffffffff


	//   ....[1]....
        /*0030*/ 	.word	0xffffffff


	//   ....[2]....
        /*0034*/ 	.word	0xffffffff


	//   ....[3]....
        /*0038*/ 	.word	0xffffffff


	//   ....[4]....
        /*003c*/ 	.word	0xffffffff


	//   ....[5]....
        /*0040*/ 	.word	0xffffffff


	//   ....[6]....
        /*0044*/ 	.word	0xffffffff


	//   ....[7]....
        /*0048*/ 	.word	0xffffffff


	//   ....[8]....
        /*004c*/ 	.word	0xffffffff


	//   ....[9]....
        /*0050*/ 	.word	0xffffffff


	//----- nvinfo : EIATTR_COOP_GROUP_INSTR_OFFSETS
	.align		4
.L_1625:
        /*0054*/ 	.byte	0x04, 0x28
        /*0056*/ 	.short	(.L_1627 - .L_1626)


	//   ....[0]....
.L_1626:
        /*0058*/ 	.word	0x00001b30


	//   ....[1]....
        /*005c*/ 	.word	0x00001b40


	//   ....[2]....
        /*0060*/ 	.word	0x00001b70


	//   ....[3]....
        /*0064*/ 	.word	0x00001b80


	//   ....[4]....
        /*0068*/ 	.word	0x00001bc0


	//   ....[5]....
        /*006c*/ 	.word	0x00001bd0


	//   ....[6]....
        /*0070*/ 	.word	0x00001c10


	//   ....[7]....
        /*0074*/ 	.word	0x00001c20


	//   ....[8]....
        /*0078*/ 	.word	0x00001ca0


	//   ....[9]....
        /*007c*/ 	.word	0x00001cb0


	//----- nvinfo : EIATTR_VRC_CTA_INIT_COUNT
	.align		4
.L_1627:
        /*0080*/ 	.byte	0x02, 0x4a
	.zero		1
	.zero		1


	//----- nvinfo : EIATTR_EXIT_INSTR_OFFSETS
	.align		4
        /*0084*/ 	.byte	0x04, 0x1c
        /*0086*/ 	.short	(.L_1629 - .L_1628)


	//   ....[0]....
.L_1628:
        /*0088*/ 	.word	0x00000060


	//   ....[1]....
        /*008c*/ 	.word	0x00006520


	//----- nvinfo : EIATTR_MAX_THREADS
	.align		4
.L_1629:
        /*0090*/ 	.byte	0x04, 0x05
        /*0092*/ 	.short	(.L_1631 - .L_1630)
.L_1630:
        /*0094*/ 	.word	0x000001c0
        /*0098*/ 	.word	0x00000001
        /*009c*/ 	.word	0x00000001


	//----- nvinfo : EIATTR_CRS_STACK_SIZE
	.align		4
.L_1631:
        /*00a0*/ 	.byte	0x04, 0x1e
        /*00a2*/ 	.short	(.L_1633 - .L_1632)
.L_1632:
        /*00a4*/ 	.word	0x00000000


	//----- nvinfo : EIATTR_CBANK_PARAM_SIZE
	.align		4
.L_1633:
        /*00a8*/ 	.byte	0x03, 0x19
        /*00aa*/ 	.short	0x00a0


	//----- nvinfo : EIATTR_PARAM_CBANK
	.align		4
        /*00ac*/ 	.byte	0x04, 0x0a
        /*00ae*/ 	.short	(.L_1635 - .L_1634)
	.align		4
.L_1634:
        /*00b0*/ 	.word	index@(.nv.constant0._Z35group_norm_nhwc_fwd_one_pass_kernelI11Fp16IOFp16WLi512ELi28ELi448EEv26Group_norm_nhwc_fwd_params)
        /*00b4*/ 	.short	0x0380
        /*00b6*/ 	.short	0x00a0


	//----- nvinfo : EIATTR_SW_WAR
	.align		4
.L_1635:
        /*00b8*/ 	.byte	0x04, 0x36
        /*00ba*/ 	.short	(.L_1637 - .L_1636)
.L_1636:
        /*00bc*/ 	.word	0x00000008
.L_1637:


//--------------------- .nv.info._Z35group_norm_nhwc_fwd_one_pass_kernelI11Fp32IOFp32WLi64ELi28ELi448EEv26Group_norm_nhwc_fwd_params --------------------------
	.section	.nv.info._Z35group_norm_nhwc_fwd_one_pass_kernelI11Fp32IOFp32WLi64ELi28ELi448EEv26Group_norm_nhwc_fwd_params,"",@"SHT_CUDA_INFO"
	.sectionflags	@""
	.align	4


	//----- nvinfo : EIATTR_CUDA_API_VERSION
	.align		4
        /*0000*/ 	.byte	0x04, 0x37
        /*0002*/ 	.short	(.L_1639 - .L_1638)
.L_1638:
        /*0004*/ 	.word	0x00000082


	//----- nvinfo : EIATTR_KPARAM_INFO
	.align		4
.L_1639:
        /*0008*/ 	.byte	0x04, 0x17
        /*000a*/ 	.short	(.L_1641 - .L_1640)
.L_1640:
        /*000c*/ 	.word	0x00000000
        /*0010*/ 	.short	0x0000
        /*0012*/ 	.short	0x0000
        /*0014*/ 	.byte	0x00, 0xf0, 0x81, 0x02


	//----- nvinfo : EIATTR_SPARSE_MMA_MASK
	.align		4
.L_1641:
        /*0018*/ 	.byte	0x03, 0x50
        /*001a*/ 	.short	0x0000


	//----- nvinfo : EIATTR_MAXREG_COUNT
	.align		4
        /*001c*/ 	.byte	0x03, 0x1b
        /*001e*/ 	.short	0x0080


	//----- nvinfo : EIATTR_NUM_BARRIERS
	.align		4
        /*0020*/ 	.byte	0x02, 0x4c
        /*0022*/ 	.byte	0x01
	.zero		1


	//----- nvinfo : EIATTR_MERCURY_ISA_VERSION
	.align		4
        /*0024*/ 	.byte	0x03, 0x5f
        /*0026*/ 	.short	0x0101


	//----- nvinfo : EIATTR_INT_WARP_WIDE_INSTR_OFFSETS
	.align		4
        /*0028*/ 	.byte	0x04, 0x31
        /*002a*/ 	.short	(.L_1643 - .L_1642)


	//   ....[0]....
.L_1642:
        /*002c*/ 	.word	0x00001000


	//   ....[1]....
        /*0030*/ 	.word	0x00001030


	//   ....[2]....
        /*0034*/ 	.word	0x00001050


	//   ....[3]....
        /*0038*/ 	.word	0x00001080


	//   ....[4]....
        /*003c*/ 	.word	0x00001250


	//   ....[5]....
        /*0040*/ 	.word	0x000012b0


	//   ....[6]....
        /*0044*/ 	.word	0x000012f0


	//   ....[7]....
        /*0048*/ 	.word	0x00001300


	//   ....[8]....
        /*004c*/ 	.word	0x000015b0


	//   ....[9]....
        /*0050*/ 	.word	0x00001690


	//   ....[10]....
        /*0054*/ 	.word	0x000016a0


	//   ....[11]....
        /*0058*/ 	.word	0x00001780


	//   ....[12]....
        /*005c*/ 	.word	0x000018f0


	//   ....[13]....
        /*0060*/ 	.word	0x00001910


	//----- nvinfo : EIATTR_COOP_GROUP_MASK_REGIDS
	.align		4
.L_1643:
        /*0064*/ 	.byte	0x04, 0x29
        /*0066*/ 	.short	(.L_1645 - .L_1644)


	//   ....[0]....
.L_1644:
        /*0068*/ 	.word	0xffffffff


	//   ....[1]....
        /*006c*/ 	.word	0xffffffff


	//   ....[2]....
        /*0070*/ 	.word	0xffffffff


	//   ....[3]....
        /*0074*/ 	.word	0xffffffff


	//   ....[4]....
        /*0078*/ 	.word	0xffffffff


	//   ....[5]....
        /*007c*/ 	.word	0xffffffff


	//   ....[6]....
        /*0080*/ 	.word	0xffffffff


	//   ....[7]....
        /*0084*/ 	.word	0xffffffff


	//   ....[8]....
        /*0088*/ 	.word	0xffffffff


	//   ....[9]....
        /*008c*/ 	.word	0xffffffff


	//----- nvinfo : EIATTR_COOP_GROUP_INSTR_OFFSETS
	.align		4
.L_1645:
        /*0090*/ 	.byte	0x04, 0x28
        /*0092*/ 	.short	(.L_1647 - .L_1646)


	//   ....[0]....
.L_1646:
        /*0094*/ 	.word	0x00000770


	//   ....[1]....
        /*0098*/ 	.word	0x00000780


	//   ....[2]....
        /*009c*/ 	.word	0x000007b0


	//   ....[3]....
        /*00a0*/ 	.word	0x000007d0


	//   ....[4]....
        /*00a4*/ 	.word	0x00000800


	//   ....[5]....
        /*00a8*/ 	.word	0x00000820


	//   ....[6]....
        /*00ac*/ 	.word	0x00000850


	//   ....[7]....
        /*00b0*/ 	.word	0x00000870


	//   ....[8]....
        /*00b4*/ 	.word	0x000008c0


	//   ....[9]....
        /*00b8*/ 	.word	0x000008d0


	//----- nvinfo : EIATTR_VRC_CTA_INIT_COUNT
	.align		4
.L_1647:
        /*00bc*/ 	.byte	0x02, 0x4a
	.zero		1
	.zero		1


	//----- nvinfo : EIATTR_EXIT_INSTR_OFFSETS
	.align		4
        /*00c0*/ 	.byte	0x04, 0x1c
        /*00c2*/ 	.short	(.L_1649 - .L_1648)


	//   ....[0]....
.L_1648:
        /*00c4*/ 	.word	0x00000070


	//   ....[1]....
        /*00c8*/ 	.word	0x00002480


	//----- nvinfo : EIATTR_MAX_THREADS
	.align		4
.L_1649:
        /*00cc*/ 	.byte	0x04, 0x05
        /*00ce*/ 	.short	(.L_1651 - .L_1650)
.L_1650:
        /*00d0*/ 	.word	0x000001c0
        /*00d4*/ 	.word	0x00000001
        /*00d8*/ 	.word	0x00000001


	//----- nvinfo : EIATTR_CRS_STACK_SIZE
	.align		4
.L_1651:
        /*00dc*/ 	.byte	0x04, 0x1e
        /*00de*/ 	.short	(.L_1653 - .L_1652)
.L_1652:
        /*00e0*/ 	.word	0x00000000


	//----- nvinfo : EIATTR_CBANK_PARAM_SIZE
	.align		4
.L_1653:
        /*00e4*/ 	.byte	0x03, 0x19
        /*00e6*/ 	.short	0x00a0


	//----- nvinfo : EIATTR_PARAM_CBANK
	.align		4
        /*00e8*/ 	.byte	0x04, 0x0a
        /*00ea*/ 	.short	(.L_1655 - .L_1654)
	.align		4
.L_1654:
        /*00ec*/ 	.word	index@(.nv.constant0._Z35group_norm_nhwc_fwd_one_pass_kernelI11Fp32IOFp32WLi64ELi28ELi448EEv26Group_norm_nhwc_fwd_params)
        /*00f0*/ 	.short	0x0380
        /*00f2*/ 	.short	0x00a0


	//----- nvinfo : EIATTR_SW_WAR
	.align		4
.L_1655:
        /*00f4*/ 	.byte	0x04, 0x36
        /*00f6*/ 	.short	(.L_1657 - .L_1656)
.L_1656:
        /*00f8*/ 	.word	0x00000008
.L_1657:


//--------------------- .nv.info._Z35group_norm_nhwc_fwd_one_pass_kernelI11Fp32IOFp32WLi128ELi28ELi448EEv26Group_norm_nhwc_fwd_params --------------------------
	.section	.nv.info._Z35group_norm_nhwc_fwd_one_pass_kernelI11Fp32IOFp32WLi128ELi28ELi448EEv26Group_norm_nhwc_fwd_params,"",@"SHT_CUDA_INFO"
	.sectionflags	@""
	.align	4


	//----- nvinfo : EIATTR_CUDA_API_VERSION
	.align		4
        /*0000*/ 	.byte	0x04, 0x37
        /*0002*/ 	.short	(.L_1659 - .L_1658)
.L_1658:
        /*0004*/ 	.word	0x00000082


	//----- nvinfo : EIATTR_KPARAM_INFO
	.align		4
.L_1659:
        /*0008*/ 	.byte	0x04, 0x17
        /*000a*/ 	.short	(.L_1661 - .L_1660)
.L_1660:
        /*000c*/ 	.word	0x00000000
        /*0010*/ 	.short	0x0000
        /*0012*/ 	.short	0x0000
        /*0014*/ 	.byte	0x00, 0xf0, 0x81, 0x02


	//----- nvinfo : EIATTR_SPARSE_MMA_MASK
	.align		4
.L_1661:
        /*0018*/ 	.byte	0x03, 0x50
        /*001a*/ 	.short	0x0000


	//----- nvinfo : EIATTR_MAXREG_COUNT
	.align		4
        /*001c*/ 	.byte	0x03, 0x1b
        /*001e*/ 	.short	0x0080


	//----- nvinfo : EIATTR_NUM_BARRIERS
	.align		4
        /*0020*/ 	.byte	0x02, 0x4c
        /*0022*/ 	.byte	0x01
	.zero		1


	//----- nvinfo : EIATTR_MERCURY_ISA_VERSION
	.align		4
        /*0024*/ 	.byte	0x03, 0x5f
        /*0026*/ 	.short	0x0101


	//----- nvinfo : EIATTR_INT_WARP_WIDE_INSTR_OFFSETS
	.align		4
        /*0028*/ 	.byte	0x04, 0x31
        /*002a*/ 	.short	(.L_1663 - .L_1662)


	//   ....[0]....
.L_1662:
        /*002c*/ 	.word	0x00001270


	//   ....[1]....
        /*0030*/ 	.word	0x000012b0


	//   ....[2]....
        /*0034*/ 	.word	0x000012d0


	//   ....[3]....
        /*0038*/ 	.word	0x00001300


	//   ....[4]....
        /*003c*/ 	.word	0x000014e0


	//   ....[5]....
        /*0040*/ 	.word	0x00001530


	//   ....[6]....
        /*0044*/ 	.word	0x00001550


	//   ....[7]....
        /*0048*/ 	.word	0x00001580


	//   ....[8]....
        /*004c*/ 	.word	0x000018b0


	//   ....[9]....
        /*0050*/ 	.word	0x000018d0


	//   ....[10]....
        /*0054*/ 	.word	0x000018f0


	//   ....[11]....
        /*0058*/ 	.word	0x00001910


	//   ....[12]....
        /*005c*/ 	.word	0x00001b70


	//   ....[13]....
        /*0060*/ 	.word	0x00001b90


	//----- nvinfo : EIATTR_COOP_GROUP_MASK_REGIDS
	.align		4
.L_1663:
        /*0064*/ 	.byte	0x04, 0x29
        /*0066*/ 	.short	(.L_1665 - .L_1664)


	//   ....[0]....
.L_1664:
        /*0068*/ 	.word	0xffffffff


	//   ....[1]....
        /*006c*/ 	.word	0xffffffff


	//   ....[2]....
        /*0070*/ 	.word	0xffffffff


	//   ....[3]....
        /*0074*/ 	.word	0xffffffff


	//   ....[4]....
        /*0078*/ 	.word	0xffffffff


	//   ....[5]....
        /*007c*/ 	.word	0xffffffff


	//   ....[6]....
        /*0080*/ 	.word	0xffffffff


	//   ....[7]....
        /*0084*/ 	.word	0xffffffff


	//   ....[8]....
        /*0088*/ 	.word	0xffffffff


	//   ....[9]....
        /*008c*/ 	.word	0xffffffff


	//----- nvinfo : EIATTR_COOP_GROUP_INSTR_OFFSETS
	.align		4
.L_1665:
        /*0090*/ 	.byte	0x04, 0x28
        /*0092*/ 	.short	(.L_1667 - .L_1666)


	//   ....[0]....
.L_1666:
        /*0094*/ 	.word	0x000009f0


	//   ....[1]....
        /*0098*/ 	.word	0x00000a00


	//   ....[2]....
        /*009c*/ 	.word	0x00000a30


	//   ....[3]....
        /*00a0*/ 	.word	0x00000a40


	//   ....[4]....
        /*00a4*/ 	.word	0x00000a80


	//   ....[5]....
        /*00a8*/ 	.word	0x00000a90


	//   ....[6]....
        /*00ac*/ 	.word	0x00000ad0


	//   ....[7]....
        /*00b0*/ 	.word	0x00000ae0


	//   ....[8]....
        /*00b4*/ 	.word	0x00000b40


	//   ....[9]....
        /*00b8*/ 	.word	0x00000b50


	//----- nvinfo : EIATTR_VRC_CTA_INIT_COUNT
	.align		4
.L_1667:
        /*00bc*/ 	.byte	0x02, 0x4a
	.zero		1
	.zero		1


	//----- nvinfo : EIATTR_EXIT_INSTR_OFFSETS
	.align		4
        /*00c0*/ 	.byte	0x04, 0x1c
        /*00c2*/ 	.short	(.L_1669 - .L_1668)


	//   ....[0]....
.L_1668:
        /*00c4*/ 	.word	0x00000070


	//   ....[1]....
        /*00c8*/ 	.word	0x00002ed0


	//----- nvinfo : EIATTR_MAX_THREADS
	.align		4
.L_1669:
        /*00cc*/ 	.byte	0x04, 0x05
        /*00ce*/ 	.short	(.L_1671 - .L_1670)
.L_1670:
        /*00d0*/ 	.word	0x000001c0
        /*00d4*/ 	.word	0x00000001
        /*00d8*/ 	.word	0x00000001


	//----- nvinfo : EIATTR_CRS_STACK_SIZE
	.align		4
.L_1671:
        /*00dc*/ 	.byte	0x04, 0x1e
        /*00de*/ 	.short	(.L_1673 - .L_1672)
.L_1672:
        /*00e0*/ 	.word	0x00000000


	//----- nvinfo : EIATTR_CBANK_PARAM_SIZE
	.align		4
.L_1673:
        /*00e4*/ 	.byte	0x03, 0x19
        /*00e6*/ 	.short	0x00a0


	//----- nvinfo : EIATTR_PARAM_CBANK
	.align		4
        /*00e8*/ 	.byte	0x04, 0x0a
        /*00ea*/ 	.short	(.L_1675 - .L_1674)
	.align		4
.L_1674:
        /*00ec*/ 	.word	index@(.nv.constant0._Z35group_norm_nhwc_fwd_one_pass_kernelI11Fp32IOFp32WLi128ELi28ELi448EEv26Group_norm_nhwc_fwd_params)
        /*00f0*/ 	.short	0x0380
        /*00f2*/ 	.short	0x00a0


	//----- nvinfo : EIATTR_SW_WAR
	.align		4
.L_1675:
        /*00f4*/ 	.byte	0x04, 0x36
        /*00f6*/ 	.short	(.L_1677 - .L_1676)
.L_1676:
        /*00f8*/ 	.word	0x00000008
.L_1677:


//--------------------- .nv.info._Z35group_norm_nhwc_fwd_one_pass_kernelI11Fp32IOFp32WLi256ELi28ELi448EEv26Group_norm_nhwc_fwd_params --------------------------
	.section	.nv.info._Z35group_norm_nhwc_fwd_one_pass_kernelI11Fp32IOFp32WLi256ELi28ELi448EEv26Group_norm_nhwc_fwd_params,"",@"SHT_CUDA_INFO"
	.sectionflags	@""
	.align	4


	//----- nvinfo : EIATTR_CUDA_API_VERSION
	.align		4
        /*0000*/ 	.byte	0x04, 0x37
        /*0002*/ 	.short	(.L_1679 - .L_1678)
.L_1678:
        /*0004*/ 	.word	0x00000082


	//----- nvinfo : EIATTR_KPARAM_INFO
	.align		4
.L_1679:
        /*0008*/ 	.byte	0x04, 0x17
        /*000a*/ 	.short	(.L_1681 - .L_1680)
.L_1680:
        /*000c*/ 	.word	0x00000000
        /*0010*/ 	.short	0x0000
        /*0012*/ 	.short	0x0000
        /*0014*/ 	.byte	0x00, 0xf0, 0x81, 0x02


	//----- nvinfo : EIATTR_SPARSE_MMA_MASK
	.align		4
.L_1681:
        /*0018*/ 	.byte	0x03, 0x50
        /*001a*/ 	.short	0x0000


	//----- nvinfo : EIATTR_MAXREG_COUNT
	.align		4
        /*001c*/ 	.byte	0x03, 0x1b
        /*001e*/ 	.short	0x0080


	//----- nvinfo : EIATTR_NUM_BARRIERS
	.align		4
        /*0020*/ 	.byte	0x02, 0x4c
        /*0022*/ 	.byte	0x01
	.zero		1


	//----- nvinfo : EIATTR_MERCURY_ISA_VERSION
	.align		4
        /*0024*/ 	.byte	0x03, 0x5f
        /*0026*/ 	.short	0x0101


	//----- nvinfo : EIATTR_COOP_GROUP_MASK_REGIDS
	.align		4
        /*0028*/ 	.byte	0x04, 0x29
        /*002a*/ 	.short	(.L_1683 - .L_1682)


	//   ....[0]....
.L_1682:
        /*002c*/ 	.word	0xffffffff


	//   ....[1]....
        /*0030*/ 	.word	0xffffffff


	//   ....[2]....
        /*0034*/ 	.word	0xffffffff


	//   ....[3]....
        /*0038*/ 	.word	0xffffffff


	//   ....[4]....
        /*003c*/ 	.word	0xffffffff


	//   ....[5]....
        /*0040*/ 	.word	0xffffffff


	//   ....[6]....
        /*0044*/ 	.word	0xffffffff


	//   ....[7]....
        /*0048*/ 	.word	0xffffffff


	//   ....[8]....
        /*004c*/ 	.word	0xffffffff


	//   ....[9]....
        /*0050*/ 	.word	0xffffffff


	//----- nvinfo : EIATTR_COOP_GROUP_INSTR_OFFSETS
	.align		4
.L_1683:
        /*0054*/ 	.byte	0x04, 0x28
        /*0056*/ 	.short	(.L_1685 - .L_1684)


	//   ....[0]....
.L_1684:
        /*0058*/ 	.word	0x00000ed0


	//   ....[1]....
        /*005c*/ 	.word	0x00000ee0


	//   ....[2]....
        /*0060*/ 	.word	0x00000f10


	//   ....[3]....
        /*0064*/ 	.word	0x00000f20


	//   ....[4]....
        /*0068*/ 	.word	0x00000f60


	//   ....[5]....
        /*006c*/ 	.word	0x00000f70


	//   ....[6]....
        /*0070*/ 	.word	0x00000fb0


	//   ....[7]....
        /*0074*/ 	.word	0x00000fc0


	//   ....[8]....
        /*0078*/ 	.word	0x00001040


	//   ....[9]....
        /*007c*/ 	.word	0x00001050


	//----- nvinfo : EIATTR_VRC_CTA_INIT_COUNT
	.align		4
.L_1685:
        /*0080*/ 	.byte	0x02, 0x4a
	.zero		1
	.zero		1


	//----- nvinfo : EIATTR_EXIT_INSTR_OFFSETS
	.align		4
        /*0084*/ 	.byte	0x04, 0x1c
        /*0086*/ 	.short	(.L_1687 - .L_1686)


	//   ....[0]....
.L_1686:
        /*0088*/ 	.word	0x00000060


	//   ....[1]....
        /*008c*/ 	.word	0x00003c00


	//----- nvinfo : EIATTR_MAX_THREADS
	.align		4
.L_1687:
        /*0090*/ 	.byte	0x04, 0x05
        /*0092*/ 	.short	(.L_1689 - .L_1688)
.L_1688:
        /*0094*/ 	.word	0x000001c0
        /*0098*/ 	.word	0x00000001
        /*009c*/ 	.word	0x00000001


	//----- nvinfo : EIATTR_CRS_STACK_SIZE
	.align		4
.L_1689:
        /*00a0*/ 	.byte	0x04, 0x1e
        /*00a2*/ 	.short	(.L_1691 - .L_1690)
.L_1690:
        /*00a4*/ 	.word	0x00000000


	//----- nvinfo : EIATTR_CBANK_PARAM_SIZE
	.align		4
.L_1691:
        /*00a8*/ 	.byte	0x03, 0x19
        /*00aa*/ 	.short	0x00a0


	//----- nvinfo : EIATTR_PARAM_CBANK
	.align		4
        /*00ac*/ 	.byte	0x04, 0x0a
        /*00ae*/ 	.short	(.L_1693 - .L_1692)
	.align		4
.L_1692:
        /*00b0*/ 	.word	index@(.nv.constant0._Z35group_norm_nhwc_fwd_one_pass_kernelI11Fp32IOFp32WLi256ELi28ELi448EEv26Group_norm_nhwc_fwd_params)
        /*00b4*/ 	.short	0x0380
        /*00b6*/ 	.short	0x00a0


	//----- nvinfo : EIATTR_SW_WAR
	.align		4
.L_1693:
        /*00b8*/ 	.byte	0x04, 0x36
        /*00ba*/ 	.short	(.L_1695 - .L_1694)
.L_1694:
        /*00bc*/ 	.word	0x00000008
.L_1695:


//--------------------- .nv.info._Z35group_norm_nhwc_fwd_one_pass_kernelI11Fp32IOFp32WLi512ELi28ELi448EEv26Group_norm_nhwc_fwd_params --------------------------
	.section	.nv.info._Z35group_norm_nhwc_fwd_one_pass_kernelI11Fp32IOFp32WLi512ELi28ELi448EEv26Group_norm_nhwc_fwd_params,"",@"SHT_CUDA_INFO"
	.sectionflags	@""
	.align	4


	//----- nvinfo : EIATTR_CUDA_API_VERSION
	.align		4
        /*0000*/ 	.byte	0x04, 0x37
        /*0002*/ 	.short	(.L_1697 - .L_1696)
.L_1696:
        /*0004*/ 	.word	0x00000082


	//----- nvinfo : EIATTR_KPARAM_INFO
	.align		4
.L_1697:
        /*0008*/ 	.byte	0x04, 0x17
        /*000a*/ 	.short	(.L_1699 - .L_1698)
.L_1698:
        /*000c*/ 	.word	0x00000000
        /*0010*/ 	.short	0x0000
        /*0012*/ 	.short	0x0000
        /*0014*/ 	.byte	0x00, 0xf0, 0x81, 0x02


	//----- nvinfo : EIATTR_SPARSE_MMA_MASK
	.align		4
.L_1699:
        /*0018*/ 	.byte	0x03, 0x50
        /*001a*/ 	.short	0x0000


	//----- nvinfo : EIATTR_MAXREG_COUNT
	.align		4
        /*001c*/ 	.byte	0x03, 0x1b
        /*001e*/ 	.short	0x0080


	//----- nvinfo : EIATTR_NUM_BARRIERS
	.align		4
        /*0020*/ 	.byte	0x02, 0x4c
        /*0022*/ 	.byte	0x01
	.zero		1


	//----- nvinfo : EIATTR_MERCURY_ISA_VERSION
	.align		4
        /*0024*/ 	.byte	0x03, 0x5f
        /*0026*/ 	.short	0x0101


	//----- nvinfo : EIATTR_COOP_GROUP_MASK_REGIDS
	.align		4
        /*0028*/ 	.byte	0x04, 0x29
        /*002a*/ 	.short	(.L_1701 - .L_1700)


	//   ....[0]....
.L_1700:
        /*002c*/ 	.word	0xffffffff


	//   ....[1]....
        /*0030*/ 	.word	0xffffffff


	//   ....[2]....
        /*0034*/ 	.word	0xffffffff


	//   ....[3]....
        /*0038*/ 	.word	0xffffffff


	//   ....[4]....
        /*003c*/ 	.word	0xffffffff


	//   ....[5]....
        /*0040*/ 	.word	0xffffffff


	//   ....[6]....
        /*0044*/ 	.word	0xffffffff


	//   ....[7]....
        /*0048*/ 	.word	0xffffffff


	//   ....[8]....
        /*004c*/ 	.word	0xffffffff


	//   ....[9]....
        /*0050*/ 	.word	0xffffffff


	//----- nvinfo : EIATTR_COOP_GROUP_INSTR_OFFSETS
	.align		4
.L_1701:
        /*0054*/ 	.byte	0x04, 0x28
        /*0056*/ 	.short	(.L_1703 - .L_1702)


	//   ....[0]....
.L_1702:
        /*0058*/ 	.word	0x00001930


	//   ....[1]....
        /*005c*/ 	.word	0x00001940


	//   ....[2]....
        /*0060*/ 	.word	0x00001970


	//   ....[3]....
        /*0064*/ 	.word	0x00001980


	//   ....[4]....
        /*0068*/ 	.word	0x000019c0


	//   ....[5]....
        /*006c*/ 	.word	0x000019d0


	//   ....[6]....
        /*0070*/ 	.word	0x00001a10


	//   ....[7]....
        /*0074*/ 	.word	0x00001a20


	//   ....[8]....
        /*0078*/ 	.word	0x00001aa0


	//   ....[9]....
        /*007c*/ 	.word	0x00001ab0


	//----- nvinfo : EIATTR_VRC_CTA_INIT_COUNT
	.align		4
.L_1703:
        /*0080*/ 	.byte	0x02, 0x4a
	.zero		1
	.zero		1


	//----- nvinfo : EIATTR_EXIT_INSTR_OFFSETS
	.align		4
        /*0084*/ 	.byte	0x04, 0x1c
        /*0086*/ 	.short	(.L_1705 - .L_1704)


	//   ....[0]....
.L_1704:
        /*0088*/ 	.word	0x00000060


	//   ....[1]....
        /*008c*/ 	.word	0x000060c0


	//----- nvinfo : EIATTR_MAX_THREADS
	.align		4
.L_1705:
        /*0090*/ 	.byte	0x04, 0x05
        /*0092*/ 	.short	(.L_1707 - .L_1706)
.L_1706:
        /*0094*/ 	.word	0x000001c0
        /*0098*/ 	.word	0x00000001
        /*009c*/ 	.word	0x00000001


	//----- nvinfo : EIATTR_CRS_STACK_SIZE
	.align		4
.L_1707:
        /*00a0*/ 	.byte	0x04, 0x1e
        /*00a2*/ 	.short	(.L_1709 - .L_1708)
.L_1708:
        /*00a4*/ 	.word	0x00000000


	//----- nvinfo : EIATTR_CBANK_PARAM_SIZE
	.align		4
.L_1709:
        /*00a8*/ 	.byte	0x03, 0x19
        /*00aa*/ 	.short	0x00a0


	//----- nvinfo : EIATTR_PARAM_CBANK
	.align		4
        /*00ac*/ 	.byte	0x04, 0x0a
        /*00ae*/ 	.short	(.L_1711 - .L_1710)
	.align		4
.L_1710:
        /*00b0*/ 	.word	index@(.nv.constant0._Z35group_norm_nhwc_fwd_one_pass_kernelI11Fp32IOFp32WLi512ELi28ELi448EEv26Group_norm_nhwc_fwd_params)
        /*00b4*/ 	.short	0x0380
        /*00b6*/ 	.short	0x00a0


	//----- nvinfo : EIATTR_SW_WAR
	.align		4
.L_1711:
        /*00b8*/ 	.byte	0x04, 0x36
        /*00ba*/ 	.short	(.L_1713 - .L_1712)
.L_1712:
        /*00bc*/ 	.word	0x00000008
.L_1713:


//--------------------- .nv.info._Z35group_norm_nhwc_fwd_one_pass_kernelI11Fp32IOBf16WLi64ELi28ELi448EEv26Group_norm_nhwc_fwd_params --------------------------
	.section	.nv.info._Z35group_norm_nhwc_fwd_one_pass_kernelI11Fp32IOBf16WLi64ELi28ELi448EEv26Group_norm_nhwc_fwd_params,"",@"SHT_CUDA_INFO"
	.sectionflags	@""
	.align	4


	//----- nvinfo : EIATTR_CUDA_API_VERSION
	.align		4
        /*0000*/ 	.byte	0x04, 0x37
        /*0002*/ 	.short	(.L_1715 - .L_1714)
.L_1714:
        /*0004*/ 	.word	0x00000082


	//----- nvinfo : EIATTR_KPARAM_INFO
	.align		4
.L_1715:
        /*0008*/ 	.byte	0x04, 0x17
        /*000a*/ 	.short	(.L_1717 - .L_1716)
.L_1716:
        /*000c*/ 	.word	0x00000000
        /*0010*/ 	.short	0x0000
        /*0012*/ 	.short	0x0000
        /*0014*/ 	.byte	0x00, 0xf0, 0x81, 0x02


	//----- nvinfo : EIATTR_SPARSE_MMA_MASK
	.align		4
.L_1717:
        /*0018*/ 	.byte	0x03, 0x50
        /*001a*/ 	.short	0x0000


	//----- nvinfo : EIATTR_MAXREG_COUNT
	.align		4
        /*001c*/ 	.byte	0x03, 0x1b
        /*001e*/ 	.short	0x0080


	//----- nvinfo : EIATTR_NUM_BARRIERS
	.align		4
        /*0020*/ 	.byte	0x02, 0x4c
        /*0022*/ 	.byte	0x01
	.zero		1


	//----- nvinfo : EIATTR_MERCURY_ISA_VERSION
	.align		4
        /*0024*/ 	.byte	0x03, 0x5f
        /*0026*/ 	.short	0x0101


	//----- nvinfo : EIATTR_INT_WARP_WIDE_INSTR_OFFSETS
	.align		4
        /*0028*/ 	.byte	0x04, 0x31
        /*002a*/ 	.short	(.L_1719 - .L_1718)


	//   ....[0]....
.L_1718:
        /*002c*/ 	.word	0x00001000


	//   ....[1]....
        /*0030*/ 	.word	0x00001030


	//   ....[2]....
        /*0034*/ 	.word	0x00001050


	//   ....[3]....
        /*0038*/ 	.word	0x00001080


	//   ....[4]....
        /*003c*/ 	.word	0x00001250


	//   ....[5]....
        /*0040*/ 	.word	0x000012b0


	//   ....[6]....
        /*0044*/ 	.word	0x000012e0


	//   ....[7]....
        /*0048*/ 	.word	0x00001300


	//   ....[8]....
        /*004c*/ 	.word	0x000015b0


	//   ....[9]....
        /*0050*/ 	.word	0x00001690


	//   ....[10]....
        /*0054*/ 	.word	0x000016a0


	//   ....[11]....
        /*0058*/ 	.word	0x00001780


	//   ....[12]....
        /*005c*/ 	.word	0x000018f0


	//   ....[13]....
        /*0060*/ 	.word	0x00001910


	//----- nvinfo : EIATTR_COOP_GROUP_MASK_REGIDS
	.align		4
.L_1719:
        /*0064*/ 	.byte	0x04, 0x29
        /*0066*/ 	.short	(.L_1721 - .L_1720)


	//   ....[0]....
.L_1720:
        /*0068*/ 	.word	0xffffffff


	//   ....[1]....
        /*006c*/ 	.word	0xffffffff


	//   ....[2]....
        /*0070*/ 	.word	0xffffffff


	//   ....[3]....
        /*0074*/ 	.word	0xffffffff


	//   ....[4]....
        /*0078*/ 	.word	0xffffffff


	//   ....[5]....
        /*007c*/ 	.word	0xffffffff


	//   ....[6]....
        /*0080*/ 	.word	0xffffffff


	//   ....[7]....
        /*0084*/ 	.word	0xffffffff


	//   ....[8]....
        /*0088*/ 	.word	0xffffffff


	//   ....[9]....
        /*008c*/ 	.word	0xffffffff


	//----- nvinfo : EIATTR_COOP_GROUP_INSTR_OFFSETS
	.align		4
.L_1721:
        /*0090*/ 	.byte	0x04, 0x28
        /*0092*/ 	.short	(.L_1723 - .L_1722)


	//   ....[0]....
.L_1722:
        /*0094*/ 	.word	0x00000770


	//   ....[1]....
        /*0098*/ 	.word	0x00000780


	//   ....[2]....
        /*009c*/ 	.word	0x000007b0


	//   ....[3]....
        /*00a0*/ 	.word	0x000007d0


	//   ....[4]....
        /*00a4*/ 	.word	0x00000800


	//   ....[5]....
        /*00a8*/ 	.word	0x00000820


	//   ....[6]....
        /*00ac*/ 	.word	0x00000850


	//   ....[7]....
        /*00b0*/ 	.word	0x00000870


	//   ....[8]....
        /*00b4*/ 	.word	0x000008c0


	//   ....[9]....
        /*00b8*/ 	.word	0x000008d0


	//----- nvinfo : EIATTR_VRC_CTA_INIT_COUNT
	.align		4
.L_1723:
        /*00bc*/ 	.byte	0x02, 0x4a
	.zero		1
	.zero		1


	//----- nvinfo : EIATTR_EXIT_INSTR_OFFSETS
	.align		4
        /*00c0*/ 	.byte	0x04, 0x1c
        /*00c2*/ 	.short	(.L_1725 - .L_1724)


	//   ....[0]....
.L_1724:
        /*00c4*/ 	.word	0x00000070


	//   ....[1]....
        /*00c8*/ 	.word	0x000024e0


	//----- nvinfo : EIATTR_MAX_THREADS
	.align		4
.L_1725:
        /*00cc*/ 	.byte	0x04, 0x05
        /*00ce*/ 	.short	(.L_1727 - .L_1726)
.L_1726:
        /*00d0*/ 	.word	0x000001c0
        /*00d4*/ 	.word	0x00000001
        /*00d8*/ 	.word	0x00000001


	//----- nvinfo : EIATTR_CRS_STACK_SIZE
	.align		4
.L_1727:
        /*00dc*/ 	.byte	0x04, 0x1e
        /*00de*/ 	.short	(.L_1729 - .L_1728)
.L_1728:
        /*00e0*/ 	.word	0x00000000


	//----- nvinfo : EIATTR_CBANK_PARAM_SIZE
	.align		4
.L_1729:
        /*00e4*/ 	.byte	0x03, 0x19
        /*00e6*/ 	.short	0x00a0


	//----- nvinfo : EIATTR_PARAM_CBANK
	.align		4
        /*00e8*/ 	.byte	0x04, 0x0a
        /*00ea*/ 	.short	(.L_1731 - .L_1730)
	.align		4
.L_1730:
        /*00ec*/ 	.word	index@(.nv.constant0._Z35group_norm_nhwc_fwd_one_pass_kernelI11Fp32IOBf16WLi64ELi28ELi448EEv26Group_norm_nhwc_fwd_params)
        /*00f0*/ 	.short	0x0380
        /*00f2*/ 	.short	0x00a0


	//----- nvinfo : EIATTR_SW_WAR
	.align		4
.L_1731:
        /*00f4*/ 	.byte	0x04, 0x36
        /*00f6*/ 	.short	(.L_1733 - .L_1732)
.L_1732:
        /*00f8*/ 	.word	0x00000008
.L_1733:


//--------------------- .nv.info._Z35group_norm_nhwc_fwd_one_pass_kernelI11Fp32IOBf16WLi128ELi28ELi448EEv26Group_norm_nhwc_fwd_params --------------------------
	.section	.nv.info._Z35group_norm_nhwc_fwd_one_pass_kernelI11Fp32IOBf16WLi128ELi28ELi448EEv26Group_norm_nhwc_fwd_params,"",@"SHT_CUDA_INFO"
	.sectionflags	@""
	.align	4


	//----- nvinfo : EIATTR_CUDA_API_VERSION
	.align		4
        /*0000*/ 	.byte	0x04, 0x37
        /*0002*/ 	.short	(.L_1735 - .L_1734)
.L_1734:
        /*0004*/ 	.word	0x00000082


	//----- nvinfo : EIATTR_KPARAM_INFO
	.align		4
.L_1735:
        /*0008*/ 	.byte	0x04, 0x17
        /*000a*/ 	.short	(.L_1737 - .L_1736)
.L_1736:
        /*000c*/ 	.word	0x00000000
        /*0010*/ 	.short	0x0000
        /*0012*/ 	.short	0x0000
        /*0014*/ 	.byte	0x00, 0xf0, 0x81, 0x02


	//----- nvinfo : EIATTR_SPARSE_MMA_MASK
	.align		4
.L_1737:
        /*0018*/ 	.byte	0x03, 0x50
        /*001a*/ 	.short	0x0000


	//----- nvinfo : EIATTR_MAXREG_COUNT
	.align		4
        /*001c*/ 	.byte	0x03, 0x1b
        /*001e*/ 	.short	0x0080


	//----- nvinfo : EIATTR_NUM_BARRIERS
	.align		4
        /*0020*/ 	.byte	0x02, 0x4c
        /*0022*/ 	.byte	0x01
	.zero		1


	//----- nvinfo : EIATTR_MERCURY_ISA_VERSION
	.align		4
        /*0024*/ 	.byte	0x03, 0x5f
        /*0026*/ 	.short	0x0101


	//----- nvinfo : EIATTR_INT_WARP_WIDE_INSTR_OFFSETS
	.align		4
        /*0028*/ 	.byte	0x04, 0x31
        /*002a*/ 	.short	(.L_1739 - .L_1738)


	//   ....[0]....
.L_1738:
        /*002c*/ 	.word	0x00001280


	//   ....[1]....
        /*0030*/ 	.word	0x000012b0


	//   ....[2]....
        /*0034*/ 	.word	0x000012c0


	//   ....[3]....
        /*0038*/ 	.word	0x00001300


	//   ....[4]....
        /*003c*/ 	.word	0x000014d0


	//   ....[5]....
        /*0040*/ 	.word	0x00001530


	//   ....[6]....
        /*0044*/ 	.word	0x00001550


	//   ....[7]....
        /*0048*/ 	.word	0x00001580


	//   ....[8]....
        /*004c*/ 	.word	0x000018b0


	//   ....[9]....
        /*0050*/ 	.word	0x000018d0


	//   ....[10]....
        /*0054*/ 	.word	0x000018f0


	//   ....[11]....
        /*0058*/ 	.word	0x00001910


	//   ....[12]....
        /*005c*/ 	.word	0x00001b70


	//   ....[13]....
        /*0060*/ 	.word	0x00001b90


	//----- nvinfo : EIATTR_COOP_GROUP_MASK_REGIDS
	.align		4
.L_1739:
        /*0064*/ 	.byte	0x04, 0x29
        /*0066*/ 	.short	(.L_1741 - .L_1740)


	//   ....[0]....
.L_1740:
        /*0068*/ 	.word	0xffffffff


	//   ....[1]....
        /*006c*/ 	.word	0xffffffff


	//   ....[2]....
        /*0070*/ 	.word	0xffffffff


	//   ....[3]....
        /*0074*/ 	.word	0xffffffff


	//   ....[4]....
        /*0078*/ 	.word	0xffffffff


	//   ....[5]....
        /*007c*/ 	.word	0xffffffff


	//   ....[6]....
        /*0080*/ 	.word	0xffffffff


	//   ....[7]....
        /*0084*/ 	.word	0xffffffff


	//   ....[8]....
        /*0088*/ 	.word	0xffffffff


	//   ....[9]....
        /*008c*/ 	.word	0xffffffff


	//----- nvinfo : EIATTR_COOP_GROUP_INSTR_OFFSETS
	.align		4
.L_1741:
        /*0090*/ 	.byte	0x04, 0x28
        /*0092*/ 	.short	(.L_1743 - .L_1742)


	//   ....[0]....
.L_1742:
        /*0094*/ 	.word	0x000009f0


	//   ....[1]....
        /*0098*/ 	.word	0x00000a00


	//   ....[2]....
        /*009c*/ 	.word	0x00000a30


	//   ....[3]....
        /*00a0*/ 	.word	0x00000a40


	//   ....[4]....
        /*00a4*/ 	.word	0x00000a80


	//   ....[5]....
        /*00a8*/ 	.word	0x00000a90


	//   ....[6]....
        /*00ac*/ 	.word	0x00000ad0


	//   ....[7]....
        /*00b0*/ 	.word	0x00000ae0


	//   ....[8]....
        /*00b4*/ 	.word	0x00000b40


	//   ....[9]....
        /*00b8*/ 	.word	0x00000b50


	//----- nvinfo : EIATTR_VRC_CTA_INIT_COUNT
	.align		4
.L_1743:
        /*00bc*/ 	.byte	0x02, 0x4a
	.zero		1
	.zero		1


	//----- nvinfo : EIATTR_EXIT_INSTR_OFFSETS
	.align		4
        /*00c0*/ 	.byte	0x04, 0x1c
        /*00c2*/ 	.short	(.L_1745 - .L_1744)


	//   ....[0]....
.L_1744:
        /*00c4*/ 	.word	0x00000070


	//   ....[1]....
        /*00c8*/ 	.word	0x00002f30


	//----- nvinfo : EIATTR_MAX_THREADS
	.align		4
.L_1745:
        /*00cc*/ 	.byte	0x04, 0x05
        /*00ce*/ 	.short	(.L_1747 - .L_1746)
.L_1746:
        /*00d0*/ 	.word	0x000001c0
        /*00d4*/ 	.word	0x00000001
        /*00d8*/ 	.word	0x00000001


	//----- nvinfo : EIATTR_CRS_STACK_SIZE
	.align		4
.L_1747:
        /*00dc*/ 	.byte	0x04, 0x1e
        /*00de*/ 	.short	(.L_1749 - .L_1748)
.L_1748:
        /*00e0*/ 	.word	0x00000000


	//----- nvinfo : EIATTR_CBANK_PARAM_SIZE
	.align		4
.L_1749:
        /*00e4*/ 	.byte	0x03, 0x19
        /*00e6*/ 	.short	0x00a0


	//----- nvinfo : EIATTR_PARAM_CBANK
	.align		4
        /*00e8*/ 	.byte	0x04, 0x0a
        /*00ea*/ 	.short	(.L_1751 - .L_1750)
	.align		4
.L_1750:
        /*00ec*/ 	.word	index@(.nv.constant0._Z35group_norm_nhwc_fwd_one_pass_kernelI11Fp32IOBf16WLi128ELi28ELi448EEv26Group_norm_nhwc_fwd_params)
        /*00f0*/ 	.short	0x0380
        /*00f2*/ 	.short	0x00a0


	//----- nvinfo : EIATTR_SW_WAR
	.align		4
.L_1751:
        /*00f4*/ 	.byte	0x04, 0x36
        /*00f6*/ 	.short	(.L_1753 - .L_1752)
.L_1752:
        /*00f8*/ 	.word	0x00000008
.L_1753:


//--------------------- .nv.info._Z35group_norm_nhwc_fwd_one_pass_kernelI11Fp32IOBf16WLi256ELi28ELi448EEv26Group_norm_nhwc_fwd_params --------------------------
	.section	.nv.info._Z35group_norm_nhwc_fwd_one_pass_kernelI11Fp32IOBf16WLi256ELi28ELi448EEv26Group_norm_nhwc_fwd_params,"",@"SHT_CUDA_INFO"
	.sectionflags	@""
	.align	4


	//----- nvinfo : EIATTR_CUDA_API_VERSION
	.align		4
        /*0000*/ 	.byte	0x04, 0x37
        /*0002*/ 	.short	(.L_1755 - .L_1754)
.L_1754:
        /*0004*/ 	.word	0x00000082


	//----- nvinfo : EIATTR_KPARAM_INFO
	.align		4
.L_1755:
        /*0008*/ 	.byte	0x04, 0x17
        /*000a*/ 	.short	(.L_1757 - .L_1756)
.L_1756:
        /*000c*/ 	.word	0x00000000
        /*0010*/ 	.short	0x0000
        /*0012*/ 	.short	0x0000
        /*0014*/ 	.byte	0x00, 0xf0, 0x81, 0x02


	//----- nvinfo : EIATTR_SPARSE_MMA_MASK
	.align		4
.L_1757:
        /*0018*/ 	.byte	0x03, 0x50
        /*001a*/ 	.short	0x0000


	//----- nvinfo : EIATTR_MAXREG_COUNT
	.align		4
        /*001c*/ 	.byte	0x03, 0x1b
        /*001e*/ 	.short	0x0080


	//----- nvinfo : EIATTR_NUM_BARRIERS
	.align		4
        /*0020*/ 	.byte	0x02, 0x4c
        /*0022*/ 	.byte	0x01
	.zero		1


	//----- nvinfo : EIATTR_MERCURY_ISA_VERSION
	.align		4
        /*0024*/ 	.byte	0x03, 0x5f
        /*0026*/ 	.short	0x0101


	//----- nvinfo : EIATTR_COOP_GROUP_MASK_REGIDS
	.align		4
        /*0028*/ 	.byte	0x04, 0x29
        /*002a*/ 	.short	(.L_1759 - .L_1758)


	//   ....[0]....
.L_1758:
        /*002c*/ 	.word	0xffffffff


	//   ....[1]....
        /*0030*/ 	.word	0xffffffff


	//   ....[2]....
        /*0034*/ 	.word	0xffffffff


	//   ....[3]....
        /*0038*/ 	.word	0xffffffff


	//   ....[4]....
        /*003c*/ 	.word	0xffffffff


	//   ....[5]....
        /*0040*/ 	.word	0xffffffff


	//   ....[6]....
        /*0044*/ 	.word	0xffffffff


	//   ....[7]....
        /*0048*/ 	.word	0xffffffff


	//   ....[8]....
        /*004c*/ 	.word	0xffffffff


	//   ....[9]....
        /*0050*/ 	.word	0xffffffff


	//----- nvinfo : EIATTR_COOP_GROUP_INSTR_OFFSETS
	.align		4
.L_1759:
        /*0054*/ 	.byte	0x04, 0x28
        /*0056*/ 	.short	(.L_1761 - .L_1760)


	//   ....[0]....
.L_1760:
        /*0058*/ 	.word	0x00000ed0


	//   ....[1]....
        /*005c*/ 	.word	0x00000ee0


	//   ....[2]....
        /*0060*/ 	.word	0x00000f10


	//   ....[3]....
        /*0064*/ 	.word	0x00000f20


	//   ....[4]....
        /*0068*/ 	.word	0x00000f60


	//   ....[5]....
        /*006c*/ 	.word	0x00000f70


	//   ....[6]....
        /*0070*/ 	.word	0x00000fb0


	//   ....[7]....
        /*0074*/ 	.word	0x00000fc0


	//   ....[8]....
        /*0078*/ 	.word	0x00001040


	//   ....[9]....
        /*007c*/ 	.word	0x00001050


	//----- nvinfo : EIATTR_VRC_CTA_INIT_COUNT
	.align		4
.L_1761:
        /*0080*/ 	.byte	0x02, 0x4a
	.zero		1
	.zero		1


	//----- nvinfo : EIATTR_EXIT_INSTR_OFFSETS
	.align		4
        /*0084*/ 	.byte	0x04, 0x1c
        /*0086*/ 	.short	(.L_1763 - .L_1762)


	//   ....[0]....
.L_1762:
        /*0088*/ 	.word	0x00000060


	//   ....[1]....
        /*008c*/ 	.word	0x00003c60


	//----- nvinfo : EIATTR_MAX_THREADS
	.align		4
.L_1763:
        /*0090*/ 	.byte	0x04, 0x05
        /*0092*/ 	.short	(.L_1765 - .L_1764)
.L_1764:
        /*0094*/ 	.word	0x000001c0
        /*0098*/ 	.word	0x00000001
        /*009c*/ 	.word	0x00000001


	//----- nvinfo : EIATTR_CRS_STACK_SIZE
	.align		4
.L_1765:
        /*00a0*/ 	.byte	0x04, 0x1e
        /*00a2*/ 	.short	(.L_1767 - .L_1766)
.L_1766:
        /*00a4*/ 	.word	0x00000000


	//----- nvinfo : EIATTR_CBANK_PARAM_SIZE
	.align		4
.L_1767:
        /*00a8*/ 	.byte	0x03, 0x19
        /*00aa*/ 	.short	0x00a0


	//----- nvinfo : EIATTR_PARAM_CBANK
	.align		4
        /*00ac*/ 	.byte	0x04, 0x0a
        /*00ae*/ 	.short	(.L_1769 - .L_1768)
	.align		4
.L_1768:
        /*00b0*/ 	.word	index@(.nv.constant0._Z35group_norm_nhwc_fwd_one_pass_kernelI11Fp32IOBf16WLi256ELi28ELi448EEv26Group_norm_nhwc_fwd_params)
        /*00b4*/ 	.short	0x0380
        /*00b6*/ 	.short	0x00a0


	//----- nvinfo : EIATTR_SW_WAR
	.align		4
.L_1769:
        /*00b8*/ 	.byte	0x04, 0x36
        /*00ba*/ 	.short	(.L_1771 - .L_1770)
.L_1770:
        /*00bc*/ 	.word	0x00000008
.L_1771:


//--------------------- .nv.info._Z35group_norm_nhwc_fwd_one_pass_kernelI11Fp32IOBf16WLi512ELi28ELi448EEv26Group_norm_nhwc_fwd_params --------------------------
	.section	.nv.info._Z35group_norm_nhwc_fwd_one_pass_kernelI11Fp32IOBf16WLi512ELi28ELi448EEv26Group_norm_nhwc_fwd_params,"",@"SHT_CUDA_INFO"
	.sectionflags	@""
	.align	4


	//----- nvinfo : EIATTR_CUDA_API_VERSION
	.align		4
        /*0000*/ 	.byte	0x04, 0x37
        /*0002*/ 	.short	(.L_1773 - .L_1772)
.L_1772:
        /*0004*/ 	.word	0x00000082


	//----- nvinfo : EIATTR_KPARAM_INFO
	.align		4
.L_1773:
        /*0008*/ 	.byte	0x04, 0x17
        /*000a*/ 	.short	(.L_1775 - .L_1774)
.L_1774:
        /*000c*/ 	.word	0x00000000
        /*0010*/ 	.short	0x0000
        /*0012*/ 	.short	0x0000
        /*0014*/ 	.byte	0x00, 0xf0, 0x81, 0x02


	//----- nvinfo : EIATTR_SPARSE_MMA_MASK
	.align		4
.L_1775:
        /*0018*/ 	.byte	0x03, 0x50
        /*001a*/ 	.short	0x0000


	//----- nvinfo : EIATTR_MAXREG_COUNT
	.align		4
        /*001c*/ 	.byte	0x03, 0x1b
        /*001e*/ 	.short	0x0080


	//----- nvinfo : EIATTR_NUM_BARRIERS
	.align		4
        /*0020*/ 	.byte	0x02, 0x4c
        /*0022*/ 	.byte	0x01
	.zero		1


	//----- nvinfo : EIATTR_MERCURY_ISA_VERSION
	.align		4
        /*0024*/ 	.byte	0x03, 0x5f
        /*0026*/ 	.short	0x0101


	//----- nvinfo : EIATTR_COOP_GROUP_MASK_REGIDS
	.align		4
        /*0028*/ 	.byte	0x04, 0x29
        /*002a*/ 	.short	(.L_1777 - .L_1776)


	//   ....[0]....
.L_1776:
        /*002c*/ 	.word	0xffffffff


	//   ....[1]....
        /*0030*/ 	.word	0xffffffff


	//   ....[2]....
        /*0034*/ 	.word	0xffffffff


	//   ....[3]....
        /*0038*/ 	.word	0xffffffff


	//   ....[4]....
        /*003c*/ 	.word	0xffffffff


	//   ....[5]....
        /*0040*/ 	.word	0xffffffff


	//   ....[6]....
        /*0044*/ 	.word	0xffffffff


	//   ....[7]....
        /*0048*/ 	.word	0xffffffff


	//   ....[8]....
        /*004c*/ 	.word	0xffffffff


	//   ....[9]....
        /*0050*/ 	.word	0xffffffff


	//----- nvinfo : EIATTR_COOP_GROUP_INSTR_OFFSETS
	.align		4
.L_1777:
        /*0054*/ 	.byte	0x04, 0x28
        /*0056*/ 	.short	(.L_1779 - .L_1778)


	//   ....[0]....
.L_1778:
        /*0058*/ 	.word	0x00001930


	//   ....[1]....
        /*005c*/ 	.word	0x00001940


	//   ....[2]....
        /*0060*/ 	.word	0x00001970


	//   ....[3]....
        /*0064*/ 	.word	0x00001980


	//   ....[4]....
        /*0068*/ 	.word	0x000019c0


	//   ....[5]....
        /*006c*/ 	.word	0x000019d0


	//   ....[6]....
        /*0070*/ 	.word	0x00001a10


	//   ....[7]....
        /*0074*/ 	.word	0x00001a20


	//   ....[8]....
        /*0078*/ 	.word	0x00001aa0


	//   ....[9]....
        /*007c*/ 	.word	0x00001ab0


	//----- nvinfo : EIATTR_VRC_CTA_INIT_COUNT
	.align		4
.L_1779:
        /*0080*/ 	.byte	0x02, 0x4a
	.zero		1
	.zero		1


	//----- nvinfo : EIATTR_EXIT_INSTR_OFFSETS
	.align		4
        /*0084*/ 	.byte	0x04, 0x1c
        /*0086*/ 	.short	(.L_1781 - .L_1780)


	//   ....[0]....
.L_1780:
        /*0088*/ 	.word	0x00000060


	//   ....[1]....
        /*008c*/ 	.word	0x00006120


	//----- nvinfo : EIATTR_MAX_THREADS
	.align		4
.L_1781:
        /*0090*/ 	.byte	0x04, 0x05
        /*0092*/ 	.short	(.L_1783 - .L_1782)
.L_1782:
        /*0094*/ 	.word	0x000001c0
        /*0098*/ 	.word	0x00000001
        /*009c*/ 	.word	0x00000001


	//----- nvinfo : EIATTR_CRS_STACK_SIZE
	.align		4
.L_1783:
        /*00a0*/ 	.byte	0x04, 0x1e
        /*00a2*/ 	.short	(.L_1785 - .L_1784)
.L_1784:
        /*00a4*/ 	.word	0x00000000


	//----- nvinfo : EIATTR_CBANK_PARAM_SIZE
	.align		4
.L_1785:
        /*00a8*/ 	.byte	0x03, 0x19
        /*00aa*/ 	.short	0x00a0


	//----- nvinfo : EIATTR_PARAM_CBANK
	.align		4
        /*00ac*/ 	.byte	0x04, 0x0a
        /*00ae*/ 	.short	(.L_1787 - .L_1786)
	.align		4
.L_1786:
        /*00b0*/ 	.word	index@(.nv.constant0._Z35group_norm_nhwc_fwd_one_pass_kernelI11Fp32IOBf16WLi512ELi28ELi448EEv26Group_norm_nhwc_fwd_params)
        /*00b4*/ 	.short	0x0380
        /*00b6*/ 	.short	0x00a0


	//----- nvinfo : EIATTR_SW_WAR
	.align		4
.L_1787:
        /*00b8*/ 	.byte	0x04, 0x36
        /*00ba*/ 	.short	(.L_1789 - .L_1788)
.L_1788:
        /*00bc*/ 	.word	0x00000008
.L_1789:


//--------------------- .nv.info._Z35group_norm_nhwc_fwd_one_pass_kernelI11Fp32IOFp16WLi64ELi28ELi448EEv26Group_norm_nhwc_fwd_params --------------------------
	.section	.nv.info._Z35group_norm_nhwc_fwd_one_pass_kernelI11Fp32IOFp16WLi64ELi28ELi448EEv26Group_norm_nhwc_fwd_params,"",@"SHT_CUDA_INFO"
	.sectionflags	@""
	.align	4


	//----- nvinfo : EIATTR_CUDA_API_VERSION
	.align		4
        /*0000*/ 	.byte	0x04, 0x37
        /*0002*/ 	.short	(.L_1791 - .L_1790)
.L_1790:
        /*0004*/ 	.word	0x00000082


	//----- nvinfo : EIATTR_KPARAM_INFO
	.align		4
.L_1791:
        /*0008*/ 	.byte	0x04, 0x17
        /*000a*/ 	.short	(.L_1793 - .L_1792)
.L_1792:
        /*000c*/ 	.word	0x00000000
        /*0010*/ 	.short	0x0000
        /*0012*/ 	.short	0x0000
        /*0014*/ 	.byte	0x00, 0xf0, 0x81, 0x02


	//----- nvinfo : EIATTR_SPARSE_MMA_MASK
	.align		4
.L_1793:
        /*0018*/ 	.byte	0x03, 0x50
        /*001a*/ 	.short	0x0000


	//----- nvinfo : EIATTR_MAXREG_COUNT
	.align		4
        /*001c*/ 	.byte	0x03, 0x1b
        /*001e*/ 	.short	0x0080


	//----- nvinfo : EIATTR_NUM_BARRIERS
	.align		4
        /*0020*/ 	.byte	0x02, 0x4c
        /*0022*/ 	.byte	0x01
	.zero		1


	//----- nvinfo : EIATTR_MERCURY_ISA_VERSION
	.align		4
        /*0024*/ 	.byte	0x03, 0x5f
        /*0026*/ 	.short	0x0101


	//----- nvinfo : EIATTR_INT_WARP_WIDE_INSTR_OFFSETS
	.align		4
        /*0028*/ 	.byte	0x04, 0x31
        /*002a*/ 	.short	(.L_1795 - .L_1794)


	//   ....[0]....
.L_1794:
        /*002c*/ 	.word	0x00000ff0


	//   ....[1]....
        /*0030*/ 	.word	0x00001030


	//   ....[2]....
        /*0034*/ 	.word	0x00001050


	//   ....[3]....
        /*0038*/ 	.word	0x00001080


	//   ....[4]....
        /*003c*/ 	.word	0x00001250


	//   ....[5]....
        /*0040*/ 	.word	0x000012b0


	//   ....[6]....
        /*0044*/ 	.word	0x000012f0


	//   ....[7]....
        /*0048*/ 	.word	0x00001300


	//   ....[8]....
        /*004c*/ 	.word	0x000015b0


	//   ....[9]....
        /*0050*/ 	.word	0x00001690


	//   ....[10]....
        /*0054*/ 	.word	0x000016a0


	//   ....[11]....
        /*0058*/ 	.word	0x00001780


	//   ....[12]....
        /*005c*/ 	.word	0x000018f0


	//   ....[13]....
        /*0060*/ 	.word	0x00001910


	//----- nvinfo : EIATTR_COOP_GROUP_MASK_REGIDS
	.align		4
.L_1795:
        /*0064*/ 	.byte	0x04, 0x29
        /*0066*/ 	.short	(.L_1797 - .L_1796)


	//   ....[0]....
.L_1796:
        /*0068*/ 	.word	0xffffffff


	//   ....[1]....
        /*006c*/ 	.word	0xffffffff


	//   ....[2]....
        /*0070*/ 	.word	0xffffffff


	//   ....[3]....
        /*0074*/ 	.word	0xffffffff


	//   ....[4]....
        /*0078*/ 	.word	0xffffffff


	//   ....[5]....
        /*007c*/ 	.word	0xffffffff


	//   ....[6]....
        /*0080*/ 	.word	0xffffffff


	//   ....[7]....
        /*0084*/ 	.word	0xffffffff


	//   ....[8]....
        /*0088*/ 	.word	0xffffffff


	//   ....[9]....
        /*008c*/ 	.word	0xffffffff


	//----- nvinfo : EIATTR_COOP_GROUP_INSTR_OFFSETS
	.align		4
.L_1797:
        /*0090*/ 	.byte	0x04, 0x28
        /*0092*/ 	.short	(.L_1799 - .L_1798)


	//   ....[0]....
.L_1798:
        /*0094*/ 	.word	0x00000770


	//   ....[1]....
        /*0098*/ 	.word	0x00000780


	//   ....[2]....
        /*009c*/ 	.word	0x000007b0


	//   ....[3]....
        /*00a0*/ 	.word	0x000007d0


	//   ....[4]....
        /*00a4*/ 	.word	0x00000800


	//   ....[5]....
        /*00a8*/ 	.word	0x00000820


	//   ....[6]....
        /*00ac*/ 	.word	0x00000850


	//   ....[7]....
        /*00b0*/ 	.word	0x00000870


	//   ....[8]....
        /*00b4*/ 	.word	0x000008c0


	//   ....[9]....
        /*00b8*/ 	.word	0x000008d0


	//----- nvinfo : EIATTR_VRC_CTA_INIT_COUNT
	.align		4
.L_1799:
        /*00bc*/ 	.byte	0x02, 0x4a
	.zero		1
	.zero		1


	//----- nvinfo : EIATTR_EXIT_INSTR_OFFSETS
	.align		4
        /*00c0*/ 	.byte	0x04, 0x1c
        /*00c2*/ 	.short	(.L_1801 - .L_1800)


	//   ....[0]....
.L_1800:
        /*00c4*/ 	.word	0x00000070


	//   ....[1]....
        /*00c8*/ 	.word	0x000024e0


	//----- nvinfo : EIATTR_MAX_THREADS
	.align		4
.L_1801:
        /*00cc*/ 	.byte	0x04, 0x05
        /*00ce*/ 	.short	(.L_1803 - .L_1802)
.L_1802:
        /*00d0*/ 	.word	0x000001c0
        /*00d4*/ 	.word	0x00000001
        /*00d8*/ 	.word	0x00000001


	//----- nvinfo : EIATTR_CRS_STACK_SIZE
	.align		4
.L_1803:
        /*00dc*/ 	.byte	0x04, 0x1e
        /*00de*/ 	.short	(.L_1805 - .L_1804)
.L_1804:
        /*00e0*/ 	.word	0x00000000


	//----- nvinfo : EIATTR_CBANK_PARAM_SIZE
	.align		4
.L_1805:
        /*00e4*/ 	.byte	0x03, 0x19
        /*00e6*/ 	.short	0x00a0


	//----- nvinfo : EIATTR_PARAM_CBANK
	.align		4
        /*00e8*/ 	.byte	0x04, 0x0a
        /*00ea*/ 	.short	(.L_1807 - .L_1806)
	.align		4
.L_1806:
        /*00ec*/ 	.word	index@(.nv.constant0._Z35group_norm_nhwc_fwd_one_pass_kernelI11Fp32IOFp16WLi64ELi28ELi448EEv26Group_norm_nhwc_fwd_params)
        /*00f0*/ 	.short	0x0380
        /*00f2*/ 	.short	0x00a0


	//----- nvinfo : EIATTR_SW_WAR
	.align		4
.L_1807:
        /*00f4*/ 	.byte	0x04, 0x36
        /*00f6*/ 	.short	(.L_1809 - .L_1808)
.L_1808:
        /*00f8*/ 	.word	0x00000008
.L_1809:


//--------------------- .nv.info._Z35group_norm_nhwc_fwd_one_pass_kernelI11Fp32IOFp16WLi128ELi28ELi448EEv26Group_norm_nhwc_fwd_params --------------------------
	.section	.nv.info._Z35group_norm_nhwc_fwd_one_pass_kernelI11Fp32IOFp16WLi128ELi28ELi448EEv26Group_norm_nhwc_fwd_params,"",@"SHT_CUDA_INFO"
	.sectionflags	@""
	.align	4


	//----- nvinfo : EIATTR_CUDA_API_VERSION
	.align		4
        /*0000*/ 	.byte	0x04, 0x37
        /*0002*/ 	.short	(.L_1811 - .L_1810)
.L_1810:
        /*0004*/ 	.word	0x00000082


	//----- nvinfo : EIATTR_KPARAM_INFO
	.align		4
.L_1811:
        /*0008*/ 	.byte	0x04, 0x17
        /*000a*/ 	.short	(.L_1813 - .L_1812)
.L_1812:
        /*000c*/ 	.word	0x00000000
        /*0010*/ 	.short	0x0000
        /*0012*/ 	.short	0x0000
        /*0014*/ 	.byte	0x00, 0xf0, 0x81, 0x02


	//----- nvinfo : EIATTR_SPARSE_MMA_MASK
	.align		4
.L_1813:
        /*0018*/ 	.byte	0x03, 0x50
        /*001a*/ 	.short	0x0000


	//----- nvinfo : EIATTR_MAXREG_COUNT
	.align		4
        /*001c*/ 	.byte	0x03, 0x1b
        /*001e*/ 	.short	0x0080


	//----- nvinfo : EIATTR_NUM_BARRIERS
	.align		4
        /*0020*/ 	.byte	0x02, 0x4c
        /*0022*/ 	.byte	0x01
	.zero		1


	//----- nvinfo : EIATTR_MERCURY_ISA_VERSION
	.align		4
        /*0024*/ 	.byte	0x03, 0x5f
        /*0026*/ 	.short	0x0101


	//----- nvinfo : EIATTR_INT_WARP_WIDE_INSTR_OFFSETS
	.align		4
        /*0028*/ 	.byte	0x04, 0x31
        /*002a*/ 	.short	(.L_1815 - .L_1814)


	//   ....[0]....
.L_1814:
        /*002c*/ 	.word	0x00001280


	//   ....[1]....
        /*0030*/ 	.word	0x000012b0


	//   ....[2]....
        /*0034*/ 	.word	0x000012c0


	//   ....[3]....
        /*0038*/ 	.word	0x00001300


	//   ....[4]....
        /*003c*/ 	.word	0x000014d0


	//   ....[5]....
        /*0040*/ 	.word	0x00001530


	//   ....[6]....
        /*0044*/ 	.word	0x00001550


	//   ....[7]....
        /*0048*/ 	.word	0x00001580


	//   ....[8]....
        /*004c*/ 	.word	0x000018b0


	//   ....[9]....
        /*0050*/ 	.word	0x000018d0


	//   ....[10]....
        /*0054*/ 	.word	0x000018f0


	//   ....[11]....
        /*0058*/ 	.word	0x00001910


	//   ....[12]....
        /*005c*/ 	.word	0x00001b70


	//   ....[13]....
        /*0060*/ 	.word	0x00001b90


	//----- nvinfo : EIATTR_COOP_GROUP_MASK_REGIDS
	.align		4
.L_1815:
        /*0064*/ 	.byte	0x04, 0x29
        /*0066*/ 	.short	(.L_1817 - .L_1816)


	//   ....[0]....
.L_1816:
        /*0068*/ 	.word	0xffffffff


	//   ....[1]....
        /*006c*/ 	.word	0xffffffff


	//   ....[2]....
        /*0070*/ 	.word	0xffffffff


	//   ....[3]....
        /*0074*/ 	.word	0xffffffff


	//   ....[4]....
        /*0078*/ 	.word	0xffffffff


	//   ....[5]....
        /*007c*/ 	.word	0xffffffff


	//   ....[6]....
        /*0080*/ 	.word	0xffffffff


	//   ....[7]....
        /*0084*/ 	.word	0xffffffff


	//   ....[8]....
        /*0088*/ 	.word	0xffffffff


	//   ....[9]....
        /*008c*/ 	.word	0xffffffff


	//----- nvinfo : EIATTR_COOP_GROUP_INSTR_OFFSETS
	.align		4
.L_1817:
        /*0090*/ 	.byte	0x04, 0x28
        /*0092*/ 	.short	(.L_1819 - .L_1818)


	//   ....[0]....
.L_1818:
        /*0094*/ 	.word	0x000009f0


	//   ....[1]....
        /*0098*/ 	.word	0x00000a00


	//   ....[2]....
        /*009c*/ 	.word	0x00000a30


	//   ....[3]....
        /*00a0*/ 	.word	0x00000a40


	//   ....[4]....
        /*00a4*/ 	.word	0x00000a80


	//   ....[5]....
        /*00a8*/ 	.word	0x00000a90


	//   ....[6]....
        /*00ac*/ 	.word	0x00000ad0


	//   ....[7]....
        /*00b0*/ 	.word	0x00000ae0


	//   ....[8]....
        /*00b4*/ 	.word	0x00000b40


	//   ....[9]....
        /*00b8*/ 	.word	0x00000b50


	//----- nvinfo : EIATTR_VRC_CTA_INIT_COUNT
	.align		4
.L_1819:
        /*00bc*/ 	.byte	0x02, 0x4a
	.zero		1
	.zero		1


	//----- nvinfo : EIATTR_EXIT_INSTR_OFFSETS
	.align		4
        /*00c0*/ 	.byte	0x04, 0x1c
        /*00c2*/ 	.short	(.L_1821 - .L_1820)


	//   ....[0]....
.L_1820:
        /*00c4*/ 	.word	0x00000070


	//   ....[1]....
        /*00c8*/ 	.word	0x00002f30


	//----- nvinfo : EIATTR_MAX_THREADS
	.align		4
.L_1821:
        /*00cc*/ 	.byte	0x04, 0x05
        /*00ce*/ 	.short	(.L_1823 - .L_1822)
.L_1822:
        /*00d0*/ 	.word	0x000001c0
        /*00d4*/ 	.word	0x00000001
        /*00d8*/ 	.word	0x00000001


	//----- nvinfo : EIATTR_CRS_STACK_SIZE
	.align		4
.L_1823:
        /*00dc*/ 	.byte	0x04, 0x1e
        /*00de*/ 	.short	(.L_1825 - .L_1824)
.L_1824:
        /*00e0*/ 	.word	0x00000000


	//----- nvinfo : EIATTR_CBANK_PARAM_SIZE
	.align		4
.L_1825:
        /*00e4*/ 	.byte	0x03, 0x19
        /*00e6*/ 	.short	0x00a0


	//----- nvinfo : EIATTR_PARAM_CBANK
	.align		4
        /*00e8*/ 	.byte	0x04, 0x0a
        /*00ea*/ 	.short	(.L_1827 - .L_1826)
	.align		4
.L_1826:
        /*00ec*/ 	.word	index@(.nv.constant0._Z35group_norm_nhwc_fwd_one_pass_kernelI11Fp32IOFp16WLi128ELi28ELi448EEv26Group_norm_nhwc_fwd_params)
        /*00f0*/ 	.short	0x0380
        /*00f2*/ 	.short	0x00a0


	//----- nvinfo : EIATTR_SW_WAR
	.align		4
.L_1827:
        /*00f4*/ 	.byte	0x04, 0x36
        /*00f6*/ 	.short	(.L_1829 - .L_1828)
.L_1828:
        /*00f8*/ 	.word	0x00000008
.L_1829:


//--------------------- .nv.info._Z35group_norm_nhwc_fwd_one_pass_kernelI11Fp32IOFp16WLi256ELi28ELi448EEv26Group_norm_nhwc_fwd_params --------------------------
	.section	.nv.info._Z35group_norm_nhwc_fwd_one_pass_kernelI11Fp32IOFp16WLi256ELi28ELi448EEv26Group_norm_nhwc_fwd_params,"",@"SHT_CUDA_INFO"
	.sectionflags	@""
	.align	4


	//----- nvinfo : EIATTR_CUDA_API_VERSION
	.align		4
        /*0000*/ 	.byte	0x04, 0x37
        /*0002*/ 	.short	(.L_1831 - .L_1830)
.L_1830:
        /*0004*/ 	.word	0x00000082


	//----- nvinfo : EIATTR_KPARAM_INFO
	.align		4
.L_1831:
        /*0008*/ 	.byte	0x04, 0x17
        /*000a*/ 	.short	(.L_1833 - .L_1832)
.L_1832:
        /*000c*/ 	.word	0x00000000
        /*0010*/ 	.short	0x0000
        /*0012*/ 	.short	0x0000
        /*0014*/ 	.byte	0x00, 0xf0, 0x81, 0x02


	//----- nvinfo : EIATTR_SPARSE_MMA_MASK
	.align		4
.L_1833:
        /*0018*/ 	.byte	0x03, 0x50
        /*001a*/ 	.short	0x0000


	//----- nvinfo : EIATTR_MAXREG_COUNT
	.align		4
        /*001c*/ 	.byte	0x03, 0x1b
        /*001e*/ 	.short	0x0080


	//----- nvinfo : EIATTR_NUM_BARRIERS
	.align		4
        /*0020*/ 	.byte	0x02, 0x4c
        /*0022*/ 	.byte	0x01
	.zero		1


	//----- nvinfo : EIATTR_MERCURY_ISA_VERSION
	.align		4
        /*0024*/ 	.byte	0x03, 0x5f
        /*0026*/ 	.short	0x0101


	//----- nvinfo : EIATTR_COOP_GROUP_MASK_REGIDS
	.align		4
        /*0028*/ 	.byte	0x04, 0x29
        /*002a*/ 	.short	(.L_1835 - .L_1834)


	//   ....[0]....
.L_1834:
        /*002c*/ 	.word	0xffffffff


	//   ....[1]....
        /*0030*/ 	.word	0xffffffff


	//   ....[2]....
        /*0034*/ 	.word	0xffffffff


	//   ....[3]....
        /*0038*/ 	.word	0xffffffff


	//   ....[4]....
        /*003c*/ 	.word	0xffffffff


	//   ....[5]....
        /*0040*/ 	.word	0xffffffff


	//   ....[6]....
        /*0044*/ 	.word	0xffffffff


	//   ....[7]....
        /*0048*/ 	.word	0xffffffff


	//   ....[8]....
        /*004c*/ 	.word	0xffffffff


	//   ....[9]....
        /*0050*/ 	.word	0xffffffff


	//----- nvinfo : EIATTR_COOP_GROUP_INSTR_OFFSETS
	.align		4
.L_1835:
        /*0054*/ 	.byte	0x04, 0x28
        /*0056*/ 	.short	(.L_1837 - .L_1836)


	//   ....[0]....
.L_1836:
        /*0058*/ 	.word	0x00000ed0


	//   ....[1]....
        /*005c*/ 	.word	0x00000ee0


	//   ....[2]....
        /*0060*/ 	.word	0x00000f10


	//   ....[3]....
        /*0064*/ 	.word	0x00000f20


	//   ....[4]....
        /*0068*/ 	.word	0x00000f60


	//   ....[5]....
        /*006c*/ 	.word	0x00000f70


	//   ....[6]....
        /*0070*/ 	.word	0x00000fb0


	//   ....[7]....
        /*0074*/ 	.word	0x00000fc0


	//   ....[8]....
        /*0078*/ 	.word	0x00001040


	//   ....[9]....
        /*007c*/ 	.word	0x00001050


	//----- nvinfo : EIATTR_VRC_CTA_INIT_COUNT
	.align		4
.L_1837:
        /*0080*/ 	.byte	0x02, 0x4a
	.zero		1
	.zero		1


	//----- nvinfo : EIATTR_EXIT_INSTR_OFFSETS
	.align		4
        /*0084*/ 	.byte	0x04, 0x1c
        /*0086*/ 	.short	(.L_1839 - .L_1838)


	//   ....[0]....
.L_1838:
        /*0088*/ 	.word	0x00000060


	//   ....[1]....
        /*008c*/ 	.word	0x00003c60


	//----- nvinfo : EIATTR_MAX_THREADS
	.align		4
.L_1839:
        /*0090*/ 	.byte	0x04, 0x05
        /*0092*/ 	.short	(.L_1841 - .L_1840)
.L_1840:
        /*0094*/ 	.word	0x000001c0
        /*0098*/ 	.word	0x00000001
        /*009c*/ 	.word	0x00000001


	//----- nvinfo : EIATTR_CRS_STACK_SIZE
	.align		4
.L_1841:
        /*00a0*/ 	.byte	0x04, 0x1e
        /*00a2*/ 	.short	(.L_1843 - .L_1842)
.L_1842:
        /*00a4*/ 	.word	0x00000000


	//----- nvinfo : EIATTR_CBANK_PARAM_SIZE
	.align		4
.L_1843:
        /*00a8*/ 	.byte	0x03, 0x19
        /*00aa*/ 	.short	0x00a0


	//----- nvinfo : EIATTR_PARAM_CBANK
	.align		4
        /*00ac*/ 	.byte	0x04, 0x0a
        /*00ae*/ 	.short	(.L_1845 - .L_1844)
	.align		4
.L_1844:
        /*00b0*/ 	.word	index@(.nv.constant0._Z35group_norm_nhwc_fwd_one_pass_kernelI11Fp32IOFp16WLi256ELi28ELi448EEv26Group_norm_nhwc_fwd_params)
        /*00b4*/ 	.short	0x0380
        /*00b6*/ 	.short	0x00a0


	//----- nvinfo : EIATTR_SW_WAR
	.align		4
.L_1845:
        /*00b8*/ 	.byte	0x04, 0x36
        /*00ba*/ 	.short	(.L_1847 - .L_1846)
.L_1846:
        /*00bc*/ 	.word	0x00000008
.L_1847:


//--------------------- .nv.info._Z35group_norm_nhwc_fwd_one_pass_kernelI11Fp32IOFp16WLi512ELi28ELi448EEv26Group_norm_nhwc_fwd_params --------------------------
	.section	.nv.info._Z35group_norm_nhwc_fwd_one_pass_kernelI11Fp32IOFp16WLi512ELi28ELi448EEv26Group_norm_nhwc_fwd_params,"",@"SHT_CUDA_INFO"
	.sectionflags	@""
	.align	4


	//----- nvinfo : EIATTR_CUDA_API_VERSION
	.align		4
        /*0000*/ 	.byte	0x04, 0x37
        /*0002*/ 	.short	(.L_1849 - .L_1848)
.L_1848:
        /*0004*/ 	.word	0x00000082


	//----- nvinfo : EIATTR_KPARAM_INFO
	.align		4
.L_1849:
        /*0008*/ 	.byte	0x04, 0x17
        /*000a*/ 	.short	(.L_1851 - .L_1850)
.L_1850:
        /*000c*/ 	.word	0x00000000
        /*0010*/ 	.short	0x0000
        /*0012*/ 	.short	0x0000
        /*0014*/ 	.byte	0x00, 0xf0, 0x81, 0x02


	//----- nvinfo : EIATTR_SPARSE_MMA_MASK
	.align		4
.L_1851:
        /*0018*/ 	.byte	0x03, 0x50
        /*001a*/ 	.short	0x0000


	//----- nvinfo : EIATTR_MAXREG_COUNT
	.align		4
        /*001c*/ 	.byte	0x03, 0x1b
        /*001e*/ 	.short	0x0080


	//----- nvinfo : EIATTR_NUM_BARRIERS
	.align		4
        /*0020*/ 	.byte	0x02, 0x4c
        /*0022*/ 	.byte	0x01
	.zero		1


	//----- nvinfo : EIATTR_MERCURY_ISA_VERSION
	.align		4
        /*0024*/ 	.byte	0x03, 0x5f
        /*0026*/ 	.short	0x0101


	//----- nvinfo : EIATTR_COOP_GROUP_MASK_REGIDS
	.align		4
        /*0028*/ 	.byte	0x04, 0x29
        /*002a*/ 	.short	(.L_1853 - .L_1852)


	//   ....[0]....
.L_1852:
        /*002c*/ 	.word	0xffffffff


	//   ....[1]....
        /*0030*/ 	.word	0xffffffff


	//   ....[2]....
        /*0034*/ 	.word	0xffffffff


	//   ....[3]....
        /*0038*/ 	.word	0xffffffff


	//   ....[4]....
        /*003c*/ 	.word	0xffffffff


	//   ....[5]....
        /*0040*/ 	.word	0xffffffff


	//   ....[6]....
        /*0044*/ 	.word	0xffffffff


	//   ....[7]....
        /*0048*/ 	.word	0xffffffff


	//   ....[8]....
        /*004c*/ 	.word	0xffffffff


	//   ....[9]....
        /*0050*/ 	.word	0xffffffff


	//----- nvinfo : EIATTR_COOP_GROUP_INSTR_OFFSETS
	.align		4
.L_1853:
        /*0054*/ 	.byte	0x04, 0x28
        /*0056*/ 	.short	(.L_1855 - .L_1854)


	//   ....[0]....
.L_1854:
        /*0058*/ 	.word	0x00001930


	//   ....[1]....
        /*005c*/ 	.word	0x00001940


	//   ....[2]....
        /*0060*/ 	.word	0x00001970


	//   ....[3]....
        /*0064*/ 	.word	0x00001980


	//   ....[4]....
        /*0068*/ 	.word	0x000019c0


	//   ....[5]....
        /*006c*/ 	.word	0x000019d0


	//   ....[6]....
        /*0070*/ 	.word	0x00001a10


	//   ....[7]....
        /*0074*/ 	.word	0x00001a20


	//   ....[8]....
        /*0078*/ 	.word	0x00001aa0


	//   ....[9]....
        /*007c*/ 	.word	0x00001ab0


	//----- nvinfo : EIATTR_VRC_CTA_INIT_COUNT
	.align		4
.L_1855:
        /*0080*/ 	.byte	0x02, 0x4a
	.zero		1
	.zero		1


	//----- nvinfo : EIATTR_EXIT_INSTR_OFFSETS
	.align		4
        /*0084*/ 	.byte	0x04, 0x1c
        /*0086*/ 	.short	(.L_1857 - .L_1856)


	//   ....[0]....
.L_1856:
        /*0088*/ 	.word	0x00000060


	//   ....[1]....
        /*008c*/ 	.word	0x00006120


	//----- nvinfo : EIATTR_MAX_THREADS
	.align		4
.L_1857:
        /*0090*/ 	.byte	0x04, 0x05
        /*0092*/ 	.short	(.L_1859 - .L_1858)
.L_1858:
        /*0094*/ 	.word	0x000001c0
        /*0098*/ 	.word	0x00000001
        /*009c*/ 	.word	0x00000001


	//----- nvinfo : EIATTR_CRS_STACK_SIZE
	.align		4
.L_1859:
        /*00a0*/ 	.byte	0x04, 0x1e
        /*00a2*/ 	.short	(.L_1861 - .L_1860)
.L_1860:
        /*00a4*/ 	.word	0x00000000


	//----- nvinfo : EIATTR_CBANK_PARAM_SIZE
	.align		4
.L_1861:
        /*00a8*/ 	.byte	0x03, 0x19
        /*00aa*/ 	.short	0x00a0


	//----- nvinfo : EIATTR_PARAM_CBANK
	.align		4
        /*00ac*/ 	.byte	0x04, 0x0a
        /*00ae*/ 	.short	(.L_1863 - .L_1862)
	.align		4
.L_1862:
        /*00b0*/ 	.word	index@(.nv.constant0._Z35group_norm_nhwc_fwd_one_pass_kernelI11Fp32IOFp16WLi512ELi28ELi448EEv26Group_norm_nhwc_fwd_params)
        /*00b4*/ 	.short	0x0380
        /*00b6*/ 	.short	0x00a0


	//----- nvinfo : EIATTR_SW_WAR
	.align		4
.L_1863:
        /*00b8*/ 	.byte	0x04, 0x36
        /*00ba*/ 	.short	(.L_1865 - .L_1864)
.L_1864:
        /*00bc*/ 	.word	0x00000008
.L_1865:


//--------------------- .nv.callgraph             --------------------------
	.section	.nv.callgraph,"",@"SHT_CUDA_CALLGRAPH"
	.align	4
	.sectionentsize	8
	.align		4
        /*0000*/ 	.word	0x00000000
	.align		4
        /*0004*/ 	.word	0xffffffff
	.align		4
        /*0008*/ 	.word	0x00000000
	.align		4
        /*000c*/ 	.word	0xfffffffe
	.align		4
        /*0010*/ 	.word	0x00000000
	.align		4
        /*0014*/ 	.word	0xfffffffd
	.align		4
        /*0018*/ 	.word	0x00000000
	.align		4
        /*001c*/ 	.word	0xfffffffc


//--------------------- .nv.constant4             --------------------------
	.section	.nv.constant4,"a",@progbits
	.align	8
	.align		8
.nv.constant4:
        /*0000*/ 	.dword	_ZN61_INTERNAL_4326794b_30_group_norm_nhwc_one_pass_28_cu_ee9af4cc4cuda3std3__45__cpo5beginE
	.align		8
        /*0008*/ 	.dword	_ZN61_INTERNAL_4326794b_30_group_norm_nhwc_one_pass_28_cu_ee9af4cc4cuda3std3__45__cpo3endE
	.align		8
        /*0010*/ 	.dword	_ZN61_INTERNAL_4326794b_30_group_norm_nhwc_one_pass_28_cu_ee9af4cc4cuda3std3__45__cpo6cbeginE
	.align		8
        /*0018*/ 	.dword	_ZN61_INTERNAL_4326794b_30_group_norm_nhwc_one_pass_28_cu_ee9af4cc4cuda3std3__45__cpo4cendE
	.align		8
        /*0020*/ 	.dword	_ZN61_INTERNAL_4326794b_30_group_norm_nhwc_one_pass_28_cu_ee9af4cc4cuda3std3__45__cpo6rbeginE
	.align		8
        /*0028*/ 	.dword	_ZN61_INTERNAL_4326794b_30_group_norm_nhwc_one_pass_28_cu_ee9af4cc4cuda3std3__45__cpo4rendE
	.align		8
        /*0030*/ 	.dword	_ZN61_INTERNAL_4326794b_30_group_norm_nhwc_one_pass_28_cu_ee9af4cc4cuda3std3__45__cpo7crbeginE
	.align		8
        /*0038*/ 	.dword	_ZN61_INTERNAL_4326794b_30_group_norm_nhwc_one_pass_28_cu_ee9af4cc4cuda3std3__45__cpo5crendE
	.align		8
        /*0040*/ 	.dword	_ZN61_INTERNAL_4326794b_30_group_norm_nhwc_one_pass_28_cu_ee9af4cc4cuda3std3__463_GLOBAL__N__4326794b_30_group_norm_nhwc_one_pass_28_cu_ee9af4cc6ignoreE
	.align		8
        /*0048*/ 	.dword	_ZN61_INTERNAL_4326794b_30_group_norm_nhwc_one_pass_28_cu_ee9af4cc4cuda3std3__419piecewise_constructE
	.align		8
        /*0050*/ 	.dword	_ZN61_INTERNAL_4326794b_30_group_norm_nhwc_one_pass_28_cu_ee9af4cc4cuda3std3__48in_placeE
	.align		8
        /*0058*/ 	.dword	_ZN61_INTERNAL_4326794b_30_group_norm_nhwc_one_pass_28_cu_ee9af4cc4cuda3std3__420unreachable_sentinelE
	.align		8
        /*0060*/ 	.dword	_ZN61_INTERNAL_4326794b_30_group_norm_nhwc_one_pass_28_cu_ee9af4cc4cuda3std3__47nulloptE
	.align		8
        /*0068*/ 	.dword	_ZN61_INTERNAL_4326794b_30_group_norm_nhwc_one_pass_28_cu_ee9af4cc4cuda3std3__48unexpectE
	.align		8
        /*0070*/ 	.dword	_ZN61_INTERNAL_4326794b_30_group_norm_nhwc_one_pass_28_cu_ee9af4cc4cuda3std6ranges3__45__cpo4swapE
	.align		8
        /*0078*/ 	.dword	_ZN61_INTERNAL_4326794b_30_group_norm_nhwc_one_pass_28_cu_ee9af4cc4cuda3std6ranges3__45__cpo9iter_moveE
	.align		8
        /*0080*/ 	.dword	_ZN61_INTERNAL_4326794b_30_group_norm_nhwc_one_pass_28_cu_ee9af4cc4cuda3std6ranges3__45__cpo5beginE
	.align		8
        /*0088*/ 	.dword	_ZN61_INTERNAL_4326794b_30_group_norm_nhwc_one_pass_28_cu_ee9af4cc4cuda3std6ranges3__45__cpo3endE
	.align		8
        /*0090*/ 	.dword	_ZN61_INTERNAL_4326794b_30_group_norm_nhwc_one_pass_28_cu_ee9af4cc4cuda3std6ranges3__45__cpo6cbeginE
	.align		8
        /*0098*/ 	.dword	_ZN61_INTERNAL_4326794b_30_group_norm_nhwc_one_pass_28_cu_ee9af4cc4cuda3std6ranges3__45__cpo4cendE
	.align		8
        /*00a0*/ 	.dword	_ZN61_INTERNAL_4326794b_30_group_norm_nhwc_one_pass_28_cu_ee9af4cc4cuda3std6ranges3__45__cpo7advanceE
	.align		8
        /*00a8*/ 	.dword	_ZN61_INTERNAL_4326794b_30_group_norm_nhwc_one_pass_28_cu_ee9af4cc4cuda3std6ranges3__45__cpo9iter_swapE
	.align		8
        /*00b0*/ 	.dword	_ZN61_INTERNAL_4326794b_30_group_norm_nhwc_one_pass_28_cu_ee9af4cc4cuda3std6ranges3__45__cpo4nextE
	.align		8
        /*00b8*/ 	.dword	_ZN61_INTERNAL_4326794b_30_group_norm_nhwc_one_pass_28_cu_ee9af4cc4cuda3std6ranges3__45__cpo4prevE
	.align		8
        /*00c0*/ 	.dword	_ZN61_INTERNAL_4326794b_30_group_norm_nhwc_one_pass_28_cu_ee9af4cc4cuda3std6ranges3__45__cpo4dataE
	.align		8
        /*00c8*/ 	.dword	_ZN61_INTERNAL_4326794b_30_group_norm_nhwc_one_pass_28_cu_ee9af4cc4cuda3std6ranges3__45__cpo5cdataE
	.align		8
        /*00d0*/ 	.dword	_ZN61_INTERNAL_4326794b_30_group_norm_nhwc_one_pass_28_cu_ee9af4cc4cuda3std6ranges3__45__cpo4sizeE
	.align		8
        /*00d8*/ 	.dword	_ZN61_INTERNAL_4326794b_30_group_norm_nhwc_one_pass_28_cu_ee9af4cc4cuda3std6ranges3__45__cpo5ssizeE
	.align		8
        /*00e0*/ 	.dword	_ZN61_INTERNAL_4326794b_30_group_norm_nhwc_one_pass_28_cu_ee9af4cc4cuda3std6ranges3__45__cpo8distanceE
	.align		8
        /*00e8*/ 	.dword	_ZN61_INTERNAL_4326794b_30_group_norm_nhwc_one_pass_28_cu_ee9af4cc6thrust24THRUST_300001_SM_1030_NS6system6detail10sequential3seqE
	.align		8
        /*00f0*/ 	.dword	_ZN61_INTERNAL_4326794b_30_group_norm_nhwc_one_pass_28_cu_ee9af4cc6thrust24THRUST_300001_SM_1030_NS12placeholders2_1E
	.align		8
        /*00f8*/ 	.dword	_ZN61_INTERNAL_4326794b_30_group_norm_nhwc_one_pass_28_cu_ee9af4cc6thrust24THRUST_300001_SM_1030_NS12placeholders2_2E
	.align		8
        /*0100*/ 	.dword	_ZN61_INTERNAL_4326794b_30_group_norm_nhwc_one_pass_28_cu_ee9af4cc6thrust24THRUST_300001_SM_1030_NS12placeholders2_3E
	.align		8
        /*0108*/ 	.dword	_ZN61_INTERNAL_4326794b_30_group_norm_nhwc_one_pass_28_cu_ee9af4cc6thrust24THRUST_300001_SM_1030_NS12placeholders2_4E
	.align		8
        /*0110*/ 	.dword	_ZN61_INTERNAL_4326794b_30_group_norm_nhwc_one_pass_28_cu_ee9af4cc6thrust24THRUST_300001_SM_1030_NS12placeholders2_5E
	.align		8
        /*0118*/ 	.dword	_ZN61_INTERNAL_4326794b_30_group_norm_nhwc_one_pass_28_cu_ee9af4cc6thrust24THRUST_300001_SM_1030_NS12placeholders2_6E
	.align		8
        /*0120*/ 	.dword	_ZN61_INTERNAL_4326794b_30_group_norm_nhwc_one_pass_28_cu_ee9af4cc6thrust24THRUST_300001_SM_1030_NS12placeholders2_7E
	.align		8
        /*0128*/ 	.dword	_ZN61_INTERNAL_4326794b_30_group_norm_nhwc_one_pass_28_cu_ee9af4cc6thrust24THRUST_300001_SM_1030_NS12placeholders2_8E
	.align		8
        /*0130*/ 	.dword	_ZN61_INTERNAL_4326794b_30_group_norm_nhwc_one_pass_28_cu_ee9af4cc6thrust24THRUST_300001_SM_1030_NS12placeholders2_9E
	.align		8
        /*0138*/ 	.dword	_ZN61_INTERNAL_4326794b_30_group_norm_nhwc_one_pass_28_cu_ee9af4cc6thrust24THRUST_300001_SM_1030_NS12placeholders3_10E


//--------------------- .text._ZN3cub18CUB_300001_SM_10306detail11EmptyKernelIvEEvv --------------------------
	.section	.text._ZN3cub18CUB_300001_SM_10306detail11EmptyKernelIvEEvv,"ax",@progbits
	.align	128
        .global         _ZN3cub18CUB_300001_SM_10306detail11EmptyKernelIvEEvv
        .type           _ZN3cub18CUB_300001_SM_10306detail11EmptyKernelIvEEvv,@function
        .size           _ZN3cub18CUB_300001_SM_10306detail11EmptyKernelIvEEvv,(.L_x_3403 - _ZN3cub18CUB_300001_SM_10306detail11EmptyKernelIvEEvv)
        .other          _ZN3cub18CUB_300001_SM_10306detail11EmptyKernelIvEEvv,@"STO_CUDA_ENTRY STV_DEFAULT"
_ZN3cub18CUB_300001_SM_10306detail11EmptyKernelIvEEvv:
.text._ZN3cub18CUB_300001_SM_10306detail11EmptyKernelIvEEvv:
[----:B------:R-:W-:Y:S01]  /*0000*/  LDC R1, c[0x0][0x37c] ;  /* 0x0000df00ff017b82 */ /* 0x000fe20000000800 */
[----:B------:R-:W-:Y:S05]  /*0010*/  EXIT ;  /* 0x000000000000794d */ /* 0x000fea0003800000 */
.L_x_0:
[----:B------:R-:W-:-:S00]  /*0020*/  BRA `(.L_x_0) ;  /* 0xfffffffc00fc7947 */ /* 0x000fc0000383ffff */
[----:B------:R-:W-:-:S00]  /*0030*/  NOP ;  /* 0x0000000000007918 */ /* 0x000fc00000000000 */
        /* <DEDUP_REMOVED lines=12> */
.L_x_3403:


//--------------------- .text._Z35group_norm_nhwc_bwd_one_pass_kernelI11Bf16IOFp32WLi64ELi28ELi448EEv26Group_norm_nhwc_bwd_params --------------------------
	.section	.text._Z35group_norm_nhwc_bwd_one_pass_kernelI11Bf16IOFp32WLi64ELi28ELi448EEv26Group_norm_nhwc_bwd_params,"ax",@progbits
	.align	128
        .global         _Z35group_norm_nhwc_bwd_one_pass_kernelI11Bf16IOFp32WLi64ELi28ELi448EEv26Group_norm_nhwc_bwd_params
        .type           _Z35group_norm_nhwc_bwd_one_pass_kernelI11Bf16IOFp32WLi64ELi28ELi448EEv26Group_norm_nhwc_bwd_params,@function
        .size           _Z35group_norm_nhwc_bwd_one_pass_kernelI11Bf16IOFp32WLi64ELi28ELi448EEv26Group_norm_nhwc_bwd_params,(.L_x_3404 - _Z35group_norm_nhwc_bwd_one_pass_kernelI11Bf16IOFp32WLi64ELi28ELi448EEv26Group_norm_nhwc_bwd_params)
        .other          _Z35group_norm_nhwc_bwd_one_pass_kernelI11Bf16IOFp32WLi64ELi28ELi448EEv26Group_norm_nhwc_bwd_params,@"STO_CUDA_ENTRY STV_DEFAULT"
_Z35group_norm_nhwc_bwd_one_pass_kernelI11Bf16IOFp32WLi64ELi28ELi448EEv26Group_norm_nhwc_bwd_params:
.text._Z35group_norm_nhwc_bwd_one_pass_kernelI11Bf16IOFp32WLi64ELi28ELi448EEv26Group_norm_nhwc_bwd_params:
[----:B------:R-:W-:Y:S08]  /*0000*/  LDC R1, c[0x0][0x37c] ;  /* 0x0000df00ff017b82 */ /* 0x000ff00000000800 */
[----:B------:R-:W0:Y:S01]  /*0010*/  S2UR UR5, SR_CTAID.Y ;  /* 0x00000000000579c3 */ /* 0x000e220000002600 */
[----:B------:R-:W1:Y:S01]  /*0020*/  LDCU UR8, c[0x0][0x410] ;  /* 0x00008200ff0877ac */ /* 0x000e620008000800 */
[----:B------:R-:W2:Y:S01]  /*0030*/  S2R R36, SR_TID.X ;  /* 0x0000000000247919 */ /* 0x000ea20000002100 */
[----:B------:R-:W1:Y:S05]  /*0040*/  LDCU UR4, c[0x0][0x3e0] ;  /* 0x00007c00ff0477ac */ /* 0x000e6a0008000800 */
[----:B------:R-:W3:Y:S01]  /*0050*/  S2UR UR28, SR_CTAID.X ;  /* 0x00000000001c79c3 */ /* 0x000ee20000002500 */
[----:B------:R-:W4:Y:S01]  /*0060*/  LDCU.64 UR26, c[0x0][0x358] ;  /* 0x00006b00ff1a77ac */ /* 0x000f220008000a00 */
[----:B-1----:R-:W-:-:S04]  /*0070*/  UIMAD UR8, UR8, UR4, URZ ;  /* 0x00000004080872a4 */ /* 0x002fc8000f8e02ff */
[----:B0-----:R-:W-:-:S09]  /*0080*/  UISETP.GE.AND UP0, UPT, UR5, UR8, UPT ;  /* 0x000000080500728c */ /* 0x001fd2000bf06270 */
[----:B--234-:R-:W-:Y:S05]  /*0090*/  BRA.U UP0, `(.L_x_1) ;  /* 0x0000003500347547 */ /* 0x01cfea000b800000 */
[----:B------:R-:W-:Y:S01]  /*00a0*/  LOP3.LUT R0, R36, 0xffff, RZ, 0xc0, !PT ;  /* 0x0000ffff24007812 */ /* 0x000fe200078ec0ff */
[----:B------:R-:W0:Y:S01]  /*00b0*/  LDC R5, c[0x0][0x41c] ;  /* 0x00010700ff057b82 */ /* 0x000e220000000800 */
[----:B------:R-:W1:Y:S01]  /*00c0*/  LDCU UR29, c[0x0][0x374] ;  /* 0x00006e80ff1d77ac */ /* 0x000e620008000800 */
[----:B------:R-:W2:Y:S01]  /*00d0*/  S2R R35, SR_LANEID ;  /* 0x0000000000237919 */ /* 0x000ea20000000000 */
[----:B------:R-:W-:Y:S01]  /*00e0*/  SHF.R.U32.HI R37, RZ, 0x2, R36 ;  /* 0x00000002ff257819 */ /* 0x000fe20000011624 */
[----:B------:R-:W-:Y:S01]  /*00f0*/  IMAD R0, R0, 0x124a, RZ ;  /* 0x0000124a00007824 */ /* 0x000fe200078e02ff */
[----:B------:R-:W3:Y:S02]  /*0100*/  LDCU UR31, c[0x0][0x370] ;  /* 0x00006e00ff1f77ac */ /* 0x000ee40008000800 */
[----:B------:R-:W-:Y:S01]  /*0110*/  LOP3.LUT R37, R37, 0xf8, RZ, 0xc0, !PT ;  /* 0x000000f825257812 */ /* 0x000fe200078ec0ff */
[----:B------:R-:W4:Y:S01]  /*0120*/  S2UR UR6, SR_CgaCtaId ;  /* 0x00000000000679c3 */ /* 0x000f220000008800 */
[----:B------:R-:W-:Y:S01]  /*0130*/  SHF.R.U32.HI R0, RZ, 0x10, R0 ;  /* 0x00000010ff007819 */ /* 0x000fe20000011600 */
[----:B------:R-:W-:Y:S01]  /*0140*/  UMOV UR9, 0x400 ;  /* 0x0000040000097882 */ /* 0x000fe20000000000 */
[----:B------:R-:W0:Y:S02]  /*0150*/  LDCU.U8 UR30, c[0x0][0x414] ;  /* 0x00008280ff1e77ac */ /* 0x000e240008000000 */
[----:B------:R-:W-:Y:S01]  /*0160*/  PRMT R2, R0, 0x9910, RZ ;  /* 0x0000991000027816 */ /* 0x000fe200000000ff */
[----:B------:R-:W-:Y:S01]  /*0170*/  UIADD3 UR4, UPT, UPT, UR9, 0x90, URZ ;  /* 0x0000009009047890 */ /* 0x000fe2000fffe0ff */
[----:B------:R-:W-:-:S03]  /*0180*/  UMOV UR17, UR5 ;  /* 0x0000000500117c82 */ /* 0x000fc60008000000 */
[----:B------:R-:W-:Y:S01]  /*0190*/  IMAD R2, R2, 0xe, RZ ;  /* 0x0000000e02027824 */ /* 0x000fe200078e02ff */
[----:B-1----:R-:W-:Y:S02]  /*01a0*/  UIMAD UR32, UR28, UR29, UR5 ;  /* 0x0000001d1c2072a4 */ /* 0x002fe4000f8e0205 */
[----:B------:R-:W-:Y:S02]  /*01b0*/  UIMAD UR10, UR29, 0x7, UR5 ;  /* 0x000000071d0a78a4 */ /* 0x000fe4000f8e0205 */
[----:B------:R-:W-:Y:S01]  /*01c0*/  IADD3 R2, PT, PT, RZ, -R2, RZ ;  /* 0x80000002ff027210 */ /* 0x000fe20007ffe0ff */
[----:B0-----:R-:W-:Y:S01]  /*01d0*/  IMAD R0, R5, UR28, R0 ;  /* 0x0000001c05007c24 */ /* 0x001fe2000f8e0200 */
[----:B---3--:R-:W-:Y:S02]  /*01e0*/  ULOP3.LUT UR33, UR31, 0x7, URZ, 0xc0, !UPT ;  /* 0x000000071f217892 */ /* 0x008fe4000f8ec0ff */
[----:B------:R-:W-:Y:S01]  /*01f0*/  PRMT R3, R2, 0x7710, RZ ;  /* 0x0000771002037816 */ /* 0x000fe200000000ff */
[----:B------:R-:W-:Y:S01]  /*0200*/  UIMAD UR11, UR29, 0x6, UR5 ;  /* 0x000000061d0b78a4 */ /* 0x000fe2000f8e0205 */
[----:B------:R-:W-:Y:S01]  /*0210*/  IADD3 R32, PT, PT, R0, 0x20, RZ ;  /* 0x0000002000207810 */ /* 0x000fe20007ffe0ff */
[----:B------:R-:W-:Y:S01]  /*0220*/  UIMAD UR12, UR29, 0x5, UR5 ;  /* 0x000000051d0c78a4 */ /* 0x000fe2000f8e0205 */
[----:B------:R-:W-:Y:S01]  /*0230*/  IADD3 R2, PT, PT, R3, R36, RZ ;  /* 0x0000002403027210 */ /* 0x000fe20007ffe0ff */
[----:B----4-:R-:W-:Y:S01]  /*0240*/  ULEA UR4, UR6, UR4, 0x18 ;  /* 0x0000000406047291 */ /* 0x010fe2000f8ec0ff */
[----:B------:R-:W-:Y:S01]  /*0250*/  SHF.R.S32.HI R34, RZ, 0x1f, R0 ;  /* 0x0000001fff227819 */ /* 0x000fe20000011400 */
[----:B------:R-:W-:Y:S01]  /*0260*/  ULEA UR9, UR6, UR9, 0x18 ;  /* 0x0000000906097291 */ /* 0x000fe2000f8ec0ff */
[----:B------:R-:W-:Y:S01]  /*0270*/  SHF.L.U32 R31, R2, 0x1, RZ ;  /* 0x00000001021f7819 */ /* 0x000fe200000006ff */
[----:B------:R-:W-:Y:S01]  /*0280*/  UIADD3 UR6, UPT, UPT, UR33, -0x1, URZ ;  /* 0xffffffff21067890 */ /* 0x000fe2000fffe0ff */
[----:B------:R-:W-:Y:S01]  /*0290*/  SHF.R.S32.HI R33, RZ, 0x1f, R32 ;  /* 0x0000001fff217819 */ /* 0x000fe20000011420 */
[----:B------:R-:W-:Y:S01]  /*02a0*/  ULEA UR13, UR29, UR5, 0x2 ;  /* 0x000000051d0d7291 */ /* 0x000fe2000f8e10ff */
[----:B------:R-:W-:Y:S01]  /*02b0*/  LOP3.LUT R31, R31, 0xffff, RZ, 0xc0, !PT ;  /* 0x0000ffff1f1f7812 */ /* 0x000fe200078ec0ff */
[----:B------:R-:W-:Y:S01]  /*02c0*/  UIMAD UR14, UR29, 0x3, UR5 ;  /* 0x000000031d0e78a4 */ /* 0x000fe2000f8e0205 */
[----:B------:R-:W-:Y:S01]  /*02d0*/  LEA R2, R36, UR4, 0x4 ;  /* 0x0000000424027c11 */ /* 0x000fe2000f8e20ff */
[----:B------:R-:W-:-:S02]  /*02e0*/  ULEA UR15, UR29, UR5, 0x1 ;  /* 0x000000051d0f7291 */ /* 0x000fc4000f8e08ff */
[----:B------:R-:W-:Y:S02]  /*02f0*/  UIADD3 UR16, UPT, UPT, UR5, UR29, URZ ;  /* 0x0000001d05107290 */ /* 0x000fe4000fffe0ff */
[----:B------:R-:W-:Y:S02]  /*0300*/  ULOP3.LUT UR34, UR31, 0x3, URZ, 0xc0, !UPT ;  /* 0x000000031f227892 */ /* 0x000fe4000f8ec0ff */
[----:B------:R-:W-:Y:S02]  /*0310*/  ULOP3.LUT UR35, UR31, 0x7ffffff8, URZ, 0xc0, !UPT ;  /* 0x7ffffff81f237892 */ /* 0x000fe4000f8ec0ff */
[----:B------:R-:W-:Y:S01]  /*0320*/  UISETP.GE.U32.AND UP0, UPT, UR6, 0x3, UPT ;  /* 0x000000030600788c */ /* 0x000fe2000bf06070 */
[----:B--2---:R-:W-:-:S10]  /*0330*/  UMOV UR4, URZ ;  /* 0x000000ff00047c82 */ /* 0x004fd40008000000 */
.L_x_26:
[----:B0-----:R-:W0:Y:S01]  /*0340*/  LDC R8, c[0x0][0x410] ;  /* 0x00010400ff087b82 */ /* 0x001e220000000800 */
[----:B------:R-:W-:Y:S01]  /*0350*/  IABS R9, UR17 ;  /* 0x0000001100097c13 */ /* 0x000fe20008000000 */
[----:B-1----:R-:W1:Y:S01]  /*0360*/  LDCU.64 UR6, c[0x0][0x3b8] ;  /* 0x00007700ff0677ac */ /* 0x002e620008000a00 */
[----:B------:R-:W-:Y:S01]  /*0370*/  ISETP.LE.AND P1, PT, RZ, UR17, PT ;  /* 0x00000011ff007c0c */ /* 0x000fe2000bf23270 */
[----:B--2---:R-:W2:Y:S01]  /*0380*/  LDCU.128 UR20, c[0x0][0x400] ;  /* 0x00008000ff1477ac */ /* 0x004ea20008000c00 */
[----:B-1----:R-:W-:Y:S01]  /*0390*/  UIMAD.WIDE UR6, UR17, 0x8, UR6 ;  /* 0x00000008110678a5 */ /* 0x002fe2000f8e0206 */
[----:B0-----:R-:W-:-:S05]  /*03a0*/  IABS R6, R8 ;  /* 0x0000000800067213 */ /* 0x001fca0000000000 */
[----:B------:R-:W-:Y:S01]  /*03b0*/  MOV R12, UR6 ;  /* 0x00000006000c7c02 */ /* 0x000fe20008000f00 */
[----:B----4-:R-:W0:Y:S01]  /*03c0*/  I2F.RP R3, R6 ;  /* 0x0000000600037306 */ /* 0x010e220000209400 */
[----:B------:R-:W-:Y:S02]  /*03d0*/  MOV R13, UR7 ;  /* 0x00000007000d7c02 */ /* 0x000fe40008000f00 */
[----:B--2---:R-:W-:-:S04]  /*03e0*/  ISETP.GE.U32.AND P0, PT, R0, UR20, PT ;  /* 0x0000001400007c0c */ /* 0x004fc8000bf06070 */
[----:B------:R-:W2:Y:S01]  /*03f0*/  LDG.E.64 R12, desc[UR26][R12.64] ;  /* 0x0000001a0c0c7981 */ /* 0x000ea2000c1e1b00 */
[----:B------:R-:W-:Y:S01]  /*0400*/  ISETP.GE.AND.EX P0, PT, R34, UR21, PT, P0 ;  /* 0x0000001522007c0c */ /* 0x000fe2000bf06300 */
[----:B0-----:R-:W0:-:S12]  /*0410*/  MUFU.RCP R3, R3 ;  /* 0x0000000300037308 */ /* 0x001e180000001000 */
[----:B------:R-:W1:Y:S08]  /*0420*/  @!P0 LDC.64 R14, c[0x0][0x3f8] ;  /* 0x0000fe00ff0e8b82 */ /* 0x000e700000000a00 */
[----:B---3--:R-:W3:Y:S01]  /*0430*/  @!P0 LDC.64 R10, c[0x0][0x3a0] ;  /* 0x0000e800ff0a8b82 */ /* 0x008ee20000000a00 */
[----:B0-----:R-:W-:-:S04]  /*0440*/  IADD3 R4, PT, PT, R3, 0xffffffe, RZ ;  /* 0x0ffffffe03047810 */ /* 0x001fc80007ffe0ff */
[----:B------:R0:W4:Y:S03]  /*0450*/  F2I.FTZ.U32.TRUNC.NTZ R5, R4 ;  /* 0x0000000400057305 */ /* 0x000126000021f000 */
[----:B------:R-:W3:Y:S01]  /*0460*/  @!P0 LDC.64 R18, c[0x0][0x398] ;  /* 0x0000e600ff128b82 */ /* 0x000ee20000000a00 */
[----:B0-----:R-:W-:Y:S01]  /*0470*/  HFMA2 R4, -RZ, RZ, 0, 0 ;  /* 0x00000000ff047431 */ /* 0x001fe200000001ff */
[----:B----4-:R-:W-:-:S05]  /*0480*/  IADD3 R7, PT, PT, RZ, -R5, RZ ;  /* 0x80000005ff077210 */ /* 0x010fca0007ffe0ff */
[----:B------:R-:W-:-:S04]  /*0490*/  IMAD R7, R7, R6, RZ ;  /* 0x0000000607077224 */ /* 0x000fc800078e02ff */
[----:B------:R-:W-:Y:S01]  /*04a0*/  IMAD.HI.U32 R5, R5, R7, R4 ;  /* 0x0000000705057227 */ /* 0x000fe200078e0004 */
[----:B------:R-:W-:Y:S02]  /*04b0*/  MOV R7, R9 ;  /* 0x0000000900077202 */ /* 0x000fe40000000f00 */
[----:B------:R-:W-:-:S03]  /*04c0*/  LOP3.LUT R4, R8, UR17, RZ, 0x3c, !PT ;  /* 0x0000001108047c12 */ /* 0x000fc6000f8e3cff */
[----:B------:R-:W-:Y:S01]  /*04d0*/  IMAD.HI.U32 R5, R5, R7, RZ ;  /* 0x0000000705057227 */ /* 0x000fe200078e00ff */
[----:B------:R-:W-:-:S04]  /*04e0*/  ISETP.GE.AND P2, PT, R4, RZ, PT ;  /* 0x000000ff0400720c */ /* 0x000fc80003f46270 */
[----:B------:R-:W-:-:S05]  /*04f0*/  IADD3 R3, PT, PT, -R5, RZ, RZ ;  /* 0x000000ff05037210 */ /* 0x000fca0007ffe1ff */
[----:B------:R-:W-:-:S05]  /*0500*/  IMAD R3, R6, R3, R7 ;  /* 0x0000000306037224 */ /* 0x000fca00078e0207 */
[----:B------:R-:W-:-:S13]  /*0510*/  ISETP.GT.U32.AND P4, PT, R6, R3, PT ;  /* 0x000000030600720c */ /* 0x000fda0003f84070 */
[----:B------:R-:W-:-:S04]  /*0520*/  @!P4 IADD3 R3, PT, PT, R3, -R6, RZ ;  /* 0x800000060303c210 */ /* 0x000fc80007ffe0ff */
[-C--:B------:R-:W-:Y:S02]  /*0530*/  ISETP.GE.U32.AND P3, PT, R3, R6.reuse, PT ;  /* 0x000000060300720c */ /* 0x080fe40003f66070 */
[----:B------:R-:W-:Y:S02]  /*0540*/  @!P4 IADD3 R5, PT, PT, R5, 0x1, RZ ;  /* 0x000000010505c810 */ /* 0x000fe40007ffe0ff */
[----:B------:R-:W-:Y:S02]  /*0550*/  ISETP.GT.U32.AND P4, PT, R6, R3, PT ;  /* 0x000000030600720c */ /* 0x000fe40003f84070 */
[----:B------:R-:W-:-:S04]  /*0560*/  IADD3 R4, PT, PT, R3, -R6, RZ ;  /* 0x8000000603047210 */ /* 0x000fc80007ffe0ff */
[----:B------:R-:W-:Y:S02]  /*0570*/  SEL R3, R4, R3, !P4 ;  /* 0x0000000304037207 */ /* 0x000fe40006000000 */
[----:B------:R-:W-:Y:S02]  /*0580*/  LOP3.LUT R4, RZ, R8, RZ, 0x33, !PT ;  /* 0x00000008ff047212 */ /* 0x000fe400078e33ff */
[----:B------:R-:W-:Y:S02]  /*0590*/  @P3 IADD3 R5, PT, PT, R5, 0x1, RZ ;  /* 0x0000000105053810 */ /* 0x000fe40007ffe0ff */
[----:B------:R-:W-:Y:S02]  /*05a0*/  ISETP.NE.AND P3, PT, R8, RZ, PT ;  /* 0x000000ff0800720c */ /* 0x000fe40003f65270 */
[----:B------:R-:W-:Y:S02]  /*05b0*/  @!P1 IADD3 R3, PT, PT, -R3, RZ, RZ ;  /* 0x000000ff03039210 */ /* 0x000fe40007ffe1ff */
[----:B------:R-:W-:-:S02]  /*05c0*/  @!P2 IADD3 R5, PT, PT, -R5, RZ, RZ ;  /* 0x000000ff0505a210 */ /* 0x000fc40007ffe1ff */
[----:B------:R-:W-:Y:S02]  /*05d0*/  SEL R28, R4, R3, !P3 ;  /* 0x00000003041c7207 */ /* 0x000fe40005800000 */
[----:B------:R-:W-:Y:S02]  /*05e0*/  ISETP.GE.U32.AND P1, PT, R32, UR20, PT ;  /* 0x0000001420007c0c */ /* 0x000fe4000bf26070 */
[----:B------:R-:W-:Y:S01]  /*05f0*/  SEL R3, R4, R5, !P3 ;  /* 0x0000000504037207 */ /* 0x000fe20005800000 */
[----:B------:R-:W-:Y:S01]  /*0600*/  IMAD R20, R28, 0x1c, RZ ;  /* 0x0000001c1c147824 */ /* 0x000fe200078e02ff */
[----:B------:R-:W-:Y:S02]  /*0610*/  ISETP.GE.AND.EX P1, PT, R33, UR21, PT, P1 ;  /* 0x0000001521007c0c */ /* 0x000fe4000bf26310 */
[----:B------:R-:W-:Y:S02]  /*0620*/  SHF.R.S32.HI R5, RZ, 0x1f, R3 ;  /* 0x0000001fff057819 */ /* 0x000fe40000011403 */
[----:B------:R-:W-:-:S03]  /*0630*/  IADD3 R4, P2, PT, R20, R31, RZ ;  /* 0x0000001f14047210 */ /* 0x000fc60007f5e0ff */
[----:B------:R-:W-:Y:S01]  /*0640*/  IMAD R6, R5, UR22, RZ ;  /* 0x0000001605067c24 */ /* 0x000fe2000f8e02ff */
[----:B------:R-:W-:-:S03]  /*0650*/  LEA.HI.X.SX32 R5, R20, RZ, 0x1, P2 ;  /* 0x000000ff14057211 */ /* 0x000fc600010f0eff */
[C---:B------:R-:W-:Y:S02]  /*0660*/  IMAD R7, R3.reuse, UR23, R6 ;  /* 0x0000001703077c24 */ /* 0x040fe4000f8e0206 */
[----:B------:R-:W-:Y:S01]  /*0670*/  IMAD.WIDE.U32 R4, R3, UR22, R4 ;  /* 0x0000001603047c25 */ /* 0x000fe2000f8e0004 */
[----:B------:R-:W0:Y:S03]  /*0680*/  @!P1 LDC.64 R22, c[0x0][0x3f8] ;  /* 0x0000fe00ff169b82 */ /* 0x000e260000000a00 */
[----:B-1----:R-:W-:Y:S01]  /*0690*/  @!P0 IMAD R3, R34, R14, RZ ;  /* 0x0000000e22038224 */ /* 0x002fe200078e02ff */
[----:B------:R-:W-:Y:S02]  /*06a0*/  IADD3 R7, PT, PT, R5, R7, RZ ;  /* 0x0000000705077210 */ /* 0x000fe40007ffe0ff */
[----:B------:R-:W-:Y:S01]  /*06b0*/  @!P0 MOV R6, R4 ;  /* 0x0000000400068202 */ /* 0x000fe20000000f00 */
[C---:B------:R-:W-:Y:S01]  /*06c0*/  @!P0 IMAD R3, R0.reuse, R15, R3 ;  /* 0x0000000f00038224 */ /* 0x040fe200078e0203 */
[----:B------:R-:W1:Y:S03]  /*06d0*/  @!P1 LDC.64 R8, c[0x0][0x3a0] ;  /* 0x0000e800ff089b82 */ /* 0x000e660000000a00 */
[----:B------:R-:W-:Y:S01]  /*06e0*/  @!P0 IMAD.WIDE.U32 R14, R0, R14, R6 ;  /* 0x0000000e000e8225 */ /* 0x000fe200078e0006 */
[----:B------:R-:W-:-:S04]  /*06f0*/  ISETP.NE.AND P2, PT, RZ, UR30, PT ;  /* 0x0000001eff007c0c */ /* 0x000fc8000bf45270 */
[----:B------:R-:W-:Y:S01]  /*0700*/  @!P0 IADD3 R3, PT, PT, R15, R3, RZ ;  /* 0x000000030f038210 */ /* 0x000fe20007ffe0ff */
[----:B------:R-:W4:Y:S01]  /*0710*/  @!P1 LDC.64 R16, c[0x0][0x398] ;  /* 0x0000e600ff109b82 */ /* 0x000f220000000a00 */
[C---:B------:R-:W-:Y:S02]  /*0720*/  @!P0 SHF.L.U32 R25, R14.reuse, 0x1, RZ ;  /* 0x000000010e198819 */ /* 0x040fe400000006ff */
[----:B------:R-:W-:Y:S02]  /*0730*/  @!P0 SHF.L.U64.HI R3, R14, 0x1, R3 ;  /* 0x000000010e038819 */ /* 0x000fe40000010203 */
[----:B---3--:R-:W-:Y:S01]  /*0740*/  @!P0 IADD3 R10, P3, PT, R25, R10, RZ ;  /* 0x0000000a190a8210 */ /* 0x008fe20007f7e0ff */
[----:B------:R-:W-:Y:S02]  /*0750*/  HFMA2 R24, -RZ, RZ, 0, 0 ;  /* 0x00000000ff187431 */ /* 0x000fe400000001ff */
[----:B0-----:R-:W-:Y:S01]  /*0760*/  @!P1 IMAD R21, R33, R22, RZ ;  /* 0x0000001621159224 */ /* 0x001fe200078e02ff */
[----:B------:R-:W-:-:S02]  /*0770*/  @!P1 MOV R14, R4 ;  /* 0x00000004000e9202 */ /* 0x000fc40000000f00 */
[----:B------:R-:W-:Y:S02]  /*0780*/  @!P0 IADD3.X R11, PT, PT, R3, R11, RZ, P3, !PT ;  /* 0x0000000b030b8210 */ /* 0x000fe40001ffe4ff */
[----:B------:R-:W-:Y:S01]  /*0790*/  @!P1 MOV R15, R7 ;  /* 0x00000007000f9202 */ /* 0x000fe20000000f00 */
[C---:B------:R-:W-:Y:S02]  /*07a0*/  @!P1 IMAD R21, R32.reuse, R23, R21 ;  /* 0x0000001720159224 */ /* 0x040fe400078e0215 */
[----:B------:R0:W3:Y:S01]  /*07b0*/  @!P0 LDG.E R24, desc[UR26][R10.64] ;  /* 0x0000001a0a188981 */ /* 0x0000e2000c1e1900 */
[----:B------:R-:W-:Y:S02]  /*07c0*/  @!P1 IMAD.WIDE.U32 R22, R32, R22, R14 ;  /* 0x0000001620169225 */ /* 0x000fe400078e000e */
[----:B------:R-:W4:Y:S08]  /*07d0*/  LDC.64 R14, c[0x0][0x3a8] ;  /* 0x0000ea00ff0e7b82 */ /* 0x000f300000000a00 */
[----:B0-----:R-:W0:Y:S01]  /*07e0*/  @P2 LDC.64 R10, c[0x0][0x3b0] ;  /* 0x0000ec00ff0a2b82 */ /* 0x001e220000000a00 */
[----:B------:R-:W-:-:S02]  /*07f0*/  @!P1 IADD3 R23, PT, PT, R23, R21, RZ ;  /* 0x0000001517179210 */ /* 0x000fc40007ffe0ff */
[C---:B------:R-:W-:Y:S02]  /*0800*/  @!P1 SHF.L.U32 R21, R22.reuse, 0x1, RZ ;  /* 0x0000000116159819 */ /* 0x040fe400000006ff */
[----:B------:R-:W-:Y:S02]  /*0810*/  @!P0 IADD3 R18, P3, PT, R25, R18, RZ ;  /* 0x0000001219128210 */ /* 0x000fe40007f7e0ff */
[----:B------:R-:W-:Y:S02]  /*0820*/  @!P1 SHF.L.U64.HI R26, R22, 0x1, R23 ;  /* 0x00000001161a9819 */ /* 0x000fe40000010217 */
[----:B-1----:R-:W-:Y:S02]  /*0830*/  @!P1 IADD3 R8, P4, PT, R21, R8, RZ ;  /* 0x0000000815089210 */ /* 0x002fe40007f9e0ff */
[----:B------:R-:W-:Y:S02]  /*0840*/  CS2R R22, SRZ ;  /* 0x0000000000167805 */ /* 0x000fe4000001ff00 */
[----:B------:R-:W-:-:S02]  /*0850*/  @!P0 IADD3.X R19, PT, PT, R3, R19, RZ, P3, !PT ;  /* 0x0000001303138210 */ /* 0x000fc40001ffe4ff */
[----:B----4-:R-:W-:Y:S02]  /*0860*/  @!P1 IADD3 R16, P3, PT, R21, R16, RZ ;  /* 0x0000001015109210 */ /* 0x010fe40007f7e0ff */
[----:B------:R-:W-:Y:S01]  /*0870*/  @!P1 IADD3.X R9, PT, PT, R26, R9, RZ, P4, !PT ;  /* 0x000000091a099210 */ /* 0x000fe200027fe4ff */
[----:B------:R-:W-:Y:S01]  /*0880*/  HFMA2 R3, -RZ, RZ, 0, 0 ;  /* 0x00000000ff037431 */ /* 0x000fe200000001ff */
[----:B------:R-:W-:Y:S01]  /*0890*/  IADD3 R21, PT, PT, R20, R31, RZ ;  /* 0x0000001f14157210 */ /* 0x000fe20007ffe0ff */
[----:B------:R-:W4:Y:S01]  /*08a0*/  @!P0 LDG.E R22, desc[UR26][R18.64] ;  /* 0x0000001a12168981 */ /* 0x000f22000c1e1900 */
[----:B------:R-:W-:-:S03]  /*08b0*/  @!P1 IADD3.X R17, PT, PT, R26, R17, RZ, P3, !PT ;  /* 0x000000111a119210 */ /* 0x000fc60001ffe4ff */
[----:B------:R1:W4:Y:S01]  /*08c0*/  @!P1 LDG.E R23, desc[UR26][R8.64] ;  /* 0x0000001a08179981 */ /* 0x000322000c1e1900 */
[----:B------:R-:W-:-:S03]  /*08d0*/  IMAD.WIDE R14, R21, 0x4, R14 ;  /* 0x00000004150e7825 */ /* 0x000fc600078e020e */
[----:B------:R-:W4:Y:S01]  /*08e0*/  @!P1 LDG.E R3, desc[UR26][R16.64] ;  /* 0x0000001a10039981 */ /* 0x000f22000c1e1900 */
[----:B0-----:R-:W-:Y:S01]  /*08f0*/  @P2 IMAD.WIDE R10, R21, 0x4, R10 ;  /* 0x00000004150a2825 */ /* 0x001fe200078e020a */
[----:B-1----:R-:W-:-:S06]  /*0900*/  CS2R R8, SRZ ;  /* 0x0000000000087805 */ /* 0x002fcc000001ff00 */
[----:B------:R0:W5:Y:S04]  /*0910*/  @P2 LDG.E.64 R8, desc[UR26][R10.64] ;  /* 0x0000001a0a082981 */ /* 0x000168000c1e1b00 */
[----:B------:R0:W5:Y:S01]  /*0920*/  LDG.E.64 R10, desc[UR26][R14.64] ;  /* 0x0000001a0e0a7981 */ /* 0x000162000c1e1b00 */
[----:B--2---:R-:W-:-:S13]  /*0930*/  R2UR UR42, R12 ;  /* 0x000000000c2a72ca */ /* 0x004fda00000e0000 */
[----:B------:R-:W-:-:S05]  /*0940*/  MOV R12, UR42 ;  /* 0x0000002a000c7c02 */ /* 0x000fca0008000f00 */
[----:B------:R-:W-:-:S05]  /*0950*/  FFMA.FTZ R13, -R12, UR42, R13 ;  /* 0x0000002a0c0d7c23 */ /* 0x000fca000801010d */
[----:B------:R-:W-:-:S13]  /*0960*/  FSETP.GTU.FTZ.AND P1, PT, R13, RZ, PT ;  /* 0x000000ff0d00720b */ /* 0x000fda0003f3c000 */
[----:B------:R-:W-:-:S05]  /*0970*/  VOTEU.ANY UP1, P1 ;  /* 0x0000000000ff7886 */ /* 0x000fca0000820100 */
[----:B------:R-:W1:Y:S01]  /*0980*/  @UP1 LDCU UR6, c[0x0][0x3c0] ;  /* 0x00007800ff0617ac */ /* 0x000e620008000800 */
[----:B------:R-:W-:-:S13]  /*0990*/  PLOP3.LUT P1, PT, PT, PT, UP1, 0x80, 0x8 ;  /* 0x000000000008781c */ /* 0x000fda0003f2f018 */
[----:B-1----:R-:W-:-:S06]  /*09a0*/  @P1 FADD.FTZ R12, R13, UR6 ;  /* 0x000000060d0c1e21 */ /* 0x002fcc0008010000 */
[----:B------:R-:W1:Y:S01]  /*09b0*/  @P1 MUFU.RSQ R12, R12 ;  /* 0x0000000c000c1308 */ /* 0x000e620000001400 */
[----:B------:R-:W-:Y:S01]  /*09c0*/  UISETP.NE.AND UP2, UPT, UR30, URZ, UPT ;  /* 0x000000ff1e00728c */ /* 0x000fe2000bf45270 */
[----:B------:R-:W-:Y:S01]  /*09d0*/  UMOV UR36, 0x3f800000 ;  /* 0x3f80000000247882 */ /* 0x000fe20000000000 */
[----:B-1----:R-:W-:-:S13]  /*09e0*/  @P1 R2UR UR6, R12 ;  /* 0x000000000c0612ca */ /* 0x002fda00000e0000 */
[----:B------:R-:W-:Y:S01]  /*09f0*/  @UP1 UMOV UR36, UR6 ;  /* 0x0000000600241c82 */ /* 0x000fe20008000000 */
[----:B---3--:R-:W-:Y:S02]  /*0a00*/  PRMT R30, R24, 0x7632, R30 ;  /* 0x00007632181e7816 */ /* 0x008fe4000000001e */
[----:B----4-:R-:W-:Y:S02]  /*0a10*/  PRMT R26, R22, 0x7632, R26 ;  /* 0x00007632161a7816 */ /* 0x010fe4000000001a */
[----:B------:R-:W-:Y:S02]  /*0a20*/  PRMT R27, R23, 0x7632, R27 ;  /* 0x00007632171b7816 */ /* 0x000fe4000000001b */
[----:B------:R-:W-:Y:S01]  /*0a30*/  PRMT R25, R3, 0x7632, R25 ;  /* 0x0000763203197816 */ /* 0x000fe20000000019 */
[----:B0-----:R-:W-:Y:S06]  /*0a40*/  BRA.U UP2, `(.L_x_2) ;  /* 0x0000000102947547 */ /* 0x001fec000b800000 */
[----:B------:R-:W-:Y:S02]  /*0a50*/  SHF.L.U32 R12, R24, 0x10, RZ ;  /* 0x00000010180c7819 */ /* 0x000fe400000006ff */
[----:B------:R-:W-:Y:S02]  /*0a60*/  SHF.L.U32 R13, R22, 0x10, RZ ;  /* 0x00000010160d7819 */ /* 0x000fe400000006ff */
[----:B------:R-:W-:Y:S01]  /*0a70*/  SHF.L.U32 R14, R30, 0x10, RZ ;  /* 0x000000101e0e7819 */ /* 0x000fe200000006ff */
[----:B------:R-:W-:Y:S01]  /*0a80*/  FADD.FTZ R12, R12, -UR42 ;  /* 0x8000002a0c0c7e21 */ /* 0x000fe20008010000 */
[----:B------:R-:W-:Y:S01]  /*0a90*/  SHF.L.U32 R16, R26, 0x10, RZ ;  /* 0x000000101a107819 */ /* 0x000fe200000006ff */
[----:B-----5:R-:W-:Y:S01]  /*0aa0*/  FMUL.FTZ R17, R10, R13 ;  /* 0x0000000d0a117220 */ /* 0x020fe20000410000 */
[----:B------:R-:W-:Y:S01]  /*0ab0*/  SHF.L.U32 R20, R23, 0x10, RZ ;  /* 0x0000001017147819 */ /* 0x000fe200000006ff */
[----:B------:R-:W-:Y:S01]  /*0ac0*/  FADD.FTZ R14, R14, -UR42 ;  /* 0x8000002a0e0e7e21 */ /* 0x000fe20008010000 */
[----:B------:R-:W-:Y:S01]  /*0ad0*/  FMUL.FTZ R12, R12, UR36 ;  /* 0x000000240c0c7c20 */ /* 0x000fe20008410000 */
[----:B------:R-:W-:Y:S01]  /*0ae0*/  FADD.FTZ R19, RZ, R17 ;  /* 0x00000011ff137221 */ /* 0x000fe20000010000 */
[----:B------:R-:W-:Y:S01]  /*0af0*/  FMUL.FTZ R18, R11, R16 ;  /* 0x000000100b127220 */ /* 0x000fe20000410000 */
[----:B------:R-:W-:Y:S01]  /*0b00*/  FMUL.FTZ R15, R14, UR36 ;  /* 0x000000240e0f7c20 */ /* 0x000fe20008410000 */
[----:B------:R-:W-:Y:S01]  /*0b10*/  FFMA.FTZ R14, R12, R17, RZ ;  /* 0x000000110c0e7223 */ /* 0x000fe200000100ff */
[----:B------:R-:W-:Y:S01]  /*0b20*/  FADD.FTZ R20, R20, -UR42 ;  /* 0x8000002a14147e21 */ /* 0x000fe20008010000 */
[----:B------:R-:W-:Y:S01]  /*0b30*/  FADD.FTZ R17, R18, R19 ;  /* 0x0000001312117221 */ /* 0x000fe20000010000 */
[----:B------:R-:W-:Y:S01]  /*0b40*/  SHF.L.U32 R19, R3, 0x10, RZ ;  /* 0x0000001003137819 */ /* 0x000fe200000006ff */
[----:B------:R-:W-:Y:S01]  /*0b50*/  FFMA.FTZ R18, R15, R18, R14 ;  /* 0x000000120f127223 */ /* 0x000fe2000001000e */
[----:B------:R-:W-:Y:S01]  /*0b60*/  FMUL.FTZ R21, R20, UR36 ;  /* 0x0000002414157c20 */ /* 0x000fe20008410000 */
[----:B------:R-:W-:-:S02]  /*0b70*/  FFMA.FTZ R12, R13, R12, RZ ;  /* 0x0000000c0d0c7223 */ /* 0x000fc400000100ff */
[----:B------:R-:W-:Y:S02]  /*0b80*/  FMUL.FTZ R14, R10, R19 ;  /* 0x000000130a0e7220 */ /* 0x000fe40000410000 */
[----:B------:R-:W-:Y:S02]  /*0b90*/  FFMA.FTZ R12, R19, R21, R12 ;  /* 0x00000015130c7223 */ /* 0x000fe4000001000c */
[----:B------:R-:W-:Y:S01]  /*0ba0*/  FADD.FTZ R17, R17, R14 ;  /* 0x0000000e11117221 */ /* 0x000fe20000010000 */
[----:B------:R-:W-:Y:S01]  /*0bb0*/  FFMA.FTZ R18, R21, R14, R18 ;  /* 0x0000000e15127223 */ /* 0x000fe20000010012 */
[----:B------:R-:W-:Y:S01]  /*0bc0*/  FADD.FTZ R14, RZ, R13 ;  /* 0x0000000dff0e7221 */ /* 0x000fe20000010000 */
[----:B------:R-:W-:Y:S01]  /*0bd0*/  SHF.L.U32 R13, R27, 0x10, RZ ;  /* 0x000000101b0d7819 */ /* 0x000fe200000006ff */
[----:B------:R-:W-:Y:S01]  /*0be0*/  FFMA.FTZ R21, R16, R15, RZ ;  /* 0x0000000f10157223 */ /* 0x000fe200000100ff */
[----:B------:R-:W-:Y:S01]  /*0bf0*/  FADD.FTZ R15, RZ, R16 ;  /* 0x00000010ff0f7221 */ /* 0x000fe20000010000 */
[----:B------:R-:W-:Y:S01]  /*0c00*/  FADD.FTZ R14, R19, R14 ;  /* 0x0000000e130e7221 */ /* 0x000fe20000010000 */
[----:B------:R-:W-:Y:S01]  /*0c10*/  SHF.L.U32 R16, R25, 0x10, RZ ;  /* 0x0000001019107819 */ /* 0x000fe200000006ff */
[----:B------:R-:W-:-:S04]  /*0c20*/  FADD.FTZ R13, R13, -UR42 ;  /* 0x8000002a0d0d7e21 */ /* 0x000fc80008010000 */
[----:B------:R-:W-:Y:S01]  /*0c30*/  FMUL.FTZ R19, R13, UR36 ;  /* 0x000000240d137c20 */ /* 0x000fe20008410000 */
[----:B------:R-:W-:-:S03]  /*0c40*/  FADD.FTZ R15, R16, R15 ;  /* 0x0000000f100f7221 */ /* 0x000fc60000010000 */
[----:B------:R-:W-:Y:S01]  /*0c50*/  FFMA.FTZ R13, R16, R19, R21 ;  /* 0x00000013100d7223 */ /* 0x000fe20000010015 */
[----:B------:R-:W-:-:S04]  /*0c60*/  FMUL.FTZ R16, R11, R16 ;  /* 0x000000100b107220 */ /* 0x000fc80000410000 */
[----:B------:R-:W-:Y:S01]  /*0c70*/  FFMA.FTZ R18, R19, R16, R18 ;  /* 0x0000001013127223 */ /* 0x000fe20000010012 */
[----:B------:R-:W-:Y:S01]  /*0c80*/  FADD.FTZ R17, R16, R17 ;  /* 0x0000001110117221 */ /* 0x000fe20000010000 */
[----:B------:R-:W-:Y:S06]  /*0c90*/  BRA `(.L_x_3) ;  /* 0x0000000400207947 */ /* 0x000fec0003800000 */
.L_x_2:
[----:B------:R-:W-:Y:S02]  /*0ca0*/  SHF.L.U32 R12, R24, 0x10, RZ ;  /* 0x00000010180c7819 */ /* 0x000fe400000006ff */
[----:B------:R-:W-:Y:S02]  /*0cb0*/  SHF.L.U32 R14, R30, 0x10, RZ ;  /* 0x000000101e0e7819 */ /* 0x000fe400000006ff */
[----:B------:R-:W-:Y:S01]  /*0cc0*/  SHF.L.U32 R29, R22, 0x10, RZ ;  /* 0x00000010161d7819 */ /* 0x000fe200000006ff */
[----:B------:R-:W-:Y:S02]  /*0cd0*/  FADD.FTZ R12, R12, -UR42 ;  /* 0x8000002a0c0c7e21 */ /* 0x000fe40008010000 */
[----:B------:R-:W-:Y:S02]  /*0ce0*/  FADD.FTZ R16, R14, -UR42 ;  /* 0x8000002a0e107e21 */ /* 0x000fe40008010000 */
[----:B------:R-:W-:Y:S02]  /*0cf0*/  FMUL.FTZ R13, R12, UR36 ;  /* 0x000000240c0d7c20 */ /* 0x000fe40008410000 */
[----:B------:R-:W-:-:S02]  /*0d00*/  FMUL.FTZ R16, R16, UR36 ;  /* 0x0000002410107c20 */ /* 0x000fc40008410000 */
[----:B-----5:R-:W-:Y:S02]  /*0d10*/  FFMA.FTZ R12, R10, R13, R8 ;  /* 0x0000000d0a0c7223 */ /* 0x020fe40000010008 */
[----:B------:R-:W-:Y:S02]  /*0d20*/  FFMA.FTZ R15, R11, R16, R9 ;  /* 0x000000100b0f7223 */ /* 0x000fe40000010009 */
[----:B------:R-:W-:Y:S02]  /*0d30*/  FMUL.FTZ R14, R12, -1.4426950216293334961 ;  /* 0xbfb8aa3b0c0e7820 */ /* 0x000fe40000410000 */
[----:B------:R-:W-:-:S04]  /*0d40*/  FMUL.FTZ R19, R15, -1.4426950216293334961 ;  /* 0xbfb8aa3b0f137820 */ /* 0x000fc80000410000 */
[----:B------:R-:W0:Y:S04]  /*0d50*/  MUFU.EX2 R14, R14 ;  /* 0x0000000e000e7308 */ /* 0x000e280000000800 */
[----:B------:R-:W1:Y:S01]  /*0d60*/  MUFU.EX2 R19, R19 ;  /* 0x0000001300137308 */ /* 0x000e620000000800 */
[----:B0-----:R-:W-:Y:S01]  /*0d70*/  FADD.FTZ R18, R14, 1 ;  /* 0x3f8000000e127421 */ /* 0x001fe20000010000 */
[----:B-1----:R-:W-:Y:S01]  /*0d80*/  FADD.FTZ R17, R19, 1 ;  /* 0x3f80000013117421 */ /* 0x002fe20000010000 */
[----:B------:R-:W-:-:S04]  /*0d90*/  SHF.L.U32 R19, R23, 0x10, RZ ;  /* 0x0000001017137819 */ /* 0x000fc800000006ff */
[----:B------:R-:W0:Y:S08]  /*0da0*/  MUFU.RCP R18, R18 ;  /* 0x0000001200127308 */ /* 0x000e300000001000 */
[----:B------:R-:W1:Y:S01]  /*0db0*/  MUFU.RCP R17, R17 ;  /* 0x0000001100117308 */ /* 0x000e620000001000 */
[----:B0-----:R-:W-:Y:S01]  /*0dc0*/  FADD.FTZ R21, -R18, 1 ;  /* 0x3f80000012157421 */ /* 0x001fe20000010100 */
[----:B------:R-:W-:-:S03]  /*0dd0*/  FMUL.FTZ R14, R29, R18 ;  /* 0x000000121d0e7220 */ /* 0x000fc60000410000 */
[----:B------:R-:W-:Y:S01]  /*0de0*/  FFMA.FTZ R21, R12, R21, 1 ;  /* 0x3f8000000c157423 */ /* 0x000fe20000010015 */
[----:B------:R-:W-:Y:S01]  /*0df0*/  SHF.L.U32 R12, R26, 0x10, RZ ;  /* 0x000000101a0c7819 */ /* 0x000fe200000006ff */
[----:B-1----:R-:W-:Y:S02]  /*0e00*/  FADD.FTZ R20, -R17, 1 ;  /* 0x3f80000011147421 */ /* 0x002fe40000010100 */
[----:B------:R-:W-:Y:S02]  /*0e10*/  FMUL.FTZ R14, R14, R21 ;  /* 0x000000150e0e7220 */ /* 0x000fe40000410000 */
[----:B------:R-:W-:Y:S01]  /*0e20*/  FMUL.FTZ R12, R12, R17 ;  /* 0x000000110c0c7220 */ /* 0x000fe20000410000 */
[----:B------:R-:W-:Y:S01]  /*0e30*/  FADD.FTZ R21, R19, -UR42 ;  /* 0x8000002a13157e21 */ /* 0x000fe20008010000 */
[----:B------:R-:W-:Y:S01]  /*0e40*/  FFMA.FTZ R15, R15, R20, 1 ;  /* 0x3f8000000f0f7423 */ /* 0x000fe20000010014 */
[----:B------:R-:W-:Y:S02]  /*0e50*/  FMUL.FTZ R18, R10, R14 ;  /* 0x0000000e0a127220 */ /* 0x000fe40000410000 */
[----:B------:R-:W-:Y:S01]  /*0e60*/  FMUL.FTZ R21, R21, UR36 ;  /* 0x0000002415157c20 */ /* 0x000fe20008410000 */
[----:B------:R-:W-:Y:S01]  /*0e70*/  FMUL.FTZ R15, R12, R15 ;  /* 0x0000000f0c0f7220 */ /* 0x000fe20000410000 */
[----:B------:R-:W-:Y:S01]  /*0e80*/  FFMA.FTZ R17, R13, R18, RZ ;  /* 0x000000120d117223 */ /* 0x000fe200000100ff */
[----:B------:R-:W-:-:S02]  /*0e90*/  FADD.FTZ R12, RZ, R18 ;  /* 0x00000012ff0c7221 */ /* 0x000fc40000010000 */
[----:B------:R-:W-:-:S04]  /*0ea0*/  FMUL.FTZ R19, R11, R15 ;  /* 0x0000000f0b137220 */ /* 0x000fc80000410000 */
[----:B------:R-:W-:Y:S01]  /*0eb0*/  FFMA.FTZ R18, R16, R19, R17 ;  /* 0x0000001310127223 */ /* 0x000fe20000010011 */
[----:B------:R-:W-:Y:S01]  /*0ec0*/  FADD.FTZ R19, R19, R12 ;  /* 0x0000000c13137221 */ /* 0x000fe20000010000 */
[----:B------:R-:W-:Y:S01]  /*0ed0*/  FFMA.FTZ R12, R10, R21, R8 ;  /* 0x000000150a0c7223 */ /* 0x000fe20000010008 */
[----:B------:R-:W-:Y:S01]  /*0ee0*/  SHF.L.U32 R17, R3, 0x10, RZ ;  /* 0x0000001003117819 */ /* 0x000fe200000006ff */
[----:B------:R-:W-:Y:S01]  /*0ef0*/  FFMA.FTZ R16, R16, R15, RZ ;  /* 0x0000000f10107223 */ /* 0x000fe200000100ff */
[----:B------:R-:W-:Y:S01]  /*0f00*/  FADD.FTZ R15, RZ, R15 ;  /* 0x0000000fff0f7221 */ /* 0x000fe20000010000 */
[----:B------:R-:W-:-:S06]  /*0f10*/  FMUL.FTZ R20, R12, -1.4426950216293334961 ;  /* 0xbfb8aa3b0c147820 */ /* 0x000fcc0000410000 */
[----:B------:R-:W0:Y:S02]  /*0f20*/  MUFU.EX2 R20, R20 ;  /* 0x0000001400147308 */ /* 0x000e240000000800 */
[----:B0-----:R-:W-:Y:S01]  /*0f30*/  FADD.FTZ R29, R20, 1 ;  /* 0x3f800000141d7421 */ /* 0x001fe20000010000 */
[----:B------:R-:W-:-:S05]  /*0f40*/  SHF.L.U32 R20, R25, 0x10, RZ ;  /* 0x0000001019147819 */ /* 0x000fca00000006ff */
[----:B------:R-:W0:Y:S02]  /*0f50*/  MUFU.RCP R29, R29 ;  /* 0x0000001d001d7308 */ /* 0x000e240000001000 */
[----:B0-----:R-:W-:Y:S01]  /*0f60*/  FMUL.FTZ R17, R17, R29 ;  /* 0x0000001d11117220 */ /* 0x001fe20000410000 */
[----:B------:R-:W-:-:S04]  /*0f70*/  FADD.FTZ R29, -R29, 1 ;  /* 0x3f8000001d1d7421 */ /* 0x000fc80000010100 */
[----:B------:R-:W-:-:S04]  /*0f80*/  FFMA.FTZ R12, R12, R29, 1 ;  /* 0x3f8000000c0c7423 */ /* 0x000fc8000001001d */
[----:B------:R-:W-:Y:S01]  /*0f90*/  FMUL.FTZ R17, R17, R12 ;  /* 0x0000000c11117220 */ /* 0x000fe20000410000 */
[----:B------:R-:W-:Y:S01]  /*0fa0*/  FFMA.FTZ R12, R13, R14, RZ ;  /* 0x0000000e0d0c7223 */ /* 0x000fe200000100ff */
[----:B------:R-:W-:Y:S02]  /*0fb0*/  FADD.FTZ R14, RZ, R14 ;  /* 0x0000000eff0e7221 */ /* 0x000fe40000010000 */
[-C--:B------:R-:W-:Y:S01]  /*0fc0*/  FMUL.FTZ R13, R10, R17.reuse ;  /* 0x000000110a0d7220 */ /* 0x080fe20000410000 */
[C---:B------:R-:W-:Y:S01]  /*0fd0*/  FFMA.FTZ R12, R21.reuse, R17, R12 ;  /* 0x00000011150c7223 */ /* 0x040fe2000001000c */
[----:B------:R-:W-:Y:S02]  /*0fe0*/  FADD.FTZ R14, R14, R17 ;  /* 0x000000110e0e7221 */ /* 0x000fe40000010000 */
[----:B------:R-:W-:Y:S01]  /*0ff0*/  FFMA.FTZ R18, R21, R13, R18 ;  /* 0x0000000d15127223 */ /* 0x000fe20000010012 */
[----:B------:R-:W-:Y:S01]  /*1000*/  FADD.FTZ R13, R19, R13 ;  /* 0x0000000d130d7221 */ /* 0x000fe20000010000 */
[----:B------:R-:W-:-:S05]  /*1010*/  SHF.L.U32 R19, R27, 0x10, RZ ;  /* 0x000000101b137819 */ /* 0x000fca00000006ff */
[----:B------:R-:W-:-:S04]  /*1020*/  FADD.FTZ R19, R19, -UR42 ;  /* 0x8000002a13137e21 */ /* 0x000fc80008010000 */
[----:B------:R-:W-:-:S04]  /*1030*/  FMUL.FTZ R19, R19, UR36 ;  /* 0x0000002413137c20 */ /* 0x000fc80008410000 */
[----:B------:R-:W-:-:S04]  /*1040*/  FFMA.FTZ R17, R11, R19, R9 ;  /* 0x000000130b117223 */ /* 0x000fc80000010009 */
[----:B------:R-:W-:-:S06]  /*1050*/  FMUL.FTZ R21, R17, -1.4426950216293334961 ;  /* 0xbfb8aa3b11157820 */ /* 0x000fcc0000410000 */
[----:B------:R-:W0:Y:S02]  /*1060*/  MUFU.EX2 R21, R21 ;  /* 0x0000001500157308 */ /* 0x000e240000000800 */
[----:B0-----:R-:W-:-:S06]  /*1070*/  FADD.FTZ R29, R21, 1 ;  /* 0x3f800000151d7421 */ /* 0x001fcc0000010000 */
[----:B------:R-:W0:Y:S02]  /*1080*/  MUFU.RCP R29, R29 ;  /* 0x0000001d001d7308 */ /* 0x000e240000001000 */
[----:B0-----:R-:W-:Y:S01]  /*1090*/  FMUL.FTZ R20, R20, R29 ;  /* 0x0000001d14147220 */ /* 0x001fe20000410000 */
[----:B------:R-:W-:-:S04]  /*10a0*/  FADD.FTZ R29, -R29, 1 ;  /* 0x3f8000001d1d7421 */ /* 0x000fc80000010100 */
[----:B------:R-:W-:-:S04]  /*10b0*/  FFMA.FTZ R17, R17, R29, 1 ;  /* 0x3f80000011117423 */ /* 0x000fc8000001001d */
[----:B------:R-:W-:-:S04]  /*10c0*/  FMUL.FTZ R20, R20, R17 ;  /* 0x0000001114147220 */ /* 0x000fc80000410000 */
[----:B------:R-:W-:Y:S01]  /*10d0*/  FMUL.FTZ R17, R11, R20 ;  /* 0x000000140b117220 */ /* 0x000fe20000410000 */
[----:B------:R-:W-:-:S03]  /*10e0*/  FADD.FTZ R15, R15, R20 ;  /* 0x000000140f0f7221 */ /* 0x000fc60000010000 */
[----:B------:R-:W-:Y:S01]  /*10f0*/  FFMA.FTZ R18, R19, R17, R18 ;  /* 0x0000001113127223 */ /* 0x000fe20000010012 */
[----:B------:R-:W-:Y:S01]  /*1100*/  FADD.FTZ R17, R17, R13 ;  /* 0x0000000d11117221 */ /* 0x000fe20000010000 */
[----:B------:R-:W-:-:S07]  /*1110*/  FFMA.FTZ R13, R19, R20, R16 ;  /* 0x00000014130d7223 */ /* 0x000fce0000010010 */
.L_x_3:
[----:B------:R-:W0:Y:S01]  /*1120*/  SHFL.DOWN PT, R19, R18, 0x1, 0x1f ;  /* 0x08201f0012137f89 */ /* 0x000e2200000e0000 */
[C---:B------:R-:W-:Y:S01]  /*1130*/  ISETP.GT.AND P1, PT, R35.reuse, 0x1e, PT ;  /* 0x0000001e2300780c */ /* 0x040fe20003f24270 */
[----:B------:R-:W-:Y:S01]  /*1140*/  BSSY.RECONVERGENT B0, `(.L_x_4) ;  /* 0x000001e000007945 */ /* 0x000fe20003800200 */
[----:B------:R-:W-:Y:S01]  /*1150*/  ISETP.GT.AND P3, PT, R35, 0xf, PT ;  /* 0x0000000f2300780c */ /* 0x000fe20003f64270 */
[----:B------:R-:W1:Y:S04]  /*1160*/  SHFL.DOWN PT, R16, R17, 0x1, 0x1f ;  /* 0x08201f0011107f89 */ /* 0x000e6800000e0000 */
[----:B------:R-:W-:Y:S06]  /*1170*/  STS.128 [R2], R12 ;  /* 0x0000000c02007388 */ /* 0x000fec0000000c00 */
[----:B0-----:R-:W-:Y:S01]  /*1180*/  @!P1 FADD.FTZ R18, R19, R18 ;  /* 0x0000001213129221 */ /* 0x001fe20000010000 */
[----:B-1----:R-:W-:-:S04]  /*1190*/  @!P1 FADD.FTZ R17, R16, R17 ;  /* 0x0000001110119221 */ /* 0x002fc80000010000 */
[----:B------:R-:W0:Y:S01]  /*11a0*/  SHFL.DOWN PT, R19, R18, 0x2, 0x1f ;  /* 0x08401f0012137f89 */ /* 0x000e2200000e0000 */
[----:B------:R-:W-:-:S03]  /*11b0*/  ISETP.GT.AND P1, PT, R35, 0x1d, PT ;  /* 0x0000001d2300780c */ /* 0x000fc60003f24270 */
[----:B------:R-:W1:Y:S10]  /*11c0*/  SHFL.DOWN PT, R16, R17, 0x2, 0x1f ;  /* 0x08401f0011107f89 */ /* 0x000e7400000e0000 */
        /* <DEDUP_REMOVED lines=9> */
[----:B------:R-:W1:Y:S01]  /*1260*/  SHFL.DOWN PT, R16, R17, 0x8, 0x1f ;  /* 0x09001f0011107f89 */ /* 0x000e6200000e0000 */
[----:B0-----:R-:W-:Y:S01]  /*1270*/  FADD.FTZ R19, R18, R19 ;  /* 0x0000001312137221 */ /* 0x001fe20000010000 */
[----:B-1----:R-:W-:-:S04]  /*1280*/  FADD.FTZ R16, R17, R16 ;  /* 0x0000001011107221 */ /* 0x002fc80000010000 */
[----:B------:R-:W-:Y:S02]  /*1290*/  FSEL R20, R18, R19, P1 ;  /* 0x0000001312147208 */ /* 0x000fe40000800000 */
[----:B------:R-:W-:-:S03]  /*12a0*/  FSEL R21, R17, R16, P1 ;  /* 0x0000001011157208 */ /* 0x000fc60000800000 */
[----:B------:R0:W1:Y:S04]  /*12b0*/  SHFL.DOWN PT, R29, R20, 0x10, 0x1f ;  /* 0x0a001f00141d7f89 */ /* 0x00006800000e0000 */
[----:B------:R0:W2:Y:S01]  /*12c0*/  SHFL.DOWN PT, R17, R21, 0x10, 0x1f ;  /* 0x0a001f0015117f89 */ /* 0x0000a200000e0000 */
[----:B------:R-:W-:Y:S05]  /*12d0*/  @P3 BRA `(.L_x_5) ;  /* 0x0000000000103947 */ /* 0x000fea0003800000 */
[----:B------:R-:W-:Y:S01]  /*12e0*/  ISETP.NE.AND P1, PT, R35, RZ, PT ;  /* 0x000000ff2300720c */ /* 0x000fe20003f25270 */
[----:B01----:R-:W-:Y:S01]  /*12f0*/  FADD.FTZ R20, R19, R29 ;  /* 0x0000001d13147221 */ /* 0x003fe20000010000 */
[----:B--2---:R-:W-:-:S11]  /*1300*/  FADD.FTZ R21, R16, R17 ;  /* 0x0000001110157221 */ /* 0x004fd60000010000 */
[----:B------:R3:W-:Y:S02]  /*1310*/  @!P1 STS.64 [R37+UR9+0x10], R20 ;  /* 0x0000101425009988 */ /* 0x0007e40008000a09 */
.L_x_5:
[----:B------:R-:W-:Y:S05]  /*1320*/  BSYNC.RECONVERGENT B0 ;  /* 0x0000000000007941 */ /* 0x000fea0003800200 */
.L_x_4:
[----:B------:R-:W-:Y:S01]  /*1330*/  BAR.SYNC.DEFER_BLOCKING 0x0 ;  /* 0x0000000000007b1d */ /* 0x000fe20000010000 */
[C---:B------:R-:W-:Y:S02]  /*1340*/  ISETP.NE.AND P3, PT, R36.reuse, RZ, PT ;  /* 0x000000ff2400720c */ /* 0x040fe40003f65270 */
[----:B------:R-:W-:-:S03]  /*1350*/  ISETP.GT.U32.AND P1, PT, R36, 0xd, PT ;  /* 0x0000000d2400780c */ /* 0x000fc60003f24070 */
[----:B------:R-:W-:Y:S08]  /*1360*/  BSSY.RECONVERGENT B0, `(.L_x_6) ;  /* 0x0000026000007945 */ /* 0x000ff00003800200 */
[----:B------:R-:W-:Y:S05]  /*1370*/  @P3 BRA `(.L_x_7) ;  /* 0x0000000000903947 */ /* 0x000fea0003800000 */
[----:B------:R-:W4:Y:S01]  /*1380*/  S2UR UR7, SR_CgaCtaId ;  /* 0x00000000000779c3 */ /* 0x000f220000008800 */
[----:B------:R-:W-:Y:S02]  /*1390*/  UMOV UR6, 0x400 ;  /* 0x0000040000067882 */ /* 0x000fe40000000000 */
[----:B----4-:R-:W-:-:S09]  /*13a0*/  ULEA UR6, UR7, UR6, 0x18 ;  /* 0x0000000607067291 */ /* 0x010fd2000f8ec0ff */
[----:B--2---:R-:W1:Y:S02]  /*13b0*/  LDS.64 R16, [UR6+0x18] ;  /* 0x00001806ff107984 */ /* 0x004e640008000a00 */
[----:B-1----:R-:W-:Y:S01]  /*13c0*/  FADD.FTZ R29, R20, R16 ;  /* 0x00000010141d7221 */ /* 0x002fe20000010000 */
[----:B0--3--:R-:W-:Y:S02]  /*13d0*/  FADD.FTZ R20, R21, R17 ;  /* 0x0000001115147221 */ /* 0x009fe40000010000 */
[----:B------:R-:W0:Y:S02]  /*13e0*/  LDS.128 R16, [UR6+0x20] ;  /* 0x00002006ff107984 */ /* 0x000e240008000c00 */
[----:B0-----:R-:W-:Y:S01]  /*13f0*/  FADD.FTZ R21, R29, R16 ;  /* 0x000000101d157221 */ /* 0x001fe20000010000 */
[----:B------:R-:W-:-:S03]  /*1400*/  FADD.FTZ R20, R20, R17 ;  /* 0x0000001114147221 */ /* 0x000fc60000010000 */
[----:B------:R-:W-:Y:S01]  /*1410*/  FADD.FTZ R21, R21, R18 ;  /* 0x0000001215157221 */ /* 0x000fe20000010000 */
[----:B------:R-:W-:Y:S02]  /*1420*/  FADD.FTZ R20, R20, R19 ;  /* 0x0000001314147221 */ /* 0x000fe40000010000 */
        /* <DEDUP_REMOVED lines=24> */
[----:B------:R-:W-:-:S07]  /*15b0*/  FADD.FTZ R21, R16, R19 ;  /* 0x0000001310157221 */ /* 0x000fce0000010000 */
.L_x_7:
[----:B------:R-:W-:Y:S05]  /*15c0*/  BSYNC.RECONVERGENT B0 ;  /* 0x0000000000007941 */ /* 0x000fea0003800200 */
.L_x_6:
[----:B------:R-:W-:Y:S06]  /*15d0*/  BAR.SYNC.DEFER_BLOCKING 0x0 ;  /* 0x0000000000007b1d */ /* 0x000fec0000010000 */
[----:B------:R-:W-:Y:S04]  /*15e0*/  BSSY.RECONVERGENT B0, `(.L_x_8) ;  /* 0x000009d000007945 */ /* 0x000fe80003800200 */
[----:B------:R-:W-:Y:S05]  /*15f0*/  @P1 BRA `(.L_x_9) ;  /* 0x00000008006c1947 */ /* 0x000fea0003800000 */
[----:B--2---:R-:W2:Y:S02]  /*1600*/  LDS.128 R16, [R2+0xe0] ;  /* 0x0000e00002107984 */ /* 0x004ea40000000c00 */
[----:B--2---:R-:W-:Y:S01]  /*1610*/  FADD.FTZ R16, R12, R16 ;  /* 0x000000100c107221 */ /* 0x004fe20000010000 */
[----:B------:R-:W-:Y:S01]  /*1620*/  FADD.FTZ R17, R13, R17 ;  /* 0x000000110d117221 */ /* 0x000fe20000010000 */
[----:B------:R-:W-:Y:S01]  /*1630*/  FADD.FTZ R18, R14, R18 ;  /* 0x000000120e127221 */ /* 0x000fe20000010000 */
[----:B------:R-:W-:Y:S02]  /*1640*/  FADD.FTZ R19, R15, R19 ;  /* 0x000000130f137221 */ /* 0x000fe40000010000 */
[----:B------:R-:W2:Y:S02]  /*1650*/  LDS.128 R12, [R2+0x1c0] ;  /* 0x0001c000020c7984 */ /* 0x000ea40000000c00 */
[----:B--2---:R-:W-:Y:S01]  /*1660*/  FADD.FTZ R16, R16, R12 ;  /* 0x0000000c10107221 */ /* 0x004fe20000010000 */
[----:B------:R-:W-:Y:S01]  /*1670*/  FADD.FTZ R17, R17, R13 ;  /* 0x0000000d11117221 */ /* 0x000fe20000010000 */
[----:B------:R-:W-:Y:S01]  /*1680*/  FADD.FTZ R18, R18, R14 ;  /* 0x0000000e12127221 */ /* 0x000fe20000010000 */
[----:B------:R-:W-:-:S02]  /*1690*/  FADD.FTZ R19, R19, R15 ;  /* 0x0000000f13137221 */ /* 0x000fc40000010000 */
[----:B------:R-:W2:Y:S02]  /*16a0*/  LDS.128 R12, [R2+0x2a0] ;  /* 0x0002a000020c7984 */ /* 0x000ea40000000c00 */
        /* <DEDUP_REMOVED lines=143> */
[----:B------:R-:W-:-:S07]  /*1fa0*/  FADD.FTZ R15, R19, R15 ;  /* 0x0000000f130f7221 */ /* 0x000fce0000010000 */
.L_x_9:
[----:B------:R-:W-:Y:S05]  /*1fb0*/  BSYNC.RECONVERGENT B0 ;  /* 0x0000000000007941 */ /* 0x000fea0003800200 */
.L_x_8:
[----:B------:R-:W-:Y:S04]  /*1fc0*/  BSSY.RECONVERGENT B0, `(.L_x_10) ;  /* 0x000001d000007945 */ /* 0x000fe80003800200 */
[----:B------:R-:W-:Y:S05]  /*1fd0*/  @P1 BRA `(.L_x_11) ;  /* 0x00000000006c1947 */ /* 0x000fea0003800000 */
[----:B--2---:R-:W2:Y:S01]  /*1fe0*/  LDC.64 R16, c[0x0][0x3d8] ;  /* 0x0000f600ff107b82 */ /* 0x004ea20000000a00 */
[----:B------:R-:W-:-:S04]  /*1ff0*/  IMAD R19, R28, 0xe, R36 ;  /* 0x0000000e1c137824 */ /* 0x000fc800078e0224 */
[----:B--2---:R-:W-:-:S03]  /*2000*/  IMAD.WIDE R16, R19, 0x4, R16 ;  /* 0x0000000413107825 */ /* 0x004fc600078e0210 */
[----:B------:R-:W2:Y:S02]  /*2010*/  LDC.64 R18, c[0x0][0x3f8] ;  /* 0x0000fe00ff127b82 */ /* 0x000ea40000000a00 */
[----:B------:R4:W-:Y:S01]  /*2020*/  REDG.E.ADD.F32.FTZ.RN.STRONG.GPU desc[UR26][R16.64], R12 ;  /* 0x0000000c100079a6 */ /* 0x0009e2000c12f31a */
[----:B--2---:R-:W-:-:S04]  /*2030*/  LEA.HI R28, P1, R19, R18, RZ, 0x1 ;  /* 0x00000012131c7211 */ /* 0x004fc800078308ff */
[----:B-1----:R-:W-:-:S04]  /*2040*/  IADD3.X R29, PT, PT, RZ, R19, RZ, P1, !PT ;  /* 0x00000013ff1d7210 */ /* 0x002fc80000ffe4ff */
[C---:B------:R-:W-:Y:S02]  /*2050*/  SHF.L.U64.HI R29, R28.reuse, 0x1, R29 ;  /* 0x000000011c1d7819 */ /* 0x040fe4000001021d */
[----:B------:R-:W-:-:S04]  /*2060*/  SHF.L.U32 R28, R28, 0x1, RZ ;  /* 0x000000011c1c7819 */ /* 0x000fc800000006ff */
[----:B------:R-:W-:-:S04]  /*2070*/  LOP3.LUT R28, R28, 0xfffffffc, RZ, 0xc0, !PT ;  /* 0xfffffffc1c1c7812 */ /* 0x000fc800078ec0ff */
[----:B------:R-:W-:-:S04]  /*2080*/  IADD3 R28, P1, PT, R16, R28, RZ ;  /* 0x0000001c101c7210 */ /* 0x000fc80007f3e0ff */
[----:B------:R-:W-:Y:S02]  /*2090*/  IADD3.X R29, PT, PT, R17, R29, RZ, P1, !PT ;  /* 0x0000001d111d7210 */ /* 0x000fe40000ffe4ff */
[----:B----4-:R-:W-:-:S03]  /*20a0*/  LEA R12, P1, R18, R16, 0x2 ;  /* 0x00000010120c7211 */ /* 0x010fc600078210ff */
[----:B------:R1:W-:Y:S02]  /*20b0*/  REDG.E.ADD.F32.FTZ.RN.STRONG.GPU desc[UR26][R28.64], R13 ;  /* 0x0000000d1c0079a6 */ /* 0x0003e4000c12f31a */
[C---:B-1----:R-:W-:Y:S02]  /*20c0*/  LEA.HI.X R13, R18.reuse, R17, R19, 0x2, P1 ;  /* 0x00000011120d7211 */ /* 0x042fe400008f1413 */
[----:B------:R-:W-:Y:S01]  /*20d0*/  LEA R29, R19, R19, 0x1 ;  /* 0x00000013131d7211 */ /* 0x000fe200078e08ff */
[----:B------:R-:W-:Y:S02]  /*20e0*/  IMAD.WIDE.U32 R18, R18, 0x3, RZ ;  /* 0x0000000312127825 */ /* 0x000fe400078e00ff */
[----:B------:R1:W-:Y:S03]  /*20f0*/  REDG.E.ADD.F32.FTZ.RN.STRONG.GPU desc[UR26][R12.64], R14 ;  /* 0x0000000e0c0079a6 */ /* 0x0003e6000c12f31a */
[----:B------:R-:W-:-:S04]  /*2100*/  IADD3 R29, PT, PT, R19, R29, RZ ;  /* 0x0000001d131d7210 */ /* 0x000fc80007ffe0ff */
[----:B------:R-:W-:-:S04]  /*2110*/  LEA.HI R18, P1, R29, R18, RZ, 0x1 ;  /* 0x000000121d127211 */ /* 0x000fc800078308ff */
[C---:B------:R-:W-:Y:S02]  /*2120*/  SHF.L.U32 R19, R18.reuse, 0x1, RZ ;  /* 0x0000000112137819 */ /* 0x040fe400000006ff */
[----:B------:R-:W-:Y:S02]  /*2130*/  IADD3.X R29, PT, PT, RZ, R29, RZ, P1, !PT ;  /* 0x0000001dff1d7210 */ /* 0x000fe40000ffe4ff */
[----:B------:R-:W-:Y:S02]  /*2140*/  LOP3.LUT R19, R19, 0xfffffffc, RZ, 0xc0, !PT ;  /* 0xfffffffc13137812 */ /* 0x000fe400078ec0ff */
[----:B------:R-:W-:Y:S02]  /*2150*/  SHF.L.U64.HI R29, R18, 0x1, R29 ;  /* 0x00000001121d7819 */ /* 0x000fe4000001021d */
[----:B-1----:R-:W-:-:S04]  /*2160*/  IADD3 R12, P1, PT, R16, R19, RZ ;  /* 0x00000013100c7210 */ /* 0x002fc80007f3e0ff */
[----:B------:R-:W-:-:S05]  /*2170*/  IADD3.X R13, PT, PT, R17, R29, RZ, P1, !PT ;  /* 0x0000001d110d7210 */ /* 0x000fca0000ffe4ff */
[----:B------:R4:W-:Y:S04]  /*2180*/  REDG.E.ADD.F32.FTZ.RN.STRONG.GPU desc[UR26][R12.64], R15 ;  /* 0x0000000f0c0079a6 */ /* 0x0009e8000c12f31a */
.L_x_11:
[----:B------:R-:W-:Y:S05]  /*2190*/  BSYNC.RECONVERGENT B0 ;  /* 0x0000000000007941 */ /* 0x000fea0003800200 */
.L_x_10:
[----:B------:R-:W-:-:S09]  /*21a0*/  UISETP.GE.U32.AND UP1, UPT, UR31, 0x2, UPT ;  /* 0x000000021f00788c */ /* 0x000fd2000bf26070 */
[----:B------:R-:W-:Y:S05]  /*21b0*/  BRA.U !UP1, `(.L_x_12) ;  /* 0x0000000d092c7547 */ /* 0x000fea000b800000 */
[----:B------:R-:W5:Y:S01]  /*21c0*/  LDCU.64 UR6, c[0x0][0x3d0] ;  /* 0x00007a00ff0677ac */ /* 0x000f620008000a00 */
[----:B----4-:R-:W-:Y:S01]  /*21d0*/  MOV R12, UR31 ;  /* 0x0000001f000c7c02 */ /* 0x010fe20008000f00 */
[----:B------:R-:W-:-:S03]  /*21e0*/  ULOP3.LUT UR18, UR4, 0x1, URZ, 0xc0, !UPT ;  /* 0x0000000104127892 */ /* 0x000fc6000f8ec0ff */
[----:B------:R-:W-:Y:S01]  /*21f0*/  ISETP.GE.U32.AND P4, PT, R12, 0x8, PT ;  /* 0x000000080c00780c */ /* 0x000fe20003f86070 */
[----:B------:R-:W-:-:S04]  /*2200*/  UIMAD UR19, UR18, UR29, URZ ;  /* 0x0000001d121372a4 */ /* 0x000fc8000f8e02ff */
[----:B------:R-:W-:-:S04]  /*2210*/  UIMAD UR18, UR19, UR31, URZ ;  /* 0x0000001f131272a4 */ /* 0x000fc8000f8e02ff */
[----:B------:R-:W-:-:S04]  /*2220*/  USHF.L.U32 UR18, UR18, 0x1, URZ ;  /* 0x0000000112127899 */ /* 0x000fc800080006ff */
[----:B-----5:R-:W-:Y:S01]  /*2230*/  UIMAD.WIDE UR6, UR18, 0x4, UR6 ;  /* 0x00000004120678a5 */ /* 0x020fe2000f8e0206 */
[----:B------:R-:W-:Y:S11]  /*2240*/  @P3 BRA `(.L_x_13) ;  /* 0x00000000005c3947 */ /* 0x000ff60003800000 */
[----:B------:R-:W4:Y:S01]  /*2250*/  LDC.64 R12, c[0x0][0x3c8] ;  /* 0x0000f200ff0c7b82 */ /* 0x000f220000000a00 */
[----:B------:R-:W-:Y:S01]  /*2260*/  MOV R16, UR4 ;  /* 0x0000000400107c02 */ /* 0x000fe20008000f00 */
[----:B------:R-:W-:Y:S02]  /*2270*/  UIADD3 UR18, UPT, UPT, UR19, UR5, URZ ;  /* 0x0000000513127290 */ /* 0x000fe4000fffe0ff */
[----:B------:R-:W-:Y:S01]  /*2280*/  UIMAD.WIDE.U32 UR20, UR32, 0x8, UR6 ;  /* 0x00000008201478a5 */ /* 0x000fe2000f8e0006 */
[----:B------:R-:W-:-:S03]  /*2290*/  LOP3.LUT P1, R16, R16, 0x2, RZ, 0xc0, !PT ;  /* 0x0000000210107812 */ /* 0x000fc6000782c0ff */
[----:B------:R-:W-:Y:S02]  /*22a0*/  MOV R15, UR18 ;  /* 0x00000012000f7c02 */ /* 0x000fe40008000f00 */
[----:B------:R-:W-:Y:S02]  /*22b0*/  SEL R19, RZ, UR31, P1 ;  /* 0x0000001fff137c07 */ /* 0x000fe40008800000 */
[----:B------:R-:W-:Y:S02]  /*22c0*/  MOV R14, UR20 ;  /* 0x00000014000e7c02 */ /* 0x000fe40008000f00 */
[----:B------:R-:W-:Y:S02]  /*22d0*/  ISETP.NE.AND P1, PT, R19, -0x1, PT ;  /* 0xffffffff1300780c */ /* 0x000fe40003f25270 */
[----:B--2---:R-:W-:Y:S01]  /*22e0*/  IADD3 R17, PT, PT, -R16, 0x1, RZ ;  /* 0x0000000110117810 */ /* 0x004fe20007ffe1ff */
[----:B----4-:R-:W-:Y:S01]  /*22f0*/  IMAD.WIDE.U32 R12, R15, 0x4, R12 ;  /* 0x000000040f0c7825 */ /* 0x010fe200078e000c */
[----:B------:R-:W-:-:S05]  /*2300*/  MOV R15, UR21 ;  /* 0x00000015000f7c02 */ /* 0x000fca0008000f00 */
[----:B------:R4:W-:Y:S01]  /*2310*/  STG.E.64 desc[UR26][R14.64], R20 ;  /* 0x000000140e007986 */ /* 0x0009e2000c101b1a */
[----:B------:R-:W-:Y:S06]  /*2320*/  MEMBAR.ALL.GPU ;  /* 0x0000000000007992 */ /* 0x000fec000000a000 */
[----:B------:R-:W-:-:S00]  /*2330*/  ERRBAR ;  /* 0x00000000000079ab */ /* 0x000fc00000000000 */
[----:B------:R-:W-:Y:S06]  /*2340*/  CGAERRBAR ;  /* 0x00000000000075ab */ /* 0x000fec0000000000 */
[----:B------:R4:W-:Y:S01]  /*2350*/  REDG.E.ADD.S32.STRONG.GPU desc[UR26][R12.64], R17 ;  /* 0x000000110c00798e */ /* 0x0009e2000c12e31a */
[----:B------:R-:W-:Y:S05]  /*2360*/  @!P1 BRA `(.L_x_13) ;  /* 0x0000000000149947 */ /* 0x000fea0003800000 */
.L_x_14:
[----:B----4-:R-:W2:Y:S04]  /*2370*/  LDG.E.STRONG.GPU R14, desc[UR26][R12.64] ;  /* 0x0000001a0c0e7981 */ /* 0x010ea8000c1ef900 */
[----:B--2---:R-:W-:Y:S01]  /*2380*/  CCTL.IVALL ;  /* 0x00000000ff00798f */ /* 0x004fe20002000000 */
[----:B------:R-:W-:Y:S05]  /*2390*/  YIELD ;  /* 0x0000000000007946 */ /* 0x000fea0003800000 */
[----:B------:R-:W-:-:S13]  /*23a0*/  ISETP.NE.AND P1, PT, R14, R19, PT ;  /* 0x000000130e00720c */ /* 0x000fda0003f25270 */
[----:B------:R-:W-:Y:S05]  /*23b0*/  @P1 BRA `(.L_x_14) ;  /* 0xfffffffc00ec1947 */ /* 0x000fea000383ffff */
.L_x_13:
[----:B------:R-:W-:Y:S05]  /*23c0*/  WARPSYNC.ALL ;  /* 0x0000000000007948 */ /* 0x000fea0003800000 */
[----:B------:R-:W-:Y:S01]  /*23d0*/  BAR.SYNC.DEFER_BLOCKING 0x0 ;  /* 0x0000000000007b1d */ /* 0x000fe20000010000 */
[----:B------:R-:W-:-:S05]  /*23e0*/  HFMA2 R28, -RZ, RZ, 0, 0 ;  /* 0x00000000ff1c7431 */ /* 0x000fca00000001ff */
[----:B------:R-:W-:Y:S05]  /*23f0*/  @!P4 BRA `(.L_x_15) ;  /* 0x000000040078c947 */ /* 0x000fea0003800000 */
[----:B----4-:R-:W-:Y:S01]  /*2400*/  MOV R12, RZ ;  /* 0x000000ff000c7202 */ /* 0x010fe20000000f00 */
[----:B------:R-:W-:Y:S01]  /*2410*/  UIADD3 UR37, UPT, UPT, -UR28, URZ, URZ ;  /* 0x000000ff1c257290 */ /* 0x000fe2000fffe1ff */
[----:B------:R-:W-:Y:S01]  /*2420*/  UMOV UR18, UR5 ;  /* 0x0000000500127c82 */ /* 0x000fe20008000000 */
[----:B------:R-:W-:Y:S01]  /*2430*/  UMOV UR19, UR16 ;  /* 0x0000001000137c82 */ /* 0x000fe20008000000 */
[----:B------:R-:W-:Y:S01]  /*2440*/  UMOV UR20, UR15 ;  /* 0x0000000f00147c82 */ /* 0x000fe20008000000 */
[----:B------:R-:W-:Y:S01]  /*2450*/  UMOV UR21, UR14 ;  /* 0x0000000e00157c82 */ /* 0x000fe20008000000 */
[----:B------:R-:W-:Y:S01]  /*2460*/  UMOV UR22, UR13 ;  /* 0x0000000d00167c82 */ /* 0x000fe20008000000 */
[----:B------:R-:W-:Y:S01]  /*2470*/  UMOV UR23, UR12 ;  /* 0x0000000c00177c82 */ /* 0x000fe20008000000 */
[----:B------:R-:W-:Y:S01]  /*2480*/  UMOV UR24, UR11 ;  /* 0x0000000b00187c82 */ /* 0x000fe20008000000 */
[----:B------:R-:W-:-:S05]  /*2490*/  UMOV UR25, UR10 ;  /* 0x0000000a00197c82 */ /* 0x000fca0008000000 */
.L_x_16:
[----:B------:R-:W-:-:S13]  /*24a0*/  ISETP.EQ.OR P1, PT, RZ, UR37, P3 ;  /* 0x00000025ff007c0c */ /* 0x000fda0009f22670 */
[----:B------:R-:W-:-:S05]  /*24b0*/  VOTEU.ALL UP1, P1 ;  /* 0x0000000000ff7886 */ /* 0x000fca0000820000 */
[----:B------:R-:W-:-:S06]  /*24c0*/  @!UP1 UIMAD.WIDE.U32 UR38, UR18, 0x8, UR6 ;  /* 0x00000008122698a5 */ /* 0x000fcc000f8e0006 */
[----:B------:R-:W-:Y:S02]  /*24d0*/  MOV R16, UR38 ;  /* 0x0000002600107c02 */ /* 0x000fe40008000f00 */
[----:B--2---:R-:W-:-:S06]  /*24e0*/  MOV R17, UR39 ;  /* 0x0000002700117c02 */ /* 0x004fcc0008000f00 */
[----:B------:R-:W0:Y:S01]  /*24f0*/  @!P1 LDG.E.64 R16, desc[UR26][R16.64] ;  /* 0x0000001a10109981 */ /* 0x000e22000c1e1b00 */
[----:B------:R-:W-:-:S04]  /*2500*/  IADD3 R13, PT, PT, R12, 0x1, RZ ;  /* 0x000000010c0d7810 */ /* 0x000fc80007ffe0ff */
[----:B------:R-:W-:Y:S02]  /*2510*/  ISETP.EQ.OR P4, PT, R13, UR28, P3 ;  /* 0x0000001c0d007c0c */ /* 0x000fe40009f82670 */
[----:B------:R-:W-:-:S04]  /*2520*/  IADD3 R13, PT, PT, R12, 0x2, RZ ;  /* 0x000000020c0d7810 */ /* 0x000fc80007ffe0ff */
[----:B------:R-:W-:Y:S02]  /*2530*/  ISETP.EQ.OR P6, PT, R13, UR28, P3 ;  /* 0x0000001c0d007c0c */ /* 0x000fe40009fc2670 */
[----:B------:R-:W-:-:S04]  /*2540*/  IADD3 R13, PT, PT, R12, 0x3, RZ ;  /* 0x000000030c0d7810 */ /* 0x000fc80007ffe0ff */
[----:B------:R-:W-:Y:S01]  /*2550*/  ISETP.EQ.OR P5, PT, R13, UR28, P3 ;  /* 0x0000001c0d007c0c */ /* 0x000fe20009fa2670 */
[----:B------:R-:W-:-:S05]  /*2560*/  VOTEU.ALL UP1, P4 ;  /* 0x0000000000ff7886 */ /* 0x000fca0002020000 */
[----:B------:R-:W-:Y:S01]  /*2570*/  @!UP1 UIMAD.WIDE.U32 UR38, UR19, 0x8, UR6 ;  /* 0x00000008132698a5 */ /* 0x000fe2000f8e0006 */
[----:B------:R-:W-:-:S05]  /*2580*/  VOTEU.ALL UP1, P6 ;  /* 0x0000000000ff7886 */ /* 0x000fca0003020000 */
[----:B------:R-:W-:Y:S02]  /*2590*/  MOV R14, UR38 ;  /* 0x00000026000e7c02 */ /* 0x000fe40008000f00 */
[----:B------:R-:W-:Y:S01]  /*25a0*/  MOV R15, UR39 ;  /* 0x00000027000f7c02 */ /* 0x000fe20008000f00 */
[----:B------:R-:W-:Y:S01]  /*25b0*/  @!UP1 UIMAD.WIDE.U32 UR38, UR20, 0x8, UR6 ;  /* 0x00000008142698a5 */ /* 0x000fe2000f8e0006 */
[----:B------:R-:W-:-:S04]  /*25c0*/  VOTEU.ALL UP1, P5 ;  /* 0x0000000000ff7886 */ /* 0x000fc80002820000 */
[----:B------:R-:W2:Y:S01]  /*25d0*/  @!P4 LDG.E.64 R14, desc[UR26][R14.64] ;  /* 0x0000001a0e0ec981 */ /* 0x000ea2000c1e1b00 */
[----:B------:R-:W-:Y:S02]  /*25e0*/  MOV R18, UR38 ;  /* 0x0000002600127c02 */ /* 0x000fe40008000f00 */
[----:B------:R-:W-:Y:S01]  /*25f0*/  MOV R19, UR39 ;  /* 0x0000002700137c02 */ /* 0x000fe20008000f00 */
[----:B------:R-:W-:Y:S01]  /*2600*/  @!UP1 UIMAD.WIDE.U32 UR38, UR21, 0x8, UR6 ;  /* 0x00000008152698a5 */ /* 0x000fe2000f8e0006 */
[----:B------:R-:W-:-:S04]  /*2610*/  IADD3 R13, PT, PT, R12, 0x4, RZ ;  /* 0x000000040c0d7810 */ /* 0x000fc80007ffe0ff */
[----:B------:R-:W4:Y:S01]  /*2620*/  @!P6 LDG.E.64 R18, desc[UR26][R18.64] ;  /* 0x0000001a1212e981 */ /* 0x000f22000c1e1b00 */
[----:B0--3--:R-:W-:Y:S01]  /*2630*/  @!P1 FADD.FTZ R20, R20, R16 ;  /* 0x0000001014149221 */ /* 0x009fe20000010000 */
[----:B------:R-:W-:Y:S01]  /*2640*/  @!P1 FADD.FTZ R21, R21, R17 ;  /* 0x0000001115159221 */ /* 0x000fe20000010000 */
[----:B------:R-:W-:Y:S02]  /*2650*/  MOV R16, UR38 ;  /* 0x0000002600107c02 */ /* 0x000fe40008000f00 */
[----:B------:R-:W-:-:S06]  /*2660*/  MOV R17, UR39 ;  /* 0x0000002700117c02 */ /* 0x000fcc0008000f00 */
[----:B------:R-:W3:Y:S01]  /*2670*/  @!P5 LDG.E.64 R16, desc[UR26][R16.64] ;  /* 0x0000001a1010d981 */ /* 0x000ee2000c1e1b00 */
[----:B------:R-:W-:Y:S02]  /*2680*/  ISETP.EQ.OR P1, PT, R13, UR28, P3 ;  /* 0x0000001c0d007c0c */ /* 0x000fe40009f22670 */
[----:B------:R-:W-:-:S11]  /*2690*/  IADD3 R13, PT, PT, R12, 0x5, RZ ;  /* 0x000000050c0d7810 */ /* 0x000fd60007ffe0ff */
[----:B------:R-:W-:Y:S01]  /*26a0*/  VOTEU.ALL UP1, P1 ;  /* 0x0000000000ff7886 */ /* 0x000fe20000820000 */
[----:B--2---:R-:W-:Y:S01]  /*26b0*/  @!P4 FADD.FTZ R20, R20, R14 ;  /* 0x0000000e1414c221 */ /* 0x004fe20000010000 */
[----:B------:R-:W-:Y:S01]  /*26c0*/  @!P4 FADD.FTZ R21, R21, R15 ;  /* 0x0000000f1515c221 */ /* 0x000fe20000010000 */
[----:B------:R-:W-:Y:S02]  /*26d0*/  ISETP.EQ.OR P4, PT, R13, UR28, P3 ;  /* 0x0000001c0d007c0c */ /* 0x000fe40009f82670 */
[----:B------:R-:W-:Y:S01]  /*26e0*/  IADD3 R13, PT, PT, R12, 0x6, RZ ;  /* 0x000000060c0d7810 */ /* 0x000fe20007ffe0ff */
[----:B----4-:R-:W-:Y:S01]  /*26f0*/  @!P6 FADD.FTZ R20, R20, R18 ;  /* 0x000000121414e221 */ /* 0x010fe20000010000 */
[----:B------:R-:W-:Y:S02]  /*2700*/  @!P6 FADD.FTZ R21, R21, R19 ;  /* 0x000000131515e221 */ /* 0x000fe40000010000 */
[----:B------:R-:W-:Y:S02]  /*2710*/  ISETP.EQ.OR P6, PT, R13, UR28, P3 ;  /* 0x0000001c0d007c0c */ /* 0x000fe40009fc2670 */
[----:B------:R-:W-:Y:S01]  /*2720*/  IADD3 R13, PT, PT, R12, 0x7, RZ ;  /* 0x000000070c0d7810 */ /* 0x000fe20007ffe0ff */
[----:B------:R-:W-:-:S04]  /*2730*/  @!UP1 UIMAD.WIDE.U32 UR38, UR22, 0x8, UR6 ;  /* 0x00000008162698a5 */ /* 0x000fc8000f8e0006 */
[----:B------:R-:W-:Y:S02]  /*2740*/  VOTEU.ALL UP1, P4 ;  /* 0x0000000000ff7886 */ /* 0x000fe40002020000 */
[----:B------:R-:W-:Y:S02]  /*2750*/  MOV R28, UR38 ;  /* 0x00000026001c7c02 */ /* 0x000fe40008000f00 */
[----:B-1----:R-:W-:Y:S01]  /*2760*/  MOV R29, UR39 ;  /* 0x00000027001d7c02 */ /* 0x002fe20008000f00 */
[----:B------:R-:W-:Y:S01]  /*2770*/  @!UP1 UIMAD.WIDE.U32 UR38, UR23, 0x8, UR6 ;  /* 0x00000008172698a5 */ /* 0x000fe2000f8e0006 */
[----:B------:R-:W-:-:S04]  /*2780*/  VOTEU.ALL UP1, P6 ;  /* 0x0000000000ff7886 */ /* 0x000fc80003020000 */
[----:B------:R-:W2:Y:S01]  /*2790*/  @!P1 LDG.E.64 R28, desc[UR26][R28.64] ;  /* 0x0000001a1c1c9981 */ /* 0x000ea2000c1e1b00 */
[----:B---3--:R-:W-:Y:S01]  /*27a0*/  @!P5 FADD.FTZ R20, R20, R16 ;  /* 0x000000101414d221 */ /* 0x008fe20000010000 */
[----:B------:R-:W-:Y:S01]  /*27b0*/  @!P5 FADD.FTZ R21, R21, R17 ;  /* 0x000000111515d221 */ /* 0x000fe20000010000 */
[----:B------:R-:W-:Y:S02]  /*27c0*/  ISETP.EQ.OR P5, PT, R13, UR28, P3 ;  /* 0x0000001c0d007c0c */ /* 0x000fe40009fa2670 */
[----:B------:R-:W-:Y:S02]  /*27d0*/  MOV R16, UR38 ;  /* 0x0000002600107c02 */ /* 0x000fe40008000f00 */
[----:B------:R-:W-:Y:S01]  /*27e0*/  MOV R17, UR39 ;  /* 0x0000002700117c02 */ /* 0x000fe20008000f00 */
[----:B------:R-:W-:-:S05]  /*27f0*/  @!UP1 UIMAD.WIDE.U32 UR38, UR24, 0x8, UR6 ;  /* 0x00000008182698a5 */ /* 0x000fca000f8e0006 */
[----:B------:R-:W3:Y:S03]  /*2800*/  @!P4 LDG.E.64 R16, desc[UR26][R16.64] ;  /* 0x0000001a1010c981 */ /* 0x000ee6000c1e1b00 */
[----:B------:R-:W-:Y:S01]  /*2810*/  VOTEU.ALL UP2, P5 ;  /* 0x0000000000ff7886 */ /* 0x000fe20002840000 */
[----:B------:R-:W-:Y:S02]  /*2820*/  MOV R14, UR38 ;  /* 0x00000026000e7c02 */ /* 0x000fe40008000f00 */
[----:B------:R-:W-:Y:S02]  /*2830*/  MOV R15, UR39 ;  /* 0x00000027000f7c02 */ /* 0x000fe40008000f00 */
[----:B------:R-:W-:-:S04]  /*2840*/  @!UP2 UIMAD.WIDE.U32 UR40, UR25, 0x8, UR6 ;  /* 0x000000081928a8a5 */ /* 0x000fc8000f8e0006 */
[----:B------:R-:W4:Y:S02]  /*2850*/  @!P6 LDG.E.64 R14, desc[UR26][R14.64] ;  /* 0x0000001a0e0ee981 */ /* 0x000f24000c1e1b00 */
[----:B------:R-:W-:Y:S02]  /*2860*/  MOV R18, UR40 ;  /* 0x0000002800127c02 */ /* 0x000fe40008000f00 */
[----:B------:R-:W-:-:S06]  /*2870*/  MOV R19, UR41 ;  /* 0x0000002900137c02 */ /* 0x000fcc0008000f00 */
[----:B------:R-:W5:Y:S01]  /*2880*/  @!P5 LDG.E.64 R18, desc[UR26][R18.64] ;  /* 0x0000001a1212d981 */ /* 0x000f62000c1e1b00 */
[----:B------:R-:W-:Y:S01]  /*2890*/  IADD3 R12, PT, PT, R12, 0x8, RZ ;  /* 0x000000080c0c7810 */ /* 0x000fe20007ffe0ff */
[----:B------:R-:W-:Y:S02]  /*28a0*/  UIADD3 UR37, UPT, UPT, UR37, 0x8, URZ ;  /* 0x0000000825257890 */ /* 0x000fe4000fffe0ff */
[----:B------:R-:W-:Y:S02]  /*28b0*/  ULEA UR18, UR29, UR18, 0x3 ;  /* 0x000000121d127291 */ /* 0x000fe4000f8e18ff */
[----:B------:R-:W-:Y:S02]  /*28c0*/  ULEA UR19, UR29, UR19, 0x3 ;  /* 0x000000131d137291 */ /* 0x000fe4000f8e18ff */
[----:B------:R-:W-:Y:S01]  /*28d0*/  ULEA UR20, UR29, UR20, 0x3 ;  /* 0x000000141d147291 */ /* 0x000fe2000f8e18ff */
[----:B--2---:R-:W-:Y:S01]  /*28e0*/  @!P1 FADD.FTZ R20, R20, R28 ;  /* 0x0000001c14149221 */ /* 0x004fe20000010000 */
[----:B------:R-:W-:Y:S01]  /*28f0*/  @!P1 FADD.FTZ R21, R21, R29 ;  /* 0x0000001d15159221 */ /* 0x000fe20000010000 */
[----:B------:R-:W-:Y:S01]  /*2900*/  ISETP.NE.AND P1, PT, R12, UR35, PT ;  /* 0x000000230c007c0c */ /* 0x000fe2000bf25270 */
[----:B------:R-:W-:-:S02]  /*2910*/  ULEA UR21, UR29, UR21, 0x3 ;  /* 0x000000151d157291 */ /* 0x000fc4000f8e18ff */
[----:B------:R-:W-:Y:S02]  /*2920*/  ULEA UR22, UR29, UR22, 0x3 ;  /* 0x000000161d167291 */ /* 0x000fe4000f8e18ff */
[----:B------:R-:W-:Y:S02]  /*2930*/  ULEA UR23, UR29, UR23, 0x3 ;  /* 0x000000171d177291 */ /* 0x000fe4000f8e18ff */
[----:B------:R-:W-:Y:S02]  /*2940*/  ULEA UR24, UR29, UR24, 0x3 ;  /* 0x000000181d187291 */ /* 0x000fe4000f8e18ff */
[----:B------:R-:W-:Y:S01]  /*2950*/  ULEA UR25, UR29, UR25, 0x3 ;  /* 0x000000191d197291 */ /* 0x000fe2000f8e18ff */
[----:B---3--:R-:W-:Y:S01]  /*2960*/  @!P4 FADD.FTZ R20, R20, R16 ;  /* 0x000000101414c221 */ /* 0x008fe20000010000 */
[----:B------:R-:W-:-:S03]  /*2970*/  @!P4 FADD.FTZ R21, R21, R17 ;  /* 0x000000111515c221 */ /* 0x000fc60000010000 */
[----:B----4-:R-:W-:Y:S01]  /*2980*/  @!P6 FADD.FTZ R20, R20, R14 ;  /* 0x0000000e1414e221 */ /* 0x010fe20000010000 */
[----:B------:R-:W-:-:S03]  /*2990*/  @!P6 FADD.FTZ R21, R21, R15 ;  /* 0x0000000f1515e221 */ /* 0x000fc60000010000 */
[----:B-----5:R-:W-:Y:S01]  /*29a0*/  @!P5 FADD.FTZ R20, R20, R18 ;  /* 0x000000121414d221 */ /* 0x020fe20000010000 */
[----:B------:R-:W-:Y:S01]  /*29b0*/  @!P5 FADD.FTZ R21, R21, R19 ;  /* 0x000000131515d221 */ /* 0x000fe20000010000 */
[----:B------:R-:W-:Y:S06]  /*29c0*/  @P1 BRA `(.L_x_16) ;  /* 0xfffffff800b41947 */ /* 0x000fec000383ffff */
[----:B------:R-:W-:-:S07]  /*29d0*/  MOV R28, UR35 ;  /* 0x00000023001c7c02 */ /* 0x000fce0008000f00 */
.L_x_15:
[----:B------:R-:W-:-:S09]  /*29e0*/  UISETP.NE.AND UP1, UPT, UR33, URZ, UPT ;  /* 0x000000ff2100728c */ /* 0x000fd2000bf25270 */
[----:B------:R-:W-:Y:S05]  /*29f0*/  BRA.U !UP1, `(.L_x_12) ;  /* 0x00000005091c7547 */ /* 0x000fea000b800000 */
[----:B------:R-:W-:Y:S01]  /*2a00*/  UISETP.NE.AND UP1, UPT, UR34, URZ, UPT ;  /* 0x000000ff2200728c */ /* 0x000fe2000bf25270 */
[----:B------:R-:W-:Y:S10]  /*2a10*/  BRA.U !UP0, `(.L_x_17) ;  /* 0x00000001088c7547 */ /* 0x000ff4000b800000 */
[C---:B------:R-:W-:Y:S02]  /*2a20*/  ISETP.EQ.OR P1, PT, R28.reuse, UR28, P3 ;  /* 0x0000001c1c007c0c */ /* 0x040fe40009f22670 */
[C---:B----4-:R-:W-:Y:S02]  /*2a30*/  IADD3 R14, PT, PT, R28.reuse, 0x1, RZ ;  /* 0x000000011c0e7810 */ /* 0x050fe40007ffe0ff */
[----:B------:R-:W-:Y:S02]  /*2a40*/  IADD3 R18, PT, PT, R28, 0x2, RZ ;  /* 0x000000021c127810 */ /* 0x000fe40007ffe0ff */
[----:B------:R-:W-:Y:S02]  /*2a50*/  MOV R13, UR29 ;  /* 0x0000001d000d7c02 */ /* 0x000fe40008000f00 */
[----:B------:R-:W-:Y:S02]  /*2a60*/  ISETP.EQ.OR P4, PT, R14, UR28, P3 ;  /* 0x0000001c0e007c0c */ /* 0x000fe40009f82670 */
[----:B------:R-:W-:-:S02]  /*2a70*/  ISETP.EQ.OR P5, PT, R18, UR28, P3 ;  /* 0x0000001c12007c0c */ /* 0x000fc40009fa2670 */
[----:B------:R-:W-:Y:S01]  /*2a80*/  MOV R15, 0x8 ;  /* 0x00000008000f7802 */ /* 0x000fe20000000f00 */
[C---:B------:R-:W-:Y:S01]  /*2a90*/  @!P1 IMAD R12, R28.reuse, R13, UR5 ;  /* 0x000000051c0c9e24 */ /* 0x040fe2000f8e020d */
[----:B------:R-:W-:-:S03]  /*2aa0*/  IADD3 R16, PT, PT, R28, 0x3, RZ ;  /* 0x000000031c107810 */ /* 0x000fc60007ffe0ff */
[----:B------:R-:W-:Y:S01]  /*2ab0*/  @!P1 IMAD.WIDE.U32 R12, R12, R15, UR6 ;  /* 0x000000060c0c9e25 */ /* 0x000fe2000f8e000f */
[----:B------:R-:W-:Y:S02]  /*2ac0*/  ISETP.EQ.OR P6, PT, R16, UR28, P3 ;  /* 0x0000001c10007c0c */ /* 0x000fe40009fc2670 */
[----:B------:R-:W-:Y:S02]  /*2ad0*/  MOV R15, UR29 ;  /* 0x0000001d000f7c02 */ /* 0x000fe40008000f00 */
[----:B--2---:R-:W-:Y:S01]  /*2ae0*/  MOV R17, UR29 ;  /* 0x0000001d00117c02 */ /* 0x004fe20008000f00 */
[----:B------:R-:W0:Y:S01]  /*2af0*/  @!P1 LDG.E.64 R12, desc[UR26][R12.64] ;  /* 0x0000001a0c0c9981 */ /* 0x000e22000c1e1b00 */
[----:B------:R-:W-:Y:S01]  /*2b00*/  MOV R19, 0x8 ;  /* 0x0000000800137802 */ /* 0x000fe20000000f00 */
[-C--:B------:R-:W-:Y:S02]  /*2b10*/  @!P4 IMAD R14, R14, R15.reuse, UR5 ;  /* 0x000000050e0ece24 */ /* 0x080fe4000f8e020f */
[----:B------:R-:W-:-:S02]  /*2b20*/  @!P5 IMAD R18, R18, R15, UR5 ;  /* 0x000000051212de24 */ /* 0x000fc4000f8e020f */
[----:B------:R-:W-:Y:S02]  /*2b30*/  HFMA2 R15, -RZ, RZ, 0, 4.76837158203125e-07 ;  /* 0x00000008ff0f7431 */ /* 0x000fe400000001ff */
[----:B------:R-:W-:Y:S02]  /*2b40*/  @!P6 IMAD R16, R16, R17, UR5 ;  /* 0x000000051010ee24 */ /* 0x000fe4000f8e0211 */
[----:B------:R-:W-:Y:S02]  /*2b50*/  HFMA2 R17, -RZ, RZ, 0, 4.76837158203125e-07 ;  /* 0x00000008ff117431 */ /* 0x000fe400000001ff */
[----:B------:R-:W-:-:S04]  /*2b60*/  @!P4 IMAD.WIDE.U32 R14, R14, R15, UR6 ;  /* 0x000000060e0ece25 */ /* 0x000fc8000f8e000f */
[----:B------:R-:W-:Y:S02]  /*2b70*/  @!P5 IMAD.WIDE.U32 R18, R18, R19, UR6 ;  /* 0x000000061212de25 */ /* 0x000fe4000f8e0013 */
[----:B------:R-:W2:Y:S02]  /*2b80*/  @!P4 LDG.E.64 R14, desc[UR26][R14.64] ;  /* 0x0000001a0e0ec981 */ /* 0x000ea4000c1e1b00 */
[----:B------:R-:W-:Y:S02]  /*2b90*/  @!P6 IMAD.WIDE.U32 R16, R16, R17, UR6 ;  /* 0x000000061010ee25 */ /* 0x000fe4000f8e0011 */
[----:B------:R-:W4:Y:S04]  /*2ba0*/  @!P5 LDG.E.64 R18, desc[UR26][R18.64] ;  /* 0x0000001a1212d981 */ /* 0x000f28000c1e1b00 */
[----:B------:R-:W5:Y:S01]  /*2bb0*/  @!P6 LDG.E.64 R16, desc[UR26][R16.64] ;  /* 0x0000001a1010e981 */ /* 0x000f62000c1e1b00 */
[----:B------:R-:W-:Y:S01]  /*2bc0*/  IADD3 R28, PT, PT, R28, 0x4, RZ ;  /* 0x000000041c1c7810 */ /* 0x000fe20007ffe0ff */
[----:B0--3--:R-:W-:Y:S01]  /*2bd0*/  @!P1 FADD.FTZ R20, R20, R12 ;  /* 0x0000000c14149221 */ /* 0x009fe20000010000 */
[----:B------:R-:W-:-:S03]  /*2be0*/  @!P1 FADD.FTZ R21, R21, R13 ;  /* 0x0000000d15159221 */ /* 0x000fc60000010000 */
[----:B--2---:R-:W-:Y:S01]  /*2bf0*/  @!P4 FADD.FTZ R20, R20, R14 ;  /* 0x0000000e1414c221 */ /* 0x004fe20000010000 */
[----:B------:R-:W-:-:S03]  /*2c00*/  @!P4 FADD.FTZ R21, R21, R15 ;  /* 0x0000000f1515c221 */ /* 0x000fc60000010000 */
[----:B----4-:R-:W-:Y:S01]  /*2c10*/  @!P5 FADD.FTZ R20, R20, R18 ;  /* 0x000000121414d221 */ /* 0x010fe20000010000 */
[----:B------:R-:W-:-:S03]  /*2c20*/  @!P5 FADD.FTZ R21, R21, R19 ;  /* 0x000000131515d221 */ /* 0x000fc60000010000 */
[----:B-----5:R-:W-:Y:S01]  /*2c30*/  @!P6 FADD.FTZ R20, R20, R16 ;  /* 0x000000101414e221 */ /* 0x020fe20000010000 */
[----:B------:R-:W-:-:S07]  /*2c40*/  @!P6 FADD.FTZ R21, R21, R17 ;  /* 0x000000111515e221 */ /* 0x000fce0000010000 */
.L_x_17:
[----:B------:R-:W-:Y:S05]  /*2c50*/  BRA.U !UP1, `(.L_x_12) ;  /* 0x0000000109847547 */ /* 0x000fea000b800000 */
[----:B------:R-:W-:Y:S02]  /*2c60*/  UISETP.NE.AND UP1, UPT, UR34, 0x1, UPT ;  /* 0x000000012200788c */ /* 0x000fe4000bf25270 */
[----:B------:R-:W-:-:S07]  /*2c70*/  ULOP3.LUT UP2, URZ, UR31, 0x1, URZ, 0xc0, !UPT ;  /* 0x000000011fff7892 */ /* 0x000fce000f84c0ff */
[----:B------:R-:W-:Y:S05]  /*2c80*/  BRA.U !UP1, `(.L_x_18) ;  /* 0x0000000109487547 */ /* 0x000fea000b800000 */
[C---:B----4-:R-:W-:Y:S02]  /*2c90*/  IADD3 R12, PT, PT, R28.reuse, 0x1, RZ ;  /* 0x000000011c0c7810 */ /* 0x050fe40007ffe0ff */
[----:B------:R-:W-:Y:S02]  /*2ca0*/  ISETP.EQ.OR P4, PT, R28, UR28, P3 ;  /* 0x0000001c1c007c0c */ /* 0x000fe40009f82670 */
[----:B------:R-:W-:Y:S02]  /*2cb0*/  ISETP.EQ.OR P1, PT, R12, UR28, P3 ;  /* 0x0000001c0c007c0c */ /* 0x000fe40009f22670 */
[----:B------:R-:W-:Y:S02]  /*2cc0*/  MOV R13, UR29 ;  /* 0x0000001d000d7c02 */ /* 0x000fe40008000f00 */
[----:B--2---:R-:W-:Y:S02]  /*2cd0*/  MOV R17, UR29 ;  /* 0x0000001d00117c02 */ /* 0x004fe40008000f00 */
[----:B------:R-:W-:-:S05]  /*2ce0*/  MOV R15, 0x8 ;  /* 0x00000008000f7802 */ /* 0x000fca0000000f00 */
[----:B------:R-:W-:Y:S02]  /*2cf0*/  @!P4 IMAD R14, R28, R13, UR5 ;  /* 0x000000051c0ece24 */ /* 0x000fe4000f8e020d */
[----:B------:R-:W-:Y:S02]  /*2d00*/  HFMA2 R13, -RZ, RZ, 0, 4.76837158203125e-07 ;  /* 0x00000008ff0d7431 */ /* 0x000fe400000001ff */
[----:B------:R-:W-:Y:S02]  /*2d10*/  @!P1 IMAD R12, R12, R17, UR5 ;  /* 0x000000050c0c9e24 */ /* 0x000fe4000f8e0211 */
[----:B------:R-:W-:-:S04]  /*2d20*/  @!P4 IMAD.WIDE.U32 R14, R14, R15, UR6 ;  /* 0x000000060e0ece25 */ /* 0x000fc8000f8e000f */
[----:B------:R-:W-:Y:S02]  /*2d30*/  @!P1 IMAD.WIDE.U32 R12, R12, R13, UR6 ;  /* 0x000000060c0c9e25 */ /* 0x000fe4000f8e000d */
[----:B------:R-:W0:Y:S04]  /*2d40*/  @!P4 LDG.E.64 R14, desc[UR26][R14.64] ;  /* 0x0000001a0e0ec981 */ /* 0x000e28000c1e1b00 */
[----:B------:R-:W2:Y:S01]  /*2d50*/  @!P1 LDG.E.64 R12, desc[UR26][R12.64] ;  /* 0x0000001a0c0c9981 */ /* 0x000ea2000c1e1b00 */
[----:B------:R-:W-:Y:S01]  /*2d60*/  IADD3 R28, PT, PT, R28, 0x2, RZ ;  /* 0x000000021c1c7810 */ /* 0x000fe20007ffe0ff */
[----:B0--3--:R-:W-:Y:S01]  /*2d70*/  @!P4 FADD.FTZ R20, R20, R14 ;  /* 0x0000000e1414c221 */ /* 0x009fe20000010000 */
[----:B------:R-:W-:-:S03]  /*2d80*/  @!P4 FADD.FTZ R21, R21, R15 ;  /* 0x0000000f1515c221 */ /* 0x000fc60000010000 */
[----:B--2---:R-:W-:Y:S01]  /*2d90*/  @!P1 FADD.FTZ R20, R20, R12 ;  /* 0x0000000c14149221 */ /* 0x004fe20000010000 */
[----:B------:R-:W-:-:S07]  /*2da0*/  @!P1 FADD.FTZ R21, R21, R13 ;  /* 0x0000000d15159221 */ /* 0x000fce0000010000 */
.L_x_18:
[----:B------:R-:W-:Y:S01]  /*2db0*/  ISETP.EQ.OR P1, PT, R28, UR28, P3 ;  /* 0x0000001c1c007c0c */ /* 0x000fe20009f22670 */
[----:B------:R-:W-:Y:S03]  /*2dc0*/  BSSY.RECONVERGENT B0, `(.L_x_12) ;  /* 0x000000a000007945 */ /* 0x000fe60003800200 */
[----:B------:R-:W-:-:S13]  /*2dd0*/  PLOP3.LUT P1, PT, P1, PT, UP2, 0xd5, 0x5d ;  /* 0x00000000005d781c */ /* 0x000fda0000f2fa2d */
[----:B------:R-:W-:Y:S05]  /*2de0*/  @P1 BRA `(.L_x_19) ;  /* 0x00000000001c1947 */ /* 0x000fea0003800000 */
[----:B----4-:R-:W-:Y:S02]  /*2df0*/  MOV R13, UR29 ;  /* 0x0000001d000d7c02 */ /* 0x010fe40008000f00 */
[----:B------:R-:W-:-:S03]  /*2e00*/  MOV R15, 0x8 ;  /* 0x00000008000f7802 */ /* 0x000fc60000000f00 */
[----:B------:R-:W-:-:S04]  /*2e10*/  IMAD R12, R28, R13, UR5 ;  /* 0x000000051c0c7e24 */ /* 0x000fc8000f8e020d */
[----:B------:R-:W-:-:S06]  /*2e20*/  IMAD.WIDE.U32 R12, R12, R15, UR6 ;  /* 0x000000060c0c7e25 */ /* 0x000fcc000f8e000f */
[----:B------:R-:W0:Y:S02]  /*2e30*/  LDG.E.64 R12, desc[UR26][R12.64] ;  /* 0x0000001a0c0c7981 */ /* 0x000e24000c1e1b00 */
[----:B0--3--:R-:W-:Y:S01]  /*2e40*/  FADD.FTZ R20, R20, R12 ;  /* 0x0000000c14147221 */ /* 0x009fe20000010000 */
[----:B------:R-:W-:-:S07]  /*2e50*/  FADD.FTZ R21, R21, R13 ;  /* 0x0000000d15157221 */ /* 0x000fce0000010000 */
.L_x_19:
[----:B------:R-:W-:Y:S05]  /*2e60*/  BSYNC.RECONVERGENT B0 ;  /* 0x0000000000007941 */ /* 0x000fea0003800200 */
.L_x_12:
[----:B------:R-:W5:Y:S01]  /*2e70*/  S2UR UR7, SR_CgaCtaId ;  /* 0x00000000000779c3 */ /* 0x000f620000008800 */
[----:B------:R-:W-:Y:S01]  /*2e80*/  UMOV UR6, 0x400 ;  /* 0x0000040000067882 */ /* 0x000fe20000000000 */
[----:B------:R-:W-:Y:S02]  /*2e90*/  SHF.L.U32 R24, R24, 0x10, RZ ;  /* 0x0000001018187819 */ /* 0x000fe400000006ff */
[----:B------:R-:W-:Y:S02]  /*2ea0*/  SHF.L.U32 R30, R30, 0x10, RZ ;  /* 0x000000101e1e7819 */ /* 0x000fe400000006ff */
[----:B------:R-:W-:Y:S01]  /*2eb0*/  SHF.L.U32 R19, R23, 0x10, RZ ;  /* 0x0000001017137819 */ /* 0x000fe200000006ff */
[----:B----4-:R-:W-:Y:S01]  /*2ec0*/  FADD.FTZ R15, R24, -UR42 ;  /* 0x8000002a180f7e21 */ /* 0x010fe20008010000 */
[----:B------:R-:W-:Y:S02]  /*2ed0*/  SHF.L.U32 R18, R27, 0x10, RZ ;  /* 0x000000101b127819 */ /* 0x000fe400000006ff */
[----:B------:R-:W-:Y:S01]  /*2ee0*/  SHF.L.U32 R26, R26, 0x10, RZ ;  /* 0x000000101a1a7819 */ /* 0x000fe200000006ff */
[----:B------:R-:W-:Y:S01]  /*2ef0*/  FADD.FTZ R19, R19, -UR42 ;  /* 0x8000002a13137e21 */ /* 0x000fe20008010000 */
[----:B------:R-:W-:Y:S01]  /*2f00*/  FMUL.FTZ R15, R15, UR36 ;  /* 0x000000240f0f7c20 */ /* 0x000fe20008410000 */
[----:B------:R-:W-:Y:S01]  /*2f10*/  FADD.FTZ R18, R18, -UR42 ;  /* 0x8000002a12127e21 */ /* 0x000fe20008010000 */
[----:B-----5:R-:W-:-:S09]  /*2f20*/  ULEA UR6, UR7, UR6, 0x18 ;  /* 0x0000000607067291 */ /* 0x020fd2000f8ec0ff */
[----:B------:R-:W-:Y:S01]  /*2f30*/  @!P3 STS.64 [UR6+0x88], R20 ;  /* 0x00008814ff00b988 */ /* 0x000fe20008000a06 */
[----:B------:R-:W-:Y:S06]  /*2f40*/  BAR.SYNC.DEFER_BLOCKING 0x0 ;  /* 0x0000000000007b1d */ /* 0x000fec0000010000 */
[----:B------:R-:W4:Y:S01]  /*2f50*/  LDS.64 R12, [UR6+0x88] ;  /* 0x00008806ff0c7984 */ /* 0x000f220008000a00 */
[----:B------:R-:W4:Y:S02]  /*2f60*/  LDCU UR6, c[0x0][0x42c] ;  /* 0x00008580ff0677ac */ /* 0x000f240008000800 */
[----:B----4-:R-:W-:Y:S01]  /*2f70*/  FMUL.FTZ R16, R12, UR6 ;  /* 0x000000060c107c20 */ /* 0x010fe20008410000 */
[----:B------:R-:W-:Y:S01]  /*2f80*/  FADD.FTZ R12, R30, -UR42 ;  /* 0x8000002a1e0c7e21 */ /* 0x000fe20008010000 */
[----:B--2---:R-:W-:Y:S01]  /*2f90*/  FMUL.FTZ R17, R13, UR6 ;  /* 0x000000060d117c20 */ /* 0x004fe20008410000 */
[----:B------:R-:W-:-:S02]  /*2fa0*/  SHF.L.U32 R13, R22, 0x10, RZ ;  /* 0x00000010160d7819 */ /* 0x000fc400000006ff */
[----:B------:R-:W-:Y:S01]  /*2fb0*/  FMUL.FTZ R12, R12, UR36 ;  /* 0x000000240c0c7c20 */ /* 0x000fe20008410000 */
[----:B------:R-:W-:Y:S06]  /*2fc0*/  @!P2 BRA `(.L_x_20) ;  /* 0x000000000048a947 */ /* 0x000fec0003800000 */
[----:B0--3--:R-:W-:Y:S01]  /*2fd0*/  FFMA.FTZ R20, R10, R15, R8 ;  /* 0x0000000f0a147223 */ /* 0x009fe20000010008 */
[----:B------:R-:W-:-:S03]  /*2fe0*/  FFMA.FTZ R14, R11, R12, R9 ;  /* 0x0000000c0b0e7223 */ /* 0x000fc60000010009 */
[----:B------:R-:W-:Y:S01]  /*2ff0*/  FMUL.FTZ R21, R20, -1.4426950216293334961 ;  /* 0xbfb8aa3b14157820 */ /* 0x000fe20000410000 */
[----:B------:R-:W-:-:S05]  /*3000*/  FMUL.FTZ R23, R14, -1.4426950216293334961 ;  /* 0xbfb8aa3b0e177820 */ /* 0x000fca0000410000 */
[----:B------:R-:W0:Y:S04]  /*3010*/  MUFU.EX2 R21, R21 ;  /* 0x0000001500157308 */ /* 0x000e280000000800 */
[----:B------:R-:W2:Y:S01]  /*3020*/  MUFU.EX2 R23, R23 ;  /* 0x0000001700177308 */ /* 0x000ea20000000800 */
[----:B0-----:R-:W-:Y:S01]  /*3030*/  FADD.FTZ R22, R21, 1 ;  /* 0x3f80000015167421 */ /* 0x001fe20000010000 */
[----:B--2---:R-:W-:-:S05]  /*3040*/  FADD.FTZ R24, R23, 1 ;  /* 0x3f80000017187421 */ /* 0x004fca0000010000 */
[----:B------:R-:W1:Y:S08]  /*3050*/  MUFU.RCP R22, R22 ;  /* 0x0000001600167308 */ /* 0x000e700000001000 */
[----:B------:R-:W0:Y:S01]  /*3060*/  MUFU.RCP R27, R24 ;  /* 0x00000018001b7308 */ /* 0x000e220000001000 */
[----:B-1----:R-:W-:Y:S01]  /*3070*/  FADD.FTZ R29, -R22, 1 ;  /* 0x3f800000161d7421 */ /* 0x002fe20000010100 */
[----:B------:R-:W-:-:S03]  /*3080*/  FMUL.FTZ R13, R13, R22 ;  /* 0x000000160d0d7220 */ /* 0x000fc60000410000 */
[----:B------:R-:W-:Y:S01]  /*3090*/  FFMA.FTZ R20, R20, R29, 1 ;  /* 0x3f80000014147423 */ /* 0x000fe2000001001d */
[----:B0-----:R-:W-:Y:S01]  /*30a0*/  FADD.FTZ R28, -R27, 1 ;  /* 0x3f8000001b1c7421 */ /* 0x001fe20000010100 */
[----:B------:R-:W-:Y:S02]  /*30b0*/  FMUL.FTZ R26, R26, R27 ;  /* 0x0000001b1a1a7220 */ /* 0x000fe40000410000 */
[----:B------:R-:W-:Y:S01]  /*30c0*/  FMUL.FTZ R13, R13, R20 ;  /* 0x000000140d0d7220 */ /* 0x000fe20000410000 */
[----:B------:R-:W-:-:S04]  /*30d0*/  FFMA.FTZ R21, R14, R28, 1 ;  /* 0x3f8000000e157423 */ /* 0x000fc8000001001c */
[----:B------:R-:W-:-:S07]  /*30e0*/  FMUL.FTZ R26, R26, R21 ;  /* 0x000000151a1a7220 */ /* 0x000fce0000410000 */
.L_x_20:
[----:B------:R-:W-:Y:S04]  /*30f0*/  BSSY.RECONVERGENT B0, `(.L_x_21) ;  /* 0x0000014000007945 */ /* 0x000fe80003800200 */
[----:B------:R-:W-:Y:S05]  /*3100*/  @P0 BRA `(.L_x_22) ;  /* 0x0000000000480947 */ /* 0x000fea0003800000 */
[----:B------:R-:W2:Y:S01]  /*3110*/  LDCU.64 UR18, c[0x0][0x3f8] ;  /* 0x00007f00ff1277ac */ /* 0x000ea20008000a00 */
[C-C-:B------:R-:W-:Y:S01]  /*3120*/  FFMA.FTZ R15, R16.reuse, R15, R17.reuse ;  /* 0x0000000f100f7223 */ /* 0x140fe20000010011 */
[----:B------:R-:W-:Y:S01]  /*3130*/  FFMA.FTZ R12, R16, R12, R17 ;  /* 0x0000000c100c7223 */ /* 0x000fe20000010011 */
[----:B------:R-:W4:Y:S02]  /*3140*/  LDCU.64 UR6, c[0x0][0x380] ;  /* 0x00007000ff0677ac */ /* 0x000f240008000a00 */
[----:B------:R-:W-:Y:S01]  /*3150*/  FFMA.FTZ R15, R10, R13, -R15 ;  /* 0x0000000d0a0f7223 */ /* 0x000fe2000001080f */
[----:B0--3--:R-:W-:Y:S01]  /*3160*/  FFMA.FTZ R20, R11, R26, -R12 ;  /* 0x0000001a0b147223 */ /* 0x009fe2000001080c */
[----:B------:R-:W-:Y:S02]  /*3170*/  MOV R12, R4 ;  /* 0x00000004000c7202 */ /* 0x000fe40000000f00 */
[----:B------:R-:W-:Y:S01]  /*3180*/  MOV R13, R7 ;  /* 0x00000007000d7202 */ /* 0x000fe20000000f00 */
[----:B------:R-:W-:Y:S01]  /*3190*/  FMUL.FTZ R20, R20, UR36 ;  /* 0x0000002414147c20 */ /* 0x000fe20008410000 */
[----:B--2---:R-:W-:-:S02]  /*31a0*/  IMAD R21, R34, UR18, RZ ;  /* 0x0000001222157c24 */ /* 0x004fc4000f8e02ff */
[----:B------:R-:W-:-:S04]  /*31b0*/  IMAD.WIDE.U32 R12, R0, UR18, R12 ;  /* 0x00000012000c7c25 */ /* 0x000fc8000f8e000c */
[----:B------:R-:W-:Y:S02]  /*31c0*/  IMAD R23, R0, UR19, R21 ;  /* 0x0000001300177c24 */ /* 0x000fe4000f8e0215 */
[----:B------:R-:W-:Y:S01]  /*31d0*/  FMUL.FTZ R21, R15, UR36 ;  /* 0x000000240f157c20 */ /* 0x000fe20008410000 */
[----:B----4-:R-:W-:Y:S02]  /*31e0*/  LEA R14, P0, R12, UR6, 0x1 ;  /* 0x000000060c0e7c11 */ /* 0x010fe4000f8008ff */
[----:B------:R-:W-:Y:S02]  /*31f0*/  IADD3 R23, PT, PT, R13, R23, RZ ;  /* 0x000000170d177210 */ /* 0x000fe40007ffe0ff */
[----:B------:R-:W-:Y:S02]  /*3200*/  F2FP.BF16.F32.PACK_AB R13, R20, R21 ;  /* 0x00000015140d723e */ /* 0x000fe400000010ff */
[----:B------:R-:W-:-:S05]  /*3210*/  LEA.HI.X R15, R12, UR7, R23, 0x1, P0 ;  /* 0x000000070c0f7c11 */ /* 0x000fca00080f0c17 */
[----:B------:R2:W-:Y:S02]  /*3220*/  STG.E desc[UR26][R14.64], R13 ;  /* 0x0000000d0e007986 */ /* 0x0005e4000c10191a */
.L_x_22:
[----:B------:R-:W-:Y:S05]  /*3230*/  BSYNC.RECONVERGENT B0 ;  /* 0x0000000000007941 */ /* 0x000fea0003800200 */
.L_x_21:
[----:B------:R-:W-:Y:S01]  /*3240*/  UISETP.NE.AND UP1, UPT, UR30, URZ, UPT ;  /* 0x000000ff1e00728c */ /* 0x000fe2000bf25270 */
[----:B------:R-:W-:Y:S01]  /*3250*/  SHF.L.U32 R3, R3, 0x10, RZ ;  /* 0x0000001003037819 */ /* 0x000fe200000006ff */
[----:B------:R-:W-:Y:S01]  /*3260*/  FMUL.FTZ R19, R19, UR36 ;  /* 0x0000002413137c20 */ /* 0x000fe20008410000 */
[----:B------:R-:W-:Y:S01]  /*3270*/  SHF.L.U32 R12, R25, 0x10, RZ ;  /* 0x00000010190c7819 */ /* 0x000fe200000006ff */
[----:B------:R-:W-:-:S05]  /*3280*/  FMUL.FTZ R18, R18, UR36 ;  /* 0x0000002412127c20 */ /* 0x000fca0008410000 */
[----:B------:R-:W-:Y:S05]  /*3290*/  BRA.U !UP1, `(.L_x_23) ;  /* 0x0000000109487547 */ /* 0x000fea000b800000 */
[----:B------:R-:W-:Y:S01]  /*32a0*/  FFMA.FTZ R8, R10, R19, R8 ;  /* 0x000000130a087223 */ /* 0x000fe20000010008 */
[----:B------:R-:W-:-:S03]  /*32b0*/  FFMA.FTZ R9, R11, R18, R9 ;  /* 0x000000120b097223 */ /* 0x000fc60000010009 */
[----:B--2---:R-:W-:Y:S01]  /*32c0*/  FMUL.FTZ R13, R8, -1.4426950216293334961 ;  /* 0xbfb8aa3b080d7820 */ /* 0x004fe20000410000 */
[----:B------:R-:W-:-:S05]  /*32d0*/  FMUL.FTZ R15, R9, -1.4426950216293334961 ;  /* 0xbfb8aa3b090f7820 */ /* 0x000fca0000410000 */
[----:B------:R-:W2:Y:S04]  /*32e0*/  MUFU.EX2 R13, R13 ;  /* 0x0000000d000d7308 */ /* 0x000ea80000000800 */
[----:B------:R-:W0:Y:S01]  /*32f0*/  MUFU.EX2 R15, R15 ;  /* 0x0000000f000f7308 */ /* 0x000e220000000800 */
[----:B--2---:R-:W-:Y:S01]  /*3300*/  FADD.FTZ R14, R13, 1 ;  /* 0x3f8000000d0e7421 */ /* 0x004fe20000010000 */
[----:B0--3--:R-:W-:-:S05]  /*3310*/  FADD.FTZ R20, R15, 1 ;  /* 0x3f8000000f147421 */ /* 0x009fca0000010000 */
[----:B------:R-:W0:Y:S08]  /*3320*/  MUFU.RCP R14, R14 ;  /* 0x0000000e000e7308 */ /* 0x000e300000001000 */
[----:B------:R-:W2:Y:S01]  /*3330*/  MUFU.RCP R21, R20 ;  /* 0x0000001400157308 */ /* 0x000ea20000001000 */
[----:B0-----:R-:W-:Y:S01]  /*3340*/  FADD.FTZ R23, -R14, 1 ;  /* 0x3f8000000e177421 */ /* 0x001fe20000010100 */
[----:B------:R-:W-:-:S03]  /*3350*/  FMUL.FTZ R3, R3, R14 ;  /* 0x0000000e03037220 */ /* 0x000fc60000410000 */
[----:B------:R-:W-:Y:S01]  /*3360*/  FFMA.FTZ R8, R8, R23, 1 ;  /* 0x3f80000008087423 */ /* 0x000fe20000010017 */
[----:B--2---:R-:W-:Y:S01]  /*3370*/  FADD.FTZ R22, -R21, 1 ;  /* 0x3f80000015167421 */ /* 0x004fe20000010100 */
[----:B------:R-:W-:Y:S02]  /*3380*/  FMUL.FTZ R12, R12, R21 ;  /* 0x000000150c0c7220 */ /* 0x000fe40000410000 */
[----:B------:R-:W-:Y:S01]  /*3390*/  FMUL.FTZ R3, R3, R8 ;  /* 0x0000000803037220 */ /* 0x000fe20000410000 */
[----:B------:R-:W-:-:S04]  /*33a0*/  FFMA.FTZ R9, R9, R22, 1 ;  /* 0x3f80000009097423 */ /* 0x000fc80000010016 */
[----:B------:R-:W-:-:S07]  /*33b0*/  FMUL.FTZ R12, R12, R9 ;  /* 0x000000090c0c7220 */ /* 0x000fce0000410000 */
.L_x_23:
[----:B------:R-:W4:Y:S01]  /*33c0*/  LDCU.64 UR6, c[0x0][0x400] ;  /* 0x00008000ff0677ac */ /* 0x000f220008000a00 */
[C-C-:B------:R-:W-:Y:S01]  /*33d0*/  FFMA.FTZ R19, R16.reuse, R19, R17.reuse ;  /* 0x0000001310137223 */ /* 0x140fe20000010011 */
[----:B------:R-:W-:Y:S01]  /*33e0*/  FFMA.FTZ R16, R16, R18, R17 ;  /* 0x0000001210107223 */ /* 0x000fe20000010011 */
[----:B------:R-:W-:Y:S02]  /*33f0*/  BSSY.RECONVERGENT B0, `(.L_x_24) ;  /* 0x0000013000007945 */ /* 0x000fe40003800200 */
[----:B------:R-:W-:Y:S01]  /*3400*/  FFMA.FTZ R19, R10, R3, -R19 ;  /* 0x000000030a137223 */ /* 0x000fe20000010813 */
[----:B------:R-:W-:-:S03]  /*3410*/  FFMA.FTZ R16, R11, R12, -R16 ;  /* 0x0000000c0b107223 */ /* 0x000fc60000010810 */
[----:B------:R-:W-:Y:S01]  /*3420*/  FMUL.FTZ R3, R19, UR36 ;  /* 0x0000002413037c20 */ /* 0x000fe20008410000 */
[----:B------:R-:W-:Y:S01]  /*3430*/  FMUL.FTZ R16, R16, UR36 ;  /* 0x0000002410107c20 */ /* 0x000fe20008410000 */
[----:B----4-:R-:W-:-:S04]  /*3440*/  ISETP.GE.U32.AND P0, PT, R32, UR6, PT ;  /* 0x0000000620007c0c */ /* 0x010fc8000bf06070 */
[----:B------:R-:W-:-:S13]  /*3450*/  ISETP.GE.AND.EX P0, PT, R33, UR7, PT, P0 ;  /* 0x0000000721007c0c */ /* 0x000fda000bf06300 */
[----:B------:R-:W-:Y:S05]  /*3460*/  @P0 BRA `(.L_x_25) ;  /* 0x00000000002c0947 */ /* 0x000fea0003800000 */
[----:B------:R-:W4:Y:S01]  /*3470*/  LDCU.64 UR6, c[0x0][0x3f8] ;  /* 0x00007f00ff0677ac */ /* 0x000f220008000a00 */
[----:B------:R-:W-:Y:S02]  /*3480*/  MOV R5, R7 ;  /* 0x0000000700057202 */ /* 0x000fe40000000f00 */
[----:B------:R-:W-:Y:S01]  /*3490*/  F2FP.BF16.F32.PACK_AB R3, R16, R3 ;  /* 0x000000031003723e */ /* 0x000fe200000010ff */
[----:B------:R-:W5:Y:S01]  /*34a0*/  LDCU.64 UR18, c[0x0][0x380] ;  /* 0x00007000ff1277ac */ /* 0x000f620008000a00 */
[----:B----4-:R-:W-:Y:S02]  /*34b0*/  IMAD R9, R33, UR6, RZ ;  /* 0x0000000621097c24 */ /* 0x010fe4000f8e02ff */
[----:B------:R-:W-:-:S04]  /*34c0*/  IMAD.WIDE.U32 R6, R32, UR6, R4 ;  /* 0x0000000620067c25 */ /* 0x000fc8000f8e0004 */
[----:B------:R-:W-:Y:S01]  /*34d0*/  IMAD R9, R32, UR7, R9 ;  /* 0x0000000720097c24 */ /* 0x000fe2000f8e0209 */
[----:B-----5:R-:W-:-:S04]  /*34e0*/  LEA R4, P0, R6, UR18, 0x1 ;  /* 0x0000001206047c11 */ /* 0x020fc8000f8008ff */
[----:B------:R-:W-:-:S04]  /*34f0*/  IADD3 R9, PT, PT, R7, R9, RZ ;  /* 0x0000000907097210 */ /* 0x000fc80007ffe0ff */
[----:B------:R-:W-:-:S05]  /*3500*/  LEA.HI.X R5, R6, UR19, R9, 0x1, P0 ;  /* 0x0000001306057c11 */ /* 0x000fca00080f0c09 */
[----:B------:R4:W-:Y:S02]  /*3510*/  STG.E desc[UR26][R4.64], R3 ;  /* 0x0000000304007986 */ /* 0x0009e4000c10191a */
.L_x_25:
[----:B------:R-:W-:Y:S05]  /*3520*/  BSYNC.RECONVERGENT B0 ;  /* 0x0000000000007941 */ /* 0x000fea0003800200 */
.L_x_24:
[----:B------:R-:W-:Y:S02]  /*3530*/  UIADD3 UR17, UPT, UPT, UR29, UR17, URZ ;  /* 0x000000111d117290 */ /* 0x000fe4000fffe0ff */
[----:B------:R-:W-:Y:S02]  /*3540*/  UIADD3 UR4, UPT, UPT, UR4, 0x1, URZ ;  /* 0x0000000104047890 */ /* 0x000fe4000fffe0ff */
[----:B------:R-:W-:-:S09]  /*3550*/  UISETP.GE.AND UP1, UPT, UR17, UR8, UPT ;  /* 0x000000081100728c */ /* 0x000fd2000bf26270 */
[----:B------:R-:W-:Y:S05]  /*3560*/  BRA.U !UP1, `(.L_x_26) ;  /* 0xffffffcd09747547 */ /* 0x000fea000b83ffff */
.L_x_1:
[----:B----4-:R-:W4:Y:S01]  /*3570*/  LDC R4, c[0x0][0x370] ;  /* 0x0000dc00ff047b82 */ /* 0x010f220000000800 */
[----:B------:R-:W-:Y:S01]  /*3580*/  ISETP.NE.AND P2, PT, R36, RZ, PT ;  /* 0x000000ff2400720c */ /* 0x000fe20003f45270 */
[----:B------:R-:W-:Y:S06]  /*3590*/  BSSY.RECONVERGENT B0, `(.L_x_27) ;  /* 0x0000011000007945 */ /* 0x000fec0003800200 */
[----:B------:R-:W5:Y:S08]  /*35a0*/  LDC R7, c[0x0][0x374] ;  /* 0x0000dd00ff077b82 */ /* 0x000f700000000800 */
[----:B------:R-:W0:Y:S01]  /*35b0*/  LDC.64 R2, c[0x0][0x3c8] ;  /* 0x0000f200ff027b82 */ /* 0x000e220000000a00 */
[----:B----4-:R-:W-:-:S02]  /*35c0*/  IADD3 R5, PT, PT, R4, -0x1, RZ ;  /* 0xffffffff04057810 */ /* 0x010fc40007ffe0ff */
[----:B------:R-:W-:Y:S02]  /*35d0*/  ISETP.NE.AND P1, PT, R4, 0x1, PT ;  /* 0x000000010400780c */ /* 0x000fe40003f25270 */
[----:B-----5:R-:W-:-:S04]  /*35e0*/  IADD3 R0, PT, PT, R7, -0x1, RZ ;  /* 0xffffffff07007810 */ /* 0x020fc80007ffe0ff */
[----:B------:R-:W-:Y:S02]  /*35f0*/  ISETP.NE.AND P0, PT, R0, UR5, PT ;  /* 0x0000000500007c0c */ /* 0x000fe4000bf05270 */
[----:B------:R-:W-:Y:S02]  /*3600*/  SHF.L.U32 R0, R7, 0x1, RZ ;  /* 0x0000000107007819 */ /* 0x000fe400000006ff */
[----:B------:R-:W-:Y:S02]  /*3610*/  ISETP.NE.OR P0, PT, R5, UR28, P0 ;  /* 0x0000001c05007c0c */ /* 0x000fe40008705670 */
[----:B------:R-:W-:-:S05]  /*3620*/  SEL R5, R0, RZ, P1 ;  /* 0x000000ff00057207 */ /* 0x000fca0000800000 */
[----:B0-----:R-:W-:Y:S01]  /*3630*/  IMAD.WIDE.U32 R2, R5, 0x4, R2 ;  /* 0x0000000405027825 */ /* 0x001fe200078e0002 */
[----:B------:R-:W-:Y:S06]  /*3640*/  @P2 BRA `(.L_x_28) ;  /* 0x0000000000142947 */ /* 0x000fec0003800000 */
[----:B------:R-:W-:Y:S01]  /*3650*/  HFMA2 R5, -RZ, RZ, 0, 5.9604644775390625e-08 ;  /* 0x00000001ff057431 */ /* 0x000fe200000001ff */
[----:B------:R-:W-:Y:S06]  /*3660*/  MEMBAR.ALL.GPU ;  /* 0x0000000000007992 */ /* 0x000fec000000a000 */
[----:B------:R-:W-:-:S00]  /*3670*/  ERRBAR ;  /* 0x00000000000079ab */ /* 0x000fc00000000000 */
[----:B------:R-:W-:Y:S06]  /*3680*/  CGAERRBAR ;  /* 0x00000000000075ab */ /* 0x000fec0000000000 */
[----:B------:R0:W-:Y:S02]  /*3690*/  REDG.E.ADD.S32.STRONG.GPU desc[UR26][R2.64], R5 ;  /* 0x000000050200798e */ /* 0x0001e4000c12e31a */
.L_x_28:
[----:B------:R-:W-:Y:S05]  /*36a0*/  BSYNC.RECONVERGENT B0 ;  /* 0x0000000000007941 */ /* 0x000fea0003800200 */
.L_x_27:
[----:B------:R-:W-:Y:S05]  /*36b0*/  @P0 EXIT ;  /* 0x000000000000094d */ /* 0x000fea0003800000 */
[----:B------:R-:W-:Y:S05]  /*36c0*/  @P2 BRA `(.L_x_29) ;  /* 0x0000000000202947 */ /* 0x000fea0003800000 */
[----:B------:R-:W-:-:S05]  /*36d0*/  IMAD R0, R4, R7, RZ ;  /* 0x0000000704007224 */ /* 0x000fca00078e02ff */
[----:B------:R-:W-:-:S13]  /*36e0*/  ISETP.NE.AND P0, PT, R0, -0x1, PT ;  /* 0xffffffff0000780c */ /* 0x000fda0003f05270 */
[----:B------:R-:W-:Y:S05]  /*36f0*/  @!P0 BRA `(.L_x_29) ;  /* 0x0000000000148947 */ /* 0x000fea0003800000 */
.L_x_30:
[----:B0-----:R-:W4:Y:S04]  /*3700*/  LDG.E.STRONG.GPU R5, desc[UR26][R2.64] ;  /* 0x0000001a02057981 */ /* 0x001f28000c1ef900 */
[----:B----4-:R-:W-:Y:S01]  /*3710*/  CCTL.IVALL ;  /* 0x00000000ff00798f */ /* 0x010fe20002000000 */
[----:B------:R-:W-:Y:S05]  /*3720*/  YIELD ;  /* 0x0000000000007946 */ /* 0x000fea0003800000 */
[----:B------:R-:W-:-:S13]  /*3730*/  ISETP.NE.AND P0, PT, R5, R0, PT ;  /* 0x000000000500720c */ /* 0x000fda0003f05270 */
[----:B------:R-:W-:Y:S05]  /*3740*/  @P0 BRA `(.L_x_30) ;  /* 0xfffffffc00ec0947 */ /* 0x000fea000383ffff */
.L_x_29:
[----:B------:R-:W-:Y:S05]  /*3750*/  WARPSYNC.ALL ;  /* 0x0000000000007948 */ /* 0x000fea0003800000 */
[----:B------:R-:W4:Y:S08]  /*3760*/  LDC.64 R26, c[0x0][0x3f8] ;  /* 0x0000fe00ff1a7b82 */ /* 0x000f300000000a00 */
[----:B------:R-:W-:Y:S01]  /*3770*/  BAR.SYNC.DEFER_BLOCKING 0x0 ;  /* 0x0000000000007b1d */ /* 0x000fe20000010000 */
[----:B----4-:R-:W-:-:S04]  /*3780*/  LEA.HI R25, P0, R27, R26, RZ, 0x1 ;  /* 0x0000001a1b197211 */ /* 0x010fc800078108ff */
[----:B------:R-:W-:-:S04]  /*3790*/  IADD3.X R0, PT, PT, RZ, R27, RZ, P0, !PT ;  /* 0x0000001bff007210 */ /* 0x000fc800007fe4ff */
[--C-:B------:R-:W-:Y:S02]  /*37a0*/  SHF.R.S64 R25, R25, 0x1, R0.reuse ;  /* 0x0000000119197819 */ /* 0x100fe40000001000 */
[----:B------:R-:W-:Y:S02]  /*37b0*/  SHF.R.S32.HI R0, RZ, 0x1, R0 ;  /* 0x00000001ff007819 */ /* 0x000fe40000011400 */
[----:B------:R-:W-:-:S04]  /*37c0*/  ISETP.GT.U32.AND P0, PT, R25, R36, PT ;  /* 0x000000241900720c */ /* 0x000fc80003f04070 */
[----:B------:R-:W-:-:S13]  /*37d0*/  ISETP.GT.AND.EX P0, PT, R0, RZ, PT, P0 ;  /* 0x000000ff0000720c */ /* 0x000fda0003f04300 */
[----:B------:R-:W-:Y:S05]  /*37e0*/  @!P0 EXIT ;  /* 0x000000000000894d */ /* 0x000fea0003800000 */
[----:B0-----:R-:W-:Y:S01]  /*37f0*/  IADD3 R2, P1, PT, R36, 0x1c0, RZ ;  /* 0x000001c024027810 */ /* 0x001fe20007f3e0ff */
[----:B------:R-:W-:Y:S01]  /*3800*/  BSSY.RECONVERGENT B0, `(.L_x_31) ;  /* 0x000005b000007945 */ /* 0x000fe20003800200 */
[----:B------:R-:W-:Y:S02]  /*3810*/  MOV R3, RZ ;  /* 0x000000ff00037202 */ /* 0x000fe40000000f00 */
[----:B------:R-:W-:Y:S02]  /*3820*/  ISETP.GT.U32.AND P0, PT, R25, R2, PT ;  /* 0x000000021900720c */ /* 0x000fe40003f04070 */
[----:B------:R-:W-:-:S04]  /*3830*/  IADD3.X R5, PT, PT, RZ, R3, RZ, P1, !PT ;  /* 0x00000003ff057210 */ /* 0x000fc80000ffe4ff */
[----:B------:R-:W-:-:S04]  /*3840*/  ISETP.GT.AND.EX P0, PT, R0, R5, PT, P0 ;  /* 0x000000050000720c */ /* 0x000fc80003f04300 */
[----:B------:R-:W-:Y:S02]  /*3850*/  SEL R9, R25, R2, P0 ;  /* 0x0000000219097207 */ /* 0x000fe40000000000 */
[----:B------:R-:W-:Y:S02]  /*3860*/  SEL R2, R0, R5, P0 ;  /* 0x0000000500027207 */ /* 0x000fe40000000000 */
[----:B------:R-:W-:-:S04]  /*3870*/  IADD3 R9, P0, PT, R9, -0x1c0, RZ ;  /* 0xfffffe4009097810 */ /* 0x000fc80007f1e0ff */
[----:B------:R-:W-:Y:S02]  /*3880*/  IADD3.X R2, PT, PT, R2, -0x1, RZ, P0, !PT ;  /* 0xffffffff02027810 */ /* 0x000fe400007fe4ff */
[----:B------:R-:W-:-:S04]  /*3890*/  ISETP.NE.U32.AND P0, PT, R9, R36, PT ;  /* 0x000000240900720c */ /* 0x000fc80003f05070 */
[----:B------:R-:W-:-:S04]  /*38a0*/  ISETP.NE.AND.EX P0, PT, R2, R3, PT, P0 ;  /* 0x000000030200720c */ /* 0x000fc80003f05300 */
[----:B--2---:R-:W-:-:S04]  /*38b0*/  SEL R13, RZ, 0x1, !P0 ;  /* 0x00000001ff0d7807 */ /* 0x004fc80004000000 */
[----:B------:R-:W-:-:S04]  /*38c0*/  IADD3 R9, P0, P1, R9, -R13, -R36 ;  /* 0x8000000d09097210 */ /* 0x000fc8000791e824 */
[----:B------:R-:W-:-:S04]  /*38d0*/  IADD3.X R2, PT, PT, R2, -0x1, ~R3, P0, P1 ;  /* 0xffffffff02027810 */ /* 0x000fc800007e2c03 */
[--C-:B------:R-:W-:Y:S02]  /*38e0*/  SHF.R.U32.HI R11, RZ, 0x6, R2.reuse ;  /* 0x00000006ff0b7819 */ /* 0x100fe40000011602 */
[----:B------:R-:W-:-:S03]  /*38f0*/  SHF.R.U64 R9, R9, 0x6, R2 ;  /* 0x0000000609097819 */ /* 0x000fc60000001202 */
[----:B------:R-:W-:-:S04]  /*3900*/  IMAD.WIDE.U32 R4, R11, -0x6db6db6d, RZ ;  /* 0x924924930b047825 */ /* 0x000fc800078e00ff */
[----:B------:R-:W-:-:S04]  /*3910*/  IMAD.WIDE.U32 R6, P0, R9, 0x24924924, R4 ;  /* 0x2492492409067825 */ /* 0x000fc80007800004 */
[----:B------:R-:W-:Y:S01]  /*3920*/  IMAD.WIDE.U32 R4, R9, -0x6db6db6d, RZ ;  /* 0x9249249309047825 */ /* 0x000fe200078e00ff */
[----:B------:R-:W-:Y:S02]  /*3930*/  IADD3.X R9, PT, PT, RZ, RZ, RZ, P0, !PT ;  /* 0x000000ffff097210 */ /* 0x000fe400007fe4ff */
[----:B------:R-:W-:Y:S02]  /*3940*/  MOV R8, R7 ;  /* 0x0000000700087202 */ /* 0x000fe40000000f00 */
[----:B------:R-:W-:Y:S01]  /*3950*/  IADD3 RZ, P0, PT, R5, R6, RZ ;  /* 0x0000000605ff7210 */ /* 0x000fe20007f1e0ff */
[----:B------:R-:W-:-:S04]  /*3960*/  IMAD.WIDE.U32 R6, R26, 0x3, RZ ;  /* 0x000000031a067825 */ /* 0x000fc800078e00ff */
[----:B------:R-:W-:Y:S01]  /*3970*/  IMAD.WIDE.U32.X R4, R11, 0x24924924, R8, P0 ;  /* 0x249249240b047825 */ /* 0x000fe200000e0408 */
[----:B------:R-:W-:Y:S02]  /*3980*/  LEA R9, R27, R27, 0x1 ;  /* 0x0000001b1b097211 */ /* 0x000fe400078e08ff */
[----:B------:R-:W-:Y:S02]  /*3990*/  IADD3 R13, P0, PT, R13, R4, RZ ;  /* 0x000000040d0d7210 */ /* 0x000fe40007f1e0ff */
[----:B------:R-:W-:Y:S02]  /*39a0*/  IADD3 R9, PT, PT, R7, R9, RZ ;  /* 0x0000000907097210 */ /* 0x000fe40007ffe0ff */
[----:B------:R-:W-:Y:S02]  /*39b0*/  LOP3.LUT R2, R13, 0x3, RZ, 0xc0, !PT ;  /* 0x000000030d027812 */ /* 0x000fe400078ec0ff */
[----:B---3--:R-:W-:Y:S02]  /*39c0*/  LEA.HI R37, P2, R9, R6, RZ, 0x1 ;  /* 0x0000000609257211 */ /* 0x008fe400078508ff */
[----:B------:R-:W-:-:S02]  /*39d0*/  ISETP.NE.U32.AND P1, PT, R2, 0x3, PT ;  /* 0x000000030200780c */ /* 0x000fc40003f25070 */
[----:B------:R-:W-:Y:S02]  /*39e0*/  IADD3.X R4, PT, PT, RZ, R5, RZ, P0, !PT ;  /* 0x00000005ff047210 */ /* 0x000fe400007fe4ff */
[----:B------:R-:W-:Y:S02]  /*39f0*/  ISETP.NE.AND.EX P1, PT, RZ, RZ, PT, P1 ;  /* 0x000000ffff00720c */ /* 0x000fe40003f25310 */
[----:B------:R-:W-:Y:S02]  /*3a00*/  IADD3.X R2, PT, PT, RZ, R9, RZ, P2, !PT ;  /* 0x00000009ff027210 */ /* 0x000fe400017fe4ff */
[----:B------:R-:W-:Y:S02]  /*3a10*/  ISETP.GE.U32.AND P0, PT, R13, 0x3, PT ;  /* 0x000000030d00780c */ /* 0x000fe40003f06070 */
[----:B------:R-:W-:Y:S02]  /*3a20*/  SHF.R.S64 R37, R37, 0x1, R2 ;  /* 0x0000000125257819 */ /* 0x000fe40000001002 */
[----:B------:R-:W-:-:S02]  /*3a30*/  ISETP.GE.U32.AND.EX P0, PT, R4, RZ, PT, P0 ;  /* 0x000000ff0400720c */ /* 0x000fc40003f06100 */
[----:B------:R-:W-:-:S03]  /*3a40*/  SHF.R.S32.HI R2, RZ, 0x1, R2 ;  /* 0x00000001ff027819 */ /* 0x000fc60000011402 */
[----:B------:R-:W-:Y:S08]  /*3a50*/  @!P1 BRA `(.L_x_32) ;  /* 0x0000000000d49947 */ /* 0x000ff00003800000 */
[----:B------:R-:W0:Y:S01]  /*3a60*/  LDCU.64 UR4, c[0x0][0x3d8] ;  /* 0x00007b00ff0477ac */ /* 0x000e220008000a00 */
[----:B------:R-:W-:Y:S02]  /*3a70*/  IADD3 R7, PT, PT, R13, 0x1, RZ ;  /* 0x000000010d077810 */ /* 0x000fe40007ffe0ff */
[----:B------:R-:W-:Y:S01]  /*3a80*/  MOV R4, R36 ;  /* 0x0000002400047202 */ /* 0x000fe20000000f00 */
[----:B------:R-:W2:Y:S01]  /*3a90*/  LDCU.64 UR6, c[0x0][0x390] ;  /* 0x00007200ff0677ac */ /* 0x000ea20008000a00 */
[----:B------:R-:W-:Y:S02]  /*3aa0*/  LOP3.LUT R7, R7, 0x3, RZ, 0xc0, !PT ;  /* 0x0000000307077812 */ /* 0x000fe400078ec0ff */
[----:B------:R-:W-:Y:S01]  /*3ab0*/  MOV R5, R3 ;  /* 0x0000000300057202 */ /* 0x000fe20000000f00 */
[----:B------:R-:W3:Y:S01]  /*3ac0*/  LDCU.64 UR8, c[0x0][0x388] ;  /* 0x00007100ff0877ac */ /* 0x000ee20008000a00 */
[C---:B------:R-:W-:Y:S02]  /*3ad0*/  SHF.L.U32 R21, R36.reuse, 0x3, RZ ;  /* 0x0000000324157819 */ /* 0x040fe400000006ff */
[----:B------:R-:W-:Y:S01]  /*3ae0*/  SHF.L.U64.HI R28, R36, 0x3, R3 ;  /* 0x00000003241c7819 */ /* 0x000fe20000010203 */
[----:B------:R-:W-:Y:S01]  /*3af0*/  IMAD.WIDE.U32 R4, R7, 0x1c0, R4 ;  /* 0x000001c007047825 */ /* 0x000fe200078e0004 */
[----:B------:R-:W-:-:S02]  /*3b00*/  SHF.L.U64.HI R24, R25, 0x2, R0 ;  /* 0x0000000219187819 */ /* 0x000fc40000010200 */
[----:B------:R-:W-:Y:S02]  /*3b10*/  SHF.L.U64.HI R22, R37, 0x2, R2 ;  /* 0x0000000225167819 */ /* 0x000fe40000010202 */
[C---:B0-----:R-:W-:Y:S01]  /*3b20*/  LEA R16, P1, R36.reuse, UR4, 0x2 ;  /* 0x0000000424107c11 */ /* 0x041fe2000f8210ff */
[----:B------:R-:W-:Y:S01]  /*3b30*/  UMOV UR4, URZ ;  /* 0x000000ff00047c82 */ /* 0x000fe20008000000 */
[----:B--2---:R-:W-:Y:S02]  /*3b40*/  IADD3 R18, P2, PT, R21, UR6, RZ ;  /* 0x0000000615127c10 */ /* 0x004fe4000ff5e0ff */
[----:B------:R-:W-:Y:S02]  /*3b50*/  LEA.HI.X R17, R36, UR5, R3, 0x2, P1 ;  /* 0x0000000524117c11 */ /* 0x000fe400088f1403 */
[----:B------:R-:W-:Y:S02]  /*3b60*/  IADD3 R3, PT, PT, R5, UR4, RZ ;  /* 0x0000000405037c10 */ /* 0x000fe4000fffe0ff */
[----:B------:R-:W-:Y:S01]  /*3b70*/  MOV R36, R4 ;  /* 0x0000000400247202 */ /* 0x000fe20000000f00 */
[----:B------:R-:W-:Y:S01]  /*3b80*/  IMAD.WIDE.U32 R4, R26, 0x4, RZ ;  /* 0x000000041a047825 */ /* 0x000fe200078e00ff */
[----:B------:R-:W-:-:S02]  /*3b90*/  IADD3.X R19, PT, PT, R28, UR7, RZ, P2, !PT ;  /* 0x000000071c137c10 */ /* 0x000fc400097fe4ff */
[----:B------:R-:W-:Y:S02]  /*3ba0*/  IADD3 R20, P2, PT, RZ, -R7, RZ ;  /* 0x80000007ff147210 */ /* 0x000fe40007f5e0ff */
[----:B---3--:R-:W-:Y:S02]  /*3bb0*/  IADD3 R21, P1, PT, R21, UR8, RZ ;  /* 0x0000000815157c10 */ /* 0x008fe4000ff3e0ff */
[----:B------:R-:W-:Y:S02]  /*3bc0*/  SHF.L.U32 R7, R27, 0x2, RZ ;  /* 0x000000021b077819 */ /* 0x000fe400000006ff */
[----:B------:R-:W-:Y:S02]  /*3bd0*/  IADD3.X R28, PT, PT, R28, UR9, RZ, P1, !PT ;  /* 0x000000091c1c7c10 */ /* 0x000fe40008ffe4ff */
[----:B------:R-:W-:Y:S02]  /*3be0*/  IADD3 R30, PT, PT, R5, R7, RZ ;  /* 0x00000007051e7210 */ /* 0x000fe40007ffe0ff */
[----:B------:R-:W-:-:S07]  /*3bf0*/  IADD3.X R23, PT, PT, RZ, -0x1, RZ, P2, !PT ;  /* 0xffffffffff177810 */ /* 0x000fce00017fe4ff */
.L_x_33:
[----:B0-----:R-:W-:Y:S01]  /*3c00*/  LEA R10, P1, R25, R16, 0x2 ;  /* 0x00000010190a7211 */ /* 0x001fe200078210ff */
[----:B------:R-:W2:Y:S01]  /*3c10*/  LDG.E R6, desc[UR26][R16.64] ;  /* 0x0000001a10067981 */ /* 0x000ea2000c1e1900 */
[----:B------:R-:W-:Y:S02]  /*3c20*/  IADD3 R12, P2, PT, R16, R4, RZ ;  /* 0x00000004100c7210 */ /* 0x000fe40007f5e0ff */
[----:B------:R-:W-:Y:S02]  /*3c30*/  LEA R8, P3, R37, R16, 0x2 ;  /* 0x0000001025087211 */ /* 0x000fe400078610ff */
[C---:B------:R-:W-:Y:S02]  /*3c40*/  IADD3.X R11, PT, PT, R17.reuse, R24, RZ, P1, !PT ;  /* 0x00000018110b7210 */ /* 0x040fe40000ffe4ff */
[C---:B------:R-:W-:Y:S02]  /*3c50*/  IADD3.X R13, PT, PT, R17.reuse, R30, RZ, P2, !PT ;  /* 0x0000001e110d7210 */ /* 0x040fe400017fe4ff */
[----:B------:R-:W-:Y:S01]  /*3c60*/  IADD3.X R9, PT, PT, R17, R22, RZ, P3, !PT ;  /* 0x0000001611097210 */ /* 0x000fe20001ffe4ff */
[----:B------:R0:W2:Y:S04]  /*3c70*/  LDG.E R7, desc[UR26][R10.64] ;  /* 0x0000001a0a077981 */ /* 0x0000a8000c1e1900 */
[----:B------:R-:W3:Y:S04]  /*3c80*/  LDG.E R14, desc[UR26][R12.64] ;  /* 0x0000001a0c0e7981 */ /* 0x000ee8000c1e1900 */
[----:B------:R4:W3:Y:S01]  /*3c90*/  LDG.E R15, desc[UR26][R8.64] ;  /* 0x0000001a080f7981 */ /* 0x0008e2000c1e1900 */
[----:B------:R-:W-:-:S02]  /*3ca0*/  IADD3 R20, P1, PT, R20, 0x1, RZ ;  /* 0x0000000114147810 */ /* 0x000fc40007f3e0ff */
[----:B0-----:R-:W-:Y:S02]  /*3cb0*/  MOV R10, R18 ;  /* 0x00000012000a7202 */ /* 0x001fe40000000f00 */
[----:B------:R-:W-:Y:S02]  /*3cc0*/  MOV R11, R19 ;  /* 0x00000013000b7202 */ /* 0x000fe40000000f00 */
[----:B----4-:R-:W-:Y:S02]  /*3cd0*/  MOV R8, R21 ;  /* 0x0000001500087202 */ /* 0x010fe40000000f00 */
[----:B------:R-:W-:Y:S02]  /*3ce0*/  MOV R9, R28 ;  /* 0x0000001c00097202 */ /* 0x000fe40000000f00 */
[----:B------:R-:W-:Y:S02]  /*3cf0*/  IADD3.X R23, PT, PT, RZ, R23, RZ, P1, !PT ;  /* 0x00000017ff177210 */ /* 0x000fe40000ffe4ff */
[----:B------:R-:W-:-:S04]  /*3d00*/  ISETP.NE.U32.AND P1, PT, R20, RZ, PT ;  /* 0x000000ff1400720c */ /* 0x000fc80003f25070 */
[----:B------:R-:W-:Y:S02]  /*3d10*/  ISETP.NE.AND.EX P1, PT, R23, RZ, PT, P1 ;  /* 0x000000ff1700720c */ /* 0x000fe40003f25310 */
[----:B------:R-:W-:Y:S02]  /*3d20*/  IADD3 R16, P2, PT, R16, 0x700, RZ ;  /* 0x0000070010107810 */ /* 0x000fe40007f5e0ff */
[----:B------:R-:W-:Y:S02]  /*3d30*/  IADD3 R18, P3, PT, R18, 0xe00, RZ ;  /* 0x00000e0012127810 */ /* 0x000fe40007f7e0ff */
[----:B------:R-:W-:Y:S02]  /*3d40*/  IADD3 R21, P4, PT, R21, 0xe00, RZ ;  /* 0x00000e0015157810 */ /* 0x000fe40007f9e0ff */
[----:B------:R-:W-:Y:S02]  /*3d50*/  IADD3.X R17, PT, PT, RZ, R17, RZ, P2, !PT ;  /* 0x00000011ff117210 */ /* 0x000fe400017fe4ff */
[----:B------:R-:W-:-:S02]  /*3d60*/  IADD3.X R19, PT, PT, RZ, R19, RZ, P3, !PT ;  /* 0x00000013ff137210 */ /* 0x000fc40001ffe4ff */
[----:B------:R-:W-:Y:S01]  /*3d70*/  IADD3.X R28, PT, PT, RZ, R28, RZ, P4, !PT ;  /* 0x0000001cff1c7210 */ /* 0x000fe200027fe4ff */
[----:B--2---:R0:W-:Y:S04]  /*3d80*/  STG.E.64 desc[UR26][R8.64], R6 ;  /* 0x0000000608007986 */ /* 0x0041e8000c101b1a */
[----:B---3--:R0:W-:Y:S01]  /*3d90*/  STG.E.64 desc[UR26][R10.64], R14 ;  /* 0x0000000e0a007986 */ /* 0x0081e2000c101b1a */
[----:B------:R-:W-:Y:S05]  /*3da0*/  @P1 BRA `(.L_x_33) ;  /* 0xfffffffc00941947 */ /* 0x000fea000383ffff */
.L_x_32:
[----:B------:R-:W-:Y:S05]  /*3db0*/  BSYNC.RECONVERGENT B0 ;  /* 0x0000000000007941 */ /* 0x000fea0003800200 */
.L_x_31:
[----:B------:R-:W-:Y:S05]  /*3dc0*/  @!P0 EXIT ;  /* 0x000000000000894d */ /* 0x000fea0003800000 */
[C---:B------:R-:W-:Y:S01]  /*3dd0*/  SHF.L.U64.HI R35, R37.reuse, 0x2, R2 ;  /* 0x0000000225237819 */ /* 0x040fe20000010202 */
[----:B------:R-:W2:Y:S01]  /*3de0*/  LDCU.64 UR4, c[0x0][0x3d8] ;  /* 0x00007b00ff0477ac */ /* 0x000ea20008000a00 */
[C---:B------:R-:W-:Y:S02]  /*3df0*/  SHF.L.U64.HI R27, R26.reuse, 0x2, R27 ;  /* 0x000000021a1b7819 */ /* 0x040fe4000001021b */
[----:B------:R-:W-:Y:S01]  /*3e00*/  SHF.L.U32 R33, R26, 0x2, RZ ;  /* 0x000000021a217819 */ /* 0x000fe200000006ff */
[----:B------:R-:W3:Y:S01]  /*3e10*/  LDCU.64 UR6, c[0x0][0x388] ;  /* 0x00007100ff0677ac */ /* 0x000ee20008000a00 */
[----:B------:R-:W-:Y:S02]  /*3e20*/  SHF.L.U32 R37, R37, 0x2, RZ ;  /* 0x0000000225257819 */ /* 0x000fe400000006ff */
[C---:B-1----:R-:W-:Y:S01]  /*3e30*/  SHF.L.U64.HI R29, R25.reuse, 0x2, R0 ;  /* 0x00000002191d7819 */ /* 0x042fe20000010200 */
[----:B------:R-:W1:Y:S01]  /*3e40*/  LDCU.64 UR8, c[0x0][0x390] ;  /* 0x00007200ff0877ac */ /* 0x000e620008000a00 */
[----:B------:R-:W-:-:S07]  /*3e50*/  SHF.L.U32 R31, R25, 0x2, RZ ;  /* 0x00000002191f7819 */ /* 0x000fce00000006ff */
.L_x_34:
[C---:B------:R-:W-:Y:S02]  /*3e60*/  SHF.L.U32 R2, R36.reuse, 0x2, RZ ;  /* 0x0000000224027819 */ /* 0x040fe400000006ff */
[----:B----4-:R-:W-:Y:S02]  /*3e70*/  SHF.L.U64.HI R12, R36, 0x2, R3 ;  /* 0x00000002240c7819 */ /* 0x010fe40000010203 */
[----:B--2---:R-:W-:-:S04]  /*3e80*/  IADD3 R4, P0, PT, R2, UR4, RZ ;  /* 0x0000000402047c10 */ /* 0x004fc8000ff1e0ff */
[----:B------:R-:W-:Y:S02]  /*3e90*/  IADD3.X R5, PT, PT, R12, UR5, RZ, P0, !PT ;  /* 0x000000050c057c10 */ /* 0x000fe400087fe4ff */
[C---:B0-----:R-:W-:Y:S02]  /*3ea0*/  IADD3 R6, P0, PT, R4.reuse, R31, RZ ;  /* 0x0000001f04067210 */ /* 0x041fe40007f1e0ff */
[C---:B------:R-:W-:Y:S01]  /*3eb0*/  IADD3 R10, P1, PT, R4.reuse, R37, RZ ;  /* 0x00000025040a7210 */ /* 0x040fe20007f3e0ff */
[----:B------:R0:W2:Y:S01]  /*3ec0*/  LDG.E R14, desc[UR26][R4.64] ;  /* 0x0000001a040e7981 */ /* 0x0000a2000c1e1900 */
[C---:B------:R-:W-:Y:S02]  /*3ed0*/  IADD3.X R7, PT, PT, R5.reuse, R29, RZ, P0, !PT ;  /* 0x0000001d05077210 */ /* 0x040fe400007fe4ff */
[----:B------:R-:W-:Y:S02]  /*3ee0*/  IADD3 R8, P0, PT, R4, R33, RZ ;  /* 0x0000002104087210 */ /* 0x000fe40007f1e0ff */
[C---:B------:R-:W-:Y:S01]  /*3ef0*/  IADD3.X R11, PT, PT, R5.reuse, R35, RZ, P1, !PT ;  /* 0x00000023050b7210 */ /* 0x040fe20000ffe4ff */
[----:B------:R4:W2:Y:S01]  /*3f00*/  LDG.E R15, desc[UR26][R6.64] ;  /* 0x0000001a060f7981 */ /* 0x0008a2000c1e1900 */
[----:B------:R-:W-:-:S03]  /*3f10*/  IADD3.X R9, PT, PT, R5, R27, RZ, P0, !PT ;  /* 0x0000001b05097210 */ /* 0x000fc600007fe4ff */
[----:B------:R-:W5:Y:S04]  /*3f20*/  LDG.E R19, desc[UR26][R10.64] ;  /* 0x0000001a0a137981 */ /* 0x000f68000c1e1900 */
[----:B------:R4:W5:Y:S01]  /*3f30*/  LDG.E R18, desc[UR26][R8.64] ;  /* 0x0000001a08127981 */ /* 0x000962000c1e1900 */
[C---:B------:R-:W-:Y:S02]  /*3f40*/  SHF.L.U32 R24, R36.reuse, 0x3, RZ ;  /* 0x0000000324187819 */ /* 0x040fe400000006ff */
[----:B------:R-:W-:Y:S02]  /*3f50*/  SHF.L.U64.HI R26, R36, 0x3, R3 ;  /* 0x00000003241a7819 */ /* 0x000fe40000010203 */
[----:B------:R-:W-:Y:S02]  /*3f60*/  LOP3.LUT R20, R24, 0xfffffff8, RZ, 0xc0, !PT ;  /* 0xfffffff818147812 */ /* 0x000fe400078ec0ff */
[----:B------:R-:W-:-:S02]  /*3f70*/  LOP3.LUT R2, R2, 0xfffffffc, RZ, 0xc0, !PT ;  /* 0xfffffffc02027812 */ /* 0x000fc400078ec0ff */
[----:B---3--:R-:W-:Y:S02]  /*3f80*/  IADD3 R16, P0, PT, R20, UR6, RZ ;  /* 0x0000000614107c10 */ /* 0x008fe4000ff1e0ff */
[----:B0-----:R-:W-:Y:S02]  /*3f90*/  LOP3.LUT R4, R26, 0x3, RZ, 0xc0, !PT ;  /* 0x000000031a047812 */ /* 0x001fe400078ec0ff */
[----:B-1----:R-:W-:Y:S02]  /*3fa0*/  IADD3 R20, P1, PT, R20, UR8, RZ ;  /* 0x0000000814147c10 */ /* 0x002fe4000ff3e0ff */
[----:B------:R-:W-:Y:S02]  /*3fb0*/  LOP3.LUT R3, R12, 0x3, RZ, 0xc0, !PT ;  /* 0x000000030c037812 */ /* 0x000fe400078ec0ff */
[----:B------:R-:W-:Y:S02]  /*3fc0*/  IADD3 R2, P2, PT, R2, UR4, RZ ;  /* 0x0000000402027c10 */ /* 0x000fe4000ff5e0ff */
[----:B------:R-:W-:-:S02]  /*3fd0*/  IADD3.X R17, PT, PT, R4, UR7, RZ, P0, !PT ;  /* 0x0000000704117c10 */ /* 0x000fc400087fe4ff */
[----:B------:R-:W-:Y:S02]  /*3fe0*/  IADD3.X R21, PT, PT, R4, UR9, RZ, P1, !PT ;  /* 0x0000000904157c10 */ /* 0x000fe40008ffe4ff */
[----:B------:R-:W-:Y:S02]  /*3ff0*/  IADD3.X R3, PT, PT, R3, UR5, RZ, P2, !PT ;  /* 0x0000000503037c10 */ /* 0x000fe400097fe4ff */
[C---:B------:R-:W-:Y:S02]  /*4000*/  IADD3 R4, P0, PT, R2.reuse, R31, RZ ;  /* 0x0000001f02047210 */ /* 0x040fe40007f1e0ff */
[C---:B----4-:R-:W-:Y:S02]  /*4010*/  IADD3 R6, P1, PT, R2.reuse, R33, RZ ;  /* 0x0000002102067210 */ /* 0x050fe40007f3e0ff */
[----:B------:R-:W-:Y:S02]  /*4020*/  IADD3 R8, P2, PT, R2, R37, RZ ;  /* 0x0000002502087210 */ /* 0x000fe40007f5e0ff */
[----:B------:R-:W-:-:S02]  /*4030*/  IADD3.X R5, PT, PT, R3, R29, RZ, P0, !PT ;  /* 0x0000001d03057210 */ /* 0x000fc400007fe4ff */
[C---:B------:R-:W-:Y:S02]  /*4040*/  IADD3.X R7, PT, PT, R3.reuse, R27, RZ, P1, !PT ;  /* 0x0000001b03077210 */ /* 0x040fe40000ffe4ff */
[----:B------:R-:W-:Y:S01]  /*4050*/  IADD3.X R9, PT, PT, R3, R35, RZ, P2, !PT ;  /* 0x0000002303097210 */ /* 0x000fe200017fe4ff */
[----:B--2---:R0:W-:Y:S04]  /*4060*/  STG.E.64 desc[UR26][R16.64], R14 ;  /* 0x0000000e10007986 */ /* 0x0041e8000c101b1a */
[----:B-----5:R1:W-:Y:S04]  /*4070*/  STG.E.64 desc[UR26][R20.64], R18 ;  /* 0x0000001214007986 */ /* 0x0203e8000c101b1a */
[----:B------:R-:W2:Y:S04]  /*4080*/  LDG.E R10, desc[UR26][R2.64+0x700] ;  /* 0x0007001a020a7981 */ /* 0x000ea8000c1e1900 */
[----:B------:R-:W2:Y:S04]  /*4090*/  LDG.E R11, desc[UR26][R4.64+0x700] ;  /* 0x0007001a040b7981 */ /* 0x000ea8000c1e1900 */
[----:B------:R-:W3:Y:S04]  /*40a0*/  LDG.E R12, desc[UR26][R6.64+0x700] ;  /* 0x0007001a060c7981 */ /* 0x000ee8000c1e1900 */
[----:B------:R-:W3:Y:S01]  /*40b0*/  LDG.E R13, desc[UR26][R8.64+0x700] ;  /* 0x0007001a080d7981 */ /* 0x000ee2000c1e1900 */
[----:B0-----:R-:W-:-:S04]  /*40c0*/  IADD3 R16, P0, PT, R24, 0xe00, RZ ;  /* 0x00000e0018107810 */ /* 0x001fc80007f1e0ff */
[----:B------:R-:W-:Y:S02]  /*40d0*/  IADD3.X R17, PT, PT, RZ, R26, RZ, P0, !PT ;  /* 0x0000001aff117210 */ /* 0x000fe400007fe4ff */
[----:B------:R-:W-:Y:S02]  /*40e0*/  LOP3.LUT R16, R16, 0xfffffff8, RZ, 0xc0, !PT ;  /* 0xfffffff810107812 */ /* 0x000fe400078ec0ff */
[----:B------:R-:W-:Y:S02]  /*40f0*/  LOP3.LUT R17, R17, 0x3, RZ, 0xc0, !PT ;  /* 0x0000000311117812 */ /* 0x000fe400078ec0ff */
[C---:B------:R-:W-:Y:S02]  /*4100*/  IADD3 R14, P0, PT, R16.reuse, UR6, RZ ;  /* 0x00000006100e7c10 */ /* 0x040fe4000ff1e0ff */
[----:B------:R-:W-:Y:S02]  /*4110*/  IADD3 R16, P1, PT, R16, UR8, RZ ;  /* 0x0000000810107c10 */ /* 0x000fe4000ff3e0ff */
[----:B------:R-:W-:-:S02]  /*4120*/  IADD3.X R15, PT, PT, R17, UR7, RZ, P0, !PT ;  /* 0x00000007110f7c10 */ /* 0x000fc400087fe4ff */
[----:B------:R-:W-:-:S03]  /*4130*/  IADD3.X R17, PT, PT, R17, UR9, RZ, P1, !PT ;  /* 0x0000000911117c10 */ /* 0x000fc60008ffe4ff */
[----:B--2---:R0:W-:Y:S04]  /*4140*/  STG.E.64 desc[UR26][R14.64], R10 ;  /* 0x0000000a0e007986 */ /* 0x0041e8000c101b1a */
[----:B---3--:R2:W-:Y:S04]  /*4150*/  STG.E.64 desc[UR26][R16.64], R12 ;  /* 0x0000000c10007986 */ /* 0x0085e8000c101b1a */
[----:B-1----:R-:W3:Y:S04]  /*4160*/  LDG.E R18, desc[UR26][R2.64+0xe00] ;  /* 0x000e001a02127981 */ /* 0x002ee8000c1e1900 */
[----:B------:R-:W3:Y:S04]  /*4170*/  LDG.E R19, desc[UR26][R4.64+0xe00] ;  /* 0x000e001a04137981 */ /* 0x000ee8000c1e1900 */
[----:B------:R-:W4:Y:S04]  /*4180*/  LDG.E R20, desc[UR26][R6.64+0xe00] ;  /* 0x000e001a06147981 */ /* 0x000f28000c1e1900 */
[----:B------:R-:W4:Y:S01]  /*4190*/  LDG.E R21, desc[UR26][R8.64+0xe00] ;  /* 0x000e001a08157981 */ /* 0x000f22000c1e1900 */
[----:B------:R-:W-:-:S04]  /*41a0*/  IADD3 R23, P0, PT, R24, 0x1c00, RZ ;  /* 0x00001c0018177810 */ /* 0x000fc80007f1e0ff */
[----:B------:R-:W-:Y:S02]  /*41b0*/  IADD3.X R28, PT, PT, RZ, R26, RZ, P0, !PT ;  /* 0x0000001aff1c7210 */ /* 0x000fe400007fe4ff */
[----:B------:R-:W-:Y:S02]  /*41c0*/  LOP3.LUT R23, R23, 0xfffffff8, RZ, 0xc0, !PT ;  /* 0xfffffff817177812 */ /* 0x000fe400078ec0ff */
[----:B------:R-:W-:Y:S02]  /*41d0*/  LOP3.LUT R28, R28, 0x3, RZ, 0xc0, !PT ;  /* 0x000000031c1c7812 */ /* 0x000fe400078ec0ff */
[C---:B------:R-:W-:Y:S02]  /*41e0*/  IADD3 R22, P0, PT, R23.reuse, UR6, RZ ;  /* 0x0000000617167c10 */ /* 0x040fe4000ff1e0ff */
[----:B0-----:R-:W-:Y:S02]  /*41f0*/  IADD3 R10, P1, PT, R23, UR8, RZ ;  /* 0x00000008170a7c10 */ /* 0x001fe4000ff3e0ff */
[----:B------:R-:W-:-:S02]  /*4200*/  IADD3.X R23, PT, PT, R28, UR7, RZ, P0, !PT ;  /* 0x000000071c177c10 */ /* 0x000fc400087fe4ff */
[----:B------:R-:W-:-:S03]  /*4210*/  IADD3.X R11, PT, PT, R28, UR9, RZ, P1, !PT ;  /* 0x000000091c0b7c10 */ /* 0x000fc60008ffe4ff */
[----:B---3--:R0:W-:Y:S04]  /*4220*/  STG.E.64 desc[UR26][R22.64], R18 ;  /* 0x0000001216007986 */ /* 0x0081e8000c101b1a */
[----:B----4-:R4:W-:Y:S04]  /*4230*/  STG.E.64 desc[UR26][R10.64], R20 ;  /* 0x000000140a007986 */ /* 0x0109e8000c101b1a */
[----:B--2---:R1:W2:Y:S04]  /*4240*/  LDG.E R12, desc[UR26][R2.64+0x1500] ;  /* 0x0015001a020c7981 */ /* 0x0042a8000c1e1900 */
[----:B------:R-:W2:Y:S04]  /*4250*/  LDG.E R13, desc[UR26][R4.64+0x1500] ;  /* 0x0015001a040d7981 */ /* 0x000ea8000c1e1900 */
[----:B------:R-:W3:Y:S04]  /*4260*/  LDG.E R14, desc[UR26][R6.64+0x1500] ;  /* 0x0015001a060e7981 */ /* 0x000ee8000c1e1900 */
[----:B------:R-:W3:Y:S01]  /*4270*/  LDG.E R15, desc[UR26][R8.64+0x1500] ;  /* 0x0015001a080f7981 */ /* 0x000ee2000c1e1900 */
[----:B------:R-:W-:-:S04]  /*4280*/  IADD3 R17, P0, PT, R24, 0x2a00, RZ ;  /* 0x00002a0018117810 */ /* 0x000fc80007f1e0ff */
[----:B------:R-:W-:Y:S02]  /*4290*/  IADD3.X R24, PT, PT, RZ, R26, RZ, P0, !PT ;  /* 0x0000001aff187210 */ /* 0x000fe400007fe4ff */
[----:B------:R-:W-:Y:S02]  /*42a0*/  LOP3.LUT R17, R17, 0xfffffff8, RZ, 0xc0, !PT ;  /* 0xfffffff811117812 */ /* 0x000fe400078ec0ff */
[----:B------:R-:W-:Y:S02]  /*42b0*/  LOP3.LUT R24, R24, 0x3, RZ, 0xc0, !PT ;  /* 0x0000000318187812 */ /* 0x000fe400078ec0ff */
[C---:B------:R-:W-:Y:S02]  /*42c0*/  IADD3 R16, P0, PT, R17.reuse, UR6, RZ ;  /* 0x0000000611107c10 */ /* 0x040fe4000ff1e0ff */
[----:B0-----:R-:W-:Y:S02]  /*42d0*/  IADD3 R18, P1, PT, R17, UR8, RZ ;  /* 0x0000000811127c10 */ /* 0x001fe4000ff3e0ff */
[----:B------:R-:W-:-:S02]  /*42e0*/  IADD3.X R17, PT, PT, R24, UR7, RZ, P0, !PT ;  /* 0x0000000718117c10 */ /* 0x000fc400087fe4ff */
[----:B------:R-:W-:Y:S02]  /*42f0*/  IADD3.X R19, PT, PT, R24, UR9, RZ, P1, !PT ;  /* 0x0000000918137c10 */ /* 0x000fe40008ffe4ff */
[----:B------:R-:W-:-:S04]  /*4300*/  IADD3 R36, PT, PT, R36, 0x700, RZ ;  /* 0x0000070024247810 */ /* 0x000fc80007ffe0ff */
[----:B------:R-:W-:-:S04]  /*4310*/  ISETP.GT.U32.AND P0, PT, R25, R36, PT ;  /* 0x000000241900720c */ /* 0x000fc80003f04070 */
[----:B------:R-:W-:Y:S01]  /*4320*/  ISETP.GT.AND.EX P0, PT, R0, RZ, PT, P0 ;  /* 0x000000ff0000720c */ /* 0x000fe20003f04300 */
[----:B-1----:R-:W-:Y:S01]  /*4330*/  HFMA2 R3, -RZ, RZ, 0, 0 ;  /* 0x00000000ff037431 */ /* 0x002fe200000001ff */
[----:B--2---:R4:W-:Y:S04]  /*4340*/  STG.E.64 desc[UR26][R16.64], R12 ;  /* 0x0000000c10007986 */ /* 0x0049e8000c101b1a */
[----:B---3--:R4:W-:Y:S07]  /*4350*/  STG.E.64 desc[UR26][R18.64], R14 ;  /* 0x0000000e12007986 */ /* 0x0089ee000c101b1a */
[----:B------:R-:W-:Y:S05]  /*4360*/  @P0 BRA `(.L_x_34) ;  /* 0xfffffff800bc0947 */ /* 0x000fea000383ffff */
[----:B------:R-:W-:Y:S05]  /*4370*/  EXIT ;  /* 0x000000000000794d */ /* 0x000fea0003800000 */
.L_x_35:
        /* <DEDUP_REMOVED lines=16> */
.L_x_3404:


//--------------------- .text._Z35group_norm_nhwc_bwd_one_pass_kernelI11Bf16IOFp32WLi128ELi28ELi448EEv26Group_norm_nhwc_bwd_params --------------------------
	.section	.text._Z35group_norm_nhwc_bwd_one_pass_kernelI11Bf16IOFp32WLi128ELi28ELi448EEv26Group_norm_nhwc_bwd_params,"ax",@progbits
	.align	128
        .global         _Z35group_norm_nhwc_bwd_one_pass_kernelI11Bf16IOFp32WLi128ELi28ELi448EEv26Group_norm_nhwc_bwd_params
        .type           _Z35group_norm_nhwc_bwd_one_pass_kernelI11Bf16IOFp32WLi128ELi28ELi448EEv26Group_norm_nhwc_bwd_params,@function
        .size           _Z35group_norm_nhwc_bwd_one_pass_kernelI11Bf16IOFp32WLi128ELi28ELi448EEv26Group_norm_nhwc_bwd_params,(.L_x_3405 - _Z35group_norm_nhwc_bwd_one_pass_kernelI11Bf16IOFp32WLi128ELi28ELi448EEv26Group_norm_nhwc_bwd_params)
        .other          _Z35group_norm_nhwc_bwd_one_pass_kernelI11Bf16IOFp32WLi128ELi28ELi448EEv26Group_norm_nhwc_bwd_params,@"STO_CUDA_ENTRY STV_DEFAULT"
_Z35group_norm_nhwc_bwd_one_pass_kernelI11Bf16IOFp32WLi128ELi28ELi448EEv26Group_norm_nhwc_bwd_params:
.text._Z35group_norm_nhwc_bwd_one_pass_kernelI11Bf16IOFp32WLi128ELi28ELi448EEv26Group_norm_nhwc_bwd_params:
[----:B------:R-:W-:Y:S01]  /*0000*/  LDC R1, c[0x0][0x37c] ;  /* 0x0000df00ff017b82 */ /* 0x000fe20000000800 */
[----:B------:R-:W0:Y:S01]  /*0010*/  S2R R0, SR_CTAID.Y ;  /* 0x0000000000007919 */ /* 0x000e220000002600 */
[----:B------:R-:W1:Y:S06]  /*0020*/  LDCU UR4, c[0x0][0x410] ;  /* 0x00008200ff0477ac */ /* 0x000e6c0008000800 */
[----:B------:R-:W2:Y:S01]  /*0030*/  S2UR UR9, SR_CTAID.X ;  /* 0x00000000000979c3 */ /* 0x000ea20000002500 */
[----:B------:R-:W3:Y:S01]  /*0040*/  S2R R2, SR_TID.X ;  /* 0x0000000000027919 */ /* 0x000ee20000002100 */
[----:B------:R-:W1:Y:S01]  /*0050*/  LDCU UR5, c[0x0][0x3e0] ;  /* 0x00007c00ff0577ac */ /* 0x000e620008000800 */
[----:B------:R-:W4:Y:S01]  /*0060*/  LDCU.64 UR6, c[0x0][0x358] ;  /* 0x00006b00ff0677ac */ /* 0x000f220008000a00 */
[----:B-1----:R-:W-:-:S06]  /*0070*/  UIMAD UR4, UR4, UR5, URZ ;  /* 0x00000005040472a4 */ /* 0x002fcc000f8e02ff */
[----:B0-----:R-:W-:-:S13]  /*0080*/  ISETP.GE.AND P0, PT, R0, UR4, PT ;  /* 0x0000000400007c0c */ /* 0x001fda000bf06270 */
[----:B--234-:R-:W-:Y:S05]  /*0090*/  @P0 BRA `(.L_x_36) ;  /* 0x0000004000840947 */ /* 0x01cfea0003800000 */
[----:B------:R-:W-:Y:S01]  /*00a0*/  LOP3.LUT R3, R2, 0xffff, RZ, 0xc0, !PT ;  /* 0x0000ffff02037812 */ /* 0x000fe200078ec0ff */
[----:B------:R-:W0:Y:S01]  /*00b0*/  LDC R5, c[0x0][0x374] ;  /* 0x0000dd00ff057b82 */ /* 0x000e220000000800 */
[----:B------:R-:W-:Y:S01]  /*00c0*/  HFMA2 R35, -RZ, RZ, 0, 0 ;  /* 0x00000000ff237431 */ /* 0x000fe200000001ff */
[----:B------:R-:W-:Y:S02]  /*00d0*/  MOV R36, R0 ;  /* 0x0000000000247202 */ /* 0x000fe40000000f00 */
[----:B------:R-:W-:-:S05]  /*00e0*/  IMAD R3, R3, 0x124a, RZ ;  /* 0x0000124a03037824 */ /* 0x000fca00078e02ff */
[----:B------:R-:W-:Y:S02]  /*00f0*/  SHF.R.U32.HI R38, RZ, 0x10, R3 ;  /* 0x00000010ff267819 */ /* 0x000fe40000011603 */
[----:B------:R-:W1:Y:S02]  /*0100*/  S2R R3, SR_LANEID ;  /* 0x0000000000037919 */ /* 0x000e640000000000 */
[----:B------:R-:W-:-:S05]  /*0110*/  PRMT R4, R38, 0x9910, RZ ;  /* 0x0000991026047816 */ /* 0x000fca00000000ff */
[----:B------:R-:W-:-:S05]  /*0120*/  IMAD R4, R4, 0xe, RZ ;  /* 0x0000000e04047824 */ /* 0x000fca00078e02ff */
[----:B------:R-:W-:-:S04]  /*0130*/  IADD3 R4, PT, PT, RZ, -R4, RZ ;  /* 0x80000004ff047210 */ /* 0x000fc80007ffe0ff */
[----:B------:R-:W-:-:S04]  /*0140*/  PRMT R37, R4, 0x7710, RZ ;  /* 0x0000771004257816 */ /* 0x000fc800000000ff */
[----:B------:R-:W-:-:S04]  /*0150*/  IADD3 R37, PT, PT, R37, R2, RZ ;  /* 0x0000000225257210 */ /* 0x000fc80007ffe0ff */
[----:B------:R-:W-:-:S04]  /*0160*/  SHF.L.U32 R37, R37, 0x1, RZ ;  /* 0x0000000125257819 */ /* 0x000fc800000006ff */
[----:B------:R-:W-:-:S07]  /*0170*/  LOP3.LUT R4, R37, 0xffff, RZ, 0xc0, !PT ;  /* 0x0000ffff25047812 */ /* 0x000fce00078ec0ff */
.L_x_67:
[----:B--2---:R-:W2:Y:S01]  /*0180*/  LDC R15, c[0x0][0x410] ;  /* 0x00010400ff0f7b82 */ /* 0x004ea20000000800 */
[----:B---3--:R-:W3:Y:S01]  /*0190*/  LDCU.128 UR12, c[0x0][0x400] ;  /* 0x00008000ff0c77ac */ /* 0x008ee20008000c00 */
[----:B------:R-:W-:Y:S02]  /*01a0*/  ISETP.GE.AND P3, PT, R36, RZ, PT ;  /* 0x000000ff2400720c */ /* 0x000fe40003f66270 */
[----:B------:R-:W-:Y:S01]  /*01b0*/  MOV R34, RZ ;  /* 0x000000ff00227202 */ /* 0x000fe20000000f00 */
[----:B------:R-:W4:Y:S03]  /*01c0*/  LDCU.U8 UR4, c[0x0][0x414] ;  /* 0x00008280ff0477ac */ /* 0x000f260008000000 */
[----:B-1----:R-:W1:Y:S08]  /*01d0*/  LDC R19, c[0x0][0x41c] ;  /* 0x00010700ff137b82 */ /* 0x002e700000000800 */
[----:B0-----:R-:W0:Y:S01]  /*01e0*/  LDC.64 R20, c[0x0][0x3b8] ;  /* 0x0000ee00ff147b82 */ /* 0x001e220000000a00 */
[----:B--2---:R-:W-:-:S04]  /*01f0*/  IABS R9, R15 ;  /* 0x0000000f00097213 */ /* 0x004fc80000000000 */
[----:B------:R-:W2:Y:S01]  /*0200*/  I2F.RP R8, R9 ;  /* 0x0000000900087306 */ /* 0x000ea20000209400 */
[----:B-1----:R-:W-:-:S05]  /*0210*/  IMAD R19, R19, UR9, R38 ;  /* 0x0000000913137c24 */ /* 0x002fca000f8e0226 */
[C---:B---3--:R-:W-:Y:S02]  /*0220*/  ISETP.GE.U32.AND P0, PT, R19.reuse, UR12, PT ;  /* 0x0000000c13007c0c */ /* 0x048fe4000bf06070 */
[----:B------:R-:W-:Y:S02]  /*0230*/  SHF.R.S32.HI R13, RZ, 0x1f, R19 ;  /* 0x0000001fff0d7819 */ /* 0x000fe40000011413 */
[----:B------:R-:W-:Y:S01]  /*0240*/  IADD3 R23, PT, PT, R19, 0x20, RZ ;  /* 0x0000002013177810 */ /* 0x000fe20007ffe0ff */
[----:B--2---:R-:W1:Y:S01]  /*0250*/  MUFU.RCP R8, R8 ;  /* 0x0000000800087308 */ /* 0x004e620000001000 */
[----:B------:R-:W-:Y:S02]  /*0260*/  ISETP.GE.AND.EX P0, PT, R13, UR13, PT, P0 ;  /* 0x0000000d0d007c0c */ /* 0x000fe4000bf06300 */
[----:B------:R-:W-:-:S11]  /*0270*/  SHF.R.S32.HI R27, RZ, 0x1f, R23 ;  /* 0x0000001fff1b7819 */ /* 0x000fd60000011417 */
[----:B------:R-:W2:Y:S01]  /*0280*/  @!P0 LDC.64 R24, c[0x0][0x398] ;  /* 0x0000e600ff188b82 */ /* 0x000ea20000000a00 */
[----:B-1----:R-:W-:-:S04]  /*0290*/  IADD3 R6, PT, PT, R8, 0xffffffe, RZ ;  /* 0x0ffffffe08067810 */ /* 0x002fc80007ffe0ff */
[----:B------:R1:W3:Y:S02]  /*02a0*/  F2I.FTZ.U32.TRUNC.NTZ R7, R6 ;  /* 0x0000000600077305 */ /* 0x0002e4000021f000 */
[----:B-1----:R-:W-:Y:S02]  /*02b0*/  MOV R6, RZ ;  /* 0x000000ff00067202 */ /* 0x002fe40000000f00 */
[----:B---3--:R-:W-:-:S05]  /*02c0*/  IADD3 R10, PT, PT, RZ, -R7, RZ ;  /* 0x80000007ff0a7210 */ /* 0x008fca0007ffe0ff */
[----:B------:R-:W-:Y:S01]  /*02d0*/  IMAD R11, R10, R9, RZ ;  /* 0x000000090a0b7224 */ /* 0x000fe200078e02ff */
[----:B------:R-:W-:-:S03]  /*02e0*/  IABS R10, R36 ;  /* 0x00000024000a7213 */ /* 0x000fc60000000000 */
[----:B------:R-:W-:-:S06]  /*02f0*/  IMAD.HI.U32 R7, R7, R11, R6 ;  /* 0x0000000b07077227 */ /* 0x000fcc00078e0006 */
[----:B------:R-:W-:-:S05]  /*0300*/  IMAD.HI.U32 R7, R7, R10, RZ ;  /* 0x0000000a07077227 */ /* 0x000fca00078e00ff */
[----:B------:R-:W-:-:S05]  /*0310*/  IADD3 R8, PT, PT, -R7, RZ, RZ ;  /* 0x000000ff07087210 */ /* 0x000fca0007ffe1ff */
[----:B------:R-:W-:Y:S01]  /*0320*/  IMAD R6, R9, R8, R10 ;  /* 0x0000000809067224 */ /* 0x000fe200078e020a */
[----:B------:R-:W-:-:S04]  /*0330*/  LOP3.LUT R8, R36, R15, RZ, 0x3c, !PT ;  /* 0x0000000f24087212 */ /* 0x000fc800078e3cff */
[----:B------:R-:W-:Y:S02]  /*0340*/  ISETP.GT.U32.AND P2, PT, R9, R6, PT ;  /* 0x000000060900720c */ /* 0x000fe40003f44070 */
[----:B------:R-:W-:-:S11]  /*0350*/  ISETP.GE.AND P5, PT, R8, RZ, PT ;  /* 0x000000ff0800720c */ /* 0x000fd60003fa6270 */
[-C--:B------:R-:W-:Y:S02]  /*0360*/  @!P2 IADD3 R6, PT, PT, R6, -R9.reuse, RZ ;  /* 0x800000090606a210 */ /* 0x080fe40007ffe0ff */
[----:B------:R-:W-:Y:S02]  /*0370*/  @!P2 IADD3 R7, PT, PT, R7, 0x1, RZ ;  /* 0x000000010707a810 */ /* 0x000fe40007ffe0ff */
[CC--:B------:R-:W-:Y:S02]  /*0380*/  ISETP.GE.U32.AND P1, PT, R6.reuse, R9.reuse, PT ;  /* 0x000000090600720c */ /* 0x0c0fe40003f26070 */
[----:B------:R-:W-:Y:S02]  /*0390*/  ISETP.GT.U32.AND P4, PT, R9, R6, PT ;  /* 0x000000060900720c */ /* 0x000fe40003f84070 */
[----:B------:R-:W-:Y:S02]  /*03a0*/  IADD3 R9, PT, PT, R6, -R9, RZ ;  /* 0x8000000906097210 */ /* 0x000fe40007ffe0ff */
[----:B------:R-:W-:-:S02]  /*03b0*/  ISETP.NE.AND P2, PT, R15, RZ, PT ;  /* 0x000000ff0f00720c */ /* 0x000fc40003f45270 */
[----:B------:R-:W-:Y:S02]  /*03c0*/  SEL R6, R9, R6, !P4 ;  /* 0x0000000609067207 */ /* 0x000fe40006000000 */
[----:B------:R-:W-:Y:S02]  /*03d0*/  LOP3.LUT R9, RZ, R15, RZ, 0x33, !PT ;  /* 0x0000000fff097212 */ /* 0x000fe400078e33ff */
[----:B------:R-:W-:Y:S01]  /*03e0*/  @!P3 IADD3 R6, PT, PT, -R6, RZ, RZ ;  /* 0x000000ff0606b210 */ /* 0x000fe20007ffe1ff */
[----:B------:R-:W1:Y:S01]  /*03f0*/  @!P0 LDC.64 R14, c[0x0][0x3f8] ;  /* 0x0000fe00ff0e8b82 */ /* 0x000e620000000a00 */
[----:B------:R-:W-:Y:S02]  /*0400*/  @P1 IADD3 R7, PT, PT, R7, 0x1, RZ ;  /* 0x0000000107071810 */ /* 0x000fe40007ffe0ff */
[----:B------:R-:W-:Y:S02]  /*0410*/  ISETP.GE.U32.AND P1, PT, R23, UR12, PT ;  /* 0x0000000c17007c0c */ /* 0x000fe4000bf26070 */
[----:B------:R-:W-:-:S02]  /*0420*/  MOV R8, R7 ;  /* 0x0000000700087202 */ /* 0x000fc40000000f00 */
[----:B------:R-:W-:Y:S02]  /*0430*/  SEL R7, R9, R6, !P2 ;  /* 0x0000000609077207 */ /* 0x000fe40005000000 */
[----:B------:R-:W-:Y:S02]  /*0440*/  @!P5 IADD3 R8, PT, PT, -R8, RZ, RZ ;  /* 0x000000ff0808d210 */ /* 0x000fe40007ffe1ff */
[----:B------:R-:W-:Y:S01]  /*0450*/  ISETP.GE.AND.EX P1, PT, R27, UR13, PT, P1 ;  /* 0x0000000d1b007c0c */ /* 0x000fe2000bf26310 */
[----:B------:R-:W-:Y:S01]  /*0460*/  IMAD R11, R7, 0x1c, RZ ;  /* 0x0000001c070b7824 */ /* 0x000fe200078e02ff */
[----:B------:R-:W-:Y:S02]  /*0470*/  SEL R9, R9, R8, !P2 ;  /* 0x0000000809097207 */ /* 0x000fe40005000000 */
[----:B------:R-:W-:Y:S02]  /*0480*/  IADD3 R6, PT, PT, R19, 0x40, RZ ;  /* 0x0000004013067810 */ /* 0x000fe40007ffe0ff */
[----:B------:R-:W-:-:S02]  /*0490*/  IADD3 R48, P3, PT, R11, R4, RZ ;  /* 0x000000040b307210 */ /* 0x000fc40007f7e0ff */
[----:B------:R-:W-:Y:S02]  /*04a0*/  SHF.R.S32.HI R4, RZ, 0x1f, R9 ;  /* 0x0000001fff047819 */ /* 0x000fe40000011409 */
[----:B------:R-:W-:Y:S02]  /*04b0*/  LEA.HI.X.SX32 R49, R11, RZ, 0x1, P3 ;  /* 0x000000ff0b317211 */ /* 0x000fe400018f0eff */
[----:B------:R-:W3:Y:S01]  /*04c0*/  @!P0 LDC.64 R10, c[0x0][0x3a0] ;  /* 0x0000e800ff0a8b82 */ /* 0x000ee20000000a00 */
[----:B------:R-:W-:Y:S01]  /*04d0*/  IMAD R4, R4, UR14, RZ ;  /* 0x0000000e04047c24 */ /* 0x000fe2000f8e02ff */
[----:B------:R-:W-:Y:S01]  /*04e0*/  ISETP.GE.U32.AND P2, PT, R6, UR12, PT ;  /* 0x0000000c06007c0c */ /* 0x000fe2000bf46070 */
[----:B------:R-:W-:Y:S01]  /*04f0*/  IMAD.WIDE.U32 R48, R9, UR14, R48 ;  /* 0x0000000e09307c25 */ /* 0x000fe2000f8e0030 */
[----:B------:R-:W-:-:S03]  /*0500*/  SHF.R.S32.HI R29, RZ, 0x1f, R6 ;  /* 0x0000001fff1d7819 */ /* 0x000fc60000011406 */
[----:B------:R-:W-:Y:S01]  /*0510*/  IMAD R51, R9, UR15, R4 ;  /* 0x0000000f09337c24 */ /* 0x000fe2000f8e0204 */
[----:B------:R-:W4:Y:S01]  /*0520*/  @!P1 LDC.64 R16, c[0x0][0x3f8] ;  /* 0x0000fe00ff109b82 */ /* 0x000f220000000a00 */
[----:B-1----:R-:W-:Y:S01]  /*0530*/  @!P0 IMAD R8, R13, R14, RZ ;  /* 0x0000000e0d088224 */ /* 0x002fe200078e02ff */
[----:B------:R-:W-:Y:S02]  /*0540*/  @!P0 MOV R50, R48 ;  /* 0x0000003000328202 */ /* 0x000fe40000000f00 */
[----:B------:R-:W-:Y:S01]  /*0550*/  IADD3 R51, PT, PT, R49, R51, RZ ;  /* 0x0000003331337210 */ /* 0x000fe20007ffe0ff */
[----:B------:R-:W-:Y:S01]  /*0560*/  @!P0 IMAD R9, R19, R15, R8 ;  /* 0x0000000f13098224 */ /* 0x000fe200078e0208 */
[----:B------:R-:W-:Y:S02]  /*0570*/  ISETP.GE.AND.EX P2, PT, R29, UR13, PT, P2 ;  /* 0x0000000d1d007c0c */ /* 0x000fe4000bf46320 */
[C---:B------:R-:W-:Y:S01]  /*0580*/  IADD3 R4, PT, PT, R19.reuse, 0x60, RZ ;  /* 0x0000006013047810 */ /* 0x040fe20007ffe0ff */
[----:B------:R-:W-:-:S03]  /*0590*/  @!P0 IMAD.WIDE.U32 R18, R19, R14, R50 ;  /* 0x0000000e13128225 */ /* 0x000fc600078e0032 */
[----:B------:R-:W-:Y:S02]  /*05a0*/  ISETP.GE.U32.AND P3, PT, R4, UR12, PT ;  /* 0x0000000c04007c0c */ /* 0x000fe4000bf66070 */
[----:B------:R-:W-:Y:S02]  /*05b0*/  @!P0 IADD3 R19, PT, PT, R19, R9, RZ ;  /* 0x0000000913138210 */ /* 0x000fe40007ffe0ff */
[C---:B------:R-:W-:Y:S01]  /*05c0*/  @!P0 SHF.L.U32 R31, R18.reuse, 0x1, RZ ;  /* 0x00000001121f8819 */ /* 0x040fe200000006ff */
[----:B------:R-:W1:Y:S01]  /*05d0*/  @!P1 LDC.64 R8, c[0x0][0x3a0] ;  /* 0x0000e800ff089b82 */ /* 0x000e620000000a00 */
[----:B------:R-:W-:Y:S02]  /*05e0*/  @!P0 SHF.L.U64.HI R12, R18, 0x1, R19 ;  /* 0x00000001120c8819 */ /* 0x000fe40000010213 */
[----:B------:R-:W-:Y:S02]  /*05f0*/  @!P1 MOV R18, R48 ;  /* 0x0000003000129202 */ /* 0x000fe40000000f00 */
[----:B------:R-:W-:Y:S01]  /*0600*/  @!P1 MOV R19, R51 ;  /* 0x0000003300139202 */ /* 0x000fe20000000f00 */
[----:B----4-:R-:W-:-:S02]  /*0610*/  @!P1 IMAD R22, R27, R16, RZ ;  /* 0x000000101b169224 */ /* 0x010fc400078e02ff */
[----:B------:R-:W4:Y:S01]  /*0620*/  @!P2 LDC.64 R14, c[0x0][0x3f8] ;  /* 0x0000fe00ff0eab82 */ /* 0x000f220000000a00 */
[----:B------:R-:W-:Y:S01]  /*0630*/  SHF.R.S32.HI R13, RZ, 0x1f, R4 ;  /* 0x0000001fff0d7819 */ /* 0x000fe20000011404 */
[----:B------:R-:W-:Y:S01]  /*0640*/  @!P1 IMAD R33, R23, R17, R22 ;  /* 0x0000001117219224 */ /* 0x000fe200078e0216 */
[----:B---3--:R-:W-:Y:S01]  /*0650*/  @!P0 IADD3 R26, P4, PT, R31, R10, RZ ;  /* 0x0000000a1f1a8210 */ /* 0x008fe20007f9e0ff */
[----:B------:R-:W-:Y:S01]  /*0660*/  @!P1 IMAD.WIDE.U32 R16, R23, R16, R18 ;  /* 0x0000001017109225 */ /* 0x000fe200078e0012 */
[----:B------:R-:W-:-:S03]  /*0670*/  ISETP.GE.AND.EX P3, PT, R13, UR13, PT, P3 ;  /* 0x0000000d0d007c0c */ /* 0x000fc6000bf66330 */
[----:B------:R-:W3:Y:S01]  /*0680*/  @!P1 LDC.64 R18, c[0x0][0x398] ;  /* 0x0000e600ff129b82 */ /* 0x000ee20000000a00 */
[----:B------:R-:W-:Y:S01]  /*0690*/  @!P0 IADD3.X R27, PT, PT, R12, R11, RZ, P4, !PT ;  /* 0x0000000b0c1b8210 */ /* 0x000fe200027fe4ff */
[----:B0-----:R-:W-:Y:S01]  /*06a0*/  IMAD.WIDE R10, R36, 0x8, R20 ;  /* 0x00000008240a7825 */ /* 0x001fe200078e0214 */
[----:B--2---:R-:W-:Y:S02]  /*06b0*/  @!P0 IADD3 R24, P4, PT, R31, R24, RZ ;  /* 0x000000181f188210 */ /* 0x004fe40007f9e0ff */
[----:B------:R-:W-:Y:S01]  /*06c0*/  @!P1 IADD3 R17, PT, PT, R17, R33, RZ ;  /* 0x0000002111119210 */ /* 0x000fe20007ffe0ff */
[----:B------:R3:W2:Y:S01]  /*06d0*/  @!P0 LDG.E R34, desc[UR6][R26.64] ;  /* 0x000000061a228981 */ /* 0x0006a2000c1e1900 */
[----:B------:R-:W-:Y:S01]  /*06e0*/  @!P0 IADD3.X R25, PT, PT, R12, R25, RZ, P4, !PT ;  /* 0x000000190c198210 */ /* 0x000fe200027fe4ff */
[----:B------:R-:W0:Y:S01]  /*06f0*/  @!P2 LDC.64 R20, c[0x0][0x3a0] ;  /* 0x0000e800ff14ab82 */ /* 0x000e220000000a00 */
[C---:B------:R-:W-:Y:S01]  /*0700*/  @!P1 SHF.L.U32 R39, R16.reuse, 0x1, RZ ;  /* 0x0000000110279819 */ /* 0x040fe200000006ff */
[----:B------:R-:W2:Y:S01]  /*0710*/  LDG.E.64 R10, desc[UR6][R10.64] ;  /* 0x000000060a0a7981 */ /* 0x000ea2000c1e1b00 */
[----:B------:R-:W-:-:S02]  /*0720*/  @!P1 SHF.L.U64.HI R12, R16, 0x1, R17 ;  /* 0x00000001100c9819 */ /* 0x000fc40000010211 */
[----:B------:R-:W-:-:S03]  /*0730*/  CS2R R32, SRZ ;  /* 0x0000000000207805 */ /* 0x000fc6000001ff00 */
[----:B------:R-:W0:Y:S01]  /*0740*/  @!P2 LDC.64 R22, c[0x0][0x398] ;  /* 0x0000e600ff16ab82 */ /* 0x000e220000000a00 */
[----:B------:R-:W-:Y:S01]  /*0750*/  @!P2 MOV R30, R48 ;  /* 0x00000030001ea202 */ /* 0x000fe20000000f00 */
[----:B----4-:R-:W-:Y:S01]  /*0760*/  @!P2 IMAD R29, R29, R14, RZ ;  /* 0x0000000e1d1da224 */ /* 0x010fe200078e02ff */
[----:B------:R-:W-:Y:S01]  /*0770*/  @!P2 MOV R31, R51 ;  /* 0x00000033001fa202 */ /* 0x000fe20000000f00 */
[----:B------:R4:W2:Y:S04]  /*0780*/  @!P0 LDG.E R33, desc[UR6][R24.64] ;  /* 0x0000000618218981 */ /* 0x0008a8000c1e1900 */
[----:B------:R-:W4:Y:S01]  /*0790*/  @!P3 LDC.64 R16, c[0x0][0x3f8] ;  /* 0x0000fe00ff10bb82 */ /* 0x000f220000000a00 */
[C---:B------:R-:W-:Y:S01]  /*07a0*/  @!P2 IMAD R15, R6.reuse, R15, R29 ;  /* 0x0000000f060fa224 */ /* 0x040fe200078e021d */
[C---:B-1----:R-:W-:Y:S01]  /*07b0*/  @!P1 IADD3 R28, P4, PT, R39.reuse, R8, RZ ;  /* 0x00000008271c9210 */ /* 0x042fe20007f9e0ff */
[----:B------:R-:W-:Y:S01]  /*07c0*/  @!P2 IMAD.WIDE.U32 R30, R6, R14, R30 ;  /* 0x0000000e061ea225 */ /* 0x000fe200078e001e */
[----:B---3--:R-:W-:-:S02]  /*07d0*/  @!P1 IADD3 R26, P0, PT, R39, R18, RZ ;  /* 0x00000012271a9210 */ /* 0x008fc40007f1e0ff */
[C---:B------:R-:W-:Y:S02]  /*07e0*/  @!P1 IADD3.X R29, PT, PT, R12.reuse, R9, RZ, P4, !PT ;  /* 0x000000090c1d9210 */ /* 0x040fe400027fe4ff */
[----:B------:R-:W-:Y:S02]  /*07f0*/  @!P2 IADD3 R9, PT, PT, R31, R15, RZ ;  /* 0x0000000f1f09a210 */ /* 0x000fe40007ffe0ff */
[----:B------:R-:W-:Y:S01]  /*0800*/  @!P1 IADD3.X R27, PT, PT, R12, R19, RZ, P0, !PT ;  /* 0x000000130c1b9210 */ /* 0x000fe200007fe4ff */
[----:B------:R-:W1:Y:S01]  /*0810*/  @!P3 LDC.64 R14, c[0x0][0x3a0] ;  /* 0x0000e800ff0ebb82 */ /* 0x000e620000000a00 */
[----:B------:R-:W-:Y:S01]  /*0820*/  ISETP.NE.AND P0, PT, RZ, UR4, PT ;  /* 0x00000004ff007c0c */ /* 0x000fe2000bf05270 */
[----:B------:R3:W2:Y:S01]  /*0830*/  @!P1 LDG.E R32, desc[UR6][R28.64] ;  /* 0x000000061c209981 */ /* 0x0006a2000c1e1900 */
[C---:B------:R-:W-:Y:S02]  /*0840*/  @!P2 SHF.L.U32 R31, R30.reuse, 0x1, RZ ;  /* 0x000000011e1fa819 */ /* 0x040fe400000006ff */
[----:B------:R-:W-:-:S03]  /*0850*/  @!P2 SHF.L.U64.HI R30, R30, 0x1, R9 ;  /* 0x000000011e1ea819 */ /* 0x000fc60000010209 */
[----:B------:R-:W1:Y:S01]  /*0860*/  @!P3 LDC.64 R8, c[0x0][0x398] ;  /* 0x0000e600ff08bb82 */ /* 0x000e620000000a00 */
[C---:B0-----:R-:W-:Y:S02]  /*0870*/  @!P2 IADD3 R12, P4, PT, R31.reuse, R20, RZ ;  /* 0x000000141f0ca210 */ /* 0x041fe40007f9e0ff */
[----:B------:R-:W-:Y:S02]  /*0880*/  @!P2 IADD3 R20, P5, PT, R31, R22, RZ ;  /* 0x000000161f14a210 */ /* 0x000fe40007fbe0ff */
[----:B----4-:R-:W-:Y:S01]  /*0890*/  @!P3 MOV R24, R48 ;  /* 0x000000300018b202 */ /* 0x010fe20000000f00 */
[-C--:B------:R-:W-:Y:S01]  /*08a0*/  @!P3 IMAD R6, R13, R16.reuse, RZ ;  /* 0x000000100d06b224 */ /* 0x080fe200078e02ff */
[----:B------:R-:W-:Y:S02]  /*08b0*/  @!P3 MOV R25, R51 ;  /* 0x000000330019b202 */ /* 0x000fe40000000f00 */
[----:B------:R-:W-:Y:S01]  /*08c0*/  @!P2 IADD3.X R13, PT, PT, R30, R21, RZ, P4, !PT ;  /* 0x000000151e0da210 */ /* 0x000fe200027fe4ff */
[----:B---3--:R-:W-:Y:S01]  /*08d0*/  @!P3 IMAD R29, R4, R17, R6 ;  /* 0x00000011041db224 */ /* 0x008fe200078e0206 */
[----:B------:R-:W-:Y:S01]  /*08e0*/  @!P2 IADD3.X R21, PT, PT, R30, R23, RZ, P5, !PT ;  /* 0x000000171e15a210 */ /* 0x000fe20002ffe4ff */
[----:B------:R-:W-:Y:S01]  /*08f0*/  @!P3 IMAD.WIDE.U32 R24, R4, R16, R24 ;  /* 0x000000100418b225 */ /* 0x000fe200078e0018 */
[----:B------:R-:W0:Y:S01]  /*0900*/  @P0 LDC.64 R22, c[0x0][0x3b0] ;  /* 0x0000ec00ff160b82 */ /* 0x000e220000000a00 */
[----:B------:R-:W-:-:S07]  /*0910*/  CS2R R18, SRZ ;  /* 0x0000000000127805 */ /* 0x000fce000001ff00 */
[----:B------:R-:W3:Y:S01]  /*0920*/  LDC.64 R16, c[0x0][0x3a8] ;  /* 0x0000ea00ff107b82 */ /* 0x000ee20000000a00 */
[----:B------:R-:W-:Y:S01]  /*0930*/  MOV R6, RZ ;  /* 0x000000ff00067202 */ /* 0x000fe20000000f00 */
[----:B------:R4:W2:Y:S01]  /*0940*/  @!P1 LDG.E R19, desc[UR6][R26.64] ;  /* 0x000000061a139981 */ /* 0x0008a2000c1e1900 */
[----:B------:R-:W-:Y:S02]  /*0950*/  @!P3 IADD3 R25, PT, PT, R25, R29, RZ ;  /* 0x0000001d1919b210 */ /* 0x000fe40007ffe0ff */
[----:B------:R-:W-:Y:S01]  /*0960*/  LOP3.LUT R4, R37, 0xffff, RZ, 0xc0, !PT ;  /* 0x0000ffff25047812 */ /* 0x000fe200078ec0ff */
[----:B------:R3:W2:Y:S01]  /*0970*/  @!P2 LDG.E R18, desc[UR6][R12.64] ;  /* 0x000000060c12a981 */ /* 0x0006a2000c1e1900 */
[----:B------:R-:W-:-:S03]  /*0980*/  @!P3 SHF.L.U64.HI R28, R24, 0x1, R25 ;  /* 0x00000001181cb819 */ /* 0x000fc60000010219 */
[----:B------:R-:W2:Y:S01]  /*0990*/  @!P2 LDG.E R6, desc[UR6][R20.64] ;  /* 0x000000061406a981 */ /* 0x000ea2000c1e1900 */
[----:B----4-:R-:W-:-:S04]  /*09a0*/  @!P3 SHF.L.U32 R27, R24, 0x1, RZ ;  /* 0x00000001181bb819 */ /* 0x010fc800000006ff */
[C---:B-1----:R-:W-:Y:S02]  /*09b0*/  @!P3 IADD3 R24, P1, PT, R27.reuse, R14, RZ ;  /* 0x0000000e1b18b210 */ /* 0x042fe40007f3e0ff */
[----:B------:R-:W-:Y:S02]  /*09c0*/  @!P3 IADD3 R26, P2, PT, R27, R8, RZ ;  /* 0x000000081b1ab210 */ /* 0x000fe40007f5e0ff */
[C---:B------:R-:W-:Y:S01]  /*09d0*/  @!P3 IADD3.X R25, PT, PT, R28.reuse, R15, RZ, P1, !PT ;  /* 0x0000000f1c19b210 */ /* 0x040fe20000ffe4ff */
[----:B------:R-:W-:Y:S01]  /*09e0*/  IMAD R15, R7, 0x1c, R4 ;  /* 0x0000001c070f7824 */ /* 0x000fe200078e0204 */
[----:B------:R-:W-:Y:S02]  /*09f0*/  @!P3 IADD3.X R27, PT, PT, R28, R9, RZ, P2, !PT ;  /* 0x000000091c1bb210 */ /* 0x000fe400017fe4ff */
[----:B------:R-:W-:Y:S01]  /*0a00*/  CS2R R8, SRZ ;  /* 0x0000000000087805 */ /* 0x000fe2000001ff00 */
[----:B0-----:R-:W-:-:S04]  /*0a10*/  @P0 IMAD.WIDE R22, R15, 0x4, R22 ;  /* 0x000000040f160825 */ /* 0x001fc800078e0216 */
[----:B---3--:R-:W-:Y:S01]  /*0a20*/  IMAD.WIDE R14, R15, 0x4, R16 ;  /* 0x000000040f0e7825 */ /* 0x008fe200078e0210 */
[----:B------:R-:W3:Y:S04]  /*0a30*/  @!P3 LDG.E R8, desc[UR6][R24.64] ;  /* 0x000000061808b981 */ /* 0x000ee8000c1e1900 */
[----:B------:R-:W4:Y:S04]  /*0a40*/  @!P3 LDG.E R9, desc[UR6][R26.64] ;  /* 0x000000061a09b981 */ /* 0x000f28000c1e1900 */
[----:B------:R-:W5:Y:S01]  /*0a50*/  LDG.E.64 R14, desc[UR6][R14.64] ;  /* 0x000000060e0e7981 */ /* 0x000f62000c1e1b00 */
[----:B------:R-:W-:-:S06]  /*0a60*/  CS2R R12, SRZ ;  /* 0x00000000000c7805 */ /* 0x000fcc000001ff00 */
[----:B------:R0:W5:Y:S01]  /*0a70*/  @P0 LDG.E.64 R12, desc[UR6][R22.64] ;  /* 0x00000006160c0981 */ /* 0x000162000c1e1b00 */
[----:B------:R-:W-:Y:S01]  /*0a80*/  MOV R46, 0x3f800000 ;  /* 0x3f800000002e7802 */ /* 0x000fe20000000f00 */
[----:B------:R-:W-:Y:S01]  /*0a90*/  UISETP.NE.AND UP0, UPT, UR4, URZ, UPT ;  /* 0x000000ff0400728c */ /* 0x000fe2000bf05270 */
[----:B--2---:R-:W-:-:S05]  /*0aa0*/  FFMA.FTZ R11, -R10, R10, R11 ;  /* 0x0000000a0a0b7223 */ /* 0x004fca000001010b */
[----:B------:R-:W-:-:S13]  /*0ab0*/  FSETP.GTU.FTZ.AND P0, PT, R11, RZ, PT ;  /* 0x000000ff0b00720b */ /* 0x000fda0003f1c000 */
[----:B------:R-:W1:Y:S01]  /*0ac0*/  @P0 LDC R16, c[0x0][0x3c0] ;  /* 0x0000f000ff100b82 */ /* 0x000e620000000800 */
[----:B------:R-:W-:Y:S02]  /*0ad0*/  PRMT R44, R34, 0x7632, R44 ;  /* 0x00007632222c7816 */ /* 0x000fe4000000002c */
[----:B------:R-:W-:Y:S01]  /*0ae0*/  PRMT R45, R33, 0x7632, R45 ;  /* 0x00007632212d7816 */ /* 0x000fe2000000002d */
[----:B-1----:R-:W-:-:S04]  /*0af0*/  @P0 FADD.FTZ R16, R11, R16 ;  /* 0x000000100b100221 */ /* 0x002fc80000010000 */
[----:B------:R0:W1:Y:S01]  /*0b00*/  @P0 MUFU.RSQ R46, R16 ;  /* 0x00000010002e0308 */ /* 0x0000620000001400 */
[----:B------:R-:W-:Y:S02]  /*0b10*/  PRMT R42, R32, 0x7632, R42 ;  /* 0x00007632202a7816 */ /* 0x000fe4000000002a */
[----:B------:R-:W-:Y:S02]  /*0b20*/  PRMT R43, R19, 0x7632, R43 ;  /* 0x00007632132b7816 */ /* 0x000fe4000000002b */
[----:B------:R-:W-:Y:S02]  /*0b30*/  PRMT R40, R18, 0x7632, R40 ;  /* 0x0000763212287816 */ /* 0x000fe40000000028 */
[----:B------:R-:W-:Y:S02]  /*0b40*/  PRMT R41, R6, 0x7632, R41 ;  /* 0x0000763206297816 */ /* 0x000fe40000000029 */
[----:B---3--:R-:W-:Y:S02]  /*0b50*/  PRMT R11, R8, 0x7632, R11 ;  /* 0x00007632080b7816 */ /* 0x008fe4000000000b */
[----:B----4-:R-:W-:Y:S01]  /*0b60*/  PRMT R39, R9, 0x7632, R39 ;  /* 0x0000763209277816 */ /* 0x010fe20000000027 */
[----:B01----:R-:W-:Y:S06]  /*0b70*/  BRA.U UP0, `(.L_x_37) ;  /* 0x0000000500247547 */ /* 0x003fec000b800000 */
[----:B------:R-:W-:Y:S02]  /*0b80*/  SHF.L.U32 R21, R34, 0x10, RZ ;  /* 0x0000001022157819 */ /* 0x000fe400000006ff */
[----:B------:R-:W-:Y:S02]  /*0b90*/  SHF.L.U32 R17, R33, 0x10, RZ ;  /* 0x0000001021117819 */ /* 0x000fe400000006ff */
[----:B------:R-:W-:Y:S01]  /*0ba0*/  SHF.L.U32 R23, R44, 0x10, RZ ;  /* 0x000000102c177819 */ /* 0x000fe200000006ff */
[----:B------:R-:W-:Y:S01]  /*0bb0*/  FADD.FTZ R21, -R10, R21 ;  /* 0x000000150a157221 */ /* 0x000fe20000010100 */
[----:B------:R-:W-:Y:S01]  /*0bc0*/  SHF.L.U32 R16, R45, 0x10, RZ ;  /* 0x000000102d107819 */ /* 0x000fe200000006ff */
[----:B-----5:R-:W-:Y:S01]  /*0bd0*/  FMUL.FTZ R25, R14, R17 ;  /* 0x000000110e197220 */ /* 0x020fe20000410000 */
[----:B------:R-:W-:Y:S01]  /*0be0*/  SHF.L.U32 R27, R42, 0x10, RZ ;  /* 0x000000102a1b7819 */ /* 0x000fe200000006ff */
[----:B------:R-:W-:Y:S01]  /*0bf0*/  FMUL.FTZ R20, R21, R46 ;  /* 0x0000002e15147220 */ /* 0x000fe20000410000 */
[----:B------:R-:W-:Y:S01]  /*0c00*/  FADD.FTZ R23, -R10, R23 ;  /* 0x000000170a177221 */ /* 0x000fe20000010100 */
[----:B------:R-:W-:Y:S01]  /*0c10*/  FADD.FTZ R21, RZ, R25 ;  /* 0x00000019ff157221 */ /* 0x000fe20000010000 */
[----:B------:R-:W-:Y:S01]  /*0c20*/  FMUL.FTZ R22, R15, R16 ;  /* 0x000000100f167220 */ /* 0x000fe20000410000 */
[----:B------:R-:W-:Y:S01]  /*0c30*/  FFMA.FTZ R24, R20, R25, RZ ;  /* 0x0000001914187223 */ /* 0x000fe200000100ff */
[----:B------:R-:W-:Y:S01]  /*0c40*/  SHF.L.U32 R25, R32, 0x10, RZ ;  /* 0x0000001020197819 */ /* 0x000fe200000006ff */
[----:B------:R-:W-:Y:S01]  /*0c50*/  FMUL.FTZ R23, R23, R46 ;  /* 0x0000002e17177220 */ /* 0x000fe20000410000 */
[----:B------:R-:W-:Y:S01]  /*0c60*/  SHF.L.U32 R29, R19, 0x10, RZ ;  /* 0x00000010131d7819 */ /* 0x000fe200000006ff */
[----:B------:R-:W-:Y:S01]  /*0c70*/  FADD.FTZ R27, -R10, R27 ;  /* 0x0000001b0a1b7221 */ /* 0x000fe20000010100 */
[----:B------:R-:W-:Y:S01]  /*0c80*/  FADD.FTZ R21, R22, R21 ;  /* 0x0000001516157221 */ /* 0x000fe20000010000 */
[----:B------:R-:W-:Y:S01]  /*0c90*/  FADD.FTZ R25, -R10, R25 ;  /* 0x000000190a197221 */ /* 0x000fe20000010100 */
[----:B------:R-:W-:Y:S01]  /*0ca0*/  FFMA.FTZ R24, R23, R22, R24 ;  /* 0x0000001617187223 */ /* 0x000fe20000010018 */
[----:B------:R-:W-:Y:S01]  /*0cb0*/  SHF.L.U32 R31, R18, 0x10, RZ ;  /* 0x00000010121f7819 */ /* 0x000fe200000006ff */
[----:B------:R-:W-:Y:S01]  /*0cc0*/  FFMA.FTZ R20, R17, R20, RZ ;  /* 0x0000001411147223 */ /* 0x000fe200000100ff */
[----:B------:R-:W-:Y:S01]  /*0cd0*/  SHF.L.U32 R22, R43, 0x10, RZ ;  /* 0x000000102b167819 */ /* 0x000fe200000006ff */
[----:B------:R-:W-:Y:S01]  /*0ce0*/  FADD.FTZ R26, RZ, R17 ;  /* 0x00000011ff1a7221 */ /* 0x000fe20000010000 */
[----:B------:R-:W-:Y:S01]  /*0cf0*/  FFMA.FTZ R23, R16, R23, RZ ;  /* 0x0000001710177223 */ /* 0x000fe200000100ff */
[----:B------:R-:W-:Y:S01]  /*0d00*/  FADD.FTZ R17, RZ, R16 ;  /* 0x00000010ff117221 */ /* 0x000fe20000010000 */
[-C--:B------:R-:W-:Y:S01]  /*0d10*/  FMUL.FTZ R27, R27, R46.reuse ;  /* 0x0000002e1b1b7220 */ /* 0x080fe20000410000 */
[----:B------:R-:W-:Y:S01]  /*0d20*/  FMUL.FTZ R25, R25, R46 ;  /* 0x0000002e19197220 */ /* 0x000fe20000410000 */
[----:B------:R-:W-:Y:S01]  /*0d30*/  FMUL.FTZ R28, R14, R29 ;  /* 0x0000001d0e1c7220 */ /* 0x000fe20000410000 */
[----:B------:R-:W-:Y:S01]  /*0d40*/  FADD.FTZ R31, -R10, R31 ;  /* 0x0000001f0a1f7221 */ /* 0x000fe20000010100 */
[C---:B------:R-:W-:Y:S01]  /*0d50*/  FADD.FTZ R16, R22.reuse, R17 ;  /* 0x0000001116107221 */ /* 0x040fe20000010000 */
[----:B------:R-:W-:Y:S01]  /*0d60*/  FFMA.FTZ R23, R22, R27, R23 ;  /* 0x0000001b16177223 */ /* 0x000fe20000010017 */
[----:B------:R-:W-:Y:S01]  /*0d70*/  FFMA.FTZ R20, R29, R25, R20 ;  /* 0x000000191d147223 */ /* 0x000fe20000010014 */
[----:B------:R-:W-:Y:S01]  /*0d80*/  FMUL.FTZ R22, R15, R22 ;  /* 0x000000160f167220 */ /* 0x000fe20000410000 */
[----:B------:R-:W-:Y:S01]  /*0d90*/  FADD.FTZ R21, R21, R28 ;  /* 0x0000001c15157221 */ /* 0x000fe20000010000 */
[----:B------:R-:W-:Y:S01]  /*0da0*/  FFMA.FTZ R24, R25, R28, R24 ;  /* 0x0000001c19187223 */ /* 0x000fe20000010018 */
[----:B------:R-:W-:Y:S01]  /*0db0*/  SHF.L.U32 R25, R6, 0x10, RZ ;  /* 0x0000001006197819 */ /* 0x000fe200000006ff */
[----:B------:R-:W-:Y:S01]  /*0dc0*/  FMUL.FTZ R31, R31, R46 ;  /* 0x0000002e1f1f7220 */ /* 0x000fe20000410000 */
[----:B------:R-:W-:Y:S01]  /*0dd0*/  SHF.L.U32 R17, R40, 0x10, RZ ;  /* 0x0000001028117819 */ /* 0x000fe200000006ff */
[----:B------:R-:W-:Y:S01]  /*0de0*/  FADD.FTZ R21, R22, R21 ;  /* 0x0000001516157221 */ /* 0x000fe20000010000 */
[----:B------:R-:W-:Y:S01]  /*0df0*/  FFMA.FTZ R22, R27, R22, R24 ;  /* 0x000000161b167223 */ /* 0x000fe20000010018 */
[----:B------:R-:W-:Y:S01]  /*0e00*/  FFMA.FTZ R24, R25, R31, R20 ;  /* 0x0000001f19187223 */ /* 0x000fe20000010014 */
[----:B------:R-:W-:Y:S01]  /*0e10*/  FMUL.FTZ R28, R14, R25 ;  /* 0x000000190e1c7220 */ /* 0x000fe20000410000 */
[----:B------:R-:W-:Y:S01]  /*0e20*/  FADD.FTZ R26, R29, R26 ;  /* 0x0000001a1d1a7221 */ /* 0x000fe20000010000 */
[----:B------:R-:W-:Y:S01]  /*0e30*/  SHF.L.U32 R20, R41, 0x10, RZ ;  /* 0x0000001029147819 */ /* 0x000fe200000006ff */
[----:B------:R-:W-:Y:S01]  /*0e40*/  FADD.FTZ R17, -R10, R17 ;  /* 0x000000110a117221 */ /* 0x000fe20000010100 */
[----:B------:R-:W-:Y:S01]  /*0e50*/  FADD.FTZ R21, R21, R28 ;  /* 0x0000001c15157221 */ /* 0x000fe20000010000 */
[----:B------:R-:W-:Y:S01]  /*0e60*/  FADD.FTZ R26, R26, R25 ;  /* 0x000000191a1a7221 */ /* 0x000fe20000010000 */
[----:B------:R-:W-:Y:S01]  /*0e70*/  FFMA.FTZ R28, R31, R28, R22 ;  /* 0x0000001c1f1c7223 */ /* 0x000fe20000010016 */
[----:B------:R-:W-:Y:S01]  /*0e80*/  SHF.L.U32 R25, R8, 0x10, RZ ;  /* 0x0000001008197819 */ /* 0x000fe200000006ff */
[----:B------:R-:W-:Y:S01]  /*0e90*/  FMUL.FTZ R17, R17, R46 ;  /* 0x0000002e11117220 */ /* 0x000fe20000410000 */
[----:B------:R-:W-:Y:S01]  /*0ea0*/  FMUL.FTZ R22, R15, R20 ;  /* 0x000000140f167220 */ /* 0x000fe20000410000 */
[----:B------:R-:W-:Y:S01]  /*0eb0*/  SHF.L.U32 R27, R9, 0x10, RZ ;  /* 0x00000010091b7819 */ /* 0x000fe200000006ff */
[----:B------:R-:W-:Y:S01]  /*0ec0*/  FADD.FTZ R16, R16, R20 ;  /* 0x0000001410107221 */ /* 0x000fe20000010000 */
[----:B------:R-:W-:Y:S01]  /*0ed0*/  FFMA.FTZ R23, R20, R17, R23 ;  /* 0x0000001114177223 */ /* 0x000fe20000010017 */
[----:B------:R-:W-:Y:S01]  /*0ee0*/  FFMA.FTZ R28, R17, R22, R28 ;  /* 0x00000016111c7223 */ /* 0x000fe2000001001c */
[----:B------:R-:W-:Y:S01]  /*0ef0*/  FADD.FTZ R25, -R10, R25 ;  /* 0x000000190a197221 */ /* 0x000fe20000010100 */
[----:B------:R-:W-:Y:S01]  /*0f00*/  SHF.L.U32 R17, R11, 0x10, RZ ;  /* 0x000000100b117819 */ /* 0x000fe200000006ff */
[----:B------:R-:W-:Y:S01]  /*0f10*/  FADD.FTZ R21, R22, R21 ;  /* 0x0000001516157221 */ /* 0x000fe20000010000 */
[----:B------:R-:W-:Y:S01]  /*0f20*/  FMUL.FTZ R30, R14, R27 ;  /* 0x0000001b0e1e7220 */ /* 0x000fe20000410000 */
[----:B------:R-:W-:Y:S01]  /*0f30*/  FMUL.FTZ R25, R25, R46 ;  /* 0x0000002e19197220 */ /* 0x000fe20000410000 */
[----:B------:R-:W-:Y:S01]  /*0f40*/  SHF.L.U32 R22, R39, 0x10, RZ ;  /* 0x0000001027167819 */ /* 0x000fe200000006ff */
[----:B------:R-:W-:Y:S01]  /*0f50*/  FADD.FTZ R17, -R10, R17 ;  /* 0x000000110a117221 */ /* 0x000fe20000010100 */
[----:B------:R-:W-:Y:S01]  /*0f60*/  FADD.FTZ R21, R21, R30 ;  /* 0x0000001e15157221 */ /* 0x000fe20000010000 */
[----:B------:R-:W-:Y:S01]  /*0f70*/  FFMA.FTZ R30, R25, R30, R28 ;  /* 0x0000001e191e7223 */ /* 0x000fe2000001001c */
[----:B------:R-:W-:Y:S01]  /*0f80*/  FADD.FTZ R26, R26, R27 ;  /* 0x0000001b1a1a7221 */ /* 0x000fe20000010000 */
[----:B------:R-:W-:Y:S01]  /*0f90*/  FMUL.FTZ R28, R15, R22 ;  /* 0x000000160f1c7220 */ /* 0x000fe20000410000 */
[----:B------:R-:W-:Y:S01]  /*0fa0*/  FMUL.FTZ R17, R17, R46 ;  /* 0x0000002e11117220 */ /* 0x000fe20000410000 */
[----:B------:R-:W-:Y:S01]  /*0fb0*/  FFMA.FTZ R24, R27, R25, R24 ;  /* 0x000000191b187223 */ /* 0x000fe20000010018 */
[----:B------:R-:W-:Y:S01]  /*0fc0*/  FADD.FTZ R27, R16, R22 ;  /* 0x00000016101b7221 */ /* 0x000fe20000010000 */
[----:B------:R-:W-:Y:S01]  /*0fd0*/  FADD.FTZ R21, R28, R21 ;  /* 0x000000151c157221 */ /* 0x000fe20000010000 */
[----:B------:R-:W-:Y:S01]  /*0fe0*/  FFMA.FTZ R30, R17, R28, R30 ;  /* 0x0000001c111e7223 */ /* 0x000fe2000001001e */
[----:B------:R-:W-:Y:S01]  /*0ff0*/  FFMA.FTZ R25, R22, R17, R23 ;  /* 0x0000001116197223 */ /* 0x000fe20000010017 */
[----:B------:R-:W-:Y:S06]  /*1000*/  BRA `(.L_x_38) ;  /* 0x0000000800407947 */ /* 0x000fec0003800000 */
.L_x_37:
[----:B------:R-:W-:Y:S02]  /*1010*/  SHF.L.U32 R17, R34, 0x10, RZ ;  /* 0x0000001022117819 */ /* 0x000fe400000006ff */
[----:B------:R-:W-:Y:S02]  /*1020*/  SHF.L.U32 R23, R44, 0x10, RZ ;  /* 0x000000102c177819 */ /* 0x000fe400000006ff */
[----:B------:R-:W-:Y:S01]  /*1030*/  SHF.L.U32 R47, R42, 0x10, RZ ;  /* 0x000000102a2f7819 */ /* 0x000fe200000006ff */
[C---:B------:R-:W-:Y:S01]  /*1040*/  FADD.FTZ R17, -R10.reuse, R17 ;  /* 0x000000110a117221 */ /* 0x040fe20000010100 */
[----:B------:R-:W-:Y:S01]  /*1050*/  SHF.L.U32 R31, R33, 0x10, RZ ;  /* 0x00000010211f7819 */ /* 0x000fe200000006ff */
[C---:B------:R-:W-:Y:S02]  /*1060*/  FADD.FTZ R23, -R10.reuse, R23 ;  /* 0x000000170a177221 */ /* 0x040fe40000010100 */
[-C--:B------:R-:W-:Y:S01]  /*1070*/  FMUL.FTZ R17, R17, R46.reuse ;  /* 0x0000002e11117220 */ /* 0x080fe20000410000 */
[----:B------:R-:W-:Y:S01]  /*1080*/  FADD.FTZ R47, -R10, R47 ;  /* 0x0000002f0a2f7221 */ /* 0x000fe20000010100 */
[----:B------:R-:W-:Y:S01]  /*1090*/  FMUL.FTZ R16, R23, R46 ;  /* 0x0000002e17107220 */ /* 0x000fe20000410000 */
[----:B------:R-:W-:Y:S01]  /*10a0*/  SHF.L.U32 R23, R32, 0x10, RZ ;  /* 0x0000001020177819 */ /* 0x000fe200000006ff */
[----:B-----5:R-:W-:-:S02]  /*10b0*/  FFMA.FTZ R21, R14, R17, R12 ;  /* 0x000000110e157223 */ /* 0x020fc4000001000c */
[----:B------:R-:W-:Y:S02]  /*10c0*/  FFMA.FTZ R27, R15, R16, R13 ;  /* 0x000000100f1b7223 */ /* 0x000fe4000001000d */
[----:B------:R-:W-:Y:S01]  /*10d0*/  FMUL.FTZ R20, R21, -1.4426950216293334961 ;  /* 0xbfb8aa3b15147820 */ /* 0x000fe20000410000 */
[----:B------:R-:W-:Y:S01]  /*10e0*/  FADD.FTZ R23, -R10, R23 ;  /* 0x000000170a177221 */ /* 0x000fe20000010100 */
[----:B------:R-:W-:-:S03]  /*10f0*/  FMUL.FTZ R25, R27, -1.4426950216293334961 ;  /* 0xbfb8aa3b1b197820 */ /* 0x000fc60000410000 */
[----:B------:R-:W-:Y:S01]  /*1100*/  FMUL.FTZ R23, R23, R46 ;  /* 0x0000002e17177220 */ /* 0x000fe20000410000 */
[----:B------:R-:W0:Y:S03]  /*1110*/  MUFU.EX2 R20, R20 ;  /* 0x0000001400147308 */ /* 0x000e260000000800 */
[----:B------:R-:W-:Y:S01]  /*1120*/  FFMA.FTZ R24, R14, R23, R12 ;  /* 0x000000170e187223 */ /* 0x000fe2000001000c */
[----:B------:R-:W1:Y:S03]  /*1130*/  MUFU.EX2 R25, R25 ;  /* 0x0000001900197308 */ /* 0x000e660000000800 */
[----:B------:R-:W-:-:S06]  /*1140*/  FMUL.FTZ R29, R24, -1.4426950216293334961 ;  /* 0xbfb8aa3b181d7820 */ /* 0x000fcc0000410000 */
[----:B------:R-:W2:Y:S01]  /*1150*/  MUFU.EX2 R29, R29 ;  /* 0x0000001d001d7308 */ /* 0x000ea20000000800 */
[----:B0-----:R-:W-:Y:S01]  /*1160*/  FADD.FTZ R22, R20, 1 ;  /* 0x3f80000014167421 */ /* 0x001fe20000010000 */
[----:B------:R-:W-:Y:S01]  /*1170*/  FMUL.FTZ R20, R47, R46 ;  /* 0x0000002e2f147220 */ /* 0x000fe20000410000 */
[----:B------:R-:W-:Y:S01]  /*1180*/  SHF.L.U32 R47, R18, 0x10, RZ ;  /* 0x00000010122f7819 */ /* 0x000fe200000006ff */
[----:B-1----:R-:W-:Y:S02]  /*1190*/  FADD.FTZ R28, R25, 1 ;  /* 0x3f800000191c7421 */ /* 0x002fe40000010000 */
[----:B------:R-:W-:Y:S01]  /*11a0*/  FFMA.FTZ R25, R15, R20, R13 ;  /* 0x000000140f197223 */ /* 0x000fe2000001000d */
[----:B------:R-:W0:Y:S01]  /*11b0*/  MUFU.RCP R22, R22 ;  /* 0x0000001600167308 */ /* 0x000e220000001000 */
[----:B--2---:R-:W-:-:S07]  /*11c0*/  FADD.FTZ R29, R29, 1 ;  /* 0x3f8000001d1d7421 */ /* 0x004fce0000010000 */
[----:B------:R-:W1:Y:S08]  /*11d0*/  MUFU.RCP R28, R28 ;  /* 0x0000001c001c7308 */ /* 0x000e700000001000 */
[----:B------:R-:W2:Y:S01]  /*11e0*/  MUFU.RCP R29, R29 ;  /* 0x0000001d001d7308 */ /* 0x000ea20000001000 */
[----:B0-----:R-:W-:Y:S01]  /*11f0*/  FADD.FTZ R26, -R22, 1 ;  /* 0x3f800000161a7421 */ /* 0x001fe20000010100 */
[----:B------:R-:W-:Y:S01]  /*1200*/  FMUL.FTZ R22, R31, R22 ;  /* 0x000000161f167220 */ /* 0x000fe20000410000 */
[----:B------:R-:W-:-:S02]  /*1210*/  FMUL.FTZ R31, R25, -1.4426950216293334961 ;  /* 0xbfb8aa3b191f7820 */ /* 0x000fc40000410000 */
[----:B------:R-:W-:-:S04]  /*1220*/  FFMA.FTZ R21, R21, R26, 1 ;  /* 0x3f80000015157423 */ /* 0x000fc8000001001a */
[----:B------:R-:W-:Y:S01]  /*1230*/  FMUL.FTZ R22, R22, R21 ;  /* 0x0000001516167220 */ /* 0x000fe20000410000 */
[----:B------:R-:W-:Y:S01]  /*1240*/  FADD.FTZ R21, -R10, R47 ;  /* 0x0000002f0a157221 */ /* 0x000fe20000010100 */
[----:B------:R-:W0:Y:S01]  /*1250*/  MUFU.EX2 R31, R31 ;  /* 0x0000001f001f7308 */ /* 0x000e220000000800 */
[----:B-1----:R-:W-:Y:S02]  /*1260*/  FADD.FTZ R30, -R28, 1 ;  /* 0x3f8000001c1e7421 */ /* 0x002fe40000010100 */
[----:B------:R-:W-:Y:S02]  /*1270*/  FMUL.FTZ R21, R21, R46 ;  /* 0x0000002e15157220 */ /* 0x000fe40000410000 */
[----:B------:R-:W-:Y:S01]  /*1280*/  FFMA.FTZ R27, R27, R30, 1 ;  /* 0x3f8000001b1b7423 */ /* 0x000fe2000001001e */
[----:B------:R-:W-:Y:S01]  /*1290*/  SHF.L.U32 R30, R19, 0x10, RZ ;  /* 0x00000010131e7819 */ /* 0x000fe200000006ff */
[----:B------:R-:W-:-:S04]  /*12a0*/  FFMA.FTZ R26, R14, R21, R12 ;  /* 0x000000150e1a7223 */ /* 0x000fc8000001000c */
[----:B------:R-:W-:Y:S01]  /*12b0*/  FMUL.FTZ R52, R26, -1.4426950216293334961 ;  /* 0xbfb8aa3b1a347820 */ /* 0x000fe20000410000 */
[----:B0-----:R-:W-:Y:S01]  /*12c0*/  FADD.FTZ R47, R31, 1 ;  /* 0x3f8000001f2f7421 */ /* 0x001fe20000010000 */
[----:B------:R-:W-:-:S04]  /*12d0*/  SHF.L.U32 R31, R45, 0x10, RZ ;  /* 0x000000102d1f7819 */ /* 0x000fc800000006ff */
[----:B------:R-:W0:Y:S01]  /*12e0*/  MUFU.EX2 R52, R52 ;  /* 0x0000003400347308 */ /* 0x000e220000000800 */
[----:B------:R-:W-:-:S03]  /*12f0*/  FMUL.FTZ R28, R31, R28 ;  /* 0x0000001c1f1c7220 */ /* 0x000fc60000410000 */
[----:B------:R-:W1:Y:S01]  /*1300*/  MUFU.RCP R47, R47 ;  /* 0x0000002f002f7308 */ /* 0x000e620000001000 */
[----:B--2---:R-:W-:Y:S01]  /*1310*/  FADD.FTZ R31, -R29, 1 ;  /* 0x3f8000001d1f7421 */ /* 0x004fe20000010100 */
[----:B------:R-:W-:-:S03]  /*1320*/  FMUL.FTZ R29, R30, R29 ;  /* 0x0000001d1e1d7220 */ /* 0x000fc60000410000 */
[----:B------:R-:W-:Y:S01]  /*1330*/  FFMA.FTZ R24, R24, R31, 1 ;  /* 0x3f80000018187423 */ /* 0x000fe2000001001f */
[----:B0-----:R-:W-:Y:S01]  /*1340*/  FADD.FTZ R53, R52, 1 ;  /* 0x3f80000034357421 */ /* 0x001fe20000010000 */
[----:B------:R-:W-:-:S05]  /*1350*/  SHF.L.U32 R52, R6, 0x10, RZ ;  /* 0x0000001006347819 */ /* 0x000fca00000006ff */
[----:B------:R-:W0:Y:S01]  /*1360*/  MUFU.RCP R53, R53 ;  /* 0x0000003500357308 */ /* 0x000e220000001000 */
[----:B-1----:R-:W-:-:S04]  /*1370*/  FADD.FTZ R30, -R47, 1 ;  /* 0x3f8000002f1e7421 */ /* 0x002fc80000010100 */
[----:B------:R-:W-:Y:S01]  /*1380*/  FFMA.FTZ R31, R25, R30, 1 ;  /* 0x3f800000191f7423 */ /* 0x000fe2000001001e */
[----:B------:R-:W-:-:S05]  /*1390*/  SHF.L.U32 R30, R43, 0x10, RZ ;  /* 0x000000102b1e7819 */ /* 0x000fca00000006ff */
[----:B------:R-:W-:Y:S01]  /*13a0*/  FMUL.FTZ R30, R30, R47 ;  /* 0x0000002f1e1e7220 */ /* 0x000fe20000410000 */
[----:B------:R-:W-:Y:S01]  /*13b0*/  FMUL.FTZ R47, R29, R24 ;  /* 0x000000181d2f7220 */ /* 0x000fe20000410000 */
[----:B------:R-:W-:Y:S01]  /*13c0*/  SHF.L.U32 R29, R40, 0x10, RZ ;  /* 0x00000010281d7819 */ /* 0x000fe200000006ff */
[----:B0-----:R-:W-:Y:S01]  /*13d0*/  FADD.FTZ R25, -R53, 1 ;  /* 0x3f80000035197421 */ /* 0x001fe20000010100 */
[----:B------:R-:W-:-:S03]  /*13e0*/  FMUL.FTZ R52, R52, R53 ;  /* 0x0000003534347220 */ /* 0x000fc60000410000 */
[----:B------:R-:W-:Y:S01]  /*13f0*/  FADD.FTZ R53, -R10, R29 ;  /* 0x0000001d0a357221 */ /* 0x000fe20000010100 */
[----:B------:R-:W-:Y:S01]  /*1400*/  FFMA.FTZ R55, R26, R25, 1 ;  /* 0x3f8000001a377423 */ /* 0x000fe20000010019 */
[----:B------:R-:W-:Y:S01]  /*1410*/  FMUL.FTZ R26, R14, R22 ;  /* 0x000000160e1a7220 */ /* 0x000fe20000410000 */
[----:B------:R-:W-:Y:S01]  /*1420*/  FMUL.FTZ R25, R28, R27 ;  /* 0x0000001b1c197220 */ /* 0x000fe20000410000 */
[----:B------:R-:W-:Y:S01]  /*1430*/  FMUL.FTZ R27, R30, R31 ;  /* 0x0000001f1e1b7220 */ /* 0x000fe20000410000 */
[----:B------:R-:W-:Y:S01]  /*1440*/  FMUL.FTZ R24, R52, R55 ;  /* 0x0000003734187220 */ /* 0x000fe20000410000 */
[----:B------:R-:W-:Y:S01]  /*1450*/  FFMA.FTZ R31, R17, R26, RZ ;  /* 0x0000001a111f7223 */ /* 0x000fe200000100ff */
[----:B------:R-:W-:Y:S01]  /*1460*/  FADD.FTZ R28, RZ, R26 ;  /* 0x0000001aff1c7221 */ /* 0x000fe20000010000 */
[----:B------:R-:W-:Y:S01]  /*1470*/  FMUL.FTZ R26, R53, R46 ;  /* 0x0000002e351a7220 */ /* 0x000fe20000410000 */
[----:B------:R-:W-:-:S03]  /*1480*/  FMUL.FTZ R29, R15, R25 ;  /* 0x000000190f1d7220 */ /* 0x000fc60000410000 */
[----:B------:R-:W-:Y:S01]  /*1490*/  FFMA.FTZ R52, R15, R26, R13 ;  /* 0x0000001a0f347223 */ /* 0x000fe2000001000d */
[----:B------:R-:W-:Y:S01]  /*14a0*/  FFMA.FTZ R30, R16, R29, R31 ;  /* 0x0000001d101e7223 */ /* 0x000fe2000001001f */
[----:B------:R-:W-:Y:S01]  /*14b0*/  FADD.FTZ R31, R29, R28 ;  /* 0x0000001c1d1f7221 */ /* 0x000fe20000010000 */
[----:B------:R-:W-:Y:S01]  /*14c0*/  FFMA.FTZ R28, R17, R22, RZ ;  /* 0x00000016111c7223 */ /* 0x000fe200000100ff */
[----:B------:R-:W-:Y:S01]  /*14d0*/  FMUL.FTZ R53, R52, -1.4426950216293334961 ;  /* 0xbfb8aa3b34357820 */ /* 0x000fe20000410000 */
[----:B------:R-:W-:Y:S02]  /*14e0*/  FADD.FTZ R29, RZ, R22 ;  /* 0x00000016ff1d7221 */ /* 0x000fe40000010000 */
[-C--:B------:R-:W-:Y:S02]  /*14f0*/  FFMA.FTZ R22, R23, R47.reuse, R28 ;  /* 0x0000002f17167223 */ /* 0x080fe4000001001c */
[----:B------:R-:W-:Y:S01]  /*1500*/  FADD.FTZ R29, R29, R47 ;  /* 0x0000002f1d1d7221 */ /* 0x000fe20000010000 */
[----:B------:R-:W0:Y:S01]  /*1510*/  MUFU.EX2 R53, R53 ;  /* 0x0000003500357308 */ /* 0x000e220000000800 */
[----:B------:R-:W-:Y:S01]  /*1520*/  FMUL.FTZ R47, R14, R47 ;  /* 0x0000002f0e2f7220 */ /* 0x000fe20000410000 */
[----:B------:R-:W-:-:S03]  /*1530*/  FFMA.FTZ R22, R21, R24, R22 ;  /* 0x0000001815167223 */ /* 0x000fc60000010016 */
[----:B------:R-:W-:Y:S01]  /*1540*/  FFMA.FTZ R30, R23, R47, R30 ;  /* 0x0000002f171e7223 */ /* 0x000fe2000001001e */
[----:B------:R-:W-:Y:S01]  /*1550*/  SHF.L.U32 R23, R41, 0x10, RZ ;  /* 0x0000001029177819 */ /* 0x000fe200000006ff */
[----:B------:R-:W-:Y:S01]  /*1560*/  FADD.FTZ R28, R31, R47 ;  /* 0x0000002f1f1c7221 */ /* 0x000fe20000010000 */
[----:B------:R-:W-:Y:S01]  /*1570*/  FFMA.FTZ R31, R16, R25, RZ ;  /* 0x00000019101f7223 */ /* 0x000fe200000100ff */
[----:B------:R-:W-:-:S03]  /*1580*/  FADD.FTZ R16, RZ, R25 ;  /* 0x00000019ff107221 */ /* 0x000fc60000010000 */
[-C--:B------:R-:W-:Y:S01]  /*1590*/  FFMA.FTZ R25, R20, R27.reuse, R31 ;  /* 0x0000001b14197223 */ /* 0x080fe2000001001f */
[----:B------:R-:W-:Y:S01]  /*15a0*/  FMUL.FTZ R31, R15, R27 ;  /* 0x0000001b0f1f7220 */ /* 0x000fe20000410000 */
[----:B0-----:R-:W-:Y:S01]  /*15b0*/  FADD.FTZ R54, R53, 1 ;  /* 0x3f80000035367421 */ /* 0x001fe20000010000 */
[----:B------:R-:W-:Y:S02]  /*15c0*/  FADD.FTZ R16, R16, R27 ;  /* 0x0000001b10107221 */ /* 0x000fe40000010000 */
[----:B------:R-:W-:Y:S01]  /*15d0*/  FFMA.FTZ R30, R20, R31, R30 ;  /* 0x0000001f141e7223 */ /* 0x000fe2000001001e */
[----:B------:R-:W-:Y:S01]  /*15e0*/  SHF.L.U32 R20, R9, 0x10, RZ ;  /* 0x0000001009147819 */ /* 0x000fe200000006ff */
[----:B------:R-:W-:Y:S01]  /*15f0*/  FADD.FTZ R31, R31, R28 ;  /* 0x0000001c1f1f7221 */ /* 0x000fe20000010000 */
[----:B------:R-:W0:Y:S01]  /*1600*/  MUFU.RCP R54, R54 ;  /* 0x0000003600367308 */ /* 0x000e220000001000 */
[----:B------:R-:W-:Y:S01]  /*1610*/  FADD.FTZ R28, R29, R24 ;  /* 0x000000181d1c7221 */ /* 0x000fe20000010000 */
[----:B------:R-:W-:Y:S01]  /*1620*/  FMUL.FTZ R29, R14, R24 ;  /* 0x000000180e1d7220 */ /* 0x000fe20000410000 */
[----:B------:R-:W-:-:S03]  /*1630*/  SHF.L.U32 R24, R39, 0x10, RZ ;  /* 0x0000001027187819 */ /* 0x000fc600000006ff */
[----:B------:R-:W-:Y:S01]  /*1640*/  FFMA.FTZ R30, R21, R29, R30 ;  /* 0x0000001d151e7223 */ /* 0x000fe2000001001e */
[----:B0-----:R-:W-:Y:S01]  /*1650*/  FADD.FTZ R17, -R54, 1 ;  /* 0x3f80000036117421 */ /* 0x001fe20000010100 */
[----:B------:R-:W-:-:S03]  /*1660*/  FMUL.FTZ R23, R23, R54 ;  /* 0x0000003617177220 */ /* 0x000fc60000410000 */
[----:B------:R-:W-:Y:S01]  /*1670*/  FFMA.FTZ R52, R52, R17, 1 ;  /* 0x3f80000034347423 */ /* 0x000fe20000010011 */
[----:B------:R-:W-:-:S03]  /*1680*/  SHF.L.U32 R17, R8, 0x10, RZ ;  /* 0x0000001008117819 */ /* 0x000fc600000006ff */
[----:B------:R-:W-:Y:S02]  /*1690*/  FMUL.FTZ R23, R23, R52 ;  /* 0x0000003417177220 */ /* 0x000fe40000410000 */
[----:B------:R-:W-:Y:S02]  /*16a0*/  FADD.FTZ R17, -R10, R17 ;  /* 0x000000110a117221 */ /* 0x000fe40000010100 */
[----:B------:R-:W-:Y:S01]  /*16b0*/  FFMA.FTZ R25, R26, R23, R25 ;  /* 0x000000171a197223 */ /* 0x000fe20000010019 */
[----:B------:R-:W-:Y:S01]  /*16c0*/  FADD.FTZ R16, R16, R23 ;  /* 0x0000001710107221 */ /* 0x000fe20000010000 */
[----:B------:R-:W-:-:S04]  /*16d0*/  FMUL.FTZ R17, R17, R46 ;  /* 0x0000002e11117220 */ /* 0x000fc80000410000 */
[----:B------:R-:W-:-:S04]  /*16e0*/  FFMA.FTZ R47, R14, R17, R12 ;  /* 0x000000110e2f7223 */ /* 0x000fc8000001000c */
[----:B------:R-:W-:-:S06]  /*16f0*/  FMUL.FTZ R52, R47, -1.4426950216293334961 ;  /* 0xbfb8aa3b2f347820 */ /* 0x000fcc0000410000 */
[----:B------:R-:W0:Y:S02]  /*1700*/  MUFU.EX2 R52, R52 ;  /* 0x0000003400347308 */ /* 0x000e240000000800 */
[----:B0-----:R-:W-:-:S06]  /*1710*/  FADD.FTZ R53, R52, 1 ;  /* 0x3f80000034357421 */ /* 0x001fcc0000010000 */
[----:B------:R-:W0:Y:S02]  /*1720*/  MUFU.RCP R53, R53 ;  /* 0x0000003500357308 */ /* 0x000e240000001000 */
[----:B0-----:R-:W-:Y:S01]  /*1730*/  FMUL.FTZ R27, R20, R53 ;  /* 0x00000035141b7220 */ /* 0x001fe20000410000 */
[----:B------:R-:W-:-:S04]  /*1740*/  FADD.FTZ R20, -R53, 1 ;  /* 0x3f80000035147421 */ /* 0x000fc80000010100 */
[----:B------:R-:W-:Y:S01]  /*1750*/  FFMA.FTZ R20, R47, R20, 1 ;  /* 0x3f8000002f147423 */ /* 0x000fe20000010014 */
[----:B------:R-:W-:-:S03]  /*1760*/  SHF.L.U32 R47, R11, 0x10, RZ ;  /* 0x000000100b2f7819 */ /* 0x000fc600000006ff */
[----:B------:R-:W-:Y:S02]  /*1770*/  FMUL.FTZ R27, R27, R20 ;  /* 0x000000141b1b7220 */ /* 0x000fe40000410000 */
[----:B------:R-:W-:-:S04]  /*1780*/  FADD.FTZ R47, -R10, R47 ;  /* 0x0000002f0a2f7221 */ /* 0x000fc80000010100 */
        /* <DEDUP_REMOVED lines=9> */
[----:B------:R-:W-:Y:S01]  /*1820*/  FMUL.FTZ R47, R21, R24 ;  /* 0x00000018152f7220 */ /* 0x000fe20000410000 */
[----:B------:R-:W-:Y:S01]  /*1830*/  FADD.FTZ R24, R31, R29 ;  /* 0x0000001d1f187221 */ /* 0x000fe20000010000 */
[----:B------:R-:W-:Y:S02]  /*1840*/  FMUL.FTZ R21, R15, R23 ;  /* 0x000000170f157220 */ /* 0x000fe40000410000 */
[----:B------:R-:W-:Y:S02]  /*1850*/  FFMA.FTZ R25, R20, R47, R25 ;  /* 0x0000002f14197223 */ /* 0x000fe40000010019 */
[----:B------:R-:W-:Y:S01]  /*1860*/  FFMA.FTZ R30, R26, R21, R30 ;  /* 0x000000151a1e7223 */ /* 0x000fe2000001001e */
[----:B------:R-:W-:Y:S01]  /*1870*/  FADD.FTZ R24, R21, R24 ;  /* 0x0000001815187221 */ /* 0x000fe20000010000 */
[----:B------:R-:W-:Y:S01]  /*1880*/  FMUL.FTZ R21, R14, R27 ;  /* 0x0000001b0e157220 */ /* 0x000fe20000410000 */
[----:B------:R-:W-:-:S03]  /*1890*/  FADD.FTZ R26, R28, R27 ;  /* 0x0000001b1c1a7221 */ /* 0x000fc60000010000 */
[----:B------:R-:W-:Y:S01]  /*18a0*/  FFMA.FTZ R29, R17, R21, R30 ;  /* 0x00000015111d7223 */ /* 0x000fe2000001001e */
[----:B------:R-:W-:Y:S01]  /*18b0*/  FADD.FTZ R24, R24, R21 ;  /* 0x0000001518187221 */ /* 0x000fe20000010000 */
[----:B------:R-:W-:-:S04]  /*18c0*/  FMUL.FTZ R21, R15, R47 ;  /* 0x0000002f0f157220 */ /* 0x000fc80000410000 */
[----:B------:R-:W-:Y:S01]  /*18d0*/  FFMA.FTZ R30, R20, R21, R29 ;  /* 0x00000015141e7223 */ /* 0x000fe2000001001d */
[----:B------:R-:W-:Y:S01]  /*18e0*/  FADD.FTZ R21, R21, R24 ;  /* 0x0000001815157221 */ /* 0x000fe20000010000 */
[----:B------:R-:W-:Y:S01]  /*18f0*/  FFMA.FTZ R24, R17, R27, R22 ;  /* 0x0000001b11187223 */ /* 0x000fe20000010016 */
[----:B------:R-:W-:-:S07]  /*1900*/  FADD.FTZ R27, R16, R47 ;  /* 0x0000002f101b7221 */ /* 0x000fce0000010000 */
.L_x_38:
[----:B------:R-:W0:Y:S01]  /*1910*/  SHFL.DOWN PT, R16, R30, 0x1, 0x1f ;  /* 0x08201f001e107f89 */ /* 0x000e2200000e0000 */
[C---:B------:R-:W-:Y:S01]  /*1920*/  ISETP.GT.AND P0, PT, R3.reuse, 0x1e, PT ;  /* 0x0000001e0300780c */ /* 0x040fe20003f04270 */
[----:B------:R-:W1:Y:S01]  /*1930*/  S2UR UR8, SR_CgaCtaId ;  /* 0x00000000000879c3 */ /* 0x000e620000008800 */
[----:B------:R-:W-:Y:S01]  /*1940*/  UMOV UR5, 0x400 ;  /* 0x0000040000057882 */ /* 0x000fe20000000000 */
[----:B------:R-:W2:Y:S01]  /*1950*/  SHFL.DOWN PT, R17, R21, 0x1, 0x1f ;  /* 0x08201f0015117f89 */ /* 0x000ea200000e0000 */
[----:B------:R-:W-:Y:S01]  /*1960*/  UIADD3 UR4, UPT, UPT, UR5, 0x90, URZ ;  /* 0x0000009005047890 */ /* 0x000fe2000fffe0ff */
[----:B------:R-:W-:Y:S01]  /*1970*/  ISETP.GT.AND P2, PT, R3, 0xf, PT ;  /* 0x0000000f0300780c */ /* 0x000fe20003f44270 */
[----:B------:R-:W-:Y:S01]  /*1980*/  BSSY.RECONVERGENT B0, `(.L_x_39) ;  /* 0x0000024000007945 */ /* 0x000fe20003800200 */
[C---:B------:R-:W-:Y:S02]  /*1990*/  ISETP.NE.AND P1, PT, R2.reuse, RZ, PT ;  /* 0x000000ff0200720c */ /* 0x040fe40003f25270 */
[----:B------:R-:W-:-:S04]  /*19a0*/  ISETP.GT.U32.AND P3, PT, R2, 0xd, PT ;  /* 0x0000000d0200780c */ /* 0x000fc80003f64070 */
[----:B0-----:R-:W-:Y:S01]  /*19b0*/  @!P0 FADD.FTZ R30, R16, R30 ;  /* 0x0000001e101e8221 */ /* 0x001fe20000010000 */
[----:B-1----:R-:W-:Y:S01]  /*19c0*/  ULEA UR4, UR8, UR4, 0x18 ;  /* 0x0000000408047291 */ /* 0x002fe2000f8ec0ff */
[----:B--2---:R-:W-:-:S03]  /*19d0*/  @!P0 FADD.FTZ R21, R17, R21 ;  /* 0x0000001511158221 */ /* 0x004fc60000010000 */
[----:B------:R-:W0:Y:S01]  /*19e0*/  SHFL.DOWN PT, R16, R30, 0x2, 0x1f ;  /* 0x08401f001e107f89 */ /* 0x000e2200000e0000 */
[----:B------:R-:W-:Y:S02]  /*19f0*/  ISETP.GT.AND P0, PT, R3, 0x1d, PT ;  /* 0x0000001d0300780c */ /* 0x000fe40003f04270 */
[----:B------:R-:W-:Y:S01]  /*1a00*/  LEA R47, R2, UR4, 0x4 ;  /* 0x00000004022f7c11 */ /* 0x000fe2000f8e20ff */
        /* <DEDUP_REMOVED lines=22> */
[----:B------:R-:W-:Y:S01]  /*1b70*/  VOTEU.ALL UP0, P0 ;  /* 0x0000000000ff7886 */ /* 0x000fe20000000000 */
[----:B------:R-:W-:-:S04]  /*1b80*/  @!P0 SHF.R.U32.HI R20, RZ, 0x2, R2 ;  /* 0x00000002ff148819 */ /* 0x000fc80000011602 */
[----:B------:R-:W-:Y:S01]  /*1b90*/  @!UP0 ULEA UR4, UR8, UR5, 0x18 ;  /* 0x0000000508048291 */ /* 0x000fe2000f8ec0ff */
[----:B------:R-:W-:-:S08]  /*1ba0*/  @!P0 LOP3.LUT R20, R20, 0xf8, RZ, 0xc0, !PT ;  /* 0x000000f814148812 */ /* 0x000fd000078ec0ff */
[----:B------:R3:W-:Y:S03]  /*1bb0*/  @!P0 STS.64 [R20+UR4+0x10], R16 ;  /* 0x0000101014008988 */ /* 0x0007e60008000a04 */
.L_x_40:
[----:B------:R-:W-:Y:S05]  /*1bc0*/  BSYNC.RECONVERGENT B0 ;  /* 0x0000000000007941 */ /* 0x000fea0003800200 */
.L_x_39:
[----:B------:R-:W-:Y:S06]  /*1bd0*/  BAR.SYNC.DEFER_BLOCKING 0x0 ;  /* 0x0000000000007b1d */ /* 0x000fec0000010000 */
[----:B------:R-:W-:Y:S04]  /*1be0*/  BSSY.RECONVERGENT B0, `(.L_x_41) ;  /* 0x0000024000007945 */ /* 0x000fe80003800200 */
[----:B------:R-:W-:Y:S05]  /*1bf0*/  @P1 BRA `(.L_x_42) ;  /* 0x0000000000881947 */ /* 0x000fea0003800000 */
[----:B------:R-:W-:-:S09]  /*1c00*/  ULEA UR4, UR8, UR5, 0x18 ;  /* 0x0000000508047291 */ /* 0x000fd2000f8ec0ff */
[----:B-1----:R-:W1:Y:S04]  /*1c10*/  LDS.64 R28, [UR4+0x18] ;  /* 0x00001804ff1c7984 */ /* 0x002e680008000a00 */
[----:B--23--:R-:W2:Y:S01]  /*1c20*/  LDS.128 R20, [UR4+0x20] ;  /* 0x00002004ff147984 */ /* 0x00cea20008000c00 */
[----:B-1----:R-:W-:Y:S01]  /*1c30*/  FADD.FTZ R53, R16, R28 ;  /* 0x0000001c10357221 */ /* 0x002fe20000010000 */
[----:B0-----:R-:W-:Y:S02]  /*1c40*/  FADD.FTZ R16, R17, R29 ;  /* 0x0000001d11107221 */ /* 0x001fe40000010000 */
[----:B------:R-:W0:Y:S01]  /*1c50*/  LDS.128 R28, [UR4+0x30] ;  /* 0x00003004ff1c7984 */ /* 0x000e220008000c00 */
[----:B--2---:R-:W-:Y:S01]  /*1c60*/  FADD.FTZ R53, R53, R20 ;  /* 0x0000001435357221 */ /* 0x004fe20000010000 */
[----:B------:R-:W-:-:S03]  /*1c70*/  FADD.FTZ R16, R16, R21 ;  /* 0x0000001510107221 */ /* 0x000fc60000010000 */
[----:B------:R-:W-:Y:S01]  /*1c80*/  FADD.FTZ R53, R53, R22 ;  /* 0x0000001635357221 */ /* 0x000fe20000010000 */
[----:B------:R-:W-:Y:S02]  /*1c90*/  FADD.FTZ R16, R16, R23 ;  /* 0x0000001710107221 */ /* 0x000fe40000010000 */
[----:B------:R-:W1:Y:S01]  /*1ca0*/  LDS.128 R20, [UR4+0x40] ;  /* 0x00004004ff147984 */ /* 0x000e620008000c00 */
[----:B0-----:R-:W-:Y:S01]  /*1cb0*/  FADD.FTZ R53, R53, R28 ;  /* 0x0000001c35357221 */ /* 0x001fe20000010000 */
[----:B------:R-:W-:-:S03]  /*1cc0*/  FADD.FTZ R16, R16, R29 ;  /* 0x0000001d10107221 */ /* 0x000fc60000010000 */
[----:B------:R-:W-:Y:S01]  /*1cd0*/  FADD.FTZ R53, R53, R30 ;  /* 0x0000001e35357221 */ /* 0x000fe20000010000 */
[----:B------:R-:W-:Y:S02]  /*1ce0*/  FADD.FTZ R16, R16, R31 ;  /* 0x0000001f10107221 */ /* 0x000fe40000010000 */
[----:B------:R-:W0:Y:S01]  /*1cf0*/  LDS.128 R28, [UR4+0x50] ;  /* 0x00005004ff1c7984 */ /* 0x000e220008000c00 */
[----:B-1----:R-:W-:Y:S01]  /*1d00*/  FADD.FTZ R53, R53, R20 ;  /* 0x0000001435357221 */ /* 0x002fe20000010000 */
        /* <DEDUP_REMOVED lines=12> */
[----:B------:R-:W-:-:S03]  /*1dd0*/  FADD.FTZ R16, R16, R23 ;  /* 0x0000001710107221 */ /* 0x000fc60000010000 */
[----:B0-----:R-:W-:Y:S01]  /*1de0*/  FADD.FTZ R53, R53, R28 ;  /* 0x0000001c35357221 */ /* 0x001fe20000010000 */
[----:B------:R-:W-:-:S03]  /*1df0*/  FADD.FTZ R20, R16, R29 ;  /* 0x0000001d10147221 */ /* 0x000fc60000010000 */
[----:B------:R-:W-:Y:S01]  /*1e00*/  FADD.FTZ R16, R53, R30 ;  /* 0x0000001e35107221 */ /* 0x000fe20000010000 */
[----:B------:R-:W-:-:S07]  /*1e10*/  FADD.FTZ R17, R20, R31 ;  /* 0x0000001f14117221 */ /* 0x000fce0000010000 */
.L_x_42:
[----:B------:R-:W-:Y:S05]  /*1e20*/  BSYNC.RECONVERGENT B0 ;  /* 0x0000000000007941 */ /* 0x000fea0003800200 */
.L_x_41:
[----:B------:R-:W-:Y:S06]  /*1e30*/  BAR.SYNC.DEFER_BLOCKING 0x0 ;  /* 0x0000000000007b1d */ /* 0x000fec0000010000 */
[----:B------:R-:W-:Y:S04]  /*1e40*/  BSSY.RECONVERGENT B0, `(.L_x_43) ;  /* 0x000009d000007945 */ /* 0x000fe80003800200 */
[----:B------:R-:W-:Y:S05]  /*1e50*/  @P3 BRA `(.L_x_44) ;  /* 0x00000008006c3947 */ /* 0x000fea0003800000 */
[----:B-1----:R-:W1:Y:S04]  /*1e60*/  LDS.128 R28, [R47+0xe0] ;  /* 0x0000e0002f1c7984 */ /* 0x002e680000000c00 */
[----:B--23--:R-:W2:Y:S01]  /*1e70*/  LDS.128 R20, [R47+0x1c0] ;  /* 0x0001c0002f147984 */ /* 0x00cea20000000c00 */
[----:B-1----:R-:W-:Y:S01]  /*1e80*/  FADD.FTZ R53, R24, R28 ;  /* 0x0000001c18357221 */ /* 0x002fe20000010000 */
[----:B------:R-:W-:Y:S01]  /*1e90*/  FADD.FTZ R28, R25, R29 ;  /* 0x0000001d191c7221 */ /* 0x000fe20000010000 */
[----:B------:R-:W-:Y:S01]  /*1ea0*/  FADD.FTZ R29, R26, R30 ;  /* 0x0000001e1a1d7221 */ /* 0x000fe20000010000 */
[----:B------:R-:W-:Y:S01]  /*1eb0*/  FADD.FTZ R30, R27, R31 ;  /* 0x0000001f1b1e7221 */ /* 0x000fe20000010000 */
[----:B--2---:R-:W-:Y:S01]  /*1ec0*/  FADD.FTZ R53, R53, R20 ;  /* 0x0000001435357221 */ /* 0x004fe20000010000 */
[----:B------:R-:W1:Y:S01]  /*1ed0*/  LDS.128 R24, [R47+0x2a0] ;  /* 0x0002a0002f187984 */ /* 0x000e620000000c00 */
[----:B------:R-:W-:Y:S01]  /*1ee0*/  FADD.FTZ R28, R28, R21 ;  /* 0x000000151c1c7221 */ /* 0x000fe20000010000 */
[----:B------:R-:W-:Y:S01]  /*1ef0*/  FADD.FTZ R29, R29, R22 ;  /* 0x000000161d1d7221 */ /* 0x000fe20000010000 */
[----:B------:R-:W-:-:S02]  /*1f00*/  FADD.FTZ R30, R30, R23 ;  /* 0x000000171e1e7221 */ /* 0x000fc40000010000 */
[----:B------:R-:W2:Y:S01]  /*1f10*/  LDS.128 R20, [R47+0x380] ;  /* 0x000380002f147984 */ /* 0x000ea20000000c00 */
[----:B-1----:R-:W-:Y:S01]  /*1f20*/  FADD.FTZ R53, R53, R24 ;  /* 0x0000001835357221 */ /* 0x002fe20000010000 */
[----:B------:R-:W-:Y:S01]  /*1f30*/  FADD.FTZ R28, R28, R25 ;  /* 0x000000191c1c7221 */ /* 0x000fe20000010000 */
[----:B------:R-:W-:Y:S01]  /*1f40*/  FADD.FTZ R29, R29, R26 ;  /* 0x0000001a1d1d7221 */ /* 0x000fe20000010000 */
[----:B------:R-:W-:Y:S02]  /*1f50*/  FADD.FTZ R30, R30, R27 ;  /* 0x0000001b1e1e7221 */ /* 0x000fe40000010000 */
[----:B------:R-:W1:Y:S01]  /*1f60*/  LDS.128 R24, [R47+0x460] ;  /* 0x000460002f187984 */ /* 0x000e620000000c00 */
[----:B--2---:R-:W-:Y:S01]  /*1f70*/  FADD.FTZ R53, R53, R20 ;  /* 0x0000001435357221 */ /* 0x004fe20000010000 */
        /* <DEDUP_REMOVED lines=127> */
[----:B------:R-:W-:Y:S01]  /*2770*/  FADD.FTZ R52, R52, R27 ;  /* 0x0000001b34347221 */ /* 0x000fe20000010000 */
[----:B------:R-:W1:Y:S01]  /*2780*/  LDS.128 R28, [R47+0x1b20] ;  /* 0x001b20002f1c7984 */ /* 0x000e620000000c00 */
[----:B--2---:R-:W-:Y:S01]  /*2790*/  FADD.FTZ R53, R53, R20 ;  /* 0x0000001435357221 */ /* 0x004fe20000010000 */
[----:B------:R-:W-:Y:S01]  /*27a0*/  FADD.FTZ R20, R24, R21 ;  /* 0x0000001518147221 */ /* 0x000fe20000010000 */
[----:B------:R-:W-:Y:S01]  /*27b0*/  FADD.FTZ R21, R25, R22 ;  /* 0x0000001619157221 */ /* 0x000fe20000010000 */
[----:B------:R-:W-:Y:S01]  /*27c0*/  FADD.FTZ R52, R52, R23 ;  /* 0x0000001734347221 */ /* 0x000fe20000010000 */
[----:B-1----:R-:W-:Y:S01]  /*27d0*/  FADD.FTZ R24, R53, R28 ;  /* 0x0000001c35187221 */ /* 0x002fe20000010000 */
[----:B------:R-:W-:Y:S01]  /*27e0*/  FADD.FTZ R25, R20, R29 ;  /* 0x0000001d14197221 */ /* 0x000fe20000010000 */
[----:B------:R-:W-:Y:S01]  /*27f0*/  FADD.FTZ R26, R21, R30 ;  /* 0x0000001e151a7221 */ /* 0x000fe20000010000 */
[----:B------:R-:W-:-:S07]  /*2800*/  FADD.FTZ R27, R52, R31 ;  /* 0x0000001f341b7221 */ /* 0x000fce0000010000 */
.L_x_44:
[----:B------:R-:W-:Y:S05]  /*2810*/  BSYNC.RECONVERGENT B0 ;  /* 0x0000000000007941 */ /* 0x000fea0003800200 */
.L_x_43:
[----:B-1----:R-:W1:Y:S01]  /*2820*/  LDC R28, c[0x0][0x370] ;  /* 0x0000dc00ff1c7b82 */ /* 0x002e620000000800 */
[----:B------:R-:W-:Y:S01]  /*2830*/  BSSY.RECONVERGENT B0, `(.L_x_45) ;  /* 0x000001e000007945 */ /* 0x000fe20003800200 */
[----:B-1----:R-:W-:-:S03]  /*2840*/  ISETP.GE.U32.AND P0, PT, R28, 0x2, PT ;  /* 0x000000021c00780c */ /* 0x002fc60003f06070 */
[----:B------:R-:W-:Y:S10]  /*2850*/  @P3 BRA `(.L_x_46) ;  /* 0x00000000006c3947 */ /* 0x000ff40003800000 */
[----:B--23--:R-:W1:Y:S01]  /*2860*/  LDC.64 R20, c[0x0][0x3f8] ;  /* 0x0000fe00ff147b82 */ /* 0x00ce620000000a00 */
[----:B------:R-:W-:-:S07]  /*2870*/  IMAD R7, R7, 0xe, R2 ;  /* 0x0000000e07077824 */ /* 0x000fce00078e0202 */
[----:B------:R-:W2:Y:S01]  /*2880*/  LDC.64 R22, c[0x0][0x3d8] ;  /* 0x0000f600ff167b82 */ /* 0x000ea20000000a00 */
[----:B-1----:R-:W-:Y:S01]  /*2890*/  IMAD.WIDE.U32 R30, R20, 0x3, RZ ;  /* 0x00000003141e7825 */ /* 0x002fe200078e00ff */
[----:B------:R-:W-:-:S04]  /*28a0*/  LEA R29, R21, R21, 0x1 ;  /* 0x00000015151d7211 */ /* 0x000fc800078e08ff */
[----:B------:R-:W-:Y:S01]  /*28b0*/  IADD3 R29, PT, PT, R31, R29, RZ ;  /* 0x0000001d1f1d7210 */ /* 0x000fe20007ffe0ff */
[----:B--2---:R-:W-:-:S03]  /*28c0*/  IMAD.WIDE R22, R7, 0x4, R22 ;  /* 0x0000000407167825 */ /* 0x004fc600078e0216 */
[----:B------:R-:W-:-:S04]  /*28d0*/  LEA.HI R7, P2, R29, R30, RZ, 0x1 ;  /* 0x0000001e1d077211 */ /* 0x000fc800078508ff */
[----:B------:R-:W-:Y:S01]  /*28e0*/  IADD3.X R30, PT, PT, RZ, R29, RZ, P2, !PT ;  /* 0x0000001dff1e7210 */ /* 0x000fe200017fe4ff */
[----:B------:R1:W-:Y:S01]  /*28f0*/  REDG.E.ADD.F32.FTZ.RN.STRONG.GPU desc[UR6][R22.64], R24 ;  /* 0x00000018160079a6 */ /* 0x0003e2000c12f306 */
[----:B------:R-:W-:Y:S02]  /*2900*/  LEA.HI R47, P2, R21, R20, RZ, 0x1 ;  /* 0x00000014152f7211 */ /* 0x000fe400078508ff */
[----:B------:R-:W-:Y:S02]  /*2910*/  SHF.L.U64.HI R29, R7, 0x1, R30 ;  /* 0x00000001071d7819 */ /* 0x000fe4000001021e */
[----:B------:R-:W-:Y:S02]  /*2920*/  IADD3.X R30, PT, PT, RZ, R21, RZ, P2, !PT ;  /* 0x00000015ff1e7210 */ /* 0x000fe400017fe4ff */
[----:B------:R-:W-:Y:S02]  /*2930*/  SHF.L.U32 R53, R47, 0x1, RZ ;  /* 0x000000012f357819 */ /* 0x000fe400000006ff */
[----:B------:R-:W-:-:S02]  /*2940*/  SHF.L.U32 R7, R7, 0x1, RZ ;  /* 0x0000000107077819 */ /* 0x000fc400000006ff */
[----:B------:R-:W-:Y:S02]  /*2950*/  SHF.L.U64.HI R47, R47, 0x1, R30 ;  /* 0x000000012f2f7819 */ /* 0x000fe4000001021e */
[----:B------:R-:W-:Y:S02]  /*2960*/  LOP3.LUT R53, R53, 0xfffffffc, RZ, 0xc0, !PT ;  /* 0xfffffffc35357812 */ /* 0x000fe400078ec0ff */
[----:B------:R-:W-:Y:S02]  /*2970*/  LEA R30, P3, R20, R22, 0x2 ;  /* 0x00000016141e7211 */ /* 0x000fe400078610ff */
[----:B------:R-:W-:Y:S02]  /*2980*/  LOP3.LUT R7, R7, 0xfffffffc, RZ, 0xc0, !PT ;  /* 0xfffffffc07077812 */ /* 0x000fe400078ec0ff */
[----:B------:R-:W-:Y:S02]  /*2990*/  IADD3 R52, P2, PT, R22, R53, RZ ;  /* 0x0000003516347210 */ /* 0x000fe40007f5e0ff */
[----:B------:R-:W-:-:S02]  /*29a0*/  LEA.HI.X R31, R20, R23, R21, 0x2, P3 ;  /* 0x00000017141f7211 */ /* 0x000fc400018f1415 */
[----:B------:R-:W-:Y:S02]  /*29b0*/  IADD3 R20, P3, PT, R22, R7, RZ ;  /* 0x0000000716147210 */ /* 0x000fe40007f7e0ff */
[C---:B------:R-:W-:Y:S02]  /*29c0*/  IADD3.X R53, PT, PT, R23.reuse, R47, RZ, P2, !PT ;  /* 0x0000002f17357210 */ /* 0x040fe400017fe4ff */
[----:B------:R-:W-:-:S03]  /*29d0*/  IADD3.X R21, PT, PT, R23, R29, RZ, P3, !PT ;  /* 0x0000001d17157210 */ /* 0x000fc60001ffe4ff */
[----:B------:R1:W-:Y:S04]  /*29e0*/  REDG.E.ADD.F32.FTZ.RN.STRONG.GPU desc[UR6][R52.64], R25 ;  /* 0x00000019340079a6 */ /* 0x0003e8000c12f306 */
[----:B------:R1:W-:Y:S04]  /*29f0*/  REDG.E.ADD.F32.FTZ.RN.STRONG.GPU desc[UR6][R30.64], R26 ;  /* 0x0000001a1e0079a6 */ /* 0x0003e8000c12f306 */
[----:B------:R1:W-:Y:S02]  /*2a00*/  REDG.E.ADD.F32.FTZ.RN.STRONG.GPU desc[UR6][R20.64], R27 ;  /* 0x0000001b140079a6 */ /* 0x0003e4000c12f306 */
.L_x_46:
[----:B------:R-:W-:Y:S05]  /*2a10*/  BSYNC.RECONVERGENT B0 ;  /* 0x0000000000007941 */ /* 0x000fea0003800200 */
.L_x_45:
[----:B------:R-:W-:Y:S05]  /*2a20*/  @!P0 BRA `(.L_x_47) ;  /* 0x0000000800948947 */ /* 0x000fea0003800000 */
[----:B-1----:R-:W1:Y:S01]  /*2a30*/  LDC.64 R30, c[0x0][0x3d0] ;  /* 0x0000f400ff1e7b82 */ /* 0x002e620000000a00 */
[----:B---3--:R-:W-:Y:S02]  /*2a40*/  LOP3.LUT R20, R35, 0x1, RZ, 0xc0, !PT ;  /* 0x0000000123147812 */ /* 0x008fe400078ec0ff */
[----:B------:R-:W-:-:S03]  /*2a50*/  ISETP.GE.U32.AND P2, PT, R28, 0x8, PT ;  /* 0x000000081c00780c */ /* 0x000fc60003f46070 */
[----:B------:R-:W-:-:S04]  /*2a60*/  IMAD R23, R20, R5, RZ ;  /* 0x0000000514177224 */ /* 0x000fc800078e02ff */
[----:B------:R-:W-:-:S05]  /*2a70*/  IMAD R7, R23, R28, RZ ;  /* 0x0000001c17077224 */ /* 0x000fca00078e02ff */
[----:B------:R-:W-:-:S05]  /*2a80*/  SHF.L.U32 R7, R7, 0x1, RZ ;  /* 0x0000000107077819 */ /* 0x000fca00000006ff */
[----:B-1----:R-:W-:Y:S01]  /*2a90*/  IMAD.WIDE R30, R7, 0x4, R30 ;  /* 0x00000004071e7825 */ /* 0x002fe200078e021e */
[----:B------:R-:W-:Y:S06]  /*2aa0*/  @P1 BRA `(.L_x_48) ;  /* 0x0000000000501947 */ /* 0x000fec0003800000 */
[----:B--2---:R-:W1:Y:S01]  /*2ab0*/  LDC.64 R20, c[0x0][0x3c8] ;  /* 0x0000f200ff147b82 */ /* 0x004e620000000a00 */
[----:B------:R-:W-:Y:S01]  /*2ac0*/  IADD3 R7, PT, PT, R23, R0, RZ ;  /* 0x0000000017077210 */ /* 0x000fe20007ffe0ff */
[----:B------:R-:W-:Y:S01]  /*2ad0*/  IMAD R23, R5, UR9, R0 ;  /* 0x0000000905177c24 */ /* 0x000fe2000f8e0200 */
[----:B------:R-:W-:-:S03]  /*2ae0*/  LOP3.LUT P0, R24, R35, 0x2, RZ, 0xc0, !PT ;  /* 0x0000000223187812 */ /* 0x000fc6000780c0ff */
[----:B------:R-:W-:-:S05]  /*2af0*/  IMAD.WIDE.U32 R22, R23, 0x8, R30 ;  /* 0x0000000817167825 */ /* 0x000fca00078e001e */
[----:B------:R3:W-:Y:S01]  /*2b00*/  STG.E.64 desc[UR6][R22.64], R16 ;  /* 0x0000001016007986 */ /* 0x0007e2000c101b06 */
[----:B-1----:R-:W-:Y:S01]  /*2b10*/  IMAD.WIDE.U32 R20, R7, 0x4, R20 ;  /* 0x0000000407147825 */ /* 0x002fe200078e0014 */
[----:B------:R-:W-:Y:S02]  /*2b20*/  IADD3 R7, PT, PT, -R24, 0x1, RZ ;  /* 0x0000000118077810 */ /* 0x000fe40007ffe1ff */
[----:B------:R-:W-:Y:S01]  /*2b30*/  SEL R24, R28, RZ, !P0 ;  /* 0x000000ff1c187207 */ /* 0x000fe20004000000 */
[----:B------:R-:W-:Y:S06]  /*2b40*/  MEMBAR.ALL.GPU ;  /* 0x0000000000007992 */ /* 0x000fec000000a000 */
[----:B------:R-:W-:-:S00]  /*2b50*/  ERRBAR ;  /* 0x00000000000079ab */ /* 0x000fc00000000000 */
[----:B------:R-:W-:Y:S06]  /*2b60*/  CGAERRBAR ;  /* 0x00000000000075ab */ /* 0x000fec0000000000 */
[----:B------:R3:W-:Y:S01]  /*2b70*/  REDG.E.ADD.S32.STRONG.GPU desc[UR6][R20.64], R7 ;  /* 0x000000071400798e */ /* 0x0007e2000c12e306 */
[----:B------:R-:W-:-:S13]  /*2b80*/  ISETP.NE.AND P0, PT, R24, -0x1, PT ;  /* 0xffffffff1800780c */ /* 0x000fda0003f05270 */
[----:B---3--:R-:W-:Y:S05]  /*2b90*/  @!P0 BRA `(.L_x_48) ;  /* 0x0000000000148947 */ /* 0x008fea0003800000 */
.L_x_49:
[----:B------:R-:W2:Y:S04]  /*2ba0*/  LDG.E.STRONG.GPU R7, desc[UR6][R20.64] ;  /* 0x0000000614077981 */ /* 0x000ea8000c1ef900 */
[----:B--2---:R-:W-:Y:S01]  /*2bb0*/  CCTL.IVALL ;  /* 0x00000000ff00798f */ /* 0x004fe20002000000 */
[----:B------:R-:W-:Y:S05]  /*2bc0*/  YIELD ;  /* 0x0000000000007946 */ /* 0x000fea0003800000 */
[----:B------:R-:W-:-:S13]  /*2bd0*/  ISETP.NE.AND P0, PT, R7, R24, PT ;  /* 0x000000180700720c */ /* 0x000fda0003f05270 */
[----:B------:R-:W-:Y:S05]  /*2be0*/  @P0 BRA `(.L_x_49) ;  /* 0xfffffffc00ec0947 */ /* 0x000fea000383ffff */
.L_x_48:
[----:B------:R-:W-:Y:S05]  /*2bf0*/  WARPSYNC.ALL ;  /* 0x0000000000007948 */ /* 0x000fea0003800000 */
[----:B------:R-:W-:Y:S01]  /*2c00*/  BAR.SYNC.DEFER_BLOCKING 0x0 ;  /* 0x0000000000007b1d */ /* 0x000fe20000010000 */
[----:B------:R-:W-:-:S05]  /*2c10*/  HFMA2 R7, -RZ, RZ, 0, 0 ;  /* 0x00000000ff077431 */ /* 0x000fca00000001ff */
[----:B------:R-:W-:Y:S05]  /*2c20*/  @!P2 BRA `(.L_x_50) ;  /* 0x00000004001ca947 */ /* 0x000fea0003800000 */
[C-C-:B------:R-:W-:Y:S01]  /*2c30*/  IMAD R22, R5.reuse, 0x3, R0.reuse ;  /* 0x0000000305167824 */ /* 0x140fe200078e0200 */
[CC--:B------:R-:W-:Y:S01]  /*2c40*/  LEA R27, R5.reuse, R0.reuse, 0x1 ;  /* 0x00000000051b7211 */ /* 0x0c0fe200078e08ff */
[C-C-:B------:R-:W-:Y:S01]  /*2c50*/  IMAD R24, R5.reuse, 0x5, R0.reuse ;  /* 0x0000000505187824 */ /* 0x140fe200078e0200 */
[CC--:B------:R-:W-:Y:S01]  /*2c60*/  LEA R7, R5.reuse, R0.reuse, 0x2 ;  /* 0x0000000005077211 */ /* 0x0c0fe200078e10ff */
[C-C-:B------:R-:W-:Y:S01]  /*2c70*/  IMAD R26, R5.reuse, 0x7, R0.reuse ;  /* 0x00000007051a7824 */ /* 0x140fe200078e0200 */
[----:B------:R-:W-:Y:S01]  /*2c80*/  IADD3 R47, PT, PT, R0, R5, RZ ;  /* 0x00000005002f7210 */ /* 0x000fe20007ffe0ff */
[----:B------:R-:W-:Y:S01]  /*2c90*/  IMAD R23, R5, 0x6, R0 ;  /* 0x0000000605177824 */ /* 0x000fe200078e0200 */
[----:B------:R-:W-:Y:S01]  /*2ca0*/  MOV R52, RZ ;  /* 0x000000ff00347202 */ /* 0x000fe20000000f00 */
[----:B------:R-:W-:Y:S01]  /*2cb0*/  UIADD3 UR4, UPT, UPT, -UR9, URZ, URZ ;  /* 0x000000ff09047290 */ /* 0x000fe2000fffe1ff */
[----:B------:R-:W-:Y:S02]  /*2cc0*/  MOV R29, R0 ;  /* 0x00000000001d7202 */ /* 0x000fe40000000f00 */
[----:B------:R-:W-:-:S09]  /*2cd0*/  LOP3.LUT R25, R28, 0x7ffffff8, RZ, 0xc0, !PT ;  /* 0x7ffffff81c197812 */ /* 0x000fd200078ec0ff */
.L_x_51:
[----:B------:R-:W-:-:S13]  /*2ce0*/  ISETP.EQ.OR P0, PT, RZ, UR4, P1 ;  /* 0x00000004ff007c0c */ /* 0x000fda0008f02670 */
[----:B------:R-:W-:-:S05]  /*2cf0*/  @!P0 IMAD.WIDE.U32 R54, R29, 0x8, R30 ;  /* 0x000000081d368825 */ /* 0x000fca00078e001e */
[----:B--2---:R-:W0:Y:S02]  /*2d00*/  @!P0 LDG.E.64 R20, desc[UR6][R54.64] ;  /* 0x0000000636148981 */ /* 0x004e24000c1e1b00 */
[----:B0-----:R-:W-:Y:S01]  /*2d10*/  @!P0 FADD.FTZ R16, R16, R20 ;  /* 0x0000001410108221 */ /* 0x001fe20000010000 */
[----:B------:R-:W-:Y:S01]  /*2d20*/  IADD3 R20, PT, PT, R52, 0x1, RZ ;  /* 0x0000000134147810 */ /* 0x000fe20007ffe0ff */
[----:B------:R-:W-:-:S03]  /*2d30*/  @!P0 FADD.FTZ R17, R17, R21 ;  /* 0x0000001511118221 */ /* 0x000fc60000010000 */
[----:B------:R-:W-:-:S13]  /*2d40*/  ISETP.EQ.OR P0, PT, R20, UR9, P1 ;  /* 0x0000000914007c0c */ /* 0x000fda0008f02670 */
[----:B------:R-:W-:-:S05]  /*2d50*/  @!P0 IMAD.WIDE.U32 R56, R47, 0x8, R30 ;  /* 0x000000082f388825 */ /* 0x000fca00078e001e */
[----:B------:R-:W2:Y:S02]  /*2d60*/  @!P0 LDG.E.64 R20, desc[UR6][R56.64] ;  /* 0x0000000638148981 */ /* 0x000ea4000c1e1b00 */
[----:B--2---:R-:W-:Y:S01]  /*2d70*/  @!P0 FADD.FTZ R16, R16, R20 ;  /* 0x0000001410108221 */ /* 0x004fe20000010000 */
        /* <DEDUP_REMOVED lines=33> */
[----:B------:R-:W-:-:S06]  /*2f90*/  @!P0 IMAD.WIDE.U32 R20, R26, 0x8, R30 ;  /* 0x000000081a148825 */ /* 0x000fcc00078e001e */
[----:B------:R-:W2:Y:S01]  /*2fa0*/  @!P0 LDG.E.64 R20, desc[UR6][R20.64] ;  /* 0x0000000614148981 */ /* 0x000ea2000c1e1b00 */
[----:B------:R-:W-:Y:S01]  /*2fb0*/  IADD3 R52, PT, PT, R52, 0x8, RZ ;  /* 0x0000000834347810 */ /* 0x000fe20007ffe0ff */
[----:B------:R-:W-:Y:S01]  /*2fc0*/  UIADD3 UR4, UPT, UPT, UR4, 0x8, URZ ;  /* 0x0000000804047890 */ /* 0x000fe2000fffe0ff */
[C---:B------:R-:W-:Y:S02]  /*2fd0*/  LEA R29, R5.reuse, R29, 0x3 ;  /* 0x0000001d051d7211 */ /* 0x040fe400078e18ff */
[C---:B------:R-:W-:Y:S02]  /*2fe0*/  LEA R47, R5.reuse, R47, 0x3 ;  /* 0x0000002f052f7211 */ /* 0x040fe400078e18ff */
[C---:B------:R-:W-:Y:S02]  /*2ff0*/  LEA R27, R5.reuse, R27, 0x3 ;  /* 0x0000001b051b7211 */ /* 0x040fe400078e18ff */
[C---:B------:R-:W-:Y:S02]  /*3000*/  LEA R22, R5.reuse, R22, 0x3 ;  /* 0x0000001605167211 */ /* 0x040fe400078e18ff */
[----:B------:R-:W-:-:S02]  /*3010*/  LEA R7, R5, R7, 0x3 ;  /* 0x0000000705077211 */ /* 0x000fc400078e18ff */
[C---:B------:R-:W-:Y:S02]  /*3020*/  LEA R24, R5.reuse, R24, 0x3 ;  /* 0x0000001805187211 */ /* 0x040fe400078e18ff */
[C---:B------:R-:W-:Y:S02]  /*3030*/  LEA R23, R5.reuse, R23, 0x3 ;  /* 0x0000001705177211 */ /* 0x040fe400078e18ff */
[----:B------:R-:W-:Y:S01]  /*3040*/  LEA R26, R5, R26, 0x3 ;  /* 0x0000001a051a7211 */ /* 0x000fe200078e18ff */
[----:B--2---:R-:W-:Y:S01]  /*3050*/  @!P0 FADD.FTZ R16, R16, R20 ;  /* 0x0000001410108221 */ /* 0x004fe20000010000 */
[----:B------:R-:W-:Y:S01]  /*3060*/  @!P0 FADD.FTZ R17, R17, R21 ;  /* 0x0000001511118221 */ /* 0x000fe20000010000 */
[----:B------:R-:W-:-:S13]  /*3070*/  ISETP.NE.AND P0, PT, R52, R25, PT ;  /* 0x000000193400720c */ /* 0x000fda0003f05270 */
[----:B------:R-:W-:Y:S05]  /*3080*/  @P0 BRA `(.L_x_51) ;  /* 0xfffffffc00140947 */ /* 0x000fea000383ffff */
[----:B------:R-:W-:-:S07]  /*3090*/  MOV R7, R25 ;  /* 0x0000001900077202 */ /* 0x000fce0000000f00 */
.L_x_50:
[----:B------:R-:W-:-:S13]  /*30a0*/  LOP3.LUT P0, R20, R28, 0x7, RZ, 0xc0, !PT ;  /* 0x000000071c147812 */ /* 0x000fda000780c0ff */
[----:B------:R-:W-:Y:S05]  /*30b0*/  @!P0 BRA `(.L_x_47) ;  /* 0x0000000000f08947 */ /* 0x000fea0003800000 */
[----:B------:R-:W-:-:S04]  /*30c0*/  IADD3 R20, PT, PT, R20, -0x1, RZ ;  /* 0xffffffff14147810 */ /* 0x000fc80007ffe0ff */
[----:B------:R-:W-:-:S13]  /*30d0*/  ISETP.GE.U32.AND P0, PT, R20, 0x3, PT ;  /* 0x000000031400780c */ /* 0x000fda0003f06070 */
[----:B------:R-:W-:Y:S05]  /*30e0*/  @!P0 BRA `(.L_x_52) ;  /* 0x0000000000708947 */ /* 0x000fea0003800000 */
[C---:B------:R-:W-:Y:S02]  /*30f0*/  IADD3 R23, PT, PT, R7.reuse, 0x1, RZ ;  /* 0x0000000107177810 */ /* 0x040fe40007ffe0ff */
[C---:B------:R-:W-:Y:S02]  /*3100*/  ISETP.EQ.OR P0, PT, R7.reuse, UR9, P1 ;  /* 0x0000000907007c0c */ /* 0x040fe40008f02670 */
[----:B------:R-:W-:Y:S02]  /*3110*/  IADD3 R25, PT, PT, R7, 0x2, RZ ;  /* 0x0000000207197810 */ /* 0x000fe40007ffe0ff */
[----:B------:R-:W-:Y:S02]  /*3120*/  ISETP.EQ.OR P2, PT, R23, UR9, P1 ;  /* 0x0000000917007c0c */ /* 0x000fe40008f42670 */
[----:B------:R-:W-:Y:S02]  /*3130*/  ISETP.EQ.OR P3, PT, R25, UR9, P1 ;  /* 0x0000000919007c0c */ /* 0x000fe40008f62670 */
[----:B------:R-:W-:-:S04]  /*3140*/  IADD3 R27, PT, PT, R7, 0x3, RZ ;  /* 0x00000003071b7810 */ /* 0x000fc80007ffe0ff */
[----:B------:R-:W-:Y:S01]  /*3150*/  ISETP.EQ.OR P4, PT, R27, UR9, P1 ;  /* 0x000000091b007c0c */ /* 0x000fe20008f82670 */
[----:B--2---:R-:W-:-:S04]  /*3160*/  @!P0 IMAD R21, R7, R5, R0 ;  /* 0x0000000507158224 */ /* 0x004fc800078e0200 */
[----:B------:R-:W-:Y:S02]  /*3170*/  @!P2 IMAD R23, R23, R5, R0 ;  /* 0x000000051717a224 */ /* 0x000fe400078e0200 */
[----:B------:R-:W-:-:S04]  /*3180*/  @!P0 IMAD.WIDE.U32 R20, R21, 0x8, R30 ;  /* 0x0000000815148825 */ /* 0x000fc800078e001e */
[-C--:B------:R-:W-:Y:S02]  /*3190*/  @!P3 IMAD R25, R25, R5.reuse, R0 ;  /* 0x000000051919b224 */ /* 0x080fe400078e0200 */
[--C-:B------:R-:W-:Y:S01]  /*31a0*/  @!P2 IMAD.WIDE.U32 R22, R23, 0x8, R30.reuse ;  /* 0x000000081716a825 */ /* 0x100fe200078e001e */
[----:B------:R-:W0:Y:S03]  /*31b0*/  @!P0 LDG.E.64 R20, desc[UR6][R20.64] ;  /* 0x0000000614148981 */ /* 0x000e26000c1e1b00 */
[----:B------:R-:W-:Y:S02]  /*31c0*/  @!P3 IMAD.WIDE.U32 R24, R25, 0x8, R30 ;  /* 0x000000081918b825 */ /* 0x000fe400078e001e */
[----:B------:R-:W2:Y:S02]  /*31d0*/  @!P2 LDG.E.64 R22, desc[UR6][R22.64] ;  /* 0x000000061616a981 */ /* 0x000ea4000c1e1b00 */
[----:B------:R-:W-:-:S02]  /*31e0*/  @!P4 IMAD R27, R27, R5, R0 ;  /* 0x000000051b1bc224 */ /* 0x000fc400078e0200 */
[----:B------:R-:W3:Y:S02]  /*31f0*/  @!P3 LDG.E.64 R24, desc[UR6][R24.64] ;  /* 0x000000061818b981 */ /* 0x000ee4000c1e1b00 */
[----:B------:R-:W-:-:S06]  /*3200*/  @!P4 IMAD.WIDE.U32 R26, R27, 0x8, R30 ;  /* 0x000000081b1ac825 */ /* 0x000fcc00078e001e */
[----:B------:R-:W4:Y:S01]  /*3210*/  @!P4 LDG.E.64 R26, desc[UR6][R26.64] ;  /* 0x000000061a1ac981 */ /* 0x000f22000c1e1b00 */
[----:B------:R-:W-:Y:S01]  /*3220*/  IADD3 R7, PT, PT, R7, 0x4, RZ ;  /* 0x0000000407077810 */ /* 0x000fe20007ffe0ff */
[----:B0-----:R-:W-:Y:S01]  /*3230*/  @!P0 FADD.FTZ R16, R16, R20 ;  /* 0x0000001410108221 */ /* 0x001fe20000010000 */
[----:B------:R-:W-:-:S03]  /*3240*/  @!P0 FADD.FTZ R17, R17, R21 ;  /* 0x0000001511118221 */ /* 0x000fc60000010000 */
[----:B--2---:R-:W-:Y:S01]  /*3250*/  @!P2 FADD.FTZ R16, R16, R22 ;  /* 0x000000161010a221 */ /* 0x004fe20000010000 */
[----:B------:R-:W-:-:S03]  /*3260*/  @!P2 FADD.FTZ R17, R17, R23 ;  /* 0x000000171111a221 */ /* 0x000fc60000010000 */
[----:B---3--:R-:W-:Y:S01]  /*3270*/  @!P3 FADD.FTZ R16, R16, R24 ;  /* 0x000000181010b221 */ /* 0x008fe20000010000 */
[----:B------:R-:W-:-:S03]  /*3280*/  @!P3 FADD.FTZ R17, R17, R25 ;  /* 0x000000191111b221 */ /* 0x000fc60000010000 */
[----:B----4-:R-:W-:Y:S01]  /*3290*/  @!P4 FADD.FTZ R16, R16, R26 ;  /* 0x0000001a1010c221 */ /* 0x010fe20000010000 */
[----:B------:R-:W-:-:S07]  /*32a0*/  @!P4 FADD.FTZ R17, R17, R27 ;  /* 0x0000001b1111c221 */ /* 0x000fce0000010000 */
.L_x_52:
[----:B------:R-:W-:-:S13]  /*32b0*/  LOP3.LUT P0, R20, R28, 0x3, RZ, 0xc0, !PT ;  /* 0x000000031c147812 */ /* 0x000fda000780c0ff */
[----:B------:R-:W-:Y:S05]  /*32c0*/  @!P0 BRA `(.L_x_47) ;  /* 0x00000000006c8947 */ /* 0x000fea0003800000 */
[----:B------:R-:W-:Y:S02]  /*32d0*/  ISETP.NE.AND P0, PT, R20, 0x1, PT ;  /* 0x000000011400780c */ /* 0x000fe40003f05270 */
[----:B------:R-:W-:-:S11]  /*32e0*/  LOP3.LUT R28, R28, 0x1, RZ, 0xc0, !PT ;  /* 0x000000011c1c7812 */ /* 0x000fd600078ec0ff */
[----:B------:R-:W-:Y:S05]  /*32f0*/  @!P0 BRA `(.L_x_53) ;  /* 0x0000000000388947 */ /* 0x000fea0003800000 */
[C---:B------:R-:W-:Y:S02]  /*3300*/  IADD3 R23, PT, PT, R7.reuse, 0x1, RZ ;  /* 0x0000000107177810 */ /* 0x040fe40007ffe0ff */
[----:B------:R-:W-:Y:S02]  /*3310*/  ISETP.EQ.OR P2, PT, R7, UR9, P1 ;  /* 0x0000000907007c0c */ /* 0x000fe40008f42670 */
[----:B------:R-:W-:-:S11]  /*3320*/  ISETP.EQ.OR P0, PT, R23, UR9, P1 ;  /* 0x0000000917007c0c */ /* 0x000fd60008f02670 */
[-CC-:B--2---:R-:W-:Y:S02]  /*3330*/  @!P2 IMAD R21, R7, R5.reuse, R0.reuse ;  /* 0x000000050715a224 */ /* 0x184fe400078e0200 */
[----:B------:R-:W-:Y:S02]  /*3340*/  @!P0 IMAD R23, R23, R5, R0 ;  /* 0x0000000517178224 */ /* 0x000fe400078e0200 */
[----:B------:R-:W-:-:S04]  /*3350*/  @!P2 IMAD.WIDE.U32 R20, R21, 0x8, R30 ;  /* 0x000000081514a825 */ /* 0x000fc800078e001e */
[----:B------:R-:W-:Y:S02]  /*3360*/  @!P0 IMAD.WIDE.U32 R22, R23, 0x8, R30 ;  /* 0x0000000817168825 */ /* 0x000fe400078e001e */
[----:B------:R-:W0:Y:S04]  /*3370*/  @!P2 LDG.E.64 R20, desc[UR6][R20.64] ;  /* 0x000000061414a981 */ /* 0x000e28000c1e1b00 */
[----:B------:R-:W2:Y:S01]  /*3380*/  @!P0 LDG.E.64 R22, desc[UR6][R22.64] ;  /* 0x0000000616168981 */ /* 0x000ea2000c1e1b00 */
[----:B------:R-:W-:Y:S01]  /*3390*/  IADD3 R7, PT, PT, R7, 0x2, RZ ;  /* 0x0000000207077810 */ /* 0x000fe20007ffe0ff */
[----:B0-----:R-:W-:Y:S01]  /*33a0*/  @!P2 FADD.FTZ R16, R16, R20 ;  /* 0x000000141010a221 */ /* 0x001fe20000010000 */
[----:B------:R-:W-:-:S03]  /*33b0*/  @!P2 FADD.FTZ R17, R17, R21 ;  /* 0x000000151111a221 */ /* 0x000fc60000010000 */
[----:B--2---:R-:W-:Y:S01]  /*33c0*/  @!P0 FADD.FTZ R16, R16, R22 ;  /* 0x0000001610108221 */ /* 0x004fe20000010000 */
[----:B------:R-:W-:-:S07]  /*33d0*/  @!P0 FADD.FTZ R17, R17, R23 ;  /* 0x0000001711118221 */ /* 0x000fce0000010000 */
.L_x_53:
[----:B------:R-:W-:Y:S01]  /*33e0*/  ISETP.EQ.OR P0, PT, R7, UR9, P1 ;  /* 0x0000000907007c0c */ /* 0x000fe20008f02670 */
[----:B------:R-:W-:Y:S03]  /*33f0*/  BSSY.RECONVERGENT B0, `(.L_x_47) ;  /* 0x0000008000007945 */ /* 0x000fe60003800200 */
[----:B------:R-:W-:-:S13]  /*3400*/  ISETP.NE.U32.OR P0, PT, R28, 0x1, P0 ;  /* 0x000000011c00780c */ /* 0x000fda0000705470 */
[----:B------:R-:W-:Y:S05]  /*3410*/  @P0 BRA `(.L_x_54) ;  /* 0x0000000000140947 */ /* 0x000fea0003800000 */
[----:B------:R-:W-:-:S04]  /*3420*/  IMAD R7, R5, R7, R0 ;  /* 0x0000000705077224 */ /* 0x000fc800078e0200 */
[----:B------:R-:W-:-:S06]  /*3430*/  IMAD.WIDE.U32 R30, R7, 0x8, R30 ;  /* 0x00000008071e7825 */ /* 0x000fcc00078e001e */
[----:B------:R-:W0:Y:S02]  /*3440*/  LDG.E.64 R30, desc[UR6][R30.64] ;  /* 0x000000061e1e7981 */ /* 0x000e24000c1e1b00 */
[----:B0-----:R-:W-:Y:S01]  /*3450*/  FADD.FTZ R16, R16, R30 ;  /* 0x0000001e10107221 */ /* 0x001fe20000010000 */
[----:B------:R-:W-:-:S07]  /*3460*/  FADD.FTZ R17, R17, R31 ;  /* 0x0000001f11117221 */ /* 0x000fce0000010000 */
.L_x_54:
[----:B------:R-:W-:Y:S05]  /*3470*/  BSYNC.RECONVERGENT B0 ;  /* 0x0000000000007941 */ /* 0x000fea0003800200 */
.L_x_47:
[----:B------:R-:W4:Y:S01]  /*3480*/  S2UR UR5, SR_CgaCtaId ;  /* 0x00000000000579c3 */ /* 0x000f220000008800 */
[----:B------:R-:W-:Y:S01]  /*3490*/  UMOV UR4, 0x400 ;  /* 0x0000040000047882 */ /* 0x000fe20000000000 */
[----:B------:R-:W5:Y:S01]  /*34a0*/  LDCU.64 UR10, c[0x0][0x400] ;  /* 0x00008000ff0a77ac */ /* 0x000f620008000a00 */
[----:B------:R-:W-:Y:S02]  /*34b0*/  SHF.L.U32 R7, R34, 0x10, RZ ;  /* 0x0000001022077819 */ /* 0x000fe400000006ff */
[----:B-1----:R-:W-:Y:S02]  /*34c0*/  SHF.L.U32 R23, R44, 0x10, RZ ;  /* 0x000000102c177819 */ /* 0x002fe400000006ff */
[----:B------:R-:W-:Y:S01]  /*34d0*/  SHF.L.U32 R27, R32, 0x10, RZ ;  /* 0x00000010201b7819 */ /* 0x000fe200000006ff */
[----:B------:R-:W1:Y:S01]  /*34e0*/  LDC R25, c[0x0][0x41c] ;  /* 0x00010700ff197b82 */ /* 0x000e620000000800 */
[----:B------:R-:W-:Y:S01]  /*34f0*/  SHF.L.U32 R31, R42, 0x10, RZ ;  /* 0x000000102a1f7819 */ /* 0x000fe200000006ff */
[----:B------:R-:W-:Y:S01]  /*3500*/  FADD.FTZ R7, -R10, R7 ;  /* 0x000000070a077221 */ /* 0x000fe20000010100 */
[----:B------:R-:W-:Y:S01]  /*3510*/  SHF.L.U32 R47, R18, 0x10, RZ ;  /* 0x00000010122f7819 */ /* 0x000fe200000006ff */
[----:B------:R-:W-:Y:S01]  /*3520*/  FADD.FTZ R29, -R10, R23 ;  /* 0x000000170a1d7221 */ /* 0x000fe20000010100 */
[----:B------:R-:W-:Y:S01]  /*3530*/  SHF.L.U32 R55, R8, 0x10, RZ ;  /* 0x0000001008377819 */ /* 0x000fe200000006ff */
[C---:B------:R-:W-:Y:S01]  /*3540*/  FADD.FTZ R27, -R10.reuse, R27 ;  /* 0x0000001b0a1b7221 */ /* 0x040fe20000010100 */
[----:B------:R-:W-:Y:S01]  /*3550*/  SHF.L.U32 R11, R11, 0x10, RZ ;  /* 0x000000100b0b7819 */ /* 0x000fe200000006ff */
[C---:B------:R-:W-:Y:S01]  /*3560*/  FADD.FTZ R31, -R10.reuse, R31 ;  /* 0x0000001f0a1f7221 */ /* 0x040fe20000010100 */
[C---:B------:R-:W-:Y:S01]  /*3570*/  FADD.FTZ R23, -R10.reuse, R47 ;  /* 0x0000002f0a177221 */ /* 0x040fe20000010100 */
[C---:B------:R-:W-:Y:S01]  /*3580*/  FADD.FTZ R57, -R10.reuse, R55 ;  /* 0x000000370a397221 */ /* 0x040fe20000010100 */
[-C--:B------:R-:W-:Y:S01]  /*3590*/  FMUL.FTZ R55, R7, R46.reuse ;  /* 0x0000002e07377220 */ /* 0x080fe20000410000 */
[----:B------:R-:W-:Y:S01]  /*35a0*/  FADD.FTZ R59, -R10, R11 ;  /* 0x0000000b0a3b7221 */ /* 0x000fe20000010100 */
[----:B------:R-:W-:Y:S01]  /*35b0*/  SHF.L.U32 R47, R33, 0x10, RZ ;  /* 0x00000010212f7819 */ /* 0x000fe200000006ff */
[-C--:B------:R-:W-:Y:S01]  /*35c0*/  FMUL.FTZ R27, R27, R46.reuse ;  /* 0x0000002e1b1b7220 */ /* 0x080fe20000410000 */
[-C--:B------:R-:W-:Y:S01]  /*35d0*/  FMUL.FTZ R26, R31, R46.reuse ;  /* 0x0000002e1f1a7220 */ /* 0x080fe20000410000 */
[----:B----4-:R-:W-:Y:S01]  /*35e0*/  ULEA UR4, UR5, UR4, 0x18 ;  /* 0x0000000405047291 */ /* 0x010fe2000f8ec0ff */
[-C--:B------:R-:W-:Y:S01]  /*35f0*/  FMUL.FTZ R23, R23, R46.reuse ;  /* 0x0000002e17177220 */ /* 0x080fe20000410000 */
[----:B------:R-:W4:Y:S01]  /*3600*/  LDCU.U8 UR5, c[0x0][0x414] ;  /* 0x00008280ff0577ac */ /* 0x000f220008000000 */
[-C--:B------:R-:W-:Y:S01]  /*3610*/  FMUL.FTZ R8, R59, R46.reuse ;  /* 0x0000002e3b087220 */ /* 0x080fe20000410000 */
[----:B------:R-:W-:-:S05]  /*3620*/  FMUL.FTZ R42, R29, R46 ;  /* 0x0000002e1d2a7220 */ /* 0x000fca0000410000 */
[----:B------:R0:W-:Y:S01]  /*3630*/  @!P1 STS.64 [UR4+0x88], R16 ;  /* 0x00008810ff009988 */ /* 0x0001e20008000a04 */
[----:B------:R-:W-:Y:S01]  /*3640*/  BAR.SYNC.DEFER_BLOCKING 0x0 ;  /* 0x0000000000007b1d */ /* 0x000fe20000010000 */
[----:B0--3--:R-:W-:Y:S01]  /*3650*/  SHF.L.U32 R17, R40, 0x10, RZ ;  /* 0x0000001028117819 */ /* 0x009fe200000006ff */
[----:B----4-:R-:W-:Y:S01]  /*3660*/  UISETP.NE.AND UP0, UPT, UR5, URZ, UPT ;  /* 0x000000ff0500728c */ /* 0x010fe2000bf05270 */
[----:B------:R-:W-:-:S03]  /*3670*/  SHF.L.U32 R16, R45, 0x10, RZ ;  /* 0x000000102d107819 */ /* 0x000fc600000006ff */
[----:B------:R-:W-:Y:S01]  /*3680*/  FADD.FTZ R53, -R10, R17 ;  /* 0x000000110a357221 */ /* 0x000fe20000010100 */
[----:B-1----:R-:W-:-:S03]  /*3690*/  IMAD R17, R25, UR9, R38 ;  /* 0x0000000919117c24 */ /* 0x002fc6000f8e0226 */
[----:B------:R-:W-:Y:S02]  /*36a0*/  FMUL.FTZ R22, R53, R46 ;  /* 0x0000002e35167220 */ /* 0x000fe40000410000 */
[C---:B------:R-:W-:Y:S02]  /*36b0*/  IADD3 R24, PT, PT, R17.reuse, 0x20, RZ ;  /* 0x0000002011187810 */ /* 0x040fe40007ffe0ff */
[C---:B------:R-:W-:Y:S02]  /*36c0*/  IADD3 R18, PT, PT, R17.reuse, 0x40, RZ ;  /* 0x0000004011127810 */ /* 0x040fe40007ffe0ff */
[C---:B-----5:R-:W-:Y:S02]  /*36d0*/  ISETP.GE.U32.AND P0, PT, R17.reuse, UR10, PT ;  /* 0x0000000a11007c0c */ /* 0x060fe4000bf06070 */
[----:B------:R-:W-:Y:S01]  /*36e0*/  SHF.R.S32.HI R10, RZ, 0x1f, R17 ;  /* 0x0000001fff0a7819 */ /* 0x000fe20000011411 */
[----:B--2---:R-:W0:Y:S01]  /*36f0*/  LDS.64 R20, [UR4+0x88] ;  /* 0x00008804ff147984 */ /* 0x004e220008000a00 */
[----:B------:R-:W0:Y:S01]  /*3700*/  LDCU UR4, c[0x0][0x42c] ;  /* 0x00008580ff0477ac */ /* 0x000e220008000800 */
[----:B------:R-:W-:-:S02]  /*3710*/  IADD3 R7, PT, PT, R17, 0x60, RZ ;  /* 0x0000006011077810 */ /* 0x000fc40007ffe0ff */
[----:B------:R-:W-:Y:S02]  /*3720*/  ISETP.GE.U32.AND P2, PT, R24, UR10, PT ;  /* 0x0000000a18007c0c */ /* 0x000fe4000bf46070 */
[----:B------:R-:W-:Y:S02]  /*3730*/  ISETP.GE.U32.AND P3, PT, R18, UR10, PT ;  /* 0x0000000a12007c0c */ /* 0x000fe4000bf66070 */
[----:B------:R-:W-:Y:S02]  /*3740*/  SHF.R.S32.HI R25, RZ, 0x1f, R24 ;  /* 0x0000001fff197819 */ /* 0x000fe40000011418 */
[----:B------:R-:W-:Y:S02]  /*3750*/  ISETP.GE.AND.EX P1, PT, R10, UR11, PT, P0 ;  /* 0x0000000b0a007c0c */ /* 0x000fe4000bf26300 */
[----:B------:R-:W-:Y:S02]  /*3760*/  ISETP.GE.U32.AND P0, PT, R7, UR10, PT ;  /* 0x0000000a07007c0c */ /* 0x000fe4000bf06070 */
[----:B------:R-:W-:Y:S01]  /*3770*/  ISETP.GE.AND.EX P2, PT, R25, UR11, PT, P2 ;  /* 0x0000000b19007c0c */ /* 0x000fe2000bf46320 */
[----:B0-----:R-:W-:Y:S01]  /*3780*/  FMUL.FTZ R28, R20, UR4 ;  /* 0x00000004141c7c20 */ /* 0x001fe20008410000 */
[----:B------:R-:W-:Y:S01]  /*3790*/  SHF.R.S32.HI R20, RZ, 0x1f, R18 ;  /* 0x0000001fff147819 */ /* 0x000fe20000011412 */
[----:B------:R-:W-:Y:S01]  /*37a0*/  FMUL.FTZ R11, R21, UR4 ;  /* 0x00000004150b7c20 */ /* 0x000fe20008410000 */
[----:B------:R-:W-:-:S02]  /*37b0*/  FMUL.FTZ R21, R57, R46 ;  /* 0x0000002e39157220 */ /* 0x000fc40000410000 */
[----:B------:R-:W-:Y:S01]  /*37c0*/  ISETP.GE.AND.EX P3, PT, R20, UR11, PT, P3 ;  /* 0x0000000b14007c0c */ /* 0x000fe2000bf66330 */
[----:B------:R-:W-:-:S12]  /*37d0*/  BRA.U !UP0, `(.L_x_55) ;  /* 0x0000000108487547 */ /* 0x000fd8000b800000 */
[----:B------:R-:W-:Y:S01]  /*37e0*/  FFMA.FTZ R29, R14, R55, R12 ;  /* 0x000000370e1d7223 */ /* 0x000fe2000001000c */
[----:B------:R-:W-:-:S03]  /*37f0*/  FFMA.FTZ R30, R15, R42, R13 ;  /* 0x0000002a0f1e7223 */ /* 0x000fc6000001000d */
[----:B------:R-:W-:Y:S01]  /*3800*/  FMUL.FTZ R31, R29, -1.4426950216293334961 ;  /* 0xbfb8aa3b1d1f7820 */ /* 0x000fe20000410000 */
[----:B------:R-:W-:-:S05]  /*3810*/  FMUL.FTZ R33, R30, -1.4426950216293334961 ;  /* 0xbfb8aa3b1e217820 */ /* 0x000fca0000410000 */
[----:B------:R-:W0:Y:S04]  /*3820*/  MUFU.EX2 R31, R31 ;  /* 0x0000001f001f7308 */ /* 0x000e280000000800 */
[----:B------:R-:W1:Y:S01]  /*3830*/  MUFU.EX2 R33, R33 ;  /* 0x0000002100217308 */ /* 0x000e620000000800 */
[----:B0-----:R-:W-:Y:S01]  /*3840*/  FADD.FTZ R32, R31, 1 ;  /* 0x3f8000001f207421 */ /* 0x001fe20000010000 */
[----:B-1----:R-:W-:-:S05]  /*3850*/  FADD.FTZ R34, R33, 1 ;  /* 0x3f80000021227421 */ /* 0x002fca0000010000 */
[----:B------:R-:W0:Y:S08]  /*3860*/  MUFU.RCP R32, R32 ;  /* 0x0000002000207308 */ /* 0x000e300000001000 */
[----:B------:R-:W1:Y:S01]  /*3870*/  MUFU.RCP R45, R34 ;  /* 0x00000022002d7308 */ /* 0x000e620000001000 */
[----:B0-----:R-:W-:Y:S01]  /*3880*/  FADD.FTZ R40, -R32, 1 ;  /* 0x3f80000020287421 */ /* 0x001fe20000010100 */
[----:B------:R-:W-:-:S03]  /*3890*/  FMUL.FTZ R47, R47, R32 ;  /* 0x000000202f2f7220 */ /* 0x000fc60000410000 */
[----:B------:R-:W-:Y:S01]  /*38a0*/  FFMA.FTZ R40, R29, R40, 1 ;  /* 0x3f8000001d287423 */ /* 0x000fe20000010028 */
[----:B-1----:R-:W-:Y:S01]  /*38b0*/  FADD.FTZ R53, -R45, 1 ;  /* 0x3f8000002d357421 */ /* 0x002fe20000010100 */
[----:B------:R-:W-:Y:S02]  /*38c0*/  FMUL.FTZ R16, R16, R45 ;  /* 0x0000002d10107220 */ /* 0x000fe40000410000 */
[----:B------:R-:W-:Y:S01]  /*38d0*/  FMUL.FTZ R47, R47, R40 ;  /* 0x000000282f2f7220 */ /* 0x000fe20000410000 */
[----:B------:R-:W-:-:S04]  /*38e0*/  FFMA.FTZ R53, R30, R53, 1 ;  /* 0x3f8000001e357423 */ /* 0x000fc80000010035 */
[----:B------:R-:W-:-:S07]  /*38f0*/  FMUL.FTZ R16, R16, R53 ;  /* 0x0000003510107220 */ /* 0x000fce0000410000 */
.L_x_55:
[C-C-:B------:R-:W-:Y:S01]  /*3900*/  FFMA.FTZ R45, R28.reuse, R55, R11.reuse ;  /* 0x000000371c2d7223 */ /* 0x140fe2000001000b */
[C-C-:B------:R-:W-:Y:S01]  /*3910*/  FFMA.FTZ R34, R28.reuse, R42, R11.reuse ;  /* 0x0000002a1c227223 */ /* 0x140fe2000001000b */
[----:B------:R-:W-:Y:S01]  /*3920*/  BSSY.RECONVERGENT B0, `(.L_x_56) ;  /* 0x0000018000007945 */ /* 0x000fe20003800200 */
[C-C-:B------:R-:W-:Y:S01]  /*3930*/  FFMA.FTZ R33, R28.reuse, R27, R11.reuse ;  /* 0x0000001b1c217223 */ /* 0x140fe2000001000b */
[C-C-:B------:R-:W-:Y:S01]  /*3940*/  FFMA.FTZ R32, R28.reuse, R26, R11.reuse ;  /* 0x0000001a1c207223 */ /* 0x140fe2000001000b */
[C-C-:B------:R-:W-:Y:S01]  /*3950*/  FFMA.FTZ R31, R28.reuse, R23, R11.reuse ;  /* 0x000000171c1f7223 */ /* 0x140fe2000001000b */
[C-C-:B------:R-:W-:Y:S01]  /*3960*/  FFMA.FTZ R30, R28.reuse, R22, R11.reuse ;  /* 0x000000161c1e7223 */ /* 0x140fe2000001000b */
[----:B------:R-:W-:Y:S01]  /*3970*/  FFMA.FTZ R29, R28, R21, R11 ;  /* 0x000000151c1d7223 */ /* 0x000fe2000001000b */
[----:B------:R-:W-:Y:S01]  /*3980*/  FFMA.FTZ R45, R14, R47, -R45 ;  /* 0x0000002f0e2d7223 */ /* 0x000fe2000001082d */
[----:B------:R-:W-:Y:S01]  /*3990*/  FFMA.FTZ R28, R28, R8, R11 ;  /* 0x000000081c1c7223 */ /* 0x000fe2000001000b */
[----:B------:R-:W-:Y:S01]  /*39a0*/  FFMA.FTZ R47, R15, R16, -R34 ;  /* 0x000000100f2f7223 */ /* 0x000fe20000010822 */
[----:B------:R-:W-:Y:S06]  /*39b0*/  @P1 BRA `(.L_x_57) ;  /* 0x0000000000381947 */ /* 0x000fec0003800000 */
[----:B------:R-:W0:Y:S01]  /*39c0*/  LDCU.64 UR12, c[0x0][0x3f8] ;  /* 0x00007f00ff0c77ac */ /* 0x000e220008000a00 */
[----:B------:R-:W-:Y:S01]  /*39d0*/  MOV R11, R51 ;  /* 0x00000033000b7202 */ /* 0x000fe20000000f00 */
[-C--:B------:R-:W-:Y:S01]  /*39e0*/  FMUL.FTZ R45, R45, R46.reuse ;  /* 0x0000002e2d2d7220 */ /* 0x080fe20000410000 */
[----:B------:R-:W-:Y:S01]  /*39f0*/  FMUL.FTZ R34, R47, R46 ;  /* 0x0000002e2f227220 */ /* 0x000fe20000410000 */
[----:B------:R-:W1:Y:S01]  /*3a00*/  LDCU.64 UR4, c[0x0][0x380] ;  /* 0x00007000ff0477ac */ /* 0x000e620008000a00 */
[----:B0-----:R-:W-:Y:S01]  /*3a10*/  IMAD R16, R10, UR12, RZ ;  /* 0x0000000c0a107c24 */ /* 0x001fe2000f8e02ff */
[----:B------:R-:W-:-:S05]  /*3a20*/  MOV R10, R48 ;  /* 0x00000030000a7202 */ /* 0x000fca0000000f00 */
[----:B------:R-:W-:-:S04]  /*3a30*/  IMAD.WIDE.U32 R10, R17, UR12, R10 ;  /* 0x0000000c110a7c25 */ /* 0x000fc8000f8e000a */
[----:B------:R-:W-:Y:S01]  /*3a40*/  IMAD R17, R17, UR13, R16 ;  /* 0x0000000d11117c24 */ /* 0x000fe2000f8e0210 */
[----:B-1----:R-:W-:-:S04]  /*3a50*/  LEA R16, P1, R10, UR4, 0x1 ;  /* 0x000000040a107c11 */ /* 0x002fc8000f8208ff */
[----:B------:R-:W-:Y:S02]  /*3a60*/  IADD3 R17, PT, PT, R11, R17, RZ ;  /* 0x000000110b117210 */ /* 0x000fe40007ffe0ff */
[----:B------:R-:W-:Y:S02]  /*3a70*/  F2FP.BF16.F32.PACK_AB R11, R34, R45 ;  /* 0x0000002d220b723e */ /* 0x000fe400000010ff */
[----:B------:R-:W-:-:S05]  /*3a80*/  LEA.HI.X R17, R10, UR5, R17, 0x1, P1 ;  /* 0x000000050a117c11 */ /* 0x000fca00088f0c11 */
[----:B------:R0:W-:Y:S02]  /*3a90*/  STG.E desc[UR6][R16.64], R11 ;  /* 0x0000000b10007986 */ /* 0x0001e4000c101906 */
.L_x_57:
[----:B------:R-:W-:Y:S05]  /*3aa0*/  BSYNC.RECONVERGENT B0 ;  /* 0x0000000000007941 */ /* 0x000fea0003800200 */
.L_x_56:
[----:B------:R-:W-:Y:S02]  /*3ab0*/  SHF.L.U32 R19, R19, 0x10, RZ ;  /* 0x0000001013137819 */ /* 0x000fe400000006ff */
[----:B------:R-:W-:Y:S01]  /*3ac0*/  SHF.L.U32 R43, R43, 0x10, RZ ;  /* 0x000000102b2b7819 */ /* 0x000fe200000006ff */
[----:B------:R-:W-:Y:S06]  /*3ad0*/  BRA.U !UP0, `(.L_x_58) ;  /* 0x0000000108487547 */ /* 0x000fec000b800000 */
[----:B------:R-:W-:Y:S01]  /*3ae0*/  FFMA.FTZ R26, R15, R26, R13 ;  /* 0x0000001a0f1a7223 */ /* 0x000fe2000001000d */
[----:B------:R-:W-:-:S03]  /*3af0*/  FFMA.FTZ R27, R14, R27, R12 ;  /* 0x0000001b0e1b7223 */ /* 0x000fc6000001000c */
[----:B0-----:R-:W-:Y:S01]  /*3b00*/  FMUL.FTZ R17, R26, -1.4426950216293334961 ;  /* 0xbfb8aa3b1a117820 */ /* 0x001fe20000410000 */
        /* <DEDUP_REMOVED lines=15> */
.L_x_58:
[----:B------:R-:W-:Y:S01]  /*3c00*/  BSSY.RECONVERGENT B0, `(.L_x_59) ;  /* 0x0000012000007945 */ /* 0x000fe20003800200 */
[----:B------:R-:W-:Y:S01]  /*3c10*/  FFMA.FTZ R33, R14, R19, -R33 ;  /* 0x000000130e217223 */ /* 0x000fe20000010821 */
[----:B------:R-:W-:Y:S02]  /*3c20*/  FFMA.FTZ R19, R15, R43, -R32 ;  /* 0x0000002b0f137223 */ /* 0x000fe40000010820 */
[----:B------:R-:W-:Y:S05]  /*3c30*/  @P2 BRA `(.L_x_60) ;  /* 0x0000000000382947 */ /* 0x000fea0003800000 */
[----:B------:R-:W1:Y:S01]  /*3c40*/  LDCU.64 UR4, c[0x0][0x3f8] ;  /* 0x00007f00ff0477ac */ /* 0x000e620008000a00 */
[----:B------:R-:W-:Y:S01]  /*3c50*/  MOV R10, R48 ;  /* 0x00000030000a7202 */ /* 0x000fe20000000f00 */
[----:B------:R-:W-:Y:S01]  /*3c60*/  FMUL.FTZ R19, R19, R46 ;  /* 0x0000002e13137220 */ /* 0x000fe20000410000 */
[----:B0-----:R-:W-:Y:S01]  /*3c70*/  MOV R11, R51 ;  /* 0x00000033000b7202 */ /* 0x001fe20000000f00 */
[----:B------:R-:W0:Y:S01]  /*3c80*/  LDCU.64 UR12, c[0x0][0x380] ;  /* 0x00007000ff0c77ac */ /* 0x000e220008000a00 */
[----:B-1----:R-:W-:Y:S02]  /*3c90*/  IMAD R25, R25, UR4, RZ ;  /* 0x0000000419197c24 */ /* 0x002fe4000f8e02ff */
[----:B------:R-:W-:-:S04]  /*3ca0*/  IMAD.WIDE.U32 R10, R24, UR4, R10 ;  /* 0x00000004180a7c25 */ /* 0x000fc8000f8e000a */
[----:B------:R-:W-:Y:S02]  /*3cb0*/  IMAD R25, R24, UR5, R25 ;  /* 0x0000000518197c24 */ /* 0x000fe4000f8e0219 */
[----:B------:R-:W-:Y:S01]  /*3cc0*/  FMUL.FTZ R24, R33, R46 ;  /* 0x0000002e21187220 */ /* 0x000fe20000410000 */
[C---:B0-----:R-:W-:Y:S02]  /*3cd0*/  LEA R16, P1, R10.reuse, UR12, 0x1 ;  /* 0x0000000c0a107c11 */ /* 0x041fe4000f8208ff */
[----:B------:R-:W-:Y:S02]  /*3ce0*/  IADD3 R25, PT, PT, R11, R25, RZ ;  /* 0x000000190b197210 */ /* 0x000fe40007ffe0ff */
[----:B------:R-:W-:Y:S02]  /*3cf0*/  F2FP.BF16.F32.PACK_AB R19, R19, R24 ;  /* 0x000000181313723e */ /* 0x000fe400000010ff */
[----:B------:R-:W-:-:S05]  /*3d00*/  LEA.HI.X R17, R10, UR13, R25, 0x1, P1 ;  /* 0x0000000d0a117c11 */ /* 0x000fca00088f0c19 */
[----:B------:R1:W-:Y:S02]  /*3d10*/  STG.E desc[UR6][R16.64], R19 ;  /* 0x0000001310007986 */ /* 0x0003e4000c101906 */
.L_x_60:
[----:B------:R-:W-:Y:S05]  /*3d20*/  BSYNC.RECONVERGENT B0 ;  /* 0x0000000000007941 */ /* 0x000fea0003800200 */
.L_x_59:
[----:B------:R-:W-:Y:S02]  /*3d30*/  SHF.L.U32 R6, R6, 0x10, RZ ;  /* 0x0000001006067819 */ /* 0x000fe400000006ff */
[----:B------:R-:W-:Y:S01]  /*3d40*/  SHF.L.U32 R41, R41, 0x10, RZ ;  /* 0x0000001029297819 */ /* 0x000fe200000006ff */
[----:B------:R-:W-:Y:S06]  /*3d50*/  BRA.U !UP0, `(.L_x_61) ;  /* 0x0000000108487547 */ /* 0x000fec000b800000 */
[----:B------:R-:W-:Y:S01]  /*3d60*/  FFMA.FTZ R23, R14, R23, R12 ;  /* 0x000000170e177223 */ /* 0x000fe2000001000c */
[----:B------:R-:W-:-:S03]  /*3d70*/  FFMA.FTZ R22, R15, R22, R13 ;  /* 0x000000160f167223 */ /* 0x000fc6000001000d */
[----:B------:R-:W-:Y:S01]  /*3d80*/  FMUL.FTZ R10, R23, -1.4426950216293334961 ;  /* 0xbfb8aa3b170a7820 */ /* 0x000fe20000410000 */
[----:B01----:R-:W-:-:S05]  /*3d90*/  FMUL.FTZ R16, R22, -1.4426950216293334961 ;  /* 0xbfb8aa3b16107820 */ /* 0x003fca0000410000 */
        /* <DEDUP_REMOVED lines=14> */
.L_x_61:
[----:B------:R-:W-:Y:S01]  /*3e80*/  BSSY.RECONVERGENT B0, `(.L_x_62) ;  /* 0x0000012000007945 */ /* 0x000fe20003800200 */
[----:B------:R-:W-:Y:S01]  /*3e90*/  FFMA.FTZ R31, R14, R6, -R31 ;  /* 0x000000060e1f7223 */ /* 0x000fe2000001081f */
[----:B------:R-:W-:Y:S02]  /*3ea0*/  FFMA.FTZ R41, R15, R41, -R30 ;  /* 0x000000290f297223 */ /* 0x000fe4000001081e */
[----:B------:R-:W-:Y:S05]  /*3eb0*/  @P3 BRA `(.L_x_63) ;  /* 0x0000000000383947 */ /* 0x000fea0003800000 */
[----:B------:R-:W1:Y:S01]  /*3ec0*/  LDCU.64 UR4, c[0x0][0x3f8] ;  /* 0x00007f00ff0477ac */ /* 0x000e620008000a00 */
[----:B------:R-:W-:Y:S01]  /*3ed0*/  MOV R10, R48 ;  /* 0x00000030000a7202 */ /* 0x000fe20000000f00 */
[-C--:B------:R-:W-:Y:S01]  /*3ee0*/  FMUL.FTZ R31, R31, R46.reuse ;  /* 0x0000002e1f1f7220 */ /* 0x080fe20000410000 */
[----:B0-----:R-:W-:Y:S01]  /*3ef0*/  MOV R11, R51 ;  /* 0x00000033000b7202 */ /* 0x001fe20000000f00 */
[----:B------:R-:W0:Y:S01]  /*3f00*/  LDCU.64 UR12, c[0x0][0x380] ;  /* 0x00007000ff0c77ac */ /* 0x000e220008000a00 */
[----:B------:R-:W-:Y:S01]  /*3f10*/  FMUL.FTZ R6, R41, R46 ;  /* 0x0000002e29067220 */ /* 0x000fe20000410000 */
[----:B-1----:R-:W-:Y:S02]  /*3f20*/  IMAD R19, R20, UR4, RZ ;  /* 0x0000000414137c24 */ /* 0x002fe4000f8e02ff */
[----:B------:R-:W-:-:S04]  /*3f30*/  IMAD.WIDE.U32 R16, R18, UR4, R10 ;  /* 0x0000000412107c25 */ /* 0x000fc8000f8e000a */
[----:B------:R-:W-:Y:S01]  /*3f40*/  IMAD R19, R18, UR5, R19 ;  /* 0x0000000512137c24 */ /* 0x000fe2000f8e0213 */
[----:B0-----:R-:W-:-:S04]  /*3f50*/  LEA R10, P1, R16, UR12, 0x1 ;  /* 0x0000000c100a7c11 */ /* 0x001fc8000f8208ff */
[----:B------:R-:W-:Y:S02]  /*3f60*/  IADD3 R19, PT, PT, R17, R19, RZ ;  /* 0x0000001311137210 */ /* 0x000fe40007ffe0ff */
[----:B------:R-:W-:Y:S02]  /*3f70*/  F2FP.BF16.F32.PACK_AB R17, R6, R31 ;  /* 0x0000001f0611723e */ /* 0x000fe400000010ff */
[----:B------:R-:W-:-:S05]  /*3f80*/  LEA.HI.X R11, R16, UR13, R19, 0x1, P1 ;  /* 0x0000000d100b7c11 */ /* 0x000fca00088f0c13 */
[----:B------:R2:W-:Y:S02]  /*3f90*/  STG.E desc[UR6][R10.64], R17 ;  /* 0x000000110a007986 */ /* 0x0005e4000c101906 */
.L_x_63:
[----:B------:R-:W-:Y:S05]  /*3fa0*/  BSYNC.RECONVERGENT B0 ;  /* 0x0000000000007941 */ /* 0x000fea0003800200 */
.L_x_62:
[----:B------:R-:W-:Y:S02]  /*3fb0*/  SHF.L.U32 R9, R9, 0x10, RZ ;  /* 0x0000001009097819 */ /* 0x000fe400000006ff */
[----:B------:R-:W-:Y:S02]  /*3fc0*/  SHF.R.S32.HI R18, RZ, 0x1f, R7 ;  /* 0x0000001fff127819 */ /* 0x000fe40000011407 */
[----:B------:R-:W-:Y:S01]  /*3fd0*/  SHF.L.U32 R39, R39, 0x10, RZ ;  /* 0x0000001027277819 */ /* 0x000fe200000006ff */
[----:B------:R-:W-:Y:S06]  /*3fe0*/  BRA.U !UP0, `(.L_x_64) ;  /* 0x0000000108487547 */ /* 0x000fec000b800000 */
[----:B------:R-:W-:Y:S01]  /*3ff0*/  FFMA.FTZ R12, R14, R21, R12 ;  /* 0x000000150e0c7223 */ /* 0x000fe2000001000c */
[----:B------:R-:W-:-:S03]  /*4000*/  FFMA.FTZ R8, R15, R8, R13 ;  /* 0x000000080f087223 */ /* 0x000fc6000001000d */
[----:B------:R-:W-:Y:S01]  /*4010*/  FMUL.FTZ R6, R12, -1.4426950216293334961 ;  /* 0xbfb8aa3b0c067820 */ /* 0x000fe20000410000 */
[----:B0-2---:R-:W-:-:S05]  /*4020*/  FMUL.FTZ R11, R8, -1.4426950216293334961 ;  /* 0xbfb8aa3b080b7820 */ /* 0x005fca0000410000 */
[----:B------:R-:W0:Y:S04]  /*4030*/  MUFU.EX2 R6, R6 ;  /* 0x0000000600067308 */ /* 0x000e280000000800 */
[----:B------:R-:W2:Y:S01]  /*4040*/  MUFU.EX2 R11, R11 ;  /* 0x0000000b000b7308 */ /* 0x000ea20000000800 */
[----:B0-----:R-:W-:Y:S01]  /*4050*/  FADD.FTZ R10, R6, 1 ;  /* 0x3f800000060a7421 */ /* 0x001fe20000010000 */
[----:B--2---:R-:W-:-:S05]  /*4060*/  FADD.FTZ R13, R11, 1 ;  /* 0x3f8000000b0d7421 */ /* 0x004fca0000010000 */
[----:B------:R-:W0:Y:S08]  /*4070*/  MUFU.RCP R10, R10 ;  /* 0x0000000a000a7308 */ /* 0x000e300000001000 */
[----:B-1----:R-:W1:Y:S01]  /*4080*/  MUFU.RCP R16, R13 ;  /* 0x0000000d00107308 */ /* 0x002e620000001000 */
        /* <DEDUP_REMOVED lines=8> */
.L_x_64:
[----:B------:R-:W-:Y:S01]  /*4110*/  ISETP.GE.AND.EX P0, PT, R18, UR11, PT, P0 ;  /* 0x0000000b12007c0c */ /* 0x000fe2000bf06300 */
[----:B------:R-:W-:Y:S01]  /*4120*/  FFMA.FTZ R29, R14, R9, -R29 ;  /* 0x000000090e1d7223 */ /* 0x000fe2000001081d */
[----:B------:R-:W-:Y:S01]  /*4130*/  FFMA.FTZ R15, R15, R39, -R28 ;  /* 0x000000270f0f7223 */ /* 0x000fe2000001081c */
[----:B------:R-:W-:Y:S02]  /*4140*/  BSSY.RECONVERGENT B0, `(.L_x_65) ;  /* 0x000000f000007945 */ /* 0x000fe40003800200 */
[-C--:B------:R-:W-:Y:S01]  /*4150*/  FMUL.FTZ R9, R29, R46.reuse ;  /* 0x0000002e1d097220 */ /* 0x080fe20000410000 */
[----:B------:R-:W-:-:S07]  /*4160*/  FMUL.FTZ R46, R15, R46 ;  /* 0x0000002e0f2e7220 */ /* 0x000fce0000410000 */
[----:B------:R-:W-:Y:S05]  /*4170*/  @P0 BRA `(.L_x_66) ;  /* 0x00000000002c0947 */ /* 0x000fea0003800000 */
[----:B------:R-:W3:Y:S01]  /*4180*/  LDCU.64 UR4, c[0x0][0x3f8] ;  /* 0x00007f00ff0477ac */ /* 0x000ee20008000a00 */
[----:B------:R-:W-:Y:S02]  /*4190*/  MOV R49, R51 ;  /* 0x0000003300317202 */ /* 0x000fe40000000f00 */
[----:B------:R-:W-:Y:S01]  /*41a0*/  F2FP.BF16.F32.PACK_AB R9, R46, R9 ;  /* 0x000000092e09723e */ /* 0x000fe200000010ff */
[----:B------:R-:W4:Y:S01]  /*41b0*/  LDCU.64 UR10, c[0x0][0x380] ;  /* 0x00007000ff0a77ac */ /* 0x000f220008000a00 */
[----:B---3--:R-:W-:Y:S02]  /*41c0*/  IMAD R18, R18, UR4, RZ ;  /* 0x0000000412127c24 */ /* 0x008fe4000f8e02ff */
[----:B------:R-:W-:-:S04]  /*41d0*/  IMAD.WIDE.U32 R48, R7, UR4, R48 ;  /* 0x0000000407307c25 */ /* 0x000fc8000f8e0030 */
[----:B------:R-:W-:Y:S01]  /*41e0*/  IMAD R7, R7, UR5, R18 ;  /* 0x0000000507077c24 */ /* 0x000fe2000f8e0212 */
[----:B----4-:R-:W-:-:S04]  /*41f0*/  LEA R6, P0, R48, UR10, 0x1 ;  /* 0x0000000a30067c11 */ /* 0x010fc8000f8008ff */
[----:B------:R-:W-:-:S04]  /*4200*/  IADD3 R7, PT, PT, R49, R7, RZ ;  /* 0x0000000731077210 */ /* 0x000fc80007ffe0ff */
[----:B------:R-:W-:-:S05]  /*4210*/  LEA.HI.X R7, R48, UR11, R7, 0x1, P0 ;  /* 0x0000000b30077c11 */ /* 0x000fca00080f0c07 */
[----:B------:R3:W-:Y:S02]  /*4220*/  STG.E desc[UR6][R6.64], R9 ;  /* 0x0000000906007986 */ /* 0x0007e4000c101906 */
.L_x_66:
[----:B------:R-:W-:Y:S05]  /*4230*/  BSYNC.RECONVERGENT B0 ;  /* 0x0000000000007941 */ /* 0x000fea0003800200 */
.L_x_65:
[----:B------:R-:W4:Y:S01]  /*4240*/  LDCU UR4, c[0x0][0x410] ;  /* 0x00008200ff0477ac */ /* 0x000f220008000800 */
[----:B------:R-:W-:Y:S02]  /*4250*/  IADD3 R36, PT, PT, R5, R36, RZ ;  /* 0x0000002405247210 */ /* 0x000fe40007ffe0ff */
[----:B------:R-:W-:Y:S01]  /*4260*/  IADD3 R35, PT, PT, R35, 0x1, RZ ;  /* 0x0000000123237810 */ /* 0x000fe20007ffe0ff */
[----:B------:R-:W4:Y:S02]  /*4270*/  LDCU UR5, c[0x0][0x3e0] ;  /* 0x00007c00ff0577ac */ /* 0x000f240008000800 */
[----:B----4-:R-:W-:-:S06]  /*4280*/  UIMAD UR4, UR4, UR5, URZ ;  /* 0x00000005040472a4 */ /* 0x010fcc000f8e02ff */
[----:B------:R-:W-:-:S13]  /*4290*/  ISETP.GE.AND P0, PT, R36, UR4, PT ;  /* 0x0000000424007c0c */ /* 0x000fda000bf06270 */
[----:B------:R-:W-:Y:S05]  /*42a0*/  @!P0 BRA `(.L_x_67) ;  /* 0xffffffbc00b48947 */ /* 0x000fea000383ffff */
.L_x_36:
[----:B---3--:R-:W3:Y:S01]  /*42b0*/  LDC R6, c[0x0][0x370] ;  /* 0x0000dc00ff067b82 */ /* 0x008ee20000000800 */
[----:B------:R-:W-:Y:S01]  /*42c0*/  ISETP.NE.AND P2, PT, R2, RZ, PT ;  /* 0x000000ff0200720c */ /* 0x000fe20003f45270 */
[----:B------:R-:W-:Y:S06]  /*42d0*/  BSSY.RECONVERGENT B0, `(.L_x_68) ;  /* 0x0000011000007945 */ /* 0x000fec0003800200 */
[----:B------:R-:W4:Y:S08]  /*42e0*/  LDC R7, c[0x0][0x374] ;  /* 0x0000dd00ff077b82 */ /* 0x000f300000000800 */
[----:B------:R-:W5:Y:S01]  /*42f0*/  LDC.64 R4, c[0x0][0x3c8] ;  /* 0x0000f200ff047b82 */ /* 0x000f620000000a00 */
[----:B---3--:R-:W-:-:S02]  /*4300*/  ISETP.NE.AND P1, PT, R6, 0x1, PT ;  /* 0x000000010600780c */ /* 0x008fc40003f25270 */
[----:B------:R-:W-:Y:S02]  /*4310*/  IADD3 R8, PT, PT, R6, -0x1, RZ ;  /* 0xffffffff06087810 */ /* 0x000fe40007ffe0ff */
[----:B----4-:R-:W-:-:S04]  /*4320*/  IADD3 R3, PT, PT, R7, -0x1, RZ ;  /* 0xffffffff07037810 */ /* 0x010fc80007ffe0ff */
[----:B------:R-:W-:Y:S02]  /*4330*/  ISETP.NE.AND P0, PT, R0, R3, PT ;  /* 0x000000030000720c */ /* 0x000fe40003f05270 */
[----:B------:R-:W-:Y:S02]  /*4340*/  SHF.L.U32 R0, R7, 0x1, RZ ;  /* 0x0000000107007819 */ /* 0x000fe400000006ff */
[----:B------:R-:W-:Y:S02]  /*4350*/  ISETP.NE.OR P0, PT, R8, UR9, P0 ;  /* 0x0000000908007c0c */ /* 0x000fe40008705670 */
[----:B------:R-:W-:-:S05]  /*4360*/  SEL R3, R0, RZ, P1 ;  /* 0x000000ff00037207 */ /* 0x000fca0000800000 */
[----:B-----5:R-:W-:Y:S01]  /*4370*/  IMAD.WIDE.U32 R4, R3, 0x4, R4 ;  /* 0x0000000403047825 */ /* 0x020fe200078e0004 */
[----:B------:R-:W-:Y:S06]  /*4380*/  @P2 BRA `(.L_x_69) ;  /* 0x0000000000142947 */ /* 0x000fec0003800000 */
[----:B------:R-:W-:Y:S01]  /*4390*/  HFMA2 R3, -RZ, RZ, 0, 5.9604644775390625e-08 ;  /* 0x00000001ff037431 */ /* 0x000fe200000001ff */
[----:B------:R-:W-:Y:S06]  /*43a0*/  MEMBAR.ALL.GPU ;  /* 0x0000000000007992 */ /* 0x000fec000000a000 */
[----:B------:R-:W-:-:S00]  /*43b0*/  ERRBAR ;  /* 0x00000000000079ab */ /* 0x000fc00000000000 */
[----:B------:R-:W-:Y:S06]  /*43c0*/  CGAERRBAR ;  /* 0x00000000000075ab */ /* 0x000fec0000000000 */
[----:B------:R3:W-:Y:S02]  /*43d0*/  REDG.E.ADD.S32.STRONG.GPU desc[UR6][R4.64], R3 ;  /* 0x000000030400798e */ /* 0x0007e4000c12e306 */
.L_x_69:
[----:B------:R-:W-:Y:S05]  /*43e0*/  BSYNC.RECONVERGENT B0 ;  /* 0x0000000000007941 */ /* 0x000fea0003800200 */
.L_x_68:
[----:B------:R-:W-:Y:S05]  /*43f0*/  @P0 EXIT ;  /* 0x000000000000094d */ /* 0x000fea0003800000 */
[----:B------:R-:W-:Y:S05]  /*4400*/  @P2 BRA `(.L_x_70) ;  /* 0x0000000000202947 */ /* 0x000fea0003800000 */
[----:B------:R-:W-:-:S05]  /*4410*/  IMAD R0, R6, R7, RZ ;  /* 0x0000000706007224 */ /* 0x000fca00078e02ff */
[----:B------:R-:W-:-:S13]  /*4420*/  ISETP.NE.AND P0, PT, R0, -0x1, PT ;  /* 0xffffffff0000780c */ /* 0x000fda0003f05270 */
[----:B------:R-:W-:Y:S05]  /*4430*/  @!P0 BRA `(.L_x_70) ;  /* 0x0000000000148947 */ /* 0x000fea0003800000 */
.L_x_71:
[----:B---3--:R-:W3:Y:S04]  /*4440*/  LDG.E.STRONG.GPU R3, desc[UR6][R4.64] ;  /* 0x0000000604037981 */ /* 0x008ee8000c1ef900 */
[----:B---3--:R-:W-:Y:S01]  /*4450*/  CCTL.IVALL ;  /* 0x00000000ff00798f */ /* 0x008fe20002000000 */
[----:B------:R-:W-:Y:S05]  /*4460*/  YIELD ;  /* 0x0000000000007946 */ /* 0x000fea0003800000 */
[----:B------:R-:W-:-:S13]  /*4470*/  ISETP.NE.AND P0, PT, R3, R0, PT ;  /* 0x000000000300720c */ /* 0x000fda0003f05270 */
[----:B------:R-:W-:Y:S05]  /*4480*/  @P0 BRA `(.L_x_71) ;  /* 0xfffffffc00ec0947 */ /* 0x000fea000383ffff */
.L_x_70:
[----:B------:R-:W-:Y:S05]  /*4490*/  WARPSYNC.ALL ;  /* 0x0000000000007948 */ /* 0x000fea0003800000 */
[----:B------:R-:W3:Y:S08]  /*44a0*/  LDC.64 R6, c[0x0][0x3f8] ;  /* 0x0000fe00ff067b82 */ /* 0x000ef00000000a00 */
[----:B------:R-:W-:Y:S01]  /*44b0*/  BAR.SYNC.DEFER_BLOCKING 0x0 ;  /* 0x0000000000007b1d */ /* 0x000fe20000010000 */
[----:B---3--:R-:W-:-:S04]  /*44c0*/  LEA.HI R3, P0, R7, R6, RZ, 0x1 ;  /* 0x0000000607037211 */ /* 0x008fc800078108ff */
[----:B------:R-:W-:-:S04]  /*44d0*/  IADD3.X R0, PT, PT, RZ, R7, RZ, P0, !PT ;  /* 0x00000007ff007210 */ /* 0x000fc800007fe4ff */
[--C-:B------:R-:W-:Y:S02]  /*44e0*/  SHF.R.S64 R3, R3, 0x1, R0.reuse ;  /* 0x0000000103037819 */ /* 0x100fe40000001000 */
[----:B------:R-:W-:Y:S02]  /*44f0*/  SHF.R.S32.HI R0, RZ, 0x1, R0 ;  /* 0x00000001ff007819 */ /* 0x000fe40000011400 */
[----:B------:R-:W-:-:S04]  /*4500*/  ISETP.GT.U32.AND P0, PT, R3, R2, PT ;  /* 0x000000020300720c */ /* 0x000fc80003f04070 */
[----:B------:R-:W-:-:S13]  /*4510*/  ISETP.GT.AND.EX P0, PT, R0, RZ, PT, P0 ;  /* 0x000000ff0000720c */ /* 0x000fda0003f04300 */
[----:B------:R-:W-:Y:S05]  /*4520*/  @!P0 EXIT ;  /* 0x000000000000894d */ /* 0x000fea0003800000 */
[----:B------:R-:W-:Y:S01]  /*4530*/  IADD3 R4, P1, PT, R2, 0x1c0, RZ ;  /* 0x000001c002047810 */ /* 0x000fe20007f3e0ff */
[----:B------:R-:W-:Y:S01]  /*4540*/  BSSY.RECONVERGENT B0, `(.L_x_72) ;  /* 0x000005c000007945 */ /* 0x000fe20003800200 */
[----:B0-2---:R-:W-:Y:S02]  /*4550*/  MOV R11, RZ ;  /* 0x000000ff000b7202 */ /* 0x005fe40000000f00 */
        /* <DEDUP_REMOVED lines=9> */
[----:B-1----:R-:W-:-:S04]  /*45f0*/  SEL R17, RZ, 0x1, !P0 ;  /* 0x00000001ff117807 */ /* 0x002fc80004000000 */
        /* <DEDUP_REMOVED lines=16> */
[----:B------:R-:W-:Y:S02]  /*4700*/  LEA.HI R30, P2, R13, R8, RZ, 0x1 ;  /* 0x000000080d1e7211 */ /* 0x000fe400078508ff */
[----:B------:R-:W-:-:S02]  /*4710*/  ISETP.NE.U32.AND P1, PT, R10, 0x3, PT ;  /* 0x000000030a00780c */ /* 0x000fc40003f25070 */
[----:B------:R-:W-:Y:S02]  /*4720*/  IADD3.X R4, PT, PT, RZ, R5, RZ, P0, !PT ;  /* 0x00000005ff047210 */ /* 0x000fe400007fe4ff */
[----:B------:R-:W-:Y:S02]  /*4730*/  ISETP.NE.AND.EX P1, PT, RZ, RZ, PT, P1 ;  /* 0x000000ffff00720c */ /* 0x000fe40003f25310 */
[----:B------:R-:W-:Y:S02]  /*4740*/  ISETP.GE.U32.AND P0, PT, R17, 0x3, PT ;  /* 0x000000031100780c */ /* 0x000fe40003f06070 */
[----:B------:R-:W-:Y:S02]  /*4750*/  IADD3.X R13, PT, PT, RZ, R13, RZ, P2, !PT ;  /* 0x0000000dff0d7210 */ /* 0x000fe400017fe4ff */
[----:B------:R-:W-:Y:S02]  /*4760*/  ISETP.GE.U32.AND.EX P0, PT, R4, RZ, PT, P0 ;  /* 0x000000ff0400720c */ /* 0x000fe40003f06100 */
[----:B------:R-:W-:-:S02]  /*4770*/  SHF.R.S64 R30, R30, 0x1, R13 ;  /* 0x000000011e1e7819 */ /* 0x000fc4000000100d */
[----:B------:R-:W-:-:S03]  /*4780*/  SHF.R.S32.HI R35, RZ, 0x1, R13 ;  /* 0x00000001ff237819 */ /* 0x000fc6000001140d */
[----:B------:R-:W-:Y:S06]  /*4790*/  @!P1 BRA `(.L_x_73) ;  /* 0x0000000000d89947 */ /* 0x000fec0003800000 */
[----:B------:R-:W0:Y:S01]  /*47a0*/  LDCU.64 UR4, c[0x0][0x3d8] ;  /* 0x00007b00ff0477ac */ /* 0x000e220008000a00 */
[----:B------:R-:W-:Y:S02]  /*47b0*/  IADD3 R9, PT, PT, R17, 0x1, RZ ;  /* 0x0000000111097810 */ /* 0x000fe40007ffe0ff */
[----:B------:R-:W-:Y:S01]  /*47c0*/  MOV R10, R2 ;  /* 0x00000002000a7202 */ /* 0x000fe20000000f00 */
[----:B------:R-:W1:Y:S01]  /*47d0*/  LDCU.64 UR8, c[0x0][0x390] ;  /* 0x00007200ff0877ac */ /* 0x000e620008000a00 */
[----:B------:R-:W-:Y:S02]  /*47e0*/  LOP3.LUT R9, R9, 0x3, RZ, 0xc0, !PT ;  /* 0x0000000309097812 */ /* 0x000fe400078ec0ff */
[C---:B------:R-:W-:Y:S01]  /*47f0*/  SHF.L.U32 R23, R2.reuse, 0x3, RZ ;  /* 0x0000000302177819 */ /* 0x040fe200000006ff */
[----:B------:R-:W2:Y:S01]  /*4800*/  LDCU.64 UR10, c[0x0][0x388] ;  /* 0x00007100ff0a77ac */ /* 0x000ea20008000a00 */
[--C-:B------:R-:W-:Y:S01]  /*4810*/  SHF.L.U64.HI R24, R2, 0x3, R11.reuse ;  /* 0x0000000302187819 */ /* 0x100fe2000001020b */
[----:B------:R-:W-:Y:S01]  /*4820*/  IMAD.WIDE.U32 R4, R9, 0x1c0, R10 ;  /* 0x000001c009047825 */ /* 0x000fe200078e000a */
[----:B------:R-:W-:-:S02]  /*4830*/  SHF.L.U32 R31, R7, 0x2, RZ ;  /* 0x00000002071f7819 */ /* 0x000fc400000006ff */
[----:B------:R-:W-:Y:S02]  /*4840*/  SHF.L.U64.HI R33, R3, 0x2, R0 ;  /* 0x0000000203217819 */ /* 0x000fe40000010200 */
[----:B------:R-:W-:Y:S02]  /*4850*/  SHF.L.U64.HI R29, R30, 0x2, R35 ;  /* 0x000000021e1d7819 */ /* 0x000fe40000010223 */
[C---:B0-----:R-:W-:Y:S01]  /*4860*/  LEA R27, P1, R2.reuse, UR4, 0x2 ;  /* 0x00000004021b7c11 */ /* 0x041fe2000f8210ff */
[----:B------:R-:W-:Y:S01]  /*4870*/  UMOV UR4, URZ ;  /* 0x000000ff00047c82 */ /* 0x000fe20008000000 */
[----:B-1----:R-:W-:Y:S02]  /*4880*/  IADD3 R25, P2, PT, R23, UR8, RZ ;  /* 0x0000000817197c10 */ /* 0x002fe4000ff5e0ff */
[----:B------:R-:W-:Y:S02]  /*4890*/  LEA.HI.X R28, R2, UR5, R11, 0x2, P1 ;  /* 0x00000005021c7c11 */ /* 0x000fe400088f140b */
[----:B------:R-:W-:-:S02]  /*48a0*/  IADD3 R11, PT, PT, R5, UR4, RZ ;  /* 0x00000004050b7c10 */ /* 0x000fc4000fffe0ff */
[----:B------:R-:W-:Y:S01]  /*48b0*/  MOV R2, R4 ;  /* 0x0000000400027202 */ /* 0x000fe20000000f00 */
[----:B------:R-:W-:Y:S01]  /*48c0*/  IMAD.WIDE.U32 R4, R6, 0x4, RZ ;  /* 0x0000000406047825 */ /* 0x000fe200078e00ff */
[C---:B------:R-:W-:Y:S02]  /*48d0*/  IADD3.X R26, PT, PT, R24.reuse, UR9, RZ, P2, !PT ;  /* 0x00000009181a7c10 */ /* 0x040fe400097fe4ff */
[----:B--2---:R-:W-:Y:S02]  /*48e0*/  IADD3 R23, P1, PT, R23, UR10, RZ ;  /* 0x0000000a17177c10 */ /* 0x004fe4000ff3e0ff */
[----:B------:R-:W-:Y:S02]  /*48f0*/  IADD3 R10, P2, PT, RZ, -R9, RZ ;  /* 0x80000009ff0a7210 */ /* 0x000fe40007f5e0ff */
[----:B------:R-:W-:Y:S02]  /*4900*/  IADD3.X R24, PT, PT, R24, UR11, RZ, P1, !PT ;  /* 0x0000000b18187c10 */ /* 0x000fe40008ffe4ff */
[----:B------:R-:W-:-:S02]  /*4910*/  IADD3 R31, PT, PT, R5, R31, RZ ;  /* 0x0000001f051f7210 */ /* 0x000fc40007ffe0ff */
[----:B------:R-:W-:-:S07]  /*4920*/  IADD3.X R22, PT, PT, RZ, -0x1, RZ, P2, !PT ;  /* 0xffffffffff167810 */ /* 0x000fce00017fe4ff */
.L_x_74:
[-C--:B0-----:R-:W-:Y:S02]  /*4930*/  LEA R12, P1, R3, R27.reuse, 0x2 ;  /* 0x0000001b030c7211 */ /* 0x081fe400078210ff */
[----:B------:R-:W-:Y:S02]  /*4940*/  IADD3 R14, P2, PT, R27, R4, RZ ;  /* 0x000000041b0e7210 */ /* 0x000fe40007f5e0ff */
[----:B------:R-:W-:Y:S02]  /*4950*/  LEA R16, P3, R30, R27, 0x2 ;  /* 0x0000001b1e107211 */ /* 0x000fe400078610ff */
[C---:B------:R-:W-:Y:S02]  /*4960*/  IADD3.X R13, PT, PT, R28.reuse, R33, RZ, P1, !PT ;  /* 0x000000211c0d7210 */ /* 0x040fe40000ffe4ff */
[----:B------:R-:W-:Y:S02]  /*4970*/  MOV R8, R27 ;  /* 0x0000001b00087202 */ /* 0x000fe40000000f00 */
[----:B------:R-:W-:Y:S01]  /*4980*/  MOV R9, R28 ;  /* 0x0000001c00097202 */ /* 0x000fe20000000f00 */
[----:B------:R0:W2:Y:S01]  /*4990*/  LDG.E R19, desc[UR6][R12.64] ;  /* 0x000000060c137981 */ /* 0x0000a2000c1e1900 */
[----:B------:R-:W-:-:S02]  /*49a0*/  IADD3.X R15, PT, PT, R28, R31, RZ, P2, !PT ;  /* 0x0000001f1c0f7210 */ /* 0x000fc400017fe4ff */
[----:B------:R-:W-:Y:S01]  /*49b0*/  IADD3.X R17, PT, PT, R28, R29, RZ, P3, !PT ;  /* 0x0000001d1c117210 */ /* 0x000fe20001ffe4ff */
[----:B------:R1:W2:Y:S04]  /*49c0*/  LDG.E R18, desc[UR6][R8.64] ;  /* 0x0000000608127981 */ /* 0x0002a8000c1e1900 */
[----:B------:R-:W3:Y:S04]  /*49d0*/  LDG.E R20, desc[UR6][R14.64] ;  /* 0x000000060e147981 */ /* 0x000ee8000c1e1900 */
[----:B------:R-:W3:Y:S01]  /*49e0*/  LDG.E R21, desc[UR6][R16.64] ;  /* 0x0000000610157981 */ /* 0x000ee2000c1e1900 */
[----:B0-----:R-:W-:-:S02]  /*49f0*/  MOV R12, R25 ;  /* 0x00000019000c7202 */ /* 0x001fc40000000f00 */
[----:B-1----:R-:W-:Y:S02]  /*4a00*/  MOV R8, R23 ;  /* 0x0000001700087202 */ /* 0x002fe40000000f00 */
[----:B------:R-:W-:Y:S02]  /*4a10*/  MOV R9, R24 ;  /* 0x0000001800097202 */ /* 0x000fe40000000f00 */
[----:B------:R-:W-:Y:S02]  /*4a20*/  MOV R13, R26 ;  /* 0x0000001a000d7202 */ /* 0x000fe40000000f00 */
[----:B------:R-:W-:-:S04]  /*4a30*/  IADD3 R10, P1, PT, R10, 0x1, RZ ;  /* 0x000000010a0a7810 */ /* 0x000fc80007f3e0ff */
        /* <DEDUP_REMOVED lines=12> */
.L_x_73:
[----:B------:R-:W-:Y:S05]  /*4b00*/  BSYNC.RECONVERGENT B0 ;  /* 0x0000000000007941 */ /* 0x000fea0003800200 */
.L_x_72:
[----:B------:R-:W-:Y:S05]  /*4b10*/  @!P0 EXIT ;  /* 0x000000000000894d */ /* 0x000fea0003800000 */
[C---:B------:R-:W-:Y:S01]  /*4b20*/  SHF.L.U64.HI R4, R6.reuse, 0x2, R7 ;  /* 0x0000000206047819 */ /* 0x040fe20000010207 */
[----:B------:R-:W1:Y:S01]  /*4b30*/  LDCU.64 UR4, c[0x0][0x3d8] ;  /* 0x00007b00ff0477ac */ /* 0x000e620008000a00 */
[----:B------:R-:W-:Y:S02]  /*4b40*/  SHF.L.U32 R7, R6, 0x2, RZ ;  /* 0x0000000206077819 */ /* 0x000fe400000006ff */
[C---:B0-----:R-:W-:Y:S01]  /*4b50*/  SHF.L.U64.HI R8, R30.reuse, 0x2, R35 ;  /* 0x000000021e087819 */ /* 0x041fe20000010223 */
[----:B------:R-:W0:Y:S01]  /*4b60*/  LDCU.64 UR8, c[0x0][0x388] ;  /* 0x00007100ff0877ac */ /* 0x000e220008000a00 */
[----:B------:R-:W-:Y:S02]  /*4b70*/  SHF.L.U32 R9, R30, 0x2, RZ ;  /* 0x000000021e097819 */ /* 0x000fe400000006ff */
[C---:B------:R-:W-:Y:S01]  /*4b80*/  SHF.L.U64.HI R5, R3.reuse, 0x2, R0 ;  /* 0x0000000203057819 */ /* 0x040fe20000010200 */
[----:B------:R-:W2:Y:S01]  /*4b90*/  LDCU.64 UR10, c[0x0][0x390] ;  /* 0x00007200ff0a77ac */ /* 0x000ea20008000a00 */
[----:B------:R-:W-:-:S07]  /*4ba0*/  SHF.L.U32 R6, R3, 0x2, RZ ;  /* 0x0000000203067819 */ /* 0x000fce00000006ff */
.L_x_75:
[C---:B------:R-:W-:Y:S02]  /*4bb0*/  SHF.L.U32 R10, R2.reuse, 0x2, RZ ;  /* 0x00000002020a7819 */ /* 0x040fe400000006ff */
[----:B---3--:R-:W-:Y:S02]  /*4bc0*/  SHF.L.U64.HI R21, R2, 0x2, R11 ;  /* 0x0000000202157819 */ /* 0x008fe4000001020b */
[----:B-1----:R-:W-:-:S04]  /*4bd0*/  IADD3 R12, P0, PT, R10, UR4, RZ ;  /* 0x000000040a0c7c10 */ /* 0x002fc8000ff1e0ff */
[----:B------:R-:W-:Y:S02]  /*4be0*/  IADD3.X R13, PT, PT, R21, UR5, RZ, P0, !PT ;  /* 0x00000005150d7c10 */ /* 0x000fe400087fe4ff */
[C---:B------:R-:W-:Y:S02]  /*4bf0*/  IADD3 R14, P0, PT, R12.reuse, R6, RZ ;  /* 0x000000060c0e7210 */ /* 0x040fe40007f1e0ff */
[C---:B------:R-:W-:Y:S01]  /*4c00*/  IADD3 R18, P1, PT, R12.reuse, R9, RZ ;  /* 0x000000090c127210 */ /* 0x040fe20007f3e0ff */
[----:B------:R1:W3:Y:S01]  /*4c10*/  LDG.E R24, desc[UR6][R12.64] ;  /* 0x000000060c187981 */ /* 0x0002e2000c1e1900 */
[C---:B------:R-:W-:Y:S02]  /*4c20*/  IADD3.X R15, PT, PT, R13.reuse, R5, RZ, P0, !PT ;  /* 0x000000050d0f7210 */ /* 0x040fe400007fe4ff */
[----:B------:R-:W-:Y:S02]  /*4c30*/  IADD3 R16, P0, PT, R12, R7, RZ ;  /* 0x000000070c107210 */ /* 0x000fe40007f1e0ff */
[C---:B------:R-:W-:Y:S01]  /*4c40*/  IADD3.X R19, PT, PT, R13.reuse, R8, RZ, P1, !PT ;  /* 0x000000080d137210 */ /* 0x040fe20000ffe4ff */
[----:B------:R4:W3:Y:S01]  /*4c50*/  LDG.E R25, desc[UR6][R14.64] ;  /* 0x000000060e197981 */ /* 0x0008e2000c1e1900 */
[----:B------:R-:W-:-:S03]  /*4c60*/  IADD3.X R17, PT, PT, R13, R4, RZ, P0, !PT ;  /* 0x000000040d117210 */ /* 0x000fc600007fe4ff */
[----:B------:R-:W5:Y:S04]  /*4c70*/  LDG.E R27, desc[UR6][R18.64] ;  /* 0x00000006121b7981 */ /* 0x000f68000c1e1900 */
[----:B------:R4:W5:Y:S01]  /*4c80*/  LDG.E R26, desc[UR6][R16.64] ;  /* 0x00000006101a7981 */ /* 0x000962000c1e1900 */
[C---:B------:R-:W-:Y:S02]  /*4c90*/  SHF.L.U32 R33, R2.reuse, 0x3, RZ ;  /* 0x0000000302217819 */ /* 0x040fe400000006ff */
[----:B------:R-:W-:Y:S02]  /*4ca0*/  SHF.L.U64.HI R34, R2, 0x3, R11 ;  /* 0x0000000302227819 */ /* 0x000fe4000001020b */
[----:B------:R-:W-:Y:S02]  /*4cb0*/  LOP3.LUT R22, R33, 0xfffffff8, RZ, 0xc0, !PT ;  /* 0xfffffff821167812 */ /* 0x000fe400078ec0ff */
[----:B------:R-:W-:-:S02]  /*4cc0*/  LOP3.LUT R10, R10, 0xfffffffc, RZ, 0xc0, !PT ;  /* 0xfffffffc0a0a7812 */ /* 0x000fc400078ec0ff */
[----:B-1----:R-:W-:Y:S02]  /*4cd0*/  LOP3.LUT R12, R34, 0x3, RZ, 0xc0, !PT ;  /* 0x00000003220c7812 */ /* 0x002fe400078ec0ff */
[C---:B0-----:R-:W-:Y:S02]  /*4ce0*/  IADD3 R20, P0, PT, R22.reuse, UR8, RZ ;  /* 0x0000000816147c10 */ /* 0x041fe4000ff1e0ff */
[----:B------:R-:W-:Y:S02]  /*4cf0*/  LOP3.LUT R11, R21, 0x3, RZ, 0xc0, !PT ;  /* 0x00000003150b7812 */ /* 0x000fe400078ec0ff */
[----:B--2---:R-:W-:Y:S02]  /*4d00*/  IADD3 R22, P1, PT, R22, UR10, RZ ;  /* 0x0000000a16167c10 */ /* 0x004fe4000ff3e0ff */
[----:B------:R-:W-:Y:S02]  /*4d10*/  IADD3 R10, P2, PT, R10, UR4, RZ ;  /* 0x000000040a0a7c10 */ /* 0x000fe4000ff5e0ff */
[----:B------:R-:W-:-:S02]  /*4d20*/  IADD3.X R21, PT, PT, R12, UR9, RZ, P0, !PT ;  /* 0x000000090c157c10 */ /* 0x000fc400087fe4ff */
[----:B------:R-:W-:Y:S02]  /*4d30*/  IADD3.X R23, PT, PT, R12, UR11, RZ, P1, !PT ;  /* 0x0000000b0c177c10 */ /* 0x000fe40008ffe4ff */
[----:B------:R-:W-:Y:S02]  /*4d40*/  IADD3.X R11, PT, PT, R11, UR5, RZ, P2, !PT ;  /* 0x000000050b0b7c10 */ /* 0x000fe400097fe4ff */
[C---:B----4-:R-:W-:Y:S02]  /*4d50*/  IADD3 R14, P0, PT, R10.reuse, R6, RZ ;  /* 0x000000060a0e7210 */ /* 0x050fe40007f1e0ff */
[C---:B------:R-:W-:Y:S02]  /*4d60*/  IADD3 R16, P1, PT, R10.reuse, R7, RZ ;  /* 0x000000070a107210 */ /* 0x040fe40007f3e0ff */
[----:B------:R-:W-:Y:S02]  /*4d70*/  IADD3 R12, P2, PT, R10, R9, RZ ;  /* 0x000000090a0c7210 */ /* 0x000fe40007f5e0ff */
[----:B------:R-:W-:-:S02]  /*4d80*/  IADD3.X R15, PT, PT, R11, R5, RZ, P0, !PT ;  /* 0x000000050b0f7210 */ /* 0x000fc400007fe4ff */
[C---:B------:R-:W-:Y:S02]  /*4d90*/  IADD3.X R17, PT, PT, R11.reuse, R4, RZ, P1, !PT ;  /* 0x000000040b117210 */ /* 0x040fe40000ffe4ff */
[----:B------:R-:W-:Y:S01]  /*4da0*/  IADD3.X R13, PT, PT, R11, R8, RZ, P2, !PT ;  /* 0x000000080b0d7210 */ /* 0x000fe200017fe4ff */
[----:B---3--:R0:W-:Y:S04]  /*4db0*/  STG.E.64 desc[UR6][R20.64], R24 ;  /* 0x0000001814007986 */ /* 0x0081e8000c101b06 */
        /* <DEDUP_REMOVED lines=15> */
[----:B------:R-:W3:Y:S04]  /*4eb0*/  LDG.E R24, desc[UR6][R10.64+0xe00] ;  /* 0x000e00060a187981 */ /* 0x000ee8000c1e1900 */
[----:B------:R-:W3:Y:S04]  /*4ec0*/  LDG.E R25, desc[UR6][R14.64+0xe00] ;  /* 0x000e00060e197981 */ /* 0x000ee8000c1e1900 */
[----:B-1----:R-:W4:Y:S04]  /*4ed0*/  LDG.E R26, desc[UR6][R16.64+0xe00] ;  /* 0x000e0006101a7981 */ /* 0x002f28000c1e1900 */
        /* <DEDUP_REMOVED lines=11> */
[----:B------:R1:W4:Y:S04]  /*4f90*/  LDG.E R28, desc[UR6][R10.64+0x1500] ;  /* 0x001500060a1c7981 */ /* 0x000328000c1e1900 */
[----:B------:R-:W4:Y:S04]  /*4fa0*/  LDG.E R29, desc[UR6][R14.64+0x1500] ;  /* 0x001500060e1d7981 */ /* 0x000f28000c1e1900 */
[----:B--2---:R-:W2:Y:S04]  /*4fb0*/  LDG.E R30, desc[UR6][R16.64+0x1500] ;  /* 0x00150006101e7981 */ /* 0x004ea8000c1e1900 */
[----:B------:R-:W2:Y:S01]  /*4fc0*/  LDG.E R31, desc[UR6][R12.64+0x1500] ;  /* 0x001500060c1f7981 */ /* 0x000ea2000c1e1900 */
        /* <DEDUP_REMOVED lines=12> */
[----:B----4-:R3:W-:Y:S04]  /*5090*/  STG.E.64 desc[UR6][R20.64], R28 ;  /* 0x0000001c14007986 */ /* 0x0107e8000c101b06 */
[----:B--2---:R3:W-:Y:S07]  /*50a0*/  STG.E.64 desc[UR6][R22.64], R30 ;  /* 0x0000001e16007986 */ /* 0x0047ee000c101b06 */
[----:B------:R-:W-:Y:S05]  /*50b0*/  @P0 BRA `(.L_x_75) ;  /* 0xfffffff800bc0947 */ /* 0x000fea000383ffff */
[----:B------:R-:W-:Y:S05]  /*50c0*/  EXIT ;  /* 0x000000000000794d */ /* 0x000fea0003800000 */
.L_x_76:
        /* <DEDUP_REMOVED lines=11> */
.L_x_3405:


//--------------------- .text._Z35group_norm_nhwc_bwd_one_pass_kernelI11Bf16IOFp32WLi256ELi28ELi448EEv26Group_norm_nhwc_bwd_params --------------------------
	.section	.text._Z35group_norm_nhwc_bwd_one_pass_kernelI11Bf16IOFp32WLi256ELi28ELi448EEv26Group_norm_nhwc_bwd_params,"ax",@progbits
	.align	128
        .global         _Z35group_norm_nhwc_bwd_one_pass_kernelI11Bf16IOFp32WLi256ELi28ELi448EEv26Group_norm_nhwc_bwd_params
        .type           _Z35group_norm_nhwc_bwd_one_pass_kernelI11Bf16IOFp32WLi256ELi28ELi448EEv26Group_norm_nhwc_bwd_params,@function
        .size           _Z35group_norm_nhwc_bwd_one_pass_kernelI11Bf16IOFp32WLi256ELi28ELi448EEv26Group_norm_nhwc_bwd_params,(.L_x_3406 - _Z35group_norm_nhwc_bwd_one_pass_kernelI11Bf16IOFp32WLi256ELi28ELi448EEv26Group_norm_nhwc_bwd_params)
        .other          _Z35group_norm_nhwc_bwd_one_pass_kernelI11Bf16IOFp32WLi256ELi28ELi448EEv26Group_norm_nhwc_bwd_params,@"STO_CUDA_ENTRY STV_DEFAULT"
_Z35group_norm_nhwc_bwd_one_pass_kernelI11Bf16IOFp32WLi256ELi28ELi448EEv26Group_norm_nhwc_bwd_params:
.text._Z35group_norm_nhwc_bwd_one_pass_kernelI11Bf16IOFp32WLi256ELi28ELi448EEv26Group_norm_nhwc_bwd_params:
        /* <DEDUP_REMOVED lines=10> */
[----:B------:R-:W0:Y:S01]  /*00a0*/  LDC R69, c[0x0][0x41c] ;  /* 0x00010700ff457b82 */ /* 0x000e220000000800 */
[----:B------:R-:W-:Y:S01]  /*00b0*/  LOP3.LUT R5, R2, 0xffff, RZ, 0xc0, !PT ;  /* 0x0000ffff02057812 */ /* 0x000fe200078ec0ff */
[----:B------:R-:W-:Y:S01]  /*00c0*/  UMOV UR5, 0x400 ;  /* 0x0000040000057882 */ /* 0x000fe20000000000 */
[----:B------:R-:W-:Y:S01]  /*00d0*/  SHF.R.U32.HI R66, RZ, 0x2, R2 ;  /* 0x00000002ff427819 */ /* 0x000fe20000011602 */
[----:B------:R-:W-:Y:S01]  /*00e0*/  UIADD3 UR6, UPT, UPT, UR5, 0x90, URZ ;  /* 0x0000009005067890 */ /* 0x000fe2000fffe0ff */
[----:B------:R-:W-:Y:S02]  /*00f0*/  HFMA2 R55, -RZ, RZ, 0, 0 ;  /* 0x00000000ff377431 */ /* 0x000fe400000001ff */
[----:B------:R-:W-:Y:S01]  /*0100*/  IMAD R6, R5, 0x124a, RZ ;  /* 0x0000124a05067824 */ /* 0x000fe200078e02ff */
[----:B------:R-:W-:Y:S01]  /*0110*/  MOV R54, R0 ;  /* 0x0000000000367202 */ /* 0x000fe20000000f00 */
[----:B------:R-:W1:Y:S01]  /*0120*/  S2UR UR7, SR_CgaCtaId ;  /* 0x00000000000779c3 */ /* 0x000e620000008800 */
[----:B------:R-:W2:Y:S01]  /*0130*/  S2R R5, SR_LANEID ;  /* 0x0000000000057919 */ /* 0x000ea20000000000 */
[----:B------:R-:W-:Y:S01]  /*0140*/  LOP3.LUT R66, R66, 0xf8, RZ, 0xc0, !PT ;  /* 0x000000f842427812 */ /* 0x000fe200078ec0ff */
[----:B------:R-:W3:Y:S01]  /*0150*/  LDCU.U8 UR11, c[0x0][0x414] ;  /* 0x00008280ff0b77ac */ /* 0x000ee20008000000 */
[----:B------:R-:W-:-:S04]  /*0160*/  SHF.R.U32.HI R6, RZ, 0x10, R6 ;  /* 0x00000010ff067819 */ /* 0x000fc80000011606 */
[----:B------:R-:W4:Y:S08]  /*0170*/  LDC R3, c[0x0][0x374] ;  /* 0x0000dd00ff037b82 */ /* 0x000f300000000800 */
[----:B------:R-:W5:Y:S01]  /*0180*/  LDC R4, c[0x0][0x370] ;  /* 0x0000dc00ff047b82 */ /* 0x000f620000000800 */
[----:B0-----:R-:W-:Y:S01]  /*0190*/  IMAD R69, R69, UR10, R6 ;  /* 0x0000000a45457c24 */ /* 0x001fe2000f8e0206 */
[----:B------:R-:W-:-:S04]  /*01a0*/  PRMT R6, R6, 0x9910, RZ ;  /* 0x0000991006067816 */ /* 0x000fc800000000ff */
[C---:B------:R-:W-:Y:S01]  /*01b0*/  IADD3 R63, PT, PT, R69.reuse, 0x20, RZ ;  /* 0x00000020453f7810 */ /* 0x040fe20007ffe0ff */
[----:B------:R-:W-:Y:S01]  /*01c0*/  IMAD R6, R6, 0xe, RZ ;  /* 0x0000000e06067824 */ /* 0x000fe200078e02ff */
[----:B-1----:R-:W-:Y:S01]  /*01d0*/  ULEA UR6, UR7, UR6, 0x18 ;  /* 0x0000000607067291 */ /* 0x002fe2000f8ec0ff */
[C---:B------:R-:W-:Y:S01]  /*01e0*/  IADD3 R62, PT, PT, R69.reuse, 0x40, RZ ;  /* 0x00000040453e7810 */ /* 0x040fe20007ffe0ff */
[----:B------:R-:W-:Y:S01]  /*01f0*/  ULEA UR5, UR7, UR5, 0x18 ;  /* 0x0000000507057291 */ /* 0x000fe2000f8ec0ff */
[C---:B------:R-:W-:Y:S02]  /*0200*/  IADD3 R61, PT, PT, R69.reuse, 0x60, RZ ;  /* 0x00000060453d7810 */ /* 0x040fe40007ffe0ff */
[----:B------:R-:W-:Y:S02]  /*0210*/  IADD3 R6, PT, PT, RZ, -R6, RZ ;  /* 0x80000006ff067210 */ /* 0x000fe40007ffe0ff */
[----:B------:R-:W-:Y:S01]  /*0220*/  IADD3 R60, PT, PT, R69, 0x80, RZ ;  /* 0x00000080453c7810 */ /* 0x000fe20007ffe0ff */
[C-C-:B----4-:R-:W-:Y:S01]  /*0230*/  IMAD R65, R3.reuse, UR10, R0.reuse ;  /* 0x0000000a03417c24 */ /* 0x150fe2000f8e0200 */
[----:B------:R-:W-:Y:S01]  /*0240*/  PRMT R17, R6, 0x7710, RZ ;  /* 0x0000771006117816 */ /* 0x000fe200000000ff */
[----:B------:R-:W-:Y:S01]  /*0250*/  IMAD R56, R3, 0x7, R0 ;  /* 0x0000000703387824 */ /* 0x000fe200078e0200 */
[----:B------:R-:W-:-:S02]  /*0260*/  IADD3 R59, PT, PT, R69, 0xa0, RZ ;  /* 0x000000a0453b7810 */ /* 0x000fc40007ffe0ff */
[C---:B------:R-:W-:Y:S02]  /*0270*/  IADD3 R58, PT, PT, R69.reuse, 0xc0, RZ ;  /* 0x000000c0453a7810 */ /* 0x040fe40007ffe0ff */
[----:B------:R-:W-:Y:S02]  /*0280*/  IADD3 R57, PT, PT, R69, 0xe0, RZ ;  /* 0x000000e045397810 */ /* 0x000fe40007ffe0ff */
[----:B------:R-:W-:Y:S02]  /*0290*/  IADD3 R68, PT, PT, R17, R2, RZ ;  /* 0x0000000211447210 */ /* 0x000fe40007ffe0ff */
[----:B-----5:R-:W-:Y:S02]  /*02a0*/  LOP3.LUT R64, R4, 0x7, RZ, 0xc0, !PT ;  /* 0x0000000704407812 */ /* 0x020fe400078ec0ff */
[----:B------:R-:W-:Y:S02]  /*02b0*/  LEA R67, R2, UR6, 0x4 ;  /* 0x0000000602437c11 */ /* 0x000fe4000f8e20ff */
[----:B------:R-:W-:-:S02]  /*02c0*/  SHF.R.S32.HI R7, RZ, 0x1f, R69 ;  /* 0x0000001fff077819 */ /* 0x000fc40000011445 */
[----:B------:R-:W-:Y:S02]  /*02d0*/  SHF.R.S32.HI R9, RZ, 0x1f, R63 ;  /* 0x0000001fff097819 */ /* 0x000fe4000001143f */
[----:B------:R-:W-:Y:S02]  /*02e0*/  SHF.R.S32.HI R11, RZ, 0x1f, R62 ;  /* 0x0000001fff0b7819 */ /* 0x000fe4000001143e */
[----:B------:R-:W-:Y:S02]  /*02f0*/  SHF.R.S32.HI R13, RZ, 0x1f, R61 ;  /* 0x0000001fff0d7819 */ /* 0x000fe4000001143d */
[----:B------:R-:W-:Y:S02]  /*0300*/  SHF.R.S32.HI R15, RZ, 0x1f, R60 ;  /* 0x0000001fff0f7819 */ /* 0x000fe4000001143c */
[----:B------:R-:W-:Y:S02]  /*0310*/  SHF.R.S32.HI R17, RZ, 0x1f, R59 ;  /* 0x0000001fff117819 */ /* 0x000fe4000001143b */
[----:B------:R-:W-:-:S02]  /*0320*/  SHF.R.S32.HI R19, RZ, 0x1f, R58 ;  /* 0x0000001fff137819 */ /* 0x000fc4000001143a */
[----:B------:R-:W-:Y:S02]  /*0330*/  SHF.R.S32.HI R21, RZ, 0x1f, R57 ;  /* 0x0000001fff157819 */ /* 0x000fe40000011439 */
[----:B--23--:R-:W-:-:S07]  /*0340*/  SHF.L.U32 R68, R68, 0x1, RZ ;  /* 0x0000000144447819 */ /* 0x00cfce00000006ff */
.L_x_120:
[----:B0-----:R-:W0:Y:S01]  /*0350*/  LDC R29, c[0x0][0x410] ;  /* 0x00010400ff1d7b82 */ /* 0x001e220000000800 */
[----:B------:R-:W1:Y:S01]  /*0360*/  LDCU.128 UR12, c[0x0][0x400] ;  /* 0x00008000ff0c77ac */ /* 0x000e620008000c00 */
[----:B------:R-:W-:Y:S02]  /*0370*/  ISETP.GE.AND P2, PT, R54, RZ, PT ;  /* 0x000000ff3600720c */ /* 0x000fe40003f46270 */
[----:B------:R-:W-:Y:S02]  /*0380*/  CS2R R50, SRZ ;  /* 0x0000000000327805 */ /* 0x000fe4000001ff00 */
[----:B------:R-:W-:Y:S02]  /*0390*/  LOP3.LUT R30, R68, 0xffff, RZ, 0xc0, !PT ;  /* 0x0000ffff441e7812 */ /* 0x000fe400078ec0ff */
[----:B-1----:R-:W-:-:S04]  /*03a0*/  ISETP.GE.U32.AND P0, PT, R63, UR12, PT ;  /* 0x0000000c3f007c0c */ /* 0x002fc8000bf06070 */
[----:B------:R-:W-:Y:S02]  /*03b0*/  ISETP.GE.AND.EX P0, PT, R9, UR13, PT, P0 ;  /* 0x0000000d09007c0c */ /* 0x000fe4000bf06300 */
[----:B0-----:R-:W-:-:S04]  /*03c0*/  IABS R25, R29 ;  /* 0x0000001d00197213 */ /* 0x001fc80000000000 */
[----:B------:R-:W0:Y:S07]  /*03d0*/  I2F.RP R6, R25 ;  /* 0x0000001900067306 */ /* 0x000e2e0000209400 */
[----:B------:R-:W1:Y:S01]  /*03e0*/  @!P0 LDC.64 R32, c[0x0][0x3a0] ;  /* 0x0000e800ff208b82 */ /* 0x000e620000000a00 */
[----:B0-----:R-:W0:Y:S07]  /*03f0*/  MUFU.RCP R6, R6 ;  /* 0x0000000600067308 */ /* 0x001e2e0000001000 */
[----:B------:R-:W2:Y:S01]  /*0400*/  @!P0 LDC.64 R34, c[0x0][0x398] ;  /* 0x0000e600ff228b82 */ /* 0x000ea20000000a00 */
[----:B0-----:R-:W-:-:S04]  /*0410*/  IADD3 R22, PT, PT, R6, 0xffffffe, RZ ;  /* 0x0ffffffe06167810 */ /* 0x001fc80007ffe0ff */
[----:B------:R0:W3:Y:S02]  /*0420*/  F2I.FTZ.U32.TRUNC.NTZ R23, R22 ;  /* 0x0000001600177305 */ /* 0x0000e4000021f000 */
[----:B0-----:R-:W-:Y:S02]  /*0430*/  MOV R22, RZ ;  /* 0x000000ff00167202 */ /* 0x001fe40000000f00 */
[----:B---3--:R-:W-:-:S05]  /*0440*/  IADD3 R8, PT, PT, RZ, -R23, RZ ;  /* 0x80000017ff087210 */ /* 0x008fca0007ffe0ff */
[----:B------:R-:W-:Y:S01]  /*0450*/  IMAD R27, R8, R25, RZ ;  /* 0x00000019081b7224 */ /* 0x000fe200078e02ff */
[----:B------:R-:W-:-:S03]  /*0460*/  IABS R8, R54 ;  /* 0x0000003600087213 */ /* 0x000fc60000000000 */
[----:B------:R-:W-:Y:S02]  /*0470*/  IMAD.HI.U32 R23, R23, R27, R22 ;  /* 0x0000001b17177227 */ /* 0x000fe400078e0016 */
[----:B------:R-:W0:Y:S04]  /*0480*/  @!P0 LDC.64 R26, c[0x0][0x3f8] ;  /* 0x0000fe00ff1a8b82 */ /* 0x000e280000000a00 */
        /* <DEDUP_REMOVED lines=10> */
[----:B------:R-:W-:-:S04]  /*0530*/  IADD3 R25, PT, PT, R6, -R25, RZ ;  /* 0x8000001906197210 */ /* 0x000fc80007ffe0ff */
[----:B------:R-:W-:Y:S02]  /*0540*/  SEL R6, R25, R6, !P4 ;  /* 0x0000000619067207 */ /* 0x000fe40006000000 */
[----:B------:R-:W-:Y:S02]  /*0550*/  ISETP.NE.AND P4, PT, R29, RZ, PT ;  /* 0x000000ff1d00720c */ /* 0x000fe40003f85270 */
[----:B------:R-:W-:Y:S02]  /*0560*/  LOP3.LUT R25, RZ, R29, RZ, 0x33, !PT ;  /* 0x0000001dff197212 */ /* 0x000fe400078e33ff */
[----:B------:R-:W-:Y:S02]  /*0570*/  @P3 IADD3 R23, PT, PT, R23, 0x1, RZ ;  /* 0x0000000117173810 */ /* 0x000fe40007ffe0ff */
[----:B------:R-:W-:Y:S02]  /*0580*/  @!P2 IADD3 R6, PT, PT, -R6, RZ, RZ ;  /* 0x000000ff0606a210 */ /* 0x000fe40007ffe1ff */
[----:B------:R-:W-:-:S02]  /*0590*/  ISETP.GE.U32.AND P3, PT, R62, UR12, PT ;  /* 0x0000000c3e007c0c */ /* 0x000fc4000bf66070 */
[----:B------:R-:W-:Y:S02]  /*05a0*/  SEL R87, R25, R6, !P4 ;  /* 0x0000000619577207 */ /* 0x000fe40006000000 */
[----:B------:R-:W-:Y:S02]  /*05b0*/  ISETP.GE.AND.EX P3, PT, R11, UR13, PT, P3 ;  /* 0x0000000d0b007c0c */ /* 0x000fe4000bf66330 */
[----:B------:R-:W-:Y:S01]  /*05c0*/  @!P1 IADD3 R23, PT, PT, -R23, RZ, RZ ;  /* 0x000000ff17179210 */ /* 0x000fe20007ffe1ff */
[----:B------:R-:W-:Y:S01]  /*05d0*/  IMAD R31, R87, 0x1c, RZ ;  /* 0x0000001c571f7824 */ /* 0x000fe200078e02ff */
[----:B------:R-:W-:Y:S02]  /*05e0*/  ISETP.GE.U32.AND P2, PT, R61, UR12, PT ;  /* 0x0000000c3d007c0c */ /* 0x000fe4000bf46070 */
[----:B------:R-:W-:Y:S02]  /*05f0*/  SEL R23, R25, R23, !P4 ;  /* 0x0000001719177207 */ /* 0x000fe40006000000 */
[----:B------:R-:W-:-:S02]  /*0600*/  IADD3 R90, P1, PT, R30, R31, RZ ;  /* 0x0000001f1e5a7210 */ /* 0x000fc40007f3e0ff */
[----:B------:R-:W-:Y:S02]  /*0610*/  SHF.R.S32.HI R6, RZ, 0x1f, R23 ;  /* 0x0000001fff067819 */ /* 0x000fe40000011417 */
[----:B------:R-:W-:Y:S01]  /*0620*/  LEA.HI.X.SX32 R91, R31, RZ, 0x1, P1 ;  /* 0x000000ff1f5b7211 */ /* 0x000fe200008f0eff */
[----:B------:R-:W3:Y:S01]  /*0630*/  @!P3 LDC.64 R28, c[0x0][0x3f8] ;  /* 0x0000fe00ff1cbb82 */ /* 0x000ee20000000a00 */
[----:B------:R-:W-:Y:S01]  /*0640*/  ISETP.GE.AND.EX P2, PT, R13, UR13, PT, P2 ;  /* 0x0000000d0d007c0c */ /* 0x000fe2000bf46320 */
[----:B------:R-:W-:Y:S02]  /*0650*/  IMAD R6, R6, UR14, RZ ;  /* 0x0000000e06067c24 */ /* 0x000fe4000f8e02ff */
[----:B------:R-:W-:-:S04]  /*0660*/  IMAD.WIDE.U32 R90, R23, UR14, R90 ;  /* 0x0000000e175a7c25 */ /* 0x000fc8000f8e005a */
[----:B------:R-:W-:Y:S01]  /*0670*/  IMAD R89, R23, UR15, R6 ;  /* 0x0000000f17597c24 */ /* 0x000fe2000f8e0206 */
[----:B------:R-:W-:Y:S01]  /*0680*/  @!P0 MOV R88, R90 ;  /* 0x0000005a00588202 */ /* 0x000fe20000000f00 */
[----:B0-----:R-:W-:Y:S01]  /*0690*/  @!P0 IMAD R6, R9, R26, RZ ;  /* 0x0000001a09068224 */ /* 0x001fe200078e02ff */
[----:B------:R-:W0:Y:S02]  /*06a0*/  @!P3 LDC.64 R38, c[0x0][0x398] ;  /* 0x0000e600ff26bb82 */ /* 0x000e240000000a00 */
[----:B------:R-:W-:Y:S01]  /*06b0*/  IADD3 R89, PT, PT, R91, R89, RZ ;  /* 0x000000595b597210 */ /* 0x000fe20007ffe0ff */
[----:B------:R-:W-:-:S03]  /*06c0*/  @!P0 IMAD R25, R63, R27, R6 ;  /* 0x0000001b3f198224 */ /* 0x000fc600078e0206 */
[----:B------:R-:W-:Y:S01]  /*06d0*/  @!P3 MOV R27, R89 ;  /* 0x00000059001bb202 */ /* 0x000fe20000000f00 */
[----:B------:R-:W-:Y:S01]  /*06e0*/  @!P0 IMAD.WIDE.U32 R22, R63, R26, R88 ;  /* 0x0000001a3f168225 */ /* 0x000fe200078e0058 */
[----:B------:R-:W4:Y:S01]  /*06f0*/  @!P3 LDC.64 R36, c[0x0][0x3a0] ;  /* 0x0000e800ff24bb82 */ /* 0x000f220000000a00 */
[----:B------:R-:W-:-:S03]  /*0700*/  @!P3 MOV R26, R90 ;  /* 0x0000005a001ab202 */ /* 0x000fc60000000f00 */
[----:B------:R-:W-:Y:S01]  /*0710*/  @!P0 IADD3 R23, PT, PT, R23, R25, RZ ;  /* 0x0000001917178210 */ /* 0x000fe20007ffe0ff */
[-C--:B---3--:R-:W-:Y:S01]  /*0720*/  @!P3 IMAD R8, R11, R28.reuse, RZ ;  /* 0x0000001c0b08b224 */ /* 0x088fe200078e02ff */
[----:B------:R-:W-:Y:S01]  /*0730*/  @!P0 SHF.L.U32 R25, R22, 0x1, RZ ;  /* 0x0000000116198819 */ /* 0x000fe200000006ff */
[----:B------:R-:W-:Y:S01]  /*0740*/  @!P3 IMAD.WIDE.U32 R26, R62, R28, R26 ;  /* 0x0000001c3e1ab225 */ /* 0x000fe200078e001a */
[----:B------:R-:W-:Y:S01]  /*0750*/  @!P0 SHF.L.U64.HI R6, R22, 0x1, R23 ;  /* 0x0000000116068819 */ /* 0x000fe20000010217 */
[----:B------:R-:W3:Y:S01]  /*0760*/  @!P2 LDC.64 R40, c[0x0][0x3f8] ;  /* 0x0000fe00ff28ab82 */ /* 0x000ee20000000a00 */
[----:B-1----:R-:W-:Y:S01]  /*0770*/  @!P0 IADD3 R22, P1, PT, R25, R32, RZ ;  /* 0x0000002019168210 */ /* 0x002fe20007f3e0ff */
[----:B------:R-:W-:-:S03]  /*0780*/  @!P3 IMAD R29, R62, R29, R8 ;  /* 0x0000001d3e1db224 */ /* 0x000fc600078e0208 */
[----:B------:R-:W-:Y:S02]  /*0790*/  @!P0 IADD3.X R23, PT, PT, R6, R33, RZ, P1, !PT ;  /* 0x0000002106178210 */ /* 0x000fe40000ffe4ff */
[----:B------:R-:W-:Y:S02]  /*07a0*/  ISETP.GE.U32.AND P1, PT, R60, UR12, PT ;  /* 0x0000000c3c007c0c */ /* 0x000fe4000bf26070 */
[----:B--2---:R-:W-:Y:S01]  /*07b0*/  @!P0 IADD3 R24, P4, PT, R25, R34, RZ ;  /* 0x0000002219188210 */ /* 0x004fe20007f9e0ff */
[----:B------:R1:W2:Y:S01]  /*07c0*/  @!P0 LDG.E R51, desc[UR8][R22.64] ;  /* 0x0000000816338981 */ /* 0x0002a2000c1e1900 */
[----:B------:R-:W-:Y:S02]  /*07d0*/  @!P3 IADD3 R27, PT, PT, R27, R29, RZ ;  /* 0x0000001d1b1bb210 */ /* 0x000fe40007ffe0ff */
[----:B------:R-:W-:Y:S02]  /*07e0*/  ISETP.GE.AND.EX P1, PT, R15, UR13, PT, P1 ;  /* 0x0000000d0f007c0c */ /* 0x000fe4000bf26310 */
[----:B------:R-:W-:-:S02]  /*07f0*/  @!P3 SHF.L.U32 R29, R26, 0x1, RZ ;  /* 0x000000011a1db819 */ /* 0x000fc400000006ff */
[----:B------:R-:W-:Y:S02]  /*0800*/  @!P0 IADD3.X R25, PT, PT, R6, R35, RZ, P4, !PT ;  /* 0x0000002306198210 */ /* 0x000fe400027fe4ff */
[----:B------:R-:W-:Y:S01]  /*0810*/  @!P3 SHF.L.U64.HI R6, R26, 0x1, R27 ;  /* 0x000000011a06b819 */ /* 0x000fe2000001021b */
[----:B------:R-:W1:Y:S01]  /*0820*/  @!P2 LDC.64 R34, c[0x0][0x398] ;  /* 0x0000e600ff22ab82 */ /* 0x000e620000000a00 */
[C---:B0-----:R-:W-:Y:S01]  /*0830*/  @!P3 IADD3 R28, P5, PT, R29.reuse, R38, RZ ;  /* 0x000000261d1cb210 */ /* 0x041fe20007fbe0ff */
[----:B------:R-:W2:Y:S01]  /*0840*/  @!P0 LDG.E R50, desc[UR8][R24.64] ;  /* 0x0000000818328981 */ /* 0x000ea2000c1e1900 */
[----:B----4-:R-:W-:Y:S02]  /*0850*/  @!P3 IADD3 R26, P4, PT, R29, R36, RZ ;  /* 0x000000241d1ab210 */ /* 0x010fe40007f9e0ff */
[----:B------:R-:W-:-:S03]  /*0860*/  @!P3 IADD3.X R29, PT, PT, R6, R39, RZ, P5, !PT ;  /* 0x00000027061db210 */ /* 0x000fc60002ffe4ff */
[----:B------:R-:W0:Y:S01]  /*0870*/  @!P2 LDC.64 R38, c[0x0][0x3a0] ;  /* 0x0000e800ff26ab82 */ /* 0x000e220000000a00 */
[----:B------:R-:W-:Y:S01]  /*0880*/  ISETP.GE.U32.AND P0, PT, R59, UR12, PT ;  /* 0x0000000c3b007c0c */ /* 0x000fe2000bf06070 */
[----:B---3--:R-:W-:Y:S01]  /*0890*/  @!P2 IMAD R8, R13, R40, RZ ;  /* 0x000000280d08a224 */ /* 0x008fe200078e02ff */
[----:B-1----:R-:W-:Y:S02]  /*08a0*/  @!P2 MOV R22, R90 ;  /* 0x0000005a0016a202 */ /* 0x002fe40000000f00 */
[----:B------:R-:W-:-:S03]  /*08b0*/  @!P2 MOV R23, R89 ;  /* 0x000000590017a202 */ /* 0x000fc60000000f00 */
[----:B------:R-:W1:Y:S01]  /*08c0*/  @!P1 LDC.64 R42, c[0x0][0x3f8] ;  /* 0x0000fe00ff2a9b82 */ /* 0x000e620000000a00 */
[----:B------:R-:W-:Y:S01]  /*08d0*/  ISETP.GE.AND.EX P0, PT, R17, UR13, PT, P0 ;  /* 0x0000000d11007c0c */ /* 0x000fe2000bf06300 */
[C---:B------:R-:W-:Y:S02]  /*08e0*/  @!P2 IMAD R33, R61.reuse, R41, R8 ;  /* 0x000000293d21a224 */ /* 0x040fe400078e0208 */
[----:B------:R-:W-:Y:S01]  /*08f0*/  @!P2 IMAD.WIDE.U32 R22, R61, R40, R22 ;  /* 0x000000283d16a225 */ /* 0x000fe200078e0016 */
[----:B------:R-:W-:-:S04]  /*0900*/  CS2R R48, SRZ ;  /* 0x0000000000307805 */ /* 0x000fc8000001ff00 */
[----:B------:R-:W-:Y:S02]  /*0910*/  @!P2 IADD3 R23, PT, PT, R23, R33, RZ ;  /* 0x000000211717a210 */ /* 0x000fe40007ffe0ff */
[----:B------:R-:W3:Y:S01]  /*0920*/  @!P1 LDC.64 R32, c[0x0][0x3a0] ;  /* 0x0000e800ff209b82 */ /* 0x000ee20000000a00 */
[C---:B------:R-:W-:Y:S01]  /*0930*/  @!P2 SHF.L.U32 R41, R22.reuse, 0x1, RZ ;  /* 0x000000011629a819 */ /* 0x040fe200000006ff */
[----:B------:R4:W2:Y:S01]  /*0940*/  @!P3 LDG.E R48, desc[UR8][R28.64] ;  /* 0x000000081c30b981 */ /* 0x0008a2000c1e1900 */
[----:B------:R-:W-:Y:S02]  /*0950*/  @!P2 SHF.L.U64.HI R8, R22, 0x1, R23 ;  /* 0x000000011608a819 */ /* 0x000fe40000010217 */
[----:B0-----:R-:W-:Y:S02]  /*0960*/  @!P2 IADD3 R38, P6, PT, R41, R38, RZ ;  /* 0x000000262926a210 */ /* 0x001fe40007fde0ff */
[----:B------:R-:W-:Y:S01]  /*0970*/  @!P3 IADD3.X R27, PT, PT, R6, R37, RZ, P4, !PT ;  /* 0x00000025061bb210 */ /* 0x000fe200027fe4ff */
[----:B----4-:R-:W0:Y:S01]  /*0980*/  @!P0 LDC.64 R28, c[0x0][0x3f8] ;  /* 0x0000fe00ff1c8b82 */ /* 0x010e220000000a00 */
[----:B------:R-:W-:Y:S01]  /*0990*/  ISETP.GE.U32.AND P4, PT, R58, UR12, PT ;  /* 0x0000000c3a007c0c */ /* 0x000fe2000bf86070 */
[----:B-1----:R-:W-:Y:S01]  /*09a0*/  @!P1 IMAD R6, R15, R42, RZ ;  /* 0x0000002a0f069224 */ /* 0x002fe200078e02ff */
[----:B------:R-:W-:Y:S01]  /*09b0*/  @!P1 MOV R22, R90 ;  /* 0x0000005a00169202 */ /* 0x000fe20000000f00 */
[----:B------:R1:W4:Y:S01]  /*09c0*/  @!P3 LDG.E R49, desc[UR8][R26.64] ;  /* 0x000000081a31b981 */ /* 0x000322000c1e1900 */
[----:B------:R-:W-:-:S02]  /*09d0*/  @!P1 MOV R23, R89 ;  /* 0x0000005900179202 */ /* 0x000fc40000000f00 */
[----:B------:R-:W-:Y:S01]  /*09e0*/  @!P2 IADD3.X R39, PT, PT, R8, R39, RZ, P6, !PT ;  /* 0x000000270827a210 */ /* 0x000fe200037fe4ff */
[----:B------:R-:W0:Y:S01]  /*09f0*/  @!P1 LDC.64 R36, c[0x0][0x398] ;  /* 0x0000e600ff249b82 */ /* 0x000e220000000a00 */
[----:B------:R-:W-:Y:S02]  /*0a00*/  @!P2 IADD3 R40, P6, PT, R41, R34, RZ ;  /* 0x000000222928a210 */ /* 0x000fe40007fde0ff */
[----:B------:R-:W-:Y:S01]  /*0a10*/  ISETP.GE.AND.EX P4, PT, R19, UR13, PT, P4 ;  /* 0x0000000d13007c0c */ /* 0x000fe2000bf86340 */
[----:B------:R-:W-:Y:S01]  /*0a20*/  @!P1 IMAD R25, R60, R43, R6 ;  /* 0x0000002b3c199224 */ /* 0x000fe200078e0206 */
[----:B------:R-:W-:Y:S01]  /*0a30*/  @!P2 IADD3.X R41, PT, PT, R8, R35, RZ, P6, !PT ;  /* 0x000000230829a210 */ /* 0x000fe200037fe4ff */
[----:B------:R-:W-:Y:S01]  /*0a40*/  @!P1 IMAD.WIDE.U32 R22, R60, R42, R22 ;  /* 0x0000002a3c169225 */ /* 0x000fe200078e0016 */
[----:B------:R-:W-:Y:S01]  /*0a50*/  MOV R6, RZ ;  /* 0x000000ff00067202 */ /* 0x000fe20000000f00 */
[----:B------:R-:W0:Y:S01]  /*0a60*/  LDC.64 R34, c[0x0][0x3b8] ;  /* 0x0000ee00ff227b82 */ /* 0x000e220000000a00 */
[----:B------:R-:W-:-:S02]  /*0a70*/  MOV R8, RZ ;  /* 0x000000ff00087202 */ /* 0x000fc40000000f00 */
[----:B------:R-:W-:Y:S02]  /*0a80*/  @!P1 IADD3 R23, PT, PT, R23, R25, RZ ;  /* 0x0000001917179210 */ /* 0x000fe40007ffe0ff */
[C---:B------:R-:W-:Y:S01]  /*0a90*/  @!P1 SHF.L.U32 R45, R22.reuse, 0x1, RZ ;  /* 0x00000001162d9819 */ /* 0x040fe200000006ff */
[----:B------:R0:W4:Y:S01]  /*0aa0*/  @!P2 LDG.E R6, desc[UR8][R38.64] ;  /* 0x000000082606a981 */ /* 0x000122000c1e1900 */
[----:B------:R-:W-:Y:S01]  /*0ab0*/  @!P1 SHF.L.U64.HI R10, R22, 0x1, R23 ;  /* 0x00000001160a9819 */ /* 0x000fe20000010217 */
[----:B-1----:R-:W1:Y:S02]  /*0ac0*/  @!P4 LDC.64 R26, c[0x0][0x3f8] ;  /* 0x0000fe00ff1acb82 */ /* 0x002e640000000a00 */
[----:B------:R-:W4:Y:S01]  /*0ad0*/  @!P2 LDG.E R8, desc[UR8][R40.64] ;  /* 0x000000082808a981 */ /* 0x000f22000c1e1900 */
[----:B---3--:R-:W-:Y:S01]  /*0ae0*/  @!P1 IADD3 R42, P2, PT, R45, R32, RZ ;  /* 0x000000202d2a9210 */ /* 0x008fe20007f5e0ff */
[----:B0-----:R-:W-:Y:S01]  /*0af0*/  @!P0 IMAD R12, R17, R28, RZ ;  /* 0x0000001c110c8224 */ /* 0x001fe200078e02ff */
[----:B------:R-:W-:-:S02]  /*0b00*/  ISETP.GE.U32.AND P3, PT, R69, UR12, PT ;  /* 0x0000000c45007c0c */ /* 0x000fc4000bf66070 */
[----:B------:R-:W-:Y:S01]  /*0b10*/  @!P1 IADD3.X R43, PT, PT, R10, R33, RZ, P2, !PT ;  /* 0x000000210a2b9210 */ /* 0x000fe200017fe4ff */
[----:B------:R-:W0:Y:S01]  /*0b20*/  @!P0 LDC.64 R24, c[0x0][0x3a0] ;  /* 0x0000e800ff188b82 */ /* 0x000e220000000a00 */
[----:B------:R-:W-:Y:S02]  /*0b30*/  @!P0 MOV R32, R90 ;  /* 0x0000005a00208202 */ /* 0x000fe40000000f00 */
[----:B------:R-:W-:Y:S02]  /*0b40*/  @!P0 MOV R33, R89 ;  /* 0x0000005900218202 */ /* 0x000fe40000000f00 */
[----:B------:R-:W-:Y:S02]  /*0b50*/  ISETP.GE.AND.EX P3, PT, R7, UR13, PT, P3 ;  /* 0x0000000d07007c0c */ /* 0x000fe4000bf66330 */
[----:B------:R-:W-:Y:S01]  /*0b60*/  IADD3 R30, PT, PT, R30, R31, RZ ;  /* 0x0000001f1e1e7210 */ /* 0x000fe20007ffe0ff */
[----:B------:R-:W-:Y:S01]  /*0b70*/  @!P0 IMAD R31, R59, R29, R12 ;  /* 0x0000001d3b1f8224 */ /* 0x000fe200078e020c */
[----:B------:R-:W-:Y:S01]  /*0b80*/  @!P1 IADD3 R44, P6, PT, R45, R36, RZ ;  /* 0x000000242d2c9210 */ /* 0x000fe20007fde0ff */
[----:B------:R-:W-:Y:S01]  /*0b90*/  @!P0 IMAD.WIDE.U32 R28, R59, R28, R32 ;  /* 0x0000001c3b1c8225 */ /* 0x000fe200078e0020 */
[----:B------:R-:W-:Y:S01]  /*0ba0*/  ISETP.GE.U32.AND P5, PT, R57, UR12, PT ;  /* 0x0000000c39007c0c */ /* 0x000fe2000bfa6070 */
[----:B------:R-:W3:Y:S01]  /*0bb0*/  @!P0 LDC.64 R22, c[0x0][0x398] ;  /* 0x0000e600ff168b82 */ /* 0x000ee20000000a00 */
[----:B------:R-:W-:-:S02]  /*0bc0*/  @!P1 IADD3.X R45, PT, PT, R10, R37, RZ, P6, !PT ;  /* 0x000000250a2d9210 */ /* 0x000fc400037fe4ff */
[----:B------:R-:W-:Y:S02]  /*0bd0*/  @!P0 IADD3 R29, PT, PT, R29, R31, RZ ;  /* 0x0000001f1d1d8210 */ /* 0x000fe40007ffe0ff */
[----:B------:R-:W-:Y:S02]  /*0be0*/  ISETP.GE.AND.EX P5, PT, R21, UR13, PT, P5 ;  /* 0x0000000d15007c0c */ /* 0x000fe4000bfa6350 */
[----:B------:R-:W-:Y:S01]  /*0bf0*/  MOV R10, RZ ;  /* 0x000000ff000a7202 */ /* 0x000fe20000000f00 */
[----:B------:R-:W3:Y:S01]  /*0c00*/  @!P4 LDC.64 R32, c[0x0][0x3a0] ;  /* 0x0000e800ff20cb82 */ /* 0x000ee20000000a00 */
[C---:B------:R-:W-:Y:S02]  /*0c10*/  @!P0 SHF.L.U32 R37, R28.reuse, 0x1, RZ ;  /* 0x000000011c258819 */ /* 0x040fe400000006ff */
[----:B------:R-:W-:Y:S02]  /*0c20*/  @!P0 SHF.L.U64.HI R16, R28, 0x1, R29 ;  /* 0x000000011c108819 */ /* 0x000fe4000001021d */
[----:B------:R0:W4:Y:S03]  /*0c30*/  @!P1 LDG.E R10, desc[UR8][R42.64] ;  /* 0x000000082a0a9981 */ /* 0x000126000c1e1900 */
[----:B------:R-:W3:Y:S01]  /*0c40*/  @!P3 LDC.64 R28, c[0x0][0x3f8] ;  /* 0x0000fe00ff1cbb82 */ /* 0x000ee20000000a00 */
[----:B-1----:R-:W-:Y:S01]  /*0c50*/  @!P4 IMAD R14, R19, R26, RZ ;  /* 0x0000001a130ec224 */ /* 0x002fe200078e02ff */
[----:B------:R-:W-:Y:S01]  /*0c60*/  MOV R12, RZ ;  /* 0x000000ff000c7202 */ /* 0x000fe20000000f00 */
[----:B------:R-:W-:Y:S01]  /*0c70*/  IMAD.WIDE R38, R54, 0x8, R34 ;  /* 0x0000000836267825 */ /* 0x000fe200078e0222 */
[----:B0-----:R-:W-:-:S02]  /*0c80*/  @!P4 MOV R42, R90 ;  /* 0x0000005a002ac202 */ /* 0x001fc40000000f00 */
[----:B------:R-:W-:Y:S01]  /*0c90*/  @!P4 MOV R43, R89 ;  /* 0x00000059002bc202 */ /* 0x000fe20000000f00 */
[C---:B------:R-:W-:Y:S01]  /*0ca0*/  @!P4 IMAD R31, R58.reuse, R27, R14 ;  /* 0x0000001b3a1fc224 */ /* 0x040fe200078e020e */
[----:B------:R-:W0:Y:S01]  /*0cb0*/  @!P4 LDC.64 R34, c[0x0][0x398] ;  /* 0x0000e600ff22cb82 */ /* 0x000e220000000a00 */
[----:B------:R-:W4:Y:S01]  /*0cc0*/  @!P1 LDG.E R12, desc[UR8][R44.64] ;  /* 0x000000082c0c9981 */ /* 0x000f22000c1e1900 */
[----:B------:R-:W-:Y:S01]  /*0cd0*/  @!P4 IMAD.WIDE.U32 R42, R58, R26, R42 ;  /* 0x0000001a3a2ac225 */ /* 0x000fe200078e002a */
[----:B------:R-:W-:-:S05]  /*0ce0*/  @!P0 IADD3 R40, P1, PT, R37, R24, RZ ;  /* 0x0000001825288210 */ /* 0x000fca0007f3e0ff */
[----:B------:R-:W1:Y:S01]  /*0cf0*/  @!P5 LDC.64 R26, c[0x0][0x3f8] ;  /* 0x0000fe00ff1adb82 */ /* 0x000e620000000a00 */
[----:B------:R-:W-:Y:S02]  /*0d00*/  MOV R14, RZ ;  /* 0x000000ff000e7202 */ /* 0x000fe40000000f00 */
[----:B------:R-:W-:Y:S02]  /*0d10*/  @!P0 IADD3.X R41, PT, PT, R16, R25, RZ, P1, !PT ;  /* 0x0000001910298210 */ /* 0x000fe40000ffe4ff */
[----:B---3--:R-:W-:Y:S01]  /*0d20*/  @!P0 IADD3 R36, P2, PT, R37, R22, RZ ;  /* 0x0000001625248210 */ /* 0x008fe20007f5e0ff */
[----:B------:R3:W4:Y:S01]  /*0d30*/  LDG.E.64 R24, desc[UR8][R38.64] ;  /* 0x0000000826187981 */ /* 0x000722000c1e1b00 */
[----:B------:R-:W-:Y:S01]  /*0d40*/  @!P4 IADD3 R31, PT, PT, R43, R31, RZ ;  /* 0x0000001f2b1fc210 */ /* 0x000fe20007ffe0ff */
[----:B------:R-:W-:Y:S01]  /*0d50*/  @!P3 IMAD R22, R7, R28, RZ ;  /* 0x0000001c0716b224 */ /* 0x000fe200078e02ff */
[----:B------:R-:W-:Y:S01]  /*0d60*/  @!P4 SHF.L.U32 R43, R42, 0x1, RZ ;  /* 0x000000012a2bc819 */ /* 0x000fe200000006ff */
[----:B------:R0:W4:Y:S01]  /*0d70*/  @!P0 LDG.E R14, desc[UR8][R40.64] ;  /* 0x00000008280e8981 */ /* 0x000122000c1e1900 */
[----:B------:R-:W-:-:S02]  /*0d80*/  @!P0 IADD3.X R37, PT, PT, R16, R23, RZ, P2, !PT ;  /* 0x0000001710258210 */ /* 0x000fc400017fe4ff */
[----:B------:R-:W-:Y:S02]  /*0d90*/  MOV R16, RZ ;  /* 0x000000ff00107202 */ /* 0x000fe40000000f00 */
[----:B------:R-:W-:Y:S01]  /*0da0*/  @!P4 SHF.L.U64.HI R20, R42, 0x1, R31 ;  /* 0x000000012a14c819 */ /* 0x000fe2000001021f */
[----:B---3--:R-:W3:Y:S01]  /*0db0*/  @!P3 LDC.64 R38, c[0x0][0x3a0] ;  /* 0x0000e800ff26bb82 */ /* 0x008ee20000000a00 */
[----:B0-----:R-:W-:Y:S02]  /*0dc0*/  @!P3 MOV R40, R90 ;  /* 0x0000005a0028b202 */ /* 0x001fe40000000f00 */
[----:B------:R-:W-:Y:S01]  /*0dd0*/  @!P3 MOV R41, R89 ;  /* 0x000000590029b202 */ /* 0x000fe20000000f00 */
[----:B------:R-:W-:Y:S01]  /*0de0*/  @!P3 IMAD R31, R69, R29, R22 ;  /* 0x0000001d451fb224 */ /* 0x000fe200078e0216 */
[----:B------:R-:W-:Y:S01]  /*0df0*/  @!P4 IADD3 R44, P1, PT, R43, R32, RZ ;  /* 0x000000202b2cc210 */ /* 0x000fe20007f3e0ff */
[----:B------:R-:W4:Y:S01]  /*0e00*/  @!P0 LDG.E R16, desc[UR8][R36.64] ;  /* 0x0000000824108981 */ /* 0x000f22000c1e1900 */
[----:B------:R-:W-:Y:S01]  /*0e10*/  @!P3 IMAD.WIDE.U32 R40, R69, R28, R40 ;  /* 0x0000001c4528b225 */ /* 0x000fe200078e0028 */
[----:B------:R-:W-:Y:S01]  /*0e20*/  MOV R18, RZ ;  /* 0x000000ff00127202 */ /* 0x000fe20000000f00 */
[----:B------:R-:W0:Y:S01]  /*0e30*/  @!P3 LDC.64 R22, c[0x0][0x398] ;  /* 0x0000e600ff16bb82 */ /* 0x000e220000000a00 */
[----:B------:R-:W-:-:S02]  /*0e40*/  @!P4 IADD3.X R45, PT, PT, R20, R33, RZ, P1, !PT ;  /* 0x00000021142dc210 */ /* 0x000fc40000ffe4ff */
[----:B------:R-:W-:Y:S01]  /*0e50*/  @!P4 IADD3 R42, P0, PT, R43, R34, RZ ;  /* 0x000000222b2ac210 */ /* 0x000fe20007f1e0ff */
[----:B-1----:R-:W-:Y:S01]  /*0e60*/  @!P5 IMAD R34, R21, R26, RZ ;  /* 0x0000001a1522d224 */ /* 0x002fe200078e02ff */
[----:B------:R-:W-:Y:S01]  /*0e70*/  ISETP.NE.AND P1, PT, RZ, UR11, PT ;  /* 0x0000000bff007c0c */ /* 0x000fe2000bf25270 */
[----:B------:R1:W4:Y:S01]  /*0e80*/  @!P4 LDG.E R18, desc[UR8][R44.64] ;  /* 0x000000082c12c981 */ /* 0x000322000c1e1900 */
[----:B------:R-:W-:Y:S01]  /*0e90*/  @!P3 IADD3 R31, PT, PT, R41, R31, RZ ;  /* 0x0000001f291fb210 */ /* 0x000fe20007ffe0ff */
[----:B------:R-:W0:Y:S01]  /*0ea0*/  @!P5 LDC.64 R32, c[0x0][0x3a0] ;  /* 0x0000e800ff20db82 */ /* 0x000e220000000a00 */
[----:B------:R-:W-:Y:S02]  /*0eb0*/  @!P4 IADD3.X R43, PT, PT, R20, R35, RZ, P0, !PT ;  /* 0x00000023142bc210 */ /* 0x000fe400007fe4ff */
[----:B------:R-:W-:Y:S02]  /*0ec0*/  @!P5 MOV R35, R89 ;  /* 0x000000590023d202 */ /* 0x000fe40000000f00 */
[----:B-1----:R-:W-:-:S03]  /*0ed0*/  @!P3 SHF.L.U64.HI R44, R40, 0x1, R31 ;  /* 0x00000001282cb819 */ /* 0x002fc6000001021f */
[----:B------:R-:W1:Y:S01]  /*0ee0*/  @!P5 LDC.64 R28, c[0x0][0x398] ;  /* 0x0000e600ff1cdb82 */ /* 0x000e620000000a00 */
[----:B------:R-:W-:Y:S01]  /*0ef0*/  @!P5 IMAD R31, R57, R27, R34 ;  /* 0x0000001b391fd224 */ /* 0x000fe200078e0222 */
[----:B------:R-:W-:-:S05]  /*0f00*/  @!P5 MOV R34, R90 ;  /* 0x0000005a0022d202 */ /* 0x000fca0000000f00 */
[----:B------:R-:W-:Y:S01]  /*0f10*/  @!P5 IMAD.WIDE.U32 R26, R57, R26, R34 ;  /* 0x0000001a391ad225 */ /* 0x000fe200078e0022 */
[----:B------:R-:W1:Y:S01]  /*0f20*/  @P1 LDC.64 R36, c[0x0][0x3b0] ;  /* 0x0000ec00ff241b82 */ /* 0x000e620000000a00 */
[----:B------:R-:W-:-:S07]  /*0f30*/  @!P3 SHF.L.U32 R41, R40, 0x1, RZ ;  /* 0x000000012829b819 */ /* 0x000fce00000006ff */
[----:B------:R-:W1:Y:S01]  /*0f40*/  LDC.64 R34, c[0x0][0x3a8] ;  /* 0x0000ea00ff227b82 */ /* 0x000e620000000a00 */
[----:B------:R-:W-:Y:S02]  /*0f50*/  MOV R20, RZ ;  /* 0x000000ff00147202 */ /* 0x000fe40000000f00 */
[----:B---3--:R-:W-:Y:S02]  /*0f60*/  @!P3 IADD3 R38, P0, PT, R41, R38, RZ ;  /* 0x000000262926b210 */ /* 0x008fe40007f1e0ff */
[----:B------:R-:W-:Y:S02]  /*0f70*/  @!P5 IADD3 R31, PT, PT, R27, R31, RZ ;  /* 0x0000001f1b1fd210 */ /* 0x000fe40007ffe0ff */
[----:B------:R-:W-:Y:S01]  /*0f80*/  @!P5 SHF.L.U32 R27, R26, 0x1, RZ ;  /* 0x000000011a1bd819 */ /* 0x000fe200000006ff */
[----:B------:R1:W3:Y:S01]  /*0f90*/  @!P4 LDG.E R20, desc[UR8][R42.64] ;  /* 0x000000082a14c981 */ /* 0x0002e2000c1e1900 */
[----:B------:R-:W-:Y:S02]  /*0fa0*/  @!P3 IADD3.X R39, PT, PT, R44, R39, RZ, P0, !PT ;  /* 0x000000272c27b210 */ /* 0x000fe400007fe4ff */
[----:B0-----:R-:W-:-:S02]  /*0fb0*/  @!P3 IADD3 R40, P0, PT, R41, R22, RZ ;  /* 0x000000162928b210 */ /* 0x001fc40007f1e0ff */
[----:B------:R-:W-:Y:S02]  /*0fc0*/  @!P5 SHF.L.U64.HI R26, R26, 0x1, R31 ;  /* 0x000000011a1ad819 */ /* 0x000fe4000001021f */
[C---:B------:R-:W-:Y:S02]  /*0fd0*/  @!P5 IADD3 R32, P2, PT, R27.reuse, R32, RZ ;  /* 0x000000201b20d210 */ /* 0x040fe40007f5e0ff */
[----:B-1----:R-:W-:Y:S02]  /*0fe0*/  @!P5 IADD3 R42, P4, PT, R27, R28, RZ ;  /* 0x0000001c1b2ad210 */ /* 0x002fe40007f9e0ff */
[----:B------:R-:W-:Y:S02]  /*0ff0*/  CS2R R52, SRZ ;  /* 0x0000000000347805 */ /* 0x000fe4000001ff00 */
[----:B------:R-:W-:Y:S02]  /*1000*/  @!P3 IADD3.X R41, PT, PT, R44, R23, RZ, P0, !PT ;  /* 0x000000172c29b210 */ /* 0x000fe400007fe4ff */
[----:B------:R-:W-:-:S02]  /*1010*/  CS2R R22, SRZ ;  /* 0x0000000000167805 */ /* 0x000fc4000001ff00 */
[C---:B------:R-:W-:Y:S02]  /*1020*/  @!P5 IADD3.X R33, PT, PT, R26.reuse, R33, RZ, P2, !PT ;  /* 0x000000211a21d210 */ /* 0x040fe400017fe4ff */
[----:B------:R-:W-:Y:S02]  /*1030*/  @!P5 IADD3.X R43, PT, PT, R26, R29, RZ, P4, !PT ;  /* 0x0000001d1a2bd210 */ /* 0x000fe400027fe4ff */
[----:B------:R-:W-:Y:S01]  /*1040*/  CS2R R26, SRZ ;  /* 0x00000000001a7805 */ /* 0x000fe2000001ff00 */
[C---:B------:R-:W-:Y:S01]  /*1050*/  IMAD.WIDE R28, R30.reuse, 0x4, R34 ;  /* 0x000000041e1c7825 */ /* 0x040fe200078e0222 */
[----:B------:R-:W3:Y:S03]  /*1060*/  @!P3 LDG.E R53, desc[UR8][R38.64] ;  /* 0x000000082635b981 */ /* 0x000ee6000c1e1900 */
[----:B------:R-:W-:Y:S01]  /*1070*/  @P1 IMAD.WIDE R36, R30, 0x4, R36 ;  /* 0x000000041e241825 */ /* 0x000fe200078e0224 */
[----:B------:R-:W3:Y:S04]  /*1080*/  @!P3 LDG.E R52, desc[UR8][R40.64] ;  /* 0x000000082834b981 */ /* 0x000ee8000c1e1900 */
[----:B------:R-:W3:Y:S04]  /*1090*/  @!P5 LDG.E R22, desc[UR8][R32.64] ;  /* 0x000000082016d981 */ /* 0x000ee8000c1e1900 */
[----:B------:R-:W3:Y:S04]  /*10a0*/  @!P5 LDG.E R23, desc[UR8][R42.64] ;  /* 0x000000082a17d981 */ /* 0x000ee8000c1e1900 */
[----:B------:R0:W5:Y:S04]  /*10b0*/  @P1 LDG.E.64 R26, desc[UR8][R36.64] ;  /* 0x00000008241a1981 */ /* 0x000168000c1e1b00 */
[----:B------:R-:W5:Y:S01]  /*10c0*/  LDG.E.64 R28, desc[UR8][R28.64] ;  /* 0x000000081c1c7981 */ /* 0x000f62000c1e1b00 */
[----:B------:R-:W-:Y:S01]  /*10d0*/  UISETP.NE.AND UP0, UPT, UR11, URZ, UPT ;  /* 0x000000ff0b00728c */ /* 0x000fe2000bf05270 */
[----:B------:R-:W-:-:S02]  /*10e0*/  MOV R85, 0x3f800000 ;  /* 0x3f80000000557802 */ /* 0x000fc40000000f00 */
[----:B--2---:R-:W-:Y:S02]  /*10f0*/  PRMT R81, R51, 0x7632, R81 ;  /* 0x0000763233517816 */ /* 0x004fe40000000051 */
[----:B------:R-:W-:Y:S02]  /*1100*/  PRMT R82, R50, 0x7632, R82 ;  /* 0x0000763232527816 */ /* 0x000fe40000000052 */
[----:B------:R-:W-:Y:S02]  /*1110*/  PRMT R80, R48, 0x7632, R80 ;  /* 0x0000763230507816 */ /* 0x000fe40000000050 */
[----:B----4-:R-:W-:Y:S02]  /*1120*/  PRMT R79, R49, 0x7632, R79 ;  /* 0x00007632314f7816 */ /* 0x010fe4000000004f */
[----:B------:R-:W-:Y:S02]  /*1130*/  PRMT R77, R6, 0x7632, R77 ;  /* 0x00007632064d7816 */ /* 0x000fe4000000004d */
[----:B------:R-:W-:Y:S01]  /*1140*/  PRMT R78, R8, 0x7632, R78 ;  /* 0x00007632084e7816 */ /* 0x000fe2000000004e */
[----:B------:R-:W-:-:S05]  /*1150*/  FFMA.FTZ R30, -R24, R24, R25 ;  /* 0x00000018181e7223 */ /* 0x000fca0000010119 */
[----:B------:R-:W-:-:S13]  /*1160*/  FSETP.GTU.FTZ.AND P0, PT, R30, RZ, PT ;  /* 0x000000ff1e00720b */ /* 0x000fda0003f1c000 */
[----:B------:R-:W1:Y:S01]  /*1170*/  @P0 LDC R25, c[0x0][0x3c0] ;  /* 0x0000f000ff190b82 */ /* 0x000e620000000800 */
[----:B------:R-:W-:Y:S02]  /*1180*/  PRMT R75, R10, 0x7632, R75 ;  /* 0x000076320a4b7816 */ /* 0x000fe4000000004b */
[----:B------:R-:W-:Y:S02]  /*1190*/  PRMT R76, R12, 0x7632, R76 ;  /* 0x000076320c4c7816 */ /* 0x000fe4000000004c */
[----:B------:R-:W-:Y:S02]  /*11a0*/  PRMT R73, R14, 0x7632, R73 ;  /* 0x000076320e497816 */ /* 0x000fe40000000049 */
[----:B------:R-:W-:Y:S02]  /*11b0*/  PRMT R74, R16, 0x7632, R74 ;  /* 0x00007632104a7816 */ /* 0x000fe4000000004a */
[----:B------:R-:W-:Y:S01]  /*11c0*/  PRMT R71, R18, 0x7632, R71 ;  /* 0x0000763212477816 */ /* 0x000fe20000000047 */
[----:B-1----:R-:W-:-:S04]  /*11d0*/  @P0 FADD.FTZ R25, R30, R25 ;  /* 0x000000191e190221 */ /* 0x002fc80000010000 */
[----:B------:R1:W2:Y:S01]  /*11e0*/  @P0 MUFU.RSQ R85, R25 ;  /* 0x0000001900550308 */ /* 0x0002a20000001400 */
[----:B---3--:R-:W-:Y:S02]  /*11f0*/  PRMT R72, R20, 0x7632, R72 ;  /* 0x0000763214487816 */ /* 0x008fe40000000048 */
[----:B------:R-:W-:Y:S02]  /*1200*/  PRMT R83, R53, 0x7632, R83 ;  /* 0x0000763235537816 */ /* 0x000fe40000000053 */
[----:B------:R-:W-:Y:S02]  /*1210*/  PRMT R84, R52, 0x7632, R84 ;  /* 0x0000763234547816 */ /* 0x000fe40000000054 */
[----:B-1----:R-:W-:Y:S02]  /*1220*/  PRMT R25, R22, 0x7632, R25 ;  /* 0x0000763216197816 */ /* 0x002fe40000000019 */
[----:B------:R-:W-:Y:S01]  /*1230*/  PRMT R70, R23, 0x7632, R70 ;  /* 0x0000763217467816 */ /* 0x000fe20000000046 */
[----:B0-2---:R-:W-:Y:S06]  /*1240*/  BRA.U UP0, `(.L_x_78) ;  /* 0x0000000900447547 */ /* 0x005fec000b800000 */
[----:B------:R-:W-:Y:S02]  /*1250*/  SHF.L.U32 R33, R53, 0x10, RZ ;  /* 0x0000001035217819 */ /* 0x000fe400000006ff */
[----:B------:R-:W-:Y:S02]  /*1260*/  SHF.L.U32 R35, R83, 0x10, RZ ;  /* 0x0000001053237819 */ /* 0x000fe400000006ff */
[----:B------:R-:W-:Y:S01]  /*1270*/  SHF.L.U32 R31, R52, 0x10, RZ ;  /* 0x00000010341f7819 */ /* 0x000fe200000006ff */
[C---:B------:R-:W-:Y:S01]  /*1280*/  FADD.FTZ R32, -R24.reuse, R33 ;  /* 0x0000002118207221 */ /* 0x040fe20000010100 */
[----:B------:R-:W-:Y:S01]  /*1290*/  SHF.L.U32 R37, R51, 0x10, RZ ;  /* 0x0000001033257819 */ /* 0x000fe200000006ff */
[----:B------:R-:W-:Y:S01]  /*12a0*/  FADD.FTZ R34, -R24, R35 ;  /* 0x0000002318227221 */ /* 0x000fe20000010100 */
[----:B------:R-:W-:Y:S01]  /*12b0*/  SHF.L.U32 R30, R84, 0x10, RZ ;  /* 0x00000010541e7819 */ /* 0x000fe200000006ff */
[----:B-----5:R-:W-:Y:S01]  /*12c0*/  FMUL.FTZ R35, R28, R31 ;  /* 0x0000001f1c237220 */ /* 0x020fe20000410000 */
[-C--:B------:R-:W-:Y:S01]  /*12d0*/  FMUL.FTZ R32, R32, R85.reuse ;  /* 0x0000005520207220 */ /* 0x080fe20000410000 */
[----:B------:R-:W-:Y:S01]  /*12e0*/  FADD.FTZ R38, -R24, R37 ;  /* 0x0000002518267221 */ /* 0x000fe20000010100 */
[----:B------:R-:W-:Y:S01]  /*12f0*/  FMUL.FTZ R33, R34, R85 ;  /* 0x0000005522217220 */ /* 0x000fe20000410000 */
[----:B------:R-:W-:Y:S01]  /*1300*/  SHF.L.U32 R39, R50, 0x10, RZ ;  /* 0x0000001032277819 */ /* 0x000fe200000006ff */
[----:B------:R-:W-:Y:S01]  /*1310*/  FMUL.FTZ R36, R29, R30 ;  /* 0x0000001e1d247220 */ /* 0x000fe20000410000 */
[----:B------:R-:W-:Y:S01]  /*1320*/  FADD.FTZ R37, RZ, R35 ;  /* 0x00000023ff257221 */ /* 0x000fe20000010000 */
[----:B------:R-:W-:Y:S01]  /*1330*/  FFMA.FTZ R34, R32, R35, RZ ;  /* 0x0000002320227223 */ /* 0x000fe200000100ff */
[----:B------:R-:W-:Y:S01]  /*1340*/  FFMA.FTZ R32, R31, R32, RZ ;  /* 0x000000201f207223 */ /* 0x000fe200000100ff */
[----:B------:R-:W-:Y:S01]  /*1350*/  FADD.FTZ R40, RZ, R31 ;  /* 0x0000001fff287221 */ /* 0x000fe20000010000 */
[----:B------:R-:W-:Y:S01]  /*1360*/  FADD.FTZ R37, R36, R37 ;  /* 0x0000002524257221 */ /* 0x000fe20000010000 */
[----:B------:R-:W-:Y:S01]  /*1370*/  FFMA.FTZ R34, R33, R36, R34 ;  /* 0x0000002421227223 */ /* 0x000fe20000010022 */
[----:B------:R-:W-:Y:S01]  /*1380*/  FMUL.FTZ R36, R28, R39 ;  /* 0x000000271c247220 */ /* 0x000fe20000410000 */
[----:B------:R-:W-:Y:S01]  /*1390*/  FMUL.FTZ R35, R38, R85 ;  /* 0x0000005526237220 */ /* 0x000fe20000410000 */
[----:B------:R-:W-:Y:S01]  /*13a0*/  SHF.L.U32 R31, R81, 0x10, RZ ;  /* 0x00000010511f7819 */ /* 0x000fe200000006ff */
[----:B------:R-:W-:Y:S01]  /*13b0*/  FADD.FTZ R40, R39, R40 ;  /* 0x0000002827287221 */ /* 0x000fe20000010000 */
[----:B------:R-:W-:Y:S01]  /*13c0*/  FADD.FTZ R37, R37, R36 ;  /* 0x0000002425257221 */ /* 0x000fe20000010000 */
[----:B------:R-:W-:Y:S01]  /*13d0*/  FFMA.FTZ R36, R35, R36, R34 ;  /* 0x0000002423247223 */ /* 0x000fe20000010022 */
[----:B------:R-:W-:Y:S01]  /*13e0*/  SHF.L.U32 R41, R49, 0x10, RZ ;  /* 0x0000001031297819 */ /* 0x000fe200000006ff */
[----:B------:R-:W-:Y:S01]  /*13f0*/  FADD.FTZ R34, -R24, R31 ;  /* 0x0000001f18227221 */ /* 0x000fe20000010100 */
[----:B------:R-:W-:Y:S01]  /*1400*/  FFMA.FTZ R39, R39, R35, R32 ;  /* 0x0000002327277223 */ /* 0x000fe20000010020 */
[----:B------:R-:W-:Y:S01]  /*1410*/  SHF.L.U32 R32, R82, 0x10, RZ ;  /* 0x0000001052207819 */ /* 0x000fe200000006ff */
[----:B------:R-:W-:Y:S01]  /*1420*/  FFMA.FTZ R33, R30, R33, RZ ;  /* 0x000000211e217223 */ /* 0x000fe200000100ff */
[----:B------:R-:W-:Y:S01]  /*1430*/  FADD.FTZ R35, RZ, R30 ;  /* 0x0000001eff237221 */ /* 0x000fe20000010000 */
[----:B------:R-:W-:Y:S01]  /*1440*/  FADD.FTZ R30, -R24, R41 ;  /* 0x00000029181e7221 */ /* 0x000fe20000010100 */
[-C--:B------:R-:W-:Y:S01]  /*1450*/  FMUL.FTZ R31, R34, R85.reuse ;  /* 0x00000055221f7220 */ /* 0x080fe20000410000 */
[----:B------:R-:W-:Y:S01]  /*1460*/  SHF.L.U32 R38, R48, 0x10, RZ ;  /* 0x0000001030267819 */ /* 0x000fe200000006ff */
[----:B------:R-:W-:Y:S01]  /*1470*/  FADD.FTZ R35, R32, R35 ;  /* 0x0000002320237221 */ /* 0x000fe20000010000 */
[----:B------:R-:W-:Y:S01]  /*1480*/  FMUL.FTZ R43, R30, R85 ;  /* 0x000000551e2b7220 */ /* 0x000fe20000410000 */
[----:B------:R-:W-:Y:S01]  /*1490*/  FFMA.FTZ R33, R32, R31, R33 ;  /* 0x0000001f20217223 */ /* 0x000fe20000010021 */
[----:B------:R-:W-:Y:S01]  /*14a0*/  SHF.L.U32 R41, R79, 0x10, RZ ;  /* 0x000000104f297819 */ /* 0x000fe200000006ff */
[----:B------:R-:W-:Y:S01]  /*14b0*/  FMUL.FTZ R32, R29, R32 ;  /* 0x000000201d207220 */ /* 0x000fe20000410000 */
[----:B------:R-:W-:Y:S01]  /*14c0*/  FADD.FTZ R40, R40, R38 ;  /* 0x0000002628287221 */ /* 0x000fe20000010000 */
[----:B------:R-:W-:Y:S01]  /*14d0*/  FFMA.FTZ R39, R38, R43, R39 ;  /* 0x0000002b26277223 */ /* 0x000fe20000010027 */
[----:B------:R-:W-:Y:S01]  /*14e0*/  FMUL.FTZ R38, R28, R38 ;  /* 0x000000261c267220 */ /* 0x000fe20000410000 */
[----:B------:R-:W-:Y:S01]  /*14f0*/  FADD.FTZ R37, R32, R37 ;  /* 0x0000002520257221 */ /* 0x000fe20000010000 */
[----:B------:R-:W-:Y:S01]  /*1500*/  FFMA.FTZ R36, R31, R32, R36 ;  /* 0x000000201f247223 */ /* 0x000fe20000010024 */
[----:B------:R-:W-:Y:S01]  /*1510*/  FADD.FTZ R32, -R24, R41 ;  /* 0x0000002918207221 */ /* 0x000fe20000010100 */
[----:B------:R-:W-:Y:S01]  /*1520*/  SHF.L.U32 R30, R80, 0x10, RZ ;  /* 0x00000010501e7819 */ /* 0x000fe200000006ff */
[----:B------:R-:W-:Y:S01]  /*1530*/  FADD.FTZ R34, R37, R38 ;  /* 0x0000002625227221 */ /* 0x000fe20000010000 */
[----:B------:R-:W-:Y:S01]  /*1540*/  SHF.L.U32 R37, R6, 0x10, RZ ;  /* 0x0000001006257819 */ /* 0x000fe200000006ff */
[----:B------:R-:W-:Y:S01]  /*1550*/  FMUL.FTZ R32, R32, R85 ;  /* 0x0000005520207220 */ /* 0x000fe20000410000 */
[----:B------:R-:W-:Y:S01]  /*1560*/  SHF.L.U32 R41, R77, 0x10, RZ ;  /* 0x000000104d297819 */ /* 0x000fe200000006ff */
[----:B------:R-:W-:Y:S01]  /*1570*/  FFMA.FTZ R43, R43, R38, R36 ;  /* 0x000000262b2b7223 */ /* 0x000fe20000010024 */
[----:B------:R-:W-:Y:S01]  /*1580*/  FMUL.FTZ R31, R29, R30 ;  /* 0x0000001e1d1f7220 */ /* 0x000fe20000410000 */
[----:B------:R-:W-:Y:S01]  /*1590*/  FADD.FTZ R35, R35, R30 ;  /* 0x0000001e23237221 */ /* 0x000fe20000010000 */
[----:B------:R-:W-:Y:S01]  /*15a0*/  FFMA.FTZ R33, R30, R32, R33 ;  /* 0x000000201e217223 */ /* 0x000fe20000010021 */
[----:B------:R-:W-:Y:S01]  /*15b0*/  FADD.FTZ R36, -R24, R37 ;  /* 0x0000002518247221 */ /* 0x000fe20000010100 */
[----:B------:R-:W-:Y:S01]  /*15c0*/  SHF.L.U32 R30, R8, 0x10, RZ ;  /* 0x00000010081e7819 */ /* 0x000fe200000006ff */
[----:B------:R-:W-:Y:S01]  /*15d0*/  FADD.FTZ R38, -R24, R41 ;  /* 0x0000002918267221 */ /* 0x000fe20000010100 */
[----:B------:R-:W-:Y:S01]  /*15e0*/  FFMA.FTZ R43, R32, R31, R43 ;  /* 0x0000001f202b7223 */ /* 0x000fe2000001002b */
[----:B------:R-:W-:Y:S01]  /*15f0*/  FADD.FTZ R34, R31, R34 ;  /* 0x000000221f227221 */ /* 0x000fe20000010000 */
[----:B------:R-:W-:Y:S01]  /*1600*/  SHF.L.U32 R32, R78, 0x10, RZ ;  /* 0x000000104e207819 */ /* 0x000fe200000006ff */
[-C--:B------:R-:W-:Y:S01]  /*1610*/  FMUL.FTZ R36, R36, R85.reuse ;  /* 0x0000005524247220 */ /* 0x080fe20000410000 */
[----:B------:R-:W-:Y:S01]  /*1620*/  SHF.L.U32 R41, R10, 0x10, RZ ;  /* 0x000000100a297819 */ /* 0x000fe200000006ff */
[----:B------:R-:W-:Y:S01]  /*1630*/  FMUL.FTZ R38, R38, R85 ;  /* 0x0000005526267220 */ /* 0x000fe20000410000 */
[----:B------:R-:W-:Y:S01]  /*1640*/  FMUL.FTZ R31, R28, R30 ;  /* 0x0000001e1c1f7220 */ /* 0x000fe20000410000 */
[----:B------:R-:W-:Y:S01]  /*1650*/  FADD.FTZ R40, R40, R30 ;  /* 0x0000001e28287221 */ /* 0x000fe20000010000 */
[----:B------:R-:W-:Y:S01]  /*1660*/  FFMA.FTZ R39, R30, R36, R39 ;  /* 0x000000241e277223 */ /* 0x000fe20000010027 */
[----:B------:R-:W-:Y:S01]  /*1670*/  FADD.FTZ R35, R35, R32 ;  /* 0x0000002023237221 */ /* 0x000fe20000010000 */
[----:B------:R-:W-:Y:S01]  /*1680*/  FFMA.FTZ R33, R32, R38, R33 ;  /* 0x0000002620217223 */ /* 0x000fe20000010021 */
[----:B------:R-:W-:Y:S01]  /*1690*/  FMUL.FTZ R37, R29, R32 ;  /* 0x000000201d257220 */ /* 0x000fe20000410000 */
[----:B------:R-:W-:Y:S01]  /*16a0*/  FADD.FTZ R34, R34, R31 ;  /* 0x0000001f22227221 */ /* 0x000fe20000010000 */
[----:B------:R-:W-:Y:S01]  /*16b0*/  FFMA.FTZ R43, R36, R31, R43 ;  /* 0x0000001f242b7223 */ /* 0x000fe2000001002b */
[----:B------:R-:W-:Y:S01]  /*16c0*/  SHF.L.U32 R30, R12, 0x10, RZ ;  /* 0x000000100c1e7819 */ /* 0x000fe200000006ff */
[----:B------:R-:W-:Y:S01]  /*16d0*/  FADD.FTZ R32, -R24, R41 ;  /* 0x0000002918207221 */ /* 0x000fe20000010100 */
[----:B------:R-:W-:Y:S01]  /*16e0*/  SHF.L.U32 R41, R14, 0x10, RZ ;  /* 0x000000100e297819 */ /* 0x000fe200000006ff */
[----:B------:R-:W-:Y:S01]  /*16f0*/  FADD.FTZ R34, R37, R34 ;  /* 0x0000002225227221 */ /* 0x000fe20000010000 */
[----:B------:R-:W-:Y:S01]  /*1700*/  FFMA.FTZ R43, R38, R37, R43 ;  /* 0x00000025262b7223 */ /* 0x000fe2000001002b */
[----:B------:R-:W-:Y:S01]  /*1710*/  FMUL.FTZ R32, R32, R85 ;  /* 0x0000005520207220 */ /* 0x000fe20000410000 */
[----:B------:R-:W-:Y:S01]  /*1720*/  SHF.L.U32 R31, R75, 0x10, RZ ;  /* 0x000000104b1f7819 */ /* 0x000fe200000006ff */
[----:B------:R-:W-:Y:S01]  /*1730*/  FMUL.FTZ R37, R28, R30 ;  /* 0x0000001e1c257220 */ /* 0x000fe20000410000 */
[----:B------:R-:W-:Y:S01]  /*1740*/  FADD.FTZ R38, -R24, R41 ;  /* 0x0000002918267221 */ /* 0x000fe20000010100 */
[----:B------:R-:W-:Y:S01]  /*1750*/  FFMA.FTZ R39, R30, R32, R39 ;  /* 0x000000201e277223 */ /* 0x000fe20000010027 */
[----:B------:R-:W-:Y:S01]  /*1760*/  SHF.L.U32 R36, R16, 0x10, RZ ;  /* 0x0000001010247819 */ /* 0x000fe200000006ff */
[----:B------:R-:W-:Y:S01]  /*1770*/  FFMA.FTZ R43, R32, R37, R43 ;  /* 0x00000025202b7223 */ /* 0x000fe2000001002b */
[----:B------:R-:W-:Y:S01]  /*1780*/  FADD.FTZ R34, R34, R37 ;  /* 0x0000002522227221 */ /* 0x000fe20000010000 */
[----:B------:R-:W-:Y:S01]  /*1790*/  FADD.FTZ R32, -R24, R31 ;  /* 0x0000001f18207221 */ /* 0x000fe20000010100 */
[----:B------:R-:W-:Y:S01]  /*17a0*/  FADD.FTZ R40, R40, R30 ;  /* 0x0000001e28287221 */ /* 0x000fe20000010000 */
[----:B------:R-:W-:Y:S01]  /*17b0*/  SHF.L.U32 R37, R73, 0x10, RZ ;  /* 0x0000001049257819 */ /* 0x000fe200000006ff */
[-C--:B------:R-:W-:Y:S01]  /*17c0*/  FMUL.FTZ R38, R38, R85.reuse ;  /* 0x0000005526267220 */ /* 0x080fe20000410000 */
[----:B------:R-:W-:Y:S01]  /*17d0*/  SHF.L.U32 R30, R76, 0x10, RZ ;  /* 0x000000104c1e7819 */ /* 0x000fe200000006ff */
[-C--:B------:R-:W-:Y:S01]  /*17e0*/  FMUL.FTZ R32, R32, R85.reuse ;  /* 0x0000005520207220 */ /* 0x080fe20000410000 */
[----:B------:R-:W-:Y:S01]  /*17f0*/  FADD.FTZ R40, R40, R36 ;  /* 0x0000002428287221 */ /* 0x000fe20000010000 */
[----:B------:R-:W-:Y:S01]  /*1800*/  FFMA.FTZ R39, R36, R38, R39 ;  /* 0x0000002624277223 */ /* 0x000fe20000010027 */
[----:B------:R-:W-:Y:S01]  /*1810*/  FMUL.FTZ R41, R28, R36 ;  /* 0x000000241c297220 */ /* 0x000fe20000410000 */
[----:B------:R-:W-:Y:S01]  /*1820*/  FADD.FTZ R36, -R24, R37 ;  /* 0x0000002518247221 */ /* 0x000fe20000010100 */
[----:B------:R-:W-:Y:S01]  /*1830*/  FMUL.FTZ R31, R29, R30 ;  /* 0x0000001e1d1f7220 */ /* 0x000fe20000410000 */
[----:B------:R-:W-:Y:S01]  /*1840*/  FADD.FTZ R35, R35, R30 ;  /* 0x0000001e23237221 */ /* 0x000fe20000010000 */
[----:B------:R-:W-:Y:S01]  /*1850*/  FFMA.FTZ R33, R30, R32, R33 ;  /* 0x000000201e217223 */ /* 0x000fe20000010021 */
[----:B------:R-:W-:Y:S01]  /*1860*/  SHF.L.U32 R30, R74, 0x10, RZ ;  /* 0x000000104a1e7819 */ /* 0x000fe200000006ff */
[----:B------:R-:W-:Y:S01]  /*1870*/  FMUL.FTZ R36, R36, R85 ;  /* 0x0000005524247220 */ /* 0x000fe20000410000 */
[----:B------:R-:W-:Y:S01]  /*1880*/  FADD.FTZ R34, R31, R34 ;  /* 0x000000221f227221 */ /* 0x000fe20000010000 */
[----:B------:R-:W-:Y:S01]  /*1890*/  FFMA.FTZ R43, R32, R31, R43 ;  /* 0x0000001f202b7223 */ /* 0x000fe2000001002b */
[----:B------:R-:W-:Y:S01]  /*18a0*/  SHF.L.U32 R37, R18, 0x10, RZ ;  /* 0x0000001012257819 */ /* 0x000fe200000006ff */
        /* <DEDUP_REMOVED lines=10> */
[----:B------:R-:W-:Y:S01]  /*1950*/  SHF.L.U32 R32, R72, 0x10, RZ ;  /* 0x0000001048207819 */ /* 0x000fe200000006ff */
[----:B------:R-:W-:Y:S01]  /*1960*/  FMUL.FTZ R38, R38, R85 ;  /* 0x0000005526267220 */ /* 0x000fe20000410000 */
[----:B------:R-:W-:Y:S01]  /*1970*/  FMUL.FTZ R31, R28, R30 ;  /* 0x0000001e1c1f7220 */ /* 0x000fe20000410000 */
[----:B------:R-:W-:Y:S01]  /*1980*/  FADD.FTZ R36, -R24, R41 ;  /* 0x0000002918247221 */ /* 0x000fe20000010100 */
[----:B------:R-:W-:Y:S01]  /*1990*/  SHF.L.U32 R37, R22, 0x10, RZ ;  /* 0x0000001016257819 */ /* 0x000fe200000006ff */
[----:B------:R-:W-:Y:S01]  /*19a0*/  FADD.FTZ R40, R40, R30 ;  /* 0x0000001e28287221 */ /* 0x000fe20000010000 */
[----:B------:R-:W-:Y:S01]  /*19b0*/  FADD.FTZ R34, R34, R31 ;  /* 0x0000001f22227221 */ /* 0x000fe20000010000 */
[----:B------:R-:W-:Y:S01]  /*19c0*/  FFMA.FTZ R43, R38, R31, R43 ;  /* 0x0000001f262b7223 */ /* 0x000fe2000001002b */
[----:B------:R-:W-:Y:S01]  /*19d0*/  FMUL.FTZ R36, R36, R85 ;  /* 0x0000005524247220 */ /* 0x000fe20000410000 */
[----:B------:R-:W-:Y:S01]  /*19e0*/  FMUL.FTZ R31, R29, R32 ;  /* 0x000000201d1f7220 */ /* 0x000fe20000410000 */
[----:B------:R-:W-:Y:S01]  /*19f0*/  FFMA.FTZ R39, R30, R38, R39 ;  /* 0x000000261e277223 */ /* 0x000fe20000010027 */
[----:B------:R-:W-:Y:S01]  /*1a00*/  SHF.L.U32 R30, R23, 0x10, RZ ;  /* 0x00000010171e7819 */ /* 0x000fe200000006ff */
[----:B------:R-:W-:Y:S01]  /*1a10*/  FADD.FTZ R38, -R24, R37 ;  /* 0x0000002518267221 */ /* 0x000fe20000010100 */
[----:B------:R-:W-:Y:S01]  /*1a20*/  FADD.FTZ R34, R31, R34 ;  /* 0x000000221f227221 */ /* 0x000fe20000010000 */
[----:B------:R-:W-:Y:S01]  /*1a30*/  FFMA.FTZ R43, R36, R31, R43 ;  /* 0x0000001f242b7223 */ /* 0x000fe2000001002b */
[----:B------:R-:W-:Y:S01]  /*1a40*/  SHF.L.U32 R31, R25, 0x10, RZ ;  /* 0x00000010191f7819 */ /* 0x000fe200000006ff */
[----:B------:R-:W-:Y:S01]  /*1a50*/  FFMA.FTZ R33, R32, R36, R33 ;  /* 0x0000002420217223 */ /* 0x000fe20000010021 */
[----:B------:R-:W-:Y:S01]  /*1a60*/  SHF.L.U32 R36, R70, 0x10, RZ ;  /* 0x0000001046247819 */ /* 0x000fe200000006ff */
[----:B------:R-:W-:Y:S01]  /*1a70*/  FMUL.FTZ R37, R28, R30 ;  /* 0x0000001e1c257220 */ /* 0x000fe20000410000 */
[----:B------:R-:W-:Y:S01]  /*1a80*/  FMUL.FTZ R42, R38, R85 ;  /* 0x00000055262a7220 */ /* 0x000fe20000410000 */
[----:B------:R-:W-:Y:S01]  /*1a90*/  FADD.FTZ R38, -R24, R31 ;  /* 0x0000001f18267221 */ /* 0x000fe20000010100 */
[----:B------:R-:W-:Y:S01]  /*1aa0*/  FADD.FTZ R35, R35, R32 ;  /* 0x0000002023237221 */ /* 0x000fe20000010000 */
[----:B------:R-:W-:Y:S01]  /*1ab0*/  FADD.FTZ R34, R34, R37 ;  /* 0x0000002522227221 */ /* 0x000fe20000010000 */
[----:B------:R-:W-:Y:S01]  /*1ac0*/  FMUL.FTZ R31, R29, R36 ;  /* 0x000000241d1f7220 */ /* 0x000fe20000410000 */
[----:B------:R-:W-:Y:S01]  /*1ad0*/  FFMA.FTZ R43, R42, R37, R43 ;  /* 0x000000252a2b7223 */ /* 0x000fe2000001002b */
[----:B------:R-:W-:Y:S01]  /*1ae0*/  FMUL.FTZ R38, R38, R85 ;  /* 0x0000005526267220 */ /* 0x000fe20000410000 */
[----:B------:R-:W-:Y:S01]  /*1af0*/  FFMA.FTZ R32, R30, R42, R39 ;  /* 0x0000002a1e207223 */ /* 0x000fe20000010027 */
[----:B------:R-:W-:Y:S01]  /*1b00*/  FADD.FTZ R37, R31, R34 ;  /* 0x000000221f257221 */ /* 0x000fe20000010000 */
[----:B------:R-:W-:Y:S01]  /*1b10*/  FADD.FTZ R34, R40, R30 ;  /* 0x0000001e28227221 */ /* 0x000fe20000010000 */
[----:B------:R-:W-:Y:S01]  /*1b20*/  FFMA.FTZ R31, R38, R31, R43 ;  /* 0x0000001f261f7223 */ /* 0x000fe2000001002b */
[----:B------:R-:W-:Y:S01]  /*1b30*/  FADD.FTZ R35, R35, R36 ;  /* 0x0000002423237221 */ /* 0x000fe20000010000 */
[----:B------:R-:W-:Y:S01]  /*1b40*/  FFMA.FTZ R33, R36, R38, R33 ;  /* 0x0000002624217223 */ /* 0x000fe20000010021 */
[----:B------:R-:W-:Y:S06]  /*1b50*/  BRA `(.L_x_79) ;  /* 0x0000001000807947 */ /* 0x000fec0003800000 */
.L_x_78:
[----:B------:R-:W-:Y:S02]  /*1b60*/  SHF.L.U32 R31, R53, 0x10, RZ ;  /* 0x00000010351f7819 */ /* 0x000fe400000006ff */
[----:B------:R-:W-:Y:S02]  /*1b70*/  SHF.L.U32 R33, R83, 0x10, RZ ;  /* 0x0000001053217819 */ /* 0x000fe400000006ff */
[----:B------:R-:W-:Y:S01]  /*1b80*/  SHF.L.U32 R39, R81, 0x10, RZ ;  /* 0x0000001051277819 */ /* 0x000fe200000006ff */
[----:B------:R-:W-:Y:S01]  /*1b90*/  FADD.FTZ R30, -R24, R31 ;  /* 0x0000001f181e7221 */ /* 0x000fe20000010100 */
[----:B------:R-:W-:Y:S02]  /*1ba0*/  SHF.L.U32 R45, R49, 0x10, RZ ;  /* 0x00000010312d7819 */ /* 0x000fe400000006ff */
[----:B------:R-:W-:Y:S01]  /*1bb0*/  SHF.L.U32 R86, R84, 0x10, RZ ;  /* 0x0000001054567819 */ /* 0x000fe200000006ff */
[----:B------:R-:W-:Y:S01]  /*1bc0*/  FMUL.FTZ R31, R30, R85 ;  /* 0x000000551e1f7220 */ /* 0x000fe20000410000 */
[C---:B------:R-:W-:Y:S01]  /*1bd0*/  FADD.FTZ R30, -R24.reuse, R33 ;  /* 0x00000021181e7221 */ /* 0x040fe20000010100 */
[----:B------:R-:W-:Y:S01]  /*1be0*/  SHF.L.U32 R33, R51, 0x10, RZ ;  /* 0x0000001033217819 */ /* 0x000fe200000006ff */
[----:B------:R-:W-:Y:S01]  /*1bf0*/  FADD.FTZ R42, -R24, R39 ;  /* 0x00000027182a7221 */ /* 0x000fe20000010100 */
[--C-:B-----5:R-:W-:Y:S01]  /*1c00*/  FFMA.FTZ R34, R28, R31, R26.reuse ;  /* 0x0000001f1c227223 */ /* 0x120fe2000001001a */
[-C--:B------:R-:W-:Y:S01]  /*1c10*/  FMUL.FTZ R30, R30, R85.reuse ;  /* 0x000000551e1e7220 */ /* 0x080fe20000410000 */
[C---:B------:R-:W-:Y:S01]  /*1c20*/  FADD.FTZ R46, -R24.reuse, R45 ;  /* 0x0000002d182e7221 */ /* 0x040fe20000010100 */
[----:B------:R-:W-:Y:S01]  /*1c30*/  FADD.FTZ R40, -R24, R33 ;  /* 0x0000002118287221 */ /* 0x000fe20000010100 */
[----:B------:R-:W-:Y:S01]  /*1c40*/  FMUL.FTZ R32, R34, -1.4426950216293334961 ;  /* 0xbfb8aa3b22207820 */ /* 0x000fe20000410000 */
[----:B------:R-:W-:Y:S01]  /*1c50*/  FFMA.FTZ R36, R29, R30, R27 ;  /* 0x0000001e1d247223 */ /* 0x000fe2000001001b */
[----:B------:R-:W-:Y:S01]  /*1c60*/  SHF.L.U32 R47, R6, 0x10, RZ ;  /* 0x00000010062f7819 */ /* 0x000fe200000006ff */
[----:B------:R-:W-:Y:S01]  /*1c70*/  FMUL.FTZ R33, R40, R85 ;  /* 0x0000005528217220 */ /* 0x000fe20000410000 */
[----:B------:R-:W-:Y:S01]  /*1c80*/  SHF.L.U32 R93, R80, 0x10, RZ ;  /* 0x00000010505d7819 */ /* 0x000fe200000006ff */
[----:B------:R-:W-:Y:S01]  /*1c90*/  FMUL.FTZ R38, R36, -1.4426950216293334961 ;  /* 0xbfb8aa3b24267820 */ /* 0x000fe20000410000 */
[----:B------:R-:W0:Y:S01]  /*1ca0*/  MUFU.EX2 R32, R32 ;  /* 0x0000002000207308 */ /* 0x000e220000000800 */
[----:B------:R-:W-:Y:S01]  /*1cb0*/  FFMA.FTZ R40, R28, R33, R26 ;  /* 0x000000211c287223 */ /* 0x000fe2000001001a */
[----:B------:R-:W-:-:S03]  /*1cc0*/  SHF.L.U32 R94, R78, 0x10, RZ ;  /* 0x000000104e5e7819 */ /* 0x000fc600000006ff */
[----:B------:R-:W1:Y:S01]  /*1cd0*/  MUFU.EX2 R38, R38 ;  /* 0x0000002600267308 */ /* 0x000e620000000800 */
[----:B0-----:R-:W-:Y:S01]  /*1ce0*/  FADD.FTZ R35, R32, 1 ;  /* 0x3f80000020237421 */ /* 0x001fe20000010000 */
[----:B------:R-:W-:Y:S01]  /*1cf0*/  FMUL.FTZ R32, R42, R85 ;  /* 0x000000552a207220 */ /* 0x000fe20000410000 */
[----:B------:R-:W-:Y:S02]  /*1d00*/  FMUL.FTZ R42, R40, -1.4426950216293334961 ;  /* 0xbfb8aa3b282a7820 */ /* 0x000fe40000410000 */
[----:B------:R-:W0:Y:S01]  /*1d10*/  MUFU.RCP R37, R35 ;  /* 0x0000002300257308 */ /* 0x000e220000001000 */
[----:B------:R-:W-:Y:S01]  /*1d20*/  FFMA.FTZ R44, R29, R32, R27 ;  /* 0x000000201d2c7223 */ /* 0x000fe2000001001b */
[----:B-1----:R-:W-:Y:S01]  /*1d30*/  FADD.FTZ R39, R38, 1 ;  /* 0x3f80000026277421 */ /* 0x002fe20000010000 */
[----:B------:R-:W-:Y:S02]  /*1d40*/  SHF.L.U32 R38, R52, 0x10, RZ ;  /* 0x0000001034267819 */ /* 0x000fe400000006ff */
[----:B------:R-:W-:-:S03]  /*1d50*/  FMUL.FTZ R43, R44, -1.4426950216293334961 ;  /* 0xbfb8aa3b2c2b7820 */ /* 0x000fc60000410000 */
[----:B------:R-:W1:Y:S04]  /*1d60*/  MUFU.EX2 R42, R42 ;  /* 0x0000002a002a7308 */ /* 0x000e680000000800 */
[----:B------:R-:W2:Y:S01]  /*1d70*/  MUFU.RCP R39, R39 ;  /* 0x0000002700277308 */ /* 0x000ea20000001000 */
[----:B0-----:R-:W-:-:S07]  /*1d80*/  FADD.FTZ R35, -R37, 1 ;  /* 0x3f80000025237421 */ /* 0x001fce0000010100 */
[----:B------:R-:W0:Y:S01]  /*1d90*/  MUFU.EX2 R43, R43 ;  /* 0x0000002b002b7308 */ /* 0x000e220000000800 */
[----:B------:R-:W-:Y:S01]  /*1da0*/  FFMA.FTZ R41, R34, R35, 1 ;  /* 0x3f80000022297423 */ /* 0x000fe20000010023 */
[----:B------:R-:W-:Y:S01]  /*1db0*/  FMUL.FTZ R35, R46, R85 ;  /* 0x000000552e237220 */ /* 0x000fe20000410000 */
[----:B-1----:R-:W-:Y:S01]  /*1dc0*/  FADD.FTZ R34, R42, 1 ;  /* 0x3f8000002a227421 */ /* 0x002fe20000010000 */
[----:B------:R-:W-:Y:S02]  /*1dd0*/  FMUL.FTZ R42, R38, R37 ;  /* 0x00000025262a7220 */ /* 0x000fe40000410000 */
[----:B------:R-:W-:Y:S02]  /*1de0*/  FFMA.FTZ R45, R28, R35, R26 ;  /* 0x000000231c2d7223 */ /* 0x000fe4000001001a */
[----:B------:R-:W-:Y:S01]  /*1df0*/  FMUL.FTZ R42, R42, R41 ;  /* 0x000000292a2a7220 */ /* 0x000fe20000410000 */
[----:B------:R-:W1:Y:S01]  /*1e00*/  MUFU.RCP R34, R34 ;  /* 0x0000002200227308 */ /* 0x000e620000001000 */
[----:B------:R-:W-:Y:S01]  /*1e10*/  FMUL.FTZ R46, R45, -1.4426950216293334961 ;  /* 0xbfb8aa3b2d2e7820 */ /* 0x000fe20000410000 */
[----:B--2---:R-:W-:Y:S01]  /*1e20*/  FADD.FTZ R37, -R39, 1 ;  /* 0x3f80000027257421 */ /* 0x004fe20000010100 */
[----:B------:R-:W-:Y:S01]  /*1e30*/  SHF.L.U32 R41, R82, 0x10, RZ ;  /* 0x0000001052297819 */ /* 0x000fe200000006ff */
[----:B0-----:R-:W-:Y:S01]  /*1e40*/  FADD.FTZ R38, R43, 1 ;  /* 0x3f8000002b267421 */ /* 0x001fe20000010000 */
[----:B------:R-:W-:Y:S01]  /*1e50*/  SHF.L.U32 R43, R50, 0x10, RZ ;  /* 0x00000010322b7819 */ /* 0x000fe200000006ff */
[----:B------:R-:W-:Y:S01]  /*1e60*/  FFMA.FTZ R37, R36, R37, 1 ;  /* 0x3f80000024257423 */ /* 0x000fe20000010025 */
[----:B------:R-:W-:Y:S01]  /*1e70*/  FMUL.FTZ R36, R86, R39 ;  /* 0x0000002756247220 */ /* 0x000fe20000410000 */
[----:B------:R-:W0:Y:S01]  /*1e80*/  MUFU.EX2 R46, R46 ;  /* 0x0000002e002e7308 */ /* 0x000e220000000800 */
[----:B------:R-:W-:-:S02]  /*1e90*/  FADD.FTZ R86, -R24, R47 ;  /* 0x0000002f18567221 */ /* 0x000fc40000010100 */
[----:B------:R-:W-:Y:S01]  /*1ea0*/  FMUL.FTZ R36, R36, R37 ;  /* 0x0000002524247220 */ /* 0x000fe20000410000 */
[----:B------:R-:W2:Y:S01]  /*1eb0*/  MUFU.RCP R38, R38 ;  /* 0x0000002600267308 */ /* 0x000ea20000001000 */
[----:B------:R-:W-:Y:S01]  /*1ec0*/  SHF.L.U32 R37, R79, 0x10, RZ ;  /* 0x000000104f257819 */ /* 0x000fe200000006ff */
[----:B-1----:R-:W-:Y:S01]  /*1ed0*/  FADD.FTZ R39, -R34, 1 ;  /* 0x3f80000022277421 */ /* 0x002fe20000010100 */
[----:B------:R-:W-:-:S03]  /*1ee0*/  FMUL.FTZ R43, R43, R34 ;  /* 0x000000222b2b7220 */ /* 0x000fc60000410000 */
[----:B------:R-:W-:Y:S01]  /*1ef0*/  FADD.FTZ R34, -R24, R37 ;  /* 0x0000002518227221 */ /* 0x000fe20000010100 */
[----:B0-----:R-:W-:Y:S01]  /*1f00*/  FADD.FTZ R46, R46, 1 ;  /* 0x3f8000002e2e7421 */ /* 0x001fe20000010000 */
[----:B------:R-:W-:Y:S02]  /*1f10*/  FFMA.FTZ R40, R40, R39, 1 ;  /* 0x3f80000028287423 */ /* 0x000fe40000010027 */
[----:B------:R-:W-:Y:S02]  /*1f20*/  FMUL.FTZ R34, R34, R85 ;  /* 0x0000005522227220 */ /* 0x000fe40000410000 */
[----:B------:R-:W-:Y:S01]  /*1f30*/  FMUL.FTZ R43, R43, R40 ;  /* 0x000000282b2b7220 */ /* 0x000fe20000410000 */
[----:B------:R-:W0:Y:S01]  /*1f40*/  MUFU.RCP R46, R46 ;  /* 0x0000002e002e7308 */ /* 0x000e220000001000 */
[----:B--2---:R-:W-:Y:S01]  /*1f50*/  FADD.FTZ R37, -R38, 1 ;  /* 0x3f80000026257421 */ /* 0x004fe20000010100 */
[----:B------:R-:W-:Y:S01]  /*1f60*/  FMUL.FTZ R41, R41, R38 ;  /* 0x0000002629297220 */ /* 0x000fe20000410000 */
[----:B------:R-:W-:-:S02]  /*1f70*/  FFMA.FTZ R38, R29, R34, R27 ;  /* 0x000000221d267223 */ /* 0x000fc4000001001b */
[----:B------:R-:W-:Y:S01]  /*1f80*/  FFMA.FTZ R44, R44, R37, 1 ;  /* 0x3f8000002c2c7423 */ /* 0x000fe20000010025 */
[----:B------:R-:W-:Y:S01]  /*1f90*/  SHF.L.U32 R37, R48, 0x10, RZ ;  /* 0x0000001030257819 */ /* 0x000fe200000006ff */
[----:B------:R-:W-:Y:S02]  /*1fa0*/  FMUL.FTZ R39, R38, -1.4426950216293334961 ;  /* 0xbfb8aa3b26277820 */ /* 0x000fe40000410000 */
[----:B------:R-:W-:-:S04]  /*1fb0*/  FMUL.FTZ R41, R41, R44 ;  /* 0x0000002c29297220 */ /* 0x000fc80000410000 */
[----:B------:R-:W1:Y:S01]  /*1fc0*/  MUFU.EX2 R39, R39 ;  /* 0x0000002700277308 */ /* 0x000e620000000800 */
[----:B0-----:R-:W-:Y:S01]  /*1fd0*/  FADD.FTZ R40, -R46, 1 ;  /* 0x3f8000002e287421 */ /* 0x001fe20000010100 */
[----:B------:R-:W-:Y:S01]  /*1fe0*/  FMUL.FTZ R46, R37, R46 ;  /* 0x0000002e252e7220 */ /* 0x000fe20000410000 */
[----:B------:R-:W-:Y:S02]  /*1ff0*/  FMUL.FTZ R37, R86, R85 ;  /* 0x0000005556257220 */ /* 0x000fe40000410000 */
[----:B------:R-:W-:Y:S02]  /*2000*/  FFMA.FTZ R45, R45, R40, 1 ;  /* 0x3f8000002d2d7423 */ /* 0x000fe40000010028 */
[----:B------:R-:W-:Y:S01]  /*2010*/  FFMA.FTZ R92, R28, R37, R26 ;  /* 0x000000251c5c7223 */ /* 0x000fe2000001001a */
[----:B-1----:R-:W-:-:S03]  /*2020*/  FADD.FTZ R40, R39, 1 ;  /* 0x3f80000027287421 */ /* 0x002fc60000010000 */
[----:B------:R-:W-:Y:S01]  /*2030*/  FMUL.FTZ R47, R92, -1.4426950216293334961 ;  /* 0xbfb8aa3b5c2f7820 */ /* 0x000fe20000410000 */
[----:B------:R-:W-:Y:S01]  /*2040*/  FMUL.FTZ R39, R46, R45 ;  /* 0x0000002d2e277220 */ /* 0x000fe20000410000 */
[----:B------:R-:W-:Y:S01]  /*2050*/  FADD.FTZ R46, RZ, R42 ;  /* 0x0000002aff2e7221 */ /* 0x000fe20000010000 */
[----:B------:R-:W0:Y:S03]  /*2060*/  MUFU.RCP R40, R40 ;  /* 0x0000002800287308 */ /* 0x000e260000001000 */
[----:B------:R-:W-:-:S05]  /*2070*/  FADD.FTZ R46, R46, R43 ;  /* 0x0000002b2e2e7221 */ /* 0x000fca0000010000 */
[----:B------:R-:W1:Y:S01]  /*2080*/  MUFU.EX2 R47, R47 ;  /* 0x0000002f002f7308 */ /* 0x000e620000000800 */
[----:B0-----:R-:W-:Y:S01]  /*2090*/  FADD.FTZ R45, -R40, 1 ;  /* 0x3f800000282d7421 */ /* 0x001fe20000010100 */
[----:B-1----:R-:W-:-:S03]  /*20a0*/  FADD.FTZ R44, R47, 1 ;  /* 0x3f8000002f2c7421 */ /* 0x002fc60000010000 */
[----:B------:R-:W-:Y:S01]  /*20b0*/  FFMA.FTZ R45, R38, R45, 1 ;  /* 0x3f800000262d7423 */ /* 0x000fe2000001002d */
[----:B------:R-:W-:Y:S01]  /*20c0*/  FMUL.FTZ R38, R93, R40 ;  /* 0x000000285d267220 */ /* 0x000fe20000410000 */
[----:B------:R-:W-:Y:S01]  /*20d0*/  FMUL.FTZ R40, R28, R42 ;  /* 0x0000002a1c287220 */ /* 0x000fe20000410000 */
[----:B------:R-:W0:Y:S02]  /*20e0*/  MUFU.RCP R44, R44 ;  /* 0x0000002c002c7308 */ /* 0x000e240000001000 */
[----:B------:R-:W-:Y:S01]  /*20f0*/  FMUL.FTZ R38, R38, R45 ;  /* 0x0000002d26267220 */ /* 0x000fe20000410000 */
[----:B------:R-:W-:Y:S01]  /*2100*/  FFMA.FTZ R47, R31, R40, RZ ;  /* 0x000000281f2f7223 */ /* 0x000fe200000100ff */
[----:B------:R-:W-:Y:S01]  /*2110*/  FMUL.FTZ R45, R29, R36 ;  /* 0x000000241d2d7220 */ /* 0x000fe20000410000 */
[----:B------:R-:W-:-:S03]  /*2120*/  FADD.FTZ R40, RZ, R40 ;  /* 0x00000028ff287221 */ /* 0x000fc60000010000 */
[----:B------:R-:W-:Y:S01]  /*2130*/  FFMA.FTZ R86, R30, R45, R47 ;  /* 0x0000002d1e567223 */ /* 0x000fe2000001002f */
[----:B------:R-:W-:Y:S01]  /*2140*/  SHF.L.U32 R47, R8, 0x10, RZ ;  /* 0x00000010082f7819 */ /* 0x000fe200000006ff */
[----:B------:R-:W-:-:S04]  /*2150*/  FADD.FTZ R45, R45, R40 ;  /* 0x000000282d2d7221 */ /* 0x000fc80000010000 */
[----:B0-----:R-:W-:Y:S01]  /*2160*/  FMUL.FTZ R40, R47, R44 ;  /* 0x0000002c2f287220 */ /* 0x001fe20000410000 */
[----:B------:R-:W-:Y:S01]  /*2170*/  FADD.FTZ R47, -R44, 1 ;  /* 0x3f8000002c2f7421 */ /* 0x000fe20000010100 */
[----:B------:R-:W-:Y:S01]  /*2180*/  FFMA.FTZ R44, R31, R42, RZ ;  /* 0x0000002a1f2c7223 */ /* 0x000fe200000100ff */
[----:B------:R-:W-:Y:S02]  /*2190*/  SHF.L.U32 R31, R77, 0x10, RZ ;  /* 0x000000104d1f7819 */ /* 0x000fe400000006ff */
[----:B------:R-:W-:Y:S01]  /*21a0*/  FFMA.FTZ R47, R92, R47, 1 ;  /* 0x3f8000005c2f7423 */ /* 0x000fe2000001002f */
[CC--:B------:R-:W-:Y:S01]  /*21b0*/  FFMA.FTZ R44, R33.reuse, R43.reuse, R44 ;  /* 0x0000002b212c7223 */ /* 0x0c0fe2000001002c */
[----:B------:R-:W-:Y:S01]  /*21c0*/  FMUL.FTZ R43, R28, R43 ;  /* 0x0000002b1c2b7220 */ /* 0x000fe20000410000 */
[----:B------:R-:W-:Y:S01]  /*21d0*/  FADD.FTZ R42, -R24, R31 ;  /* 0x0000001f182a7221 */ /* 0x000fe20000010100 */
[----:B------:R-:W-:Y:S02]  /*21e0*/  FMUL.FTZ R40, R40, R47 ;  /* 0x0000002f28287220 */ /* 0x000fe40000410000 */
[----:B------:R-:W-:Y:S01]  /*21f0*/  FFMA.FTZ R86, R33, R43, R86 ;  /* 0x0000002b21567223 */ /* 0x000fe20000010056 */
[----:B------:R-:W-:Y:S01]  /*2200*/  FMUL.FTZ R42, R42, R85 ;  /* 0x000000552a2a7220 */ /* 0x000fe20000410000 */
[----:B------:R-:W-:Y:S01]  /*2210*/  FADD.FTZ R92, R45, R43 ;  /* 0x0000002b2d5c7221 */ /* 0x000fe20000010000 */
[----:B------:R-:W-:-:S02]  /*2220*/  SHF.L.U32 R43, R10, 0x10, RZ ;  /* 0x000000100a2b7819 */ /* 0x000fc400000006ff */
        /* <DEDUP_REMOVED lines=8> */
[----:B------:R-:W-:Y:S01]  /*22b0*/  FFMA.FTZ R31, R30, R36, RZ ;  /* 0x000000241e1f7223 */ /* 0x000fe200000100ff */
[----:B------:R-:W-:Y:S01]  /*22c0*/  FADD.FTZ R30, -R24, R43 ;  /* 0x0000002b181e7221 */ /* 0x000fe20000010100 */
[----:B------:R-:W-:Y:S01]  /*22d0*/  FADD.FTZ R36, RZ, R36 ;  /* 0x00000024ff247221 */ /* 0x000fe20000010000 */
[----:B------:R-:W-:Y:S01]  /*22e0*/  FMUL.FTZ R33, R33, R94 ;  /* 0x0000005e21217220 */ /* 0x000fe20000410000 */
[----:B------:R-:W-:Y:S01]  /*22f0*/  FFMA.FTZ R45, R32, R41, R31 ;  /* 0x00000029202d7223 */ /* 0x000fe2000001001f */
[----:B------:R-:W-:Y:S01]  /*2300*/  FMUL.FTZ R31, R30, R85 ;  /* 0x000000551e1f7220 */ /* 0x000fe20000410000 */
[----:B------:R-:W-:Y:S01]  /*2310*/  FADD.FTZ R43, R36, R41 ;  /* 0x00000029242b7221 */ /* 0x000fe20000010000 */
[----:B------:R-:W-:Y:S01]  /*2320*/  FMUL.FTZ R41, R29, R41 ;  /* 0x000000291d297220 */ /* 0x000fe20000410000 */
[----:B------:R-:W-:Y:S01]  /*2330*/  FFMA.FTZ R45, R34, R38, R45 ;  /* 0x00000026222d7223 */ /* 0x000fe2000001002d */
[----:B------:R-:W-:-:S02]  /*2340*/  FFMA.FTZ R30, R28, R31, R26 ;  /* 0x0000001f1c1e7223 */ /* 0x000fc4000001001a */
[----:B------:R-:W-:Y:S01]  /*2350*/  FFMA.FTZ R86, R32, R41, R86 ;  /* 0x0000002920567223 */ /* 0x000fe20000010056 */
[----:B------:R-:W-:Y:S01]  /*2360*/  FADD.FTZ R92, R41, R92 ;  /* 0x0000005c295c7221 */ /* 0x000fe20000010000 */
[----:B------:R-:W-:Y:S01]  /*2370*/  FMUL.FTZ R36, R30, -1.4426950216293334961 ;  /* 0xbfb8aa3b1e247820 */ /* 0x000fe20000410000 */
[----:B------:R-:W-:Y:S01]  /*2380*/  SHF.L.U32 R32, R12, 0x10, RZ ;  /* 0x000000100c207819 */ /* 0x000fe200000006ff */
[----:B------:R-:W-:-:S04]  /*2390*/  FFMA.FTZ R45, R42, R33, R45 ;  /* 0x000000212a2d7223 */ /* 0x000fc8000001002d */
[----:B------:R-:W0:Y:S02]  /*23a0*/  MUFU.EX2 R36, R36 ;  /* 0x0000002400247308 */ /* 0x000e240000000800 */
[----:B0-----:R-:W-:Y:S01]  /*23b0*/  FADD.FTZ R47, R36, 1 ;  /* 0x3f800000242f7421 */ /* 0x001fe20000010000 */
[----:B------:R-:W-:-:S05]  /*23c0*/  SHF.L.U32 R36, R76, 0x10, RZ ;  /* 0x000000104c247819 */ /* 0x000fca00000006ff */
[----:B------:R-:W0:Y:S02]  /*23d0*/  MUFU.RCP R47, R47 ;  /* 0x0000002f002f7308 */ /* 0x000e240000001000 */
[----:B0-----:R-:W-:Y:S01]  /*23e0*/  FADD.FTZ R41, -R47, 1 ;  /* 0x3f8000002f297421 */ /* 0x001fe20000010100 */
[----:B------:R-:W-:-:S03]  /*23f0*/  FMUL.FTZ R32, R32, R47 ;  /* 0x0000002f20207220 */ /* 0x000fc60000410000 */
[----:B------:R-:W-:-:S04]  /*2400*/  FFMA.FTZ R41, R30, R41, 1 ;  /* 0x3f8000001e297423 */ /* 0x000fc80000010029 */
[----:B------:R-:W-:Y:S01]  /*2410*/  FMUL.FTZ R32, R32, R41 ;  /* 0x0000002920207220 */ /* 0x000fe20000410000 */
[----:B------:R-:W-:-:S05]  /*2420*/  SHF.L.U32 R41, R75, 0x10, RZ ;  /* 0x000000104b297819 */ /* 0x000fca00000006ff */
[----:B------:R-:W-:Y:S01]  /*2430*/  FADD.FTZ R30, -R24, R41 ;  /* 0x00000029181e7221 */ /* 0x000fe20000010100 */
[----:B------:R-:W-:Y:S01]  /*2440*/  FADD.FTZ R41, R46, R39 ;  /* 0x000000272e297221 */ /* 0x000fe20000010000 */
[-C--:B------:R-:W-:Y:S01]  /*2450*/  FFMA.FTZ R46, R35, R39.reuse, R44 ;  /* 0x00000027232e7223 */ /* 0x080fe2000001002c */
[----:B------:R-:W-:Y:S01]  /*2460*/  FMUL.FTZ R39, R28, R39 ;  /* 0x000000271c277220 */ /* 0x000fe20000410000 */
[----:B------:R-:W-:Y:S01]  /*2470*/  FMUL.FTZ R30, R30, R85 ;  /* 0x000000551e1e7220 */ /* 0x000fe20000410000 */
[----:B------:R-:W-:Y:S01]  /*2480*/  FADD.FTZ R41, R41, R40 ;  /* 0x0000002829297221 */ /* 0x000fe20000010000 */
[----:B------:R-:W-:Y:S01]  /*2490*/  FFMA.FTZ R46, R37, R40, R46 ;  /* 0x00000028252e7223 */ /* 0x000fe2000001002e */
[----:B------:R-:W-:Y:S01]  /*24a0*/  FFMA.FTZ R86, R35, R39, R86 ;  /* 0x0000002723567223 */ /* 0x000fe20000010056 */
[C---:B------:R-:W-:Y:S01]  /*24b0*/  FFMA.FTZ R35, R29.reuse, R30, R27 ;  /* 0x0000001e1d237223 */ /* 0x040fe2000001001b */
[----:B------:R-:W-:Y:S01]  /*24c0*/  FADD.FTZ R92, R92, R39 ;  /* 0x000000275c5c7221 */ /* 0x000fe20000010000 */
[----:B------:R-:W-:Y:S01]  /*24d0*/  FMUL.FTZ R39, R29, R38 ;  /* 0x000000261d277220 */ /* 0x000fe20000410000 */
[----:B------:R-:W-:Y:S01]  /*24e0*/  FFMA.FTZ R46, R31, R32, R46 ;  /* 0x000000201f2e7223 */ /* 0x000fe2000001002e */
[----:B------:R-:W-:-:S02]  /*24f0*/  FMUL.FTZ R44, R35, -1.4426950216293334961 ;  /* 0xbfb8aa3b232c7820 */ /* 0x000fc40000410000 */
[----:B------:R-:W-:Y:S01]  /*2500*/  FFMA.FTZ R86, R34, R39, R86 ;  /* 0x0000002722567223 */ /* 0x000fe20000010056 */
[----:B------:R-:W-:-:S03]  /*2510*/  FADD.FTZ R92, R39, R92 ;  /* 0x0000005c275c7221 */ /* 0x000fc60000010000 */
[----:B------:R-:W0:Y:S02]  /*2520*/  MUFU.EX2 R44, R44 ;  /* 0x0000002c002c7308 */ /* 0x000e240000000800 */
[----:B0-----:R-:W-:Y:S01]  /*2530*/  FADD.FTZ R47, R44, 1 ;  /* 0x3f8000002c2f7421 */ /* 0x001fe20000010000 */
[----:B------:R-:W-:-:S05]  /*2540*/  FADD.FTZ R44, R43, R38 ;  /* 0x000000262b2c7221 */ /* 0x000fca0000010000 */
[----:B------:R-:W0:Y:S02]  /*2550*/  MUFU.RCP R47, R47 ;  /* 0x0000002f002f7308 */ /* 0x000e240000001000 */
[----:B0-----:R-:W-:Y:S01]  /*2560*/  FADD.FTZ R94, -R47, 1 ;  /* 0x3f8000002f5e7421 */ /* 0x001fe20000010100 */
[----:B------:R-:W-:-:S03]  /*2570*/  FMUL.FTZ R36, R36, R47 ;  /* 0x0000002f24247220 */ /* 0x000fc60000410000 */
[----:B------:R-:W-:-:S04]  /*2580*/  FFMA.FTZ R35, R35, R94, 1 ;  /* 0x3f80000023237423 */ /* 0x000fc8000001005e */
[----:B------:R-:W-:Y:S01]  /*2590*/  FMUL.FTZ R36, R36, R35 ;  /* 0x0000002324247220 */ /* 0x000fe20000410000 */
[----:B------:R-:W-:-:S03]  /*25a0*/  SHF.L.U32 R35, R14, 0x10, RZ ;  /* 0x000000100e237819 */ /* 0x000fc600000006ff */
[----:B------:R-:W-:Y:S02]  /*25b0*/  FFMA.FTZ R45, R30, R36, R45 ;  /* 0x000000241e2d7223 */ /* 0x000fe4000001002d */
[----:B------:R-:W-:-:S04]  /*25c0*/  FADD.FTZ R94, -R24, R35 ;  /* 0x00000023185e7221 */ /* 0x000fc80000010100 */
[----:B------:R-:W-:Y:S01]  /*25d0*/  FMUL.FTZ R35, R94, R85 ;  /* 0x000000555e237220 */ /* 0x000fe20000410000 */
[----:B------:R-:W-:-:S03]  /*25e0*/  SHF.L.U32 R94, R16, 0x10, RZ ;  /* 0x00000010105e7819 */ /* 0x000fc600000006ff */
[----:B------:R-:W-:-:S04]  /*25f0*/  FFMA.FTZ R34, R28, R35, R26 ;  /* 0x000000231c227223 */ /* 0x000fc8000001001a */
[----:B------:R-:W-:-:S06]  /*2600*/  FMUL.FTZ R38, R34, -1.4426950216293334961 ;  /* 0xbfb8aa3b22267820 */ /* 0x000fcc0000410000 */
[----:B------:R-:W0:Y:S02]  /*2610*/  MUFU.EX2 R38, R38 ;  /* 0x0000002600267308 */ /* 0x000e240000000800 */
[----:B0-----:R-:W-:-:S06]  /*2620*/  FADD.FTZ R43, R38, 1 ;  /* 0x3f800000262b7421 */ /* 0x001fcc0000010000 */
[----:B------:R-:W0:Y:S02]  /*2630*/  MUFU.RCP R43, R43 ;  /* 0x0000002b002b7308 */ /* 0x000e240000001000 */
[----:B0-----:R-:W-:Y:S01]  /*2640*/  FADD.FTZ R47, -R43, 1 ;  /* 0x3f8000002b2f7421 */ /* 0x001fe20000010100 */
[----:B------:R-:W-:Y:S01]  /*2650*/  FMUL.FTZ R39, R94, R43 ;  /* 0x0000002b5e277220 */ /* 0x000fe20000410000 */
[----:B------:R-:W-:Y:S02]  /*2660*/  FADD.FTZ R43, R44, R33 ;  /* 0x000000212c2b7221 */ /* 0x000fe40000010000 */
[----:B------:R-:W-:-:S04]  /*2670*/  FFMA.FTZ R34, R34, R47, 1 ;  /* 0x3f80000022227423 */ /* 0x000fc8000001002f */
[----:B------:R-:W-:Y:S01]  /*2680*/  FMUL.FTZ R34, R39, R34 ;  /* 0x0000002227227220 */ /* 0x000fe20000410000 */
[----:B------:R-:W-:-:S03]  /*2690*/  SHF.L.U32 R39, R73, 0x10, RZ ;  /* 0x0000001049277819 */ /* 0x000fc600000006ff */
[----:B------:R-:W-:Y:S02]  /*26a0*/  FFMA.FTZ R46, R35, R34, R46 ;  /* 0x00000022232e7223 */ /* 0x000fe4000001002e */
[----:B------:R-:W-:Y:S01]  /*26b0*/  FADD.FTZ R94, -R24, R39 ;  /* 0x00000027185e7221 */ /* 0x000fe20000010100 */
[----:B------:R-:W-:-:S03]  /*26c0*/  FMUL.FTZ R39, R28, R40 ;  /* 0x000000281c277220 */ /* 0x000fc60000410000 */
[----:B------:R-:W-:Y:S01]  /*26d0*/  FMUL.FTZ R38, R94, R85 ;  /* 0x000000555e267220 */ /* 0x000fe20000410000 */
[----:B------:R-:W-:Y:S01]  /*26e0*/  FFMA.FTZ R86, R37, R39, R86 ;  /* 0x0000002725567223 */ /* 0x000fe20000010056 */
[----:B------:R-:W-:Y:S01]  /*26f0*/  SHF.L.U32 R94, R74, 0x10, RZ ;  /* 0x000000104a5e7819 */ /* 0x000fe200000006ff */
[----:B------:R-:W-:Y:S01]  /*2700*/  FADD.FTZ R92, R92, R39 ;  /* 0x000000275c5c7221 */ /* 0x000fe20000010000 */
        /* <DEDUP_REMOVED lines=15> */
[----:B------:R-:W-:Y:S01]  /*2800*/  FADD.FTZ R92, R39, R92 ;  /* 0x0000005c275c7221 */ /* 0x000fe20000010000 */
[----:B------:R-:W-:Y:S01]  /*2810*/  SHF.L.U32 R39, R20, 0x10, RZ ;  /* 0x0000001014277819 */ /* 0x000fe200000006ff */
[----:B------:R-:W-:-:S04]  /*2820*/  FFMA.FTZ R40, R28, R33, R26 ;  /* 0x000000211c287223 */ /* 0x000fc8000001001a */
[----:B------:R-:W-:-:S06]  /*2830*/  FMUL.FTZ R42, R40, -1.4426950216293334961 ;  /* 0xbfb8aa3b282a7820 */ /* 0x000fcc0000410000 */
[----:B------:R-:W0:Y:S02]  /*2840*/  MUFU.EX2 R42, R42 ;  /* 0x0000002a002a7308 */ /* 0x000e240000000800 */
[----:B0-----:R-:W-:-:S06]  /*2850*/  FADD.FTZ R44, R42, 1 ;  /* 0x3f8000002a2c7421 */ /* 0x001fcc0000010000 */
[----:B------:R-:W0:Y:S02]  /*2860*/  MUFU.RCP R44, R44 ;  /* 0x0000002c002c7308 */ /* 0x000e240000001000 */
[----:B0-----:R-:W-:Y:S01]  /*2870*/  FADD.FTZ R47, -R44, 1 ;  /* 0x3f8000002c2f7421 */ /* 0x001fe20000010100 */
[----:B------:R-:W-:-:S03]  /*2880*/  FMUL.FTZ R39, R39, R44 ;  /* 0x0000002c27277220 */ /* 0x000fc60000410000 */
[----:B------:R-:W-:Y:S01]  /*2890*/  FFMA.FTZ R40, R40, R47, 1 ;  /* 0x3f80000028287423 */ /* 0x000fe2000001002f */
[----:B------:R-:W-:-:S03]  /*28a0*/  SHF.L.U32 R47, R71, 0x10, RZ ;  /* 0x00000010472f7819 */ /* 0x000fc600000006ff */
[----:B------:R-:W-:Y:S02]  /*28b0*/  FMUL.FTZ R39, R39, R40 ;  /* 0x0000002827277220 */ /* 0x000fe40000410000 */
[----:B------:R-:W-:Y:S01]  /*28c0*/  FADD.FTZ R40, -R24, R47 ;  /* 0x0000002f18287221 */ /* 0x000fe20000010100 */
[----:B------:R-:W-:Y:S01]  /*28d0*/  FADD.FTZ R47, R41, R32 ;  /* 0x00000020292f7221 */ /* 0x000fe20000010000 */
[----:B------:R-:W-:Y:S01]  /*28e0*/  FMUL.FTZ R41, R28, R32 ;  /* 0x000000201c297220 */ /* 0x000fe20000410000 */
[----:B------:R-:W-:Y:S01]  /*28f0*/  FFMA.FTZ R46, R33, R39, R46 ;  /* 0x00000027212e7223 */ /* 0x000fe2000001002e */
[----:B------:R-:W-:Y:S02]  /*2900*/  FMUL.FTZ R32, R40, R85 ;  /* 0x0000005528207220 */ /* 0x000fe40000410000 */
[----:B------:R-:W-:Y:S01]  /*2910*/  FFMA.FTZ R86, R31, R41, R86 ;  /* 0x000000291f567223 */ /* 0x000fe20000010056 */
[----:B------:R-:W-:Y:S01]  /*2920*/  FADD.FTZ R92, R92, R41 ;  /* 0x000000295c5c7221 */ /* 0x000fe20000010000 */
[----:B------:R-:W-:Y:S01]  /*2930*/  FFMA.FTZ R31, R29, R32, R27 ;  /* 0x000000201d1f7223 */ /* 0x000fe2000001001b */
[----:B------:R-:W-:-:S03]  /*2940*/  SHF.L.U32 R41, R72, 0x10, RZ ;  /* 0x0000001048297819 */ /* 0x000fc600000006ff */
[----:B------:R-:W-:-:S06]  /*2950*/  FMUL.FTZ R40, R31, -1.4426950216293334961 ;  /* 0xbfb8aa3b1f287820 */ /* 0x000fcc0000410000 */
[----:B------:R-:W0:Y:S02]  /*2960*/  MUFU.EX2 R40, R40 ;  /* 0x0000002800287308 */ /* 0x000e240000000800 */
[----:B0-----:R-:W-:Y:S01]  /*2970*/  FADD.FTZ R42, R40, 1 ;  /* 0x3f800000282a7421 */ /* 0x001fe20000010000 */
[----:B------:R-:W-:Y:S01]  /*2980*/  FADD.FTZ R40, R43, R36 ;  /* 0x000000242b287221 */ /* 0x000fe20000010000 */
[----:B------:R-:W-:-:S03]  /*2990*/  FMUL.FTZ R43, R29, R36 ;  /* 0x000000241d2b7220 */ /* 0x000fc60000410000 */
[----:B------:R-:W-:Y:S01]  /*29a0*/  FADD.FTZ R40, R40, R37 ;  /* 0x0000002528287221 */ /* 0x000fe20000010000 */
[----:B------:R-:W0:Y:S01]  /*29b0*/  MUFU.RCP R42, R42 ;  /* 0x0000002a002a7308 */ /* 0x000e220000001000 */
[----:B------:R-:W-:Y:S01]  /*29c0*/  FFMA.FTZ R86, R30, R43, R86 ;  /* 0x0000002b1e567223 */ /* 0x000fe20000010056 */
[----:B------:R-:W-:Y:S01]  /*29d0*/  FADD.FTZ R92, R43, R92 ;  /* 0x0000005c2b5c7221 */ /* 0x000fe20000010000 */
[----:B------:R-:W-:Y:S01]  /*29e0*/  SHF.L.U32 R43, R23, 0x10, RZ ;  /* 0x00000010172b7819 */ /* 0x000fe200000006ff */
[----:B------:R-:W-:Y:S01]  /*29f0*/  FMUL.FTZ R37, R29, R37 ;  /* 0x000000251d257220 */ /* 0x000fe20000410000 */
[----:B0-----:R-:W-:Y:S01]  /*2a00*/  FADD.FTZ R44, -R42, 1 ;  /* 0x3f8000002a2c7421 */ /* 0x001fe20000010100 */
[----:B------:R-:W-:-:S03]  /*2a10*/  FMUL.FTZ R41, R41, R42 ;  /* 0x0000002a29297220 */ /* 0x000fc60000410000 */
[----:B------:R-:W-:-:S04]  /*2a20*/  FFMA.FTZ R44, R31, R44, 1 ;  /* 0x3f8000001f2c7423 */ /* 0x000fc8000001002c */
[----:B------:R-:W-:Y:S01]  /*2a30*/  FMUL.FTZ R31, R41, R44 ;  /* 0x0000002c291f7220 */ /* 0x000fe20000410000 */
[----:B------:R-:W-:-:S03]  /*2a40*/  SHF.L.U32 R41, R22, 0x10, RZ ;  /* 0x0000001016297819 */ /* 0x000fc600000006ff */
[----:B------:R-:W-:Y:S01]  /*2a50*/  FFMA.FTZ R45, R32, R31, R45 ;  /* 0x0000001f202d7223 */ /* 0x000fe2000001002d */
[----:B------:R-:W-:Y:S01]  /*2a60*/  FADD.FTZ R40, R40, R31 ;  /* 0x0000001f28287221 */ /* 0x000fe20000010000 */
[----:B------:R-:W-:-:S04]  /*2a70*/  FADD.FTZ R44, -R24, R41 ;  /* 0x00000029182c7221 */ /* 0x000fc80000010100 */
[----:B------:R-:W-:-:S04]  /*2a80*/  FMUL.FTZ R41, R44, R85 ;  /* 0x000000552c297220 */ /* 0x000fc80000410000 */
[----:B------:R-:W-:-:S04]  /*2a90*/  FFMA.FTZ R30, R28, R41, R26 ;  /* 0x000000291c1e7223 */ /* 0x000fc8000001001a */
[----:B------:R-:W-:-:S06]  /*2aa0*/  FMUL.FTZ R36, R30, -1.4426950216293334961 ;  /* 0xbfb8aa3b1e247820 */ /* 0x000fcc0000410000 */
        /* <DEDUP_REMOVED lines=8> */
[----:B------:R-:W-:-:S05]  /*2b30*/  SHF.L.U32 R43, R25, 0x10, RZ ;  /* 0x00000010192b7819 */ /* 0x000fca00000006ff */
[----:B------:R-:W-:Y:S01]  /*2b40*/  FADD.FTZ R44, -R24, R43 ;  /* 0x0000002b182c7221 */ /* 0x000fe20000010100 */
[----:B------:R-:W-:-:S03]  /*2b50*/  FMUL.FTZ R43, R28, R34 ;  /* 0x000000221c2b7220 */ /* 0x000fc60000410000 */
[----:B------:R-:W-:Y:S01]  /*2b60*/  FMUL.FTZ R94, R44, R85 ;  /* 0x000000552c5e7220 */ /* 0x000fe20000410000 */
[----:B------:R-:W-:Y:S01]  /*2b70*/  FFMA.FTZ R86, R35, R43, R86 ;  /* 0x0000002b23567223 */ /* 0x000fe20000010056 */
[----:B------:R-:W-:Y:S01]  /*2b80*/  FADD.FTZ R92, R92, R43 ;  /* 0x0000002b5c5c7221 */ /* 0x000fe20000010000 */
[----:B------:R-:W-:Y:S01]  /*2b90*/  SHF.L.U32 R43, R70, 0x10, RZ ;  /* 0x00000010462b7819 */ /* 0x000fe200000006ff */
[----:B------:R-:W-:Y:S01]  /*2ba0*/  FFMA.FTZ R34, R29, R94, R27 ;  /* 0x0000005e1d227223 */ /* 0x000fe2000001001b */
[----:B------:R-:W-:Y:S01]  /*2bb0*/  FFMA.FTZ R86, R38, R37, R86 ;  /* 0x0000002526567223 */ /* 0x000fe20000010056 */
[----:B------:R-:W-:Y:S01]  /*2bc0*/  FADD.FTZ R92, R37, R92 ;  /* 0x0000005c255c7221 */ /* 0x000fe20000010000 */
[----:B------:R-:W-:Y:S01]  /*2bd0*/  FMUL.FTZ R37, R28, R39 ;  /* 0x000000271c257220 */ /* 0x000fe20000410000 */
[----:B------:R-:W-:-:S03]  /*2be0*/  FMUL.FTZ R35, R34, -1.4426950216293334961 ;  /* 0xbfb8aa3b22237820 */ /* 0x000fc60000410000 */
[----:B------:R-:W-:-:S03]  /*2bf0*/  FADD.FTZ R92, R92, R37 ;  /* 0x000000255c5c7221 */ /* 0x000fc60000010000 */
[----:B------:R-:W0:Y:S02]  /*2c00*/  MUFU.EX2 R35, R35 ;  /* 0x0000002300237308 */ /* 0x000e240000000800 */
[----:B0-----:R-:W-:Y:S01]  /*2c10*/  FADD.FTZ R42, R35, 1 ;  /* 0x3f800000232a7421 */ /* 0x001fe20000010000 */
[----:B------:R-:W-:Y:S01]  /*2c20*/  FADD.FTZ R35, R36, R39 ;  /* 0x0000002724237221 */ /* 0x000fe20000010000 */
[----:B------:R-:W-:Y:S01]  /*2c30*/  FFMA.FTZ R39, R33, R37, R86 ;  /* 0x0000002521277223 */ /* 0x000fe20000010056 */
[----:B------:R-:W-:-:S03]  /*2c40*/  FMUL.FTZ R33, R29, R31 ;  /* 0x0000001f1d217220 */ /* 0x000fc60000410000 */
[----:B------:R-:W0:Y:S01]  /*2c50*/  MUFU.RCP R42, R42 ;  /* 0x0000002a002a7308 */ /* 0x000e220000001000 */
[----:B------:R-:W-:Y:S01]  /*2c60*/  FADD.FTZ R92, R33, R92 ;  /* 0x0000005c215c7221 */ /* 0x000fe20000010000 */
[----:B0-----:R-:W-:Y:S01]  /*2c70*/  FADD.FTZ R47, -R42, 1 ;  /* 0x3f8000002a2f7421 */ /* 0x001fe20000010100 */
[----:B------:R-:W-:-:S03]  /*2c80*/  FMUL.FTZ R43, R43, R42 ;  /* 0x0000002a2b2b7220 */ /* 0x000fc60000410000 */
[----:B------:R-:W-:-:S04]  /*2c90*/  FFMA.FTZ R34, R34, R47, 1 ;  /* 0x3f80000022227423 */ /* 0x000fc8000001002f */
[----:B------:R-:W-:Y:S01]  /*2ca0*/  FMUL.FTZ R44, R43, R34 ;  /* 0x000000222b2c7220 */ /* 0x000fe20000410000 */
[----:B------:R-:W-:Y:S01]  /*2cb0*/  FFMA.FTZ R34, R32, R33, R39 ;  /* 0x0000002120227223 */ /* 0x000fe20000010027 */
[-C--:B------:R-:W-:Y:S01]  /*2cc0*/  FMUL.FTZ R33, R28, R30.reuse ;  /* 0x0000001e1c217220 */ /* 0x080fe20000410000 */
[----:B------:R-:W-:Y:S01]  /*2cd0*/  FFMA.FTZ R32, R41, R30, R46 ;  /* 0x0000001e29207223 */ /* 0x000fe2000001002e */
[-C--:B------:R-:W-:Y:S02]  /*2ce0*/  FMUL.FTZ R37, R29, R44.reuse ;  /* 0x0000002c1d257220 */ /* 0x080fe40000410000 */
[----:B------:R-:W-:Y:S01]  /*2cf0*/  FFMA.FTZ R34, R41, R33, R34 ;  /* 0x0000002129227223 */ /* 0x000fe20000010022 */
[----:B------:R-:W-:Y:S01]  /*2d00*/  FADD.FTZ R92, R92, R33 ;  /* 0x000000215c5c7221 */ /* 0x000fe20000010000 */
[C---:B------:R-:W-:Y:S02]  /*2d10*/  FFMA.FTZ R33, R94.reuse, R44, R45 ;  /* 0x0000002c5e217223 */ /* 0x040fe4000001002d */
[----:B------:R-:W-:Y:S01]  /*2d20*/  FFMA.FTZ R31, R94, R37, R34 ;  /* 0x000000255e1f7223 */ /* 0x000fe20000010022 */
[----:B------:R-:W-:Y:S01]  /*2d30*/  FADD.FTZ R34, R35, R30 ;  /* 0x0000001e23227221 */ /* 0x000fe20000010000 */
[----:B------:R-:W-:Y:S01]  /*2d40*/  FADD.FTZ R37, R37, R92 ;  /* 0x0000005c25257221 */ /* 0x000fe20000010000 */
[----:B------:R-:W-:-:S07]  /*2d50*/  FADD.FTZ R35, R40, R44 ;  /* 0x0000002c28237221 */ /* 0x000fce0000010000 */
.L_x_79:
[----:B------:R-:W-:Y:S01]  /*2d60*/  MOV R39, R31 ;  /* 0x0000001f00277202 */ /* 0x000fe20000000f00 */
[----:B------:R-:W-:Y:S01]  /*2d70*/  STS.128 [R67], R32 ;  /* 0x0000002043007388 */ /* 0x000fe20000000c00 */
[C---:B------:R-:W-:Y:S01]  /*2d80*/  ISETP.GT.AND P0, PT, R5.reuse, 0x1e, PT ;  /* 0x0000001e0500780c */ /* 0x040fe20003f04270 */
[----:B------:R-:W-:Y:S01]  /*2d90*/  BSSY.RECONVERGENT B0, `(.L_x_80) ;  /* 0x0000021000007945 */ /* 0x000fe20003800200 */
[C---:B------:R-:W-:Y:S01]  /*2da0*/  ISETP.GT.AND P6, PT, R5.reuse, 0xf, PT ;  /* 0x0000000f0500780c */ /* 0x040fe20003fc4270 */
[----:B------:R-:W0:Y:S01]  /*2db0*/  SHFL.DOWN PT, R30, R39, 0x1, 0x1f ;  /* 0x08201f00271e7f89 */ /* 0x000e2200000e0000 */
[----:B------:R-:W-:Y:S02]  /*2dc0*/  ISETP.GT.AND P5, PT, R5, 0x17, PT ;  /* 0x000000170500780c */ /* 0x000fe40003fa4270 */
[----:B------:R-:W-:Y:S01]  /*2dd0*/  ISETP.NE.AND P2, PT, R2, RZ, PT ;  /* 0x000000ff0200720c */ /* 0x000fe20003f45270 */
[----:B------:R-:W1:Y:S01]  /*2de0*/  SHFL.DOWN PT, R31, R37, 0x1, 0x1f ;  /* 0x08201f00251f7f89 */ /* 0x000e6200000e0000 */
[----:B------:R-:W-:-:S05]  /*2df0*/  ISETP.GE.U32.AND P4, PT, R4, 0x2, PT ;  /* 0x000000020400780c */ /* 0x000fca0003f86070 */
        /* <DEDUP_REMOVED lines=13> */
[----:B------:R-:W-:-:S03]  /*2ed0*/  ISETP.GT.U32.AND P0, PT, R2, 0xd, PT ;  /* 0x0000000d0200780c */ /* 0x000fc60003f04070 */
        /* <DEDUP_REMOVED lines=12> */
.L_x_81:
[----:B------:R-:W-:Y:S05]  /*2fa0*/  BSYNC.RECONVERGENT B0 ;  /* 0x0000000000007941 */ /* 0x000fea0003800200 */
.L_x_80:
[----:B------:R-:W-:Y:S06]  /*2fb0*/  BAR.SYNC.DEFER_BLOCKING 0x0 ;  /* 0x0000000000007b1d */ /* 0x000fec0000010000 */
[----:B------:R-:W-:Y:S04]  /*2fc0*/  BSSY.RECONVERGENT B0, `(.L_x_82) ;  /* 0x0000026000007945 */ /* 0x000fe80003800200 */
[----:B------:R-:W-:Y:S05]  /*2fd0*/  @P2 BRA `(.L_x_83) ;  /* 0x0000000000902947 */ /* 0x000fea0003800000 */
[----:B------:R-:W4:Y:S01]  /*2fe0*/  S2UR UR7, SR_CgaCtaId ;  /* 0x00000000000779c3 */ /* 0x000f220000008800 */
[----:B------:R-:W-:Y:S02]  /*2ff0*/  UMOV UR6, 0x400 ;  /* 0x0000040000067882 */ /* 0x000fe40000000000 */
[----:B----4-:R-:W-:-:S09]  /*3000*/  ULEA UR6, UR7, UR6, 0x18 ;  /* 0x0000000607067291 */ /* 0x010fd2000f8ec0ff */
[----:B------:R-:W4:Y:S04]  /*3010*/  LDS.64 R44, [UR6+0x18] ;  /* 0x00001806ff2c7984 */ /* 0x000f280008000a00 */
[----:B------:R-:W5:Y:S04]  /*3020*/  LDS.128 R40, [UR6+0x20] ;  /* 0x00002006ff287984 */ /* 0x000f680008000c00 */
[----:B-12---:R-:W1:Y:S01]  /*3030*/  LDS.128 R36, [UR6+0x30] ;  /* 0x00003006ff247984 */ /* 0x006e620008000c00 */
[----:B----4-:R-:W-:Y:S01]  /*3040*/  FADD.FTZ R93, R30, R44 ;  /* 0x0000002c1e5d7221 */ /* 0x010fe20000010000 */
[----:B0--3--:R-:W-:-:S02]  /*3050*/  FADD.FTZ R30, R31, R45 ;  /* 0x0000002d1f1e7221 */ /* 0x009fc40000010000 */
[----:B------:R-:W0:Y:S01]  /*3060*/  LDS.128 R44, [UR6+0x40] ;  /* 0x00004006ff2c7984 */ /* 0x000e220008000c00 */
[----:B-----5:R-:W-:Y:S01]  /*3070*/  FADD.FTZ R93, R93, R40 ;  /* 0x000000285d5d7221 */ /* 0x020fe20000010000 */
[----:B------:R-:W-:-:S03]  /*3080*/  FADD.FTZ R30, R30, R41 ;  /* 0x000000291e1e7221 */ /* 0x000fc60000010000 */
[----:B------:R-:W-:Y:S01]  /*3090*/  FADD.FTZ R93, R93, R42 ;  /* 0x0000002a5d5d7221 */ /* 0x000fe20000010000 */
[----:B------:R-:W-:Y:S02]  /*30a0*/  FADD.FTZ R30, R30, R43 ;  /* 0x0000002b1e1e7221 */ /* 0x000fe40000010000 */
[----:B------:R-:W2:Y:S01]  /*30b0*/  LDS.128 R40, [UR6+0x50] ;  /* 0x00005006ff287984 */ /* 0x000ea20008000c00 */
        /* <DEDUP_REMOVED lines=10> */
[----:B--2---:R-:W-:Y:S01]  /*3160*/  FADD.FTZ R93, R93, R40 ;  /* 0x000000285d5d7221 */ /* 0x004fe20000010000 */
[----:B------:R-:W-:-:S03]  /*3170*/  FADD.FTZ R30, R30, R41 ;  /* 0x000000291e1e7221 */ /* 0x000fc60000010000 */
[----:B------:R-:W-:Y:S01]  /*3180*/  FADD.FTZ R93, R93, R42 ;  /* 0x0000002a5d5d7221 */ /* 0x000fe20000010000 */
[----:B------:R-:W-:-:S03]  /*3190*/  FADD.FTZ R30, R30, R43 ;  /* 0x0000002b1e1e7221 */ /* 0x000fc60000010000 */
        /* <DEDUP_REMOVED lines=8> */
.L_x_83:
[----:B------:R-:W-:Y:S05]  /*3220*/  BSYNC.RECONVERGENT B0 ;  /* 0x0000000000007941 */ /* 0x000fea0003800200 */
.L_x_82:
[----:B------:R-:W-:Y:S06]  /*3230*/  BAR.SYNC.DEFER_BLOCKING 0x0 ;  /* 0x0000000000007b1d */ /* 0x000fec0000010000 */
[----:B------:R-:W-:Y:S04]  /*3240*/  BSSY.RECONVERGENT B0, `(.L_x_84) ;  /* 0x000009d000007945 */ /* 0x000fe80003800200 */
[----:B------:R-:W-:Y:S05]  /*3250*/  @P0 BRA `(.L_x_85) ;  /* 0x00000008006c0947 */ /* 0x000fea0003800000 */
[----:B------:R-:W4:Y:S04]  /*3260*/  LDS.128 R40, [R67+0xe0] ;  /* 0x0000e00043287984 */ /* 0x000f280000000c00 */
[----:B-12---:R-:W1:Y:S01]  /*3270*/  LDS.128 R36, [R67+0x1c0] ;  /* 0x0001c00043247984 */ /* 0x006e620000000c00 */
[----:B----4-:R-:W-:Y:S01]  /*3280*/  FADD.FTZ R45, R32, R40 ;  /* 0x00000028202d7221 */ /* 0x010fe20000010000 */
[----:B------:R-:W-:Y:S01]  /*3290*/  FADD.FTZ R44, R33, R41 ;  /* 0x00000029212c7221 */ /* 0x000fe20000010000 */
[----:B------:R-:W-:Y:S01]  /*32a0*/  FADD.FTZ R47, R34, R42 ;  /* 0x0000002a222f7221 */ /* 0x000fe20000010000 */
[----:B------:R-:W-:Y:S01]  /*32b0*/  FADD.FTZ R46, R35, R43 ;  /* 0x0000002b232e7221 */ /* 0x000fe20000010000 */
[----:B-1----:R-:W-:Y:S01]  /*32c0*/  FADD.FTZ R45, R45, R36 ;  /* 0x000000242d2d7221 */ /* 0x002fe20000010000 */
[----:B------:R-:W1:Y:S01]  /*32d0*/  LDS.128 R40, [R67+0x2a0] ;  /* 0x0002a00043287984 */ /* 0x000e620000000c00 */
[----:B------:R-:W-:Y:S01]  /*32e0*/  FADD.FTZ R44, R44, R37 ;  /* 0x000000252c2c7221 */ /* 0x000fe20000010000 */
[----:B------:R-:W-:Y:S01]  /*32f0*/  FADD.FTZ R47, R47, R38 ;  /* 0x000000262f2f7221 */ /* 0x000fe20000010000 */
[----:B------:R-:W-:Y:S01]  /*3300*/  FADD.FTZ R46, R46, R39 ;  /* 0x000000272e2e7221 */ /* 0x000fe20000010000 */
[----:B------:R-:W2:Y:S04]  /*3310*/  LDS.128 R32, [R67+0x380] ;  /* 0x0003800043207984 */ /* 0x000ea80000000c00 */
[----:B------:R-:W4:Y:S01]  /*3320*/  LDS.128 R36, [R67+0x460] ;  /* 0x0004600043247984 */ /* 0x000f220000000c00 */
        /* <DEDUP_REMOVED lines=8> */
[----:B------:R-:W-:Y:S01]  /*33b0*/  FADD.FTZ R46, R46, R35 ;  /* 0x000000232e2e7221 */ /* 0x000fe20000010000 */
[----:B----4-:R-:W-:Y:S01]  /*33c0*/  FADD.FTZ R45, R45, R36 ;  /* 0x000000242d2d7221 */ /* 0x010fe20000010000 */
[----:B------:R-:W2:Y:S01]  /*33d0*/  LDS.128 R32, [R67+0x620] ;  /* 0x0006200043207984 */ /* 0x000ea20000000c00 */
[----:B------:R-:W-:Y:S01]  /*33e0*/  FADD.FTZ R44, R44, R37 ;  /* 0x000000252c2c7221 */ /* 0x000fe20000010000 */
[----:B------:R-:W-:Y:S01]  /*33f0*/  FADD.FTZ R47, R47, R38 ;  /* 0x000000262f2f7221 */ /* 0x000fe20000010000 */
[----:B------:R-:W-:-:S02]  /*3400*/  FADD.FTZ R46, R46, R39 ;  /* 0x000000272e2e7221 */ /* 0x000fc40000010000 */
[----:B------:R-:W4:Y:S01]  /*3410*/  LDS.128 R36, [R67+0x700] ;  /* 0x0007000043247984 */ /* 0x000f220000000c00 */
        /* <DEDUP_REMOVED lines=25> */
[----:B----4-:R-:W-:Y:S01]  /*35b0*/  FADD.FTZ R45, R45, R36 ;  /* 0x000000242d2d7221 */ /* 0x010fe20000010000 */
[----:B------:R-:W-:Y:S01]  /*35c0*/  FADD.FTZ R44, R44, R37 ;  /* 0x000000252c2c7221 */ /* 0x000fe20000010000 */
[----:B------:R-:W-:Y:S01]  /*35d0*/  FADD.FTZ R47, R47, R38 ;  /* 0x000000262f2f7221 */ /* 0x000fe20000010000 */
[----:B------:R-:W-:Y:S02]  /*35e0*/  FADD.FTZ R46, R46, R39 ;  /* 0x000000272e2e7221 */ /* 0x000fe40000010000 */
[----:B------:R-:W4:Y:S01]  /*35f0*/  LDS.128 R36, [R67+0xc40] ;  /* 0x000c400043247984 */ /* 0x000f220000000c00 */
[----:B-1----:R-:W-:Y:S01]  /*3600*/  FADD.FTZ R45, R45, R40 ;  /* 0x000000282d2d7221 */ /* 0x002fe20000010000 */
[----:B------:R-:W-:Y:S01]  /*3610*/  FADD.FTZ R44, R44, R41 ;  /* 0x000000292c2c7221 */ /* 0x000fe20000010000 */
[----:B------:R-:W-:Y:S01]  /*3620*/  FADD.FTZ R47, R47, R42 ;  /* 0x0000002a2f2f7221 */ /* 0x000fe20000010000 */
[----:B------:R-:W-:-:S02]  /*3630*/  FADD.FTZ R46, R46, R43 ;  /* 0x0000002b2e2e7221 */ /* 0x000fc40000010000 */
[----:B------:R-:W1:Y:S01]  /*3640*/  LDS.128 R40, [R67+0xd20] ;  /* 0x000d200043287984 */ /* 0x000e620000000c00 */
[----:B--2---:R-:W-:Y:S01]  /*3650*/  FADD.FTZ R45, R45, R32 ;  /* 0x000000202d2d7221 */ /* 0x004fe20000010000 */
[----:B------:R-:W-:Y:S01]  /*3660*/  FADD.FTZ R44, R44, R33 ;  /* 0x000000212c2c7221 */ /* 0x000fe20000010000 */
[----:B------:R-:W-:Y:S01]  /*3670*/  FADD.FTZ R47, R47, R34 ;  /* 0x000000222f2f7221 */ /* 0x000fe20000010000 */
[----:B------:R-:W-:Y:S02]  /*3680*/  FADD.FTZ R46, R46, R35 ;  /* 0x000000232e2e7221 */ /* 0x000fe40000010000 */
[----:B------:R-:W2:Y:S01]  /*3690*/  LDS.128 R32, [R67+0xe00] ;  /* 0x000e000043207984 */ /* 0x000ea20000000c00 */
[----:B----4-:R-:W-:Y:S01]  /*36a0*/  FADD.FTZ R45, R45, R36 ;  /* 0x000000242d2d7221 */ /* 0x010fe20000010000 */
        /* <DEDUP_REMOVED lines=68> */
[----:B------:R-:W-:Y:S01]  /*3af0*/  LDS.128 R40, [R67+0x1b20] ;  /* 0x001b200043287984 */ /* 0x000fe20000000c00 */
[----:B--2---:R-:W-:Y:S01]  /*3b00*/  FADD.FTZ R45, R45, R32 ;  /* 0x000000202d2d7221 */ /* 0x004fe20000010000 */
[----:B------:R-:W-:Y:S01]  /*3b10*/  FADD.FTZ R44, R44, R33 ;  /* 0x000000212c2c7221 */ /* 0x000fe20000010000 */
[----:B------:R-:W-:Y:S01]  /*3b20*/  FADD.FTZ R47, R47, R34 ;  /* 0x000000222f2f7221 */ /* 0x000fe20000010000 */
[----:B------:R-:W-:-:S02]  /*3b30*/  FADD.FTZ R46, R46, R35 ;  /* 0x000000232e2e7221 */ /* 0x000fc40000010000 */
[----:B------:R-:W1:Y:S01]  /*3b40*/  LDS.128 R32, [R67+0x1a40] ;  /* 0x001a400043207984 */ /* 0x000e620000000c00 */
[----:B----4-:R-:W-:Y:S01]  /*3b50*/  FADD.FTZ R45, R45, R36 ;  /* 0x000000242d2d7221 */ /* 0x010fe20000010000 */
[----:B------:R-:W-:Y:S01]  /*3b60*/  FADD.FTZ R44, R44, R37 ;  /* 0x000000252c2c7221 */ /* 0x000fe20000010000 */
[----:B------:R-:W-:Y:S01]  /*3b70*/  FADD.FTZ R47, R47, R38 ;  /* 0x000000262f2f7221 */ /* 0x000fe20000010000 */
[----:B------:R-:W-:Y:S01]  /*3b80*/  FADD.FTZ R46, R46, R39 ;  /* 0x000000272e2e7221 */ /* 0x000fe20000010000 */
[----:B-1----:R-:W-:Y:S01]  /*3b90*/  FADD.FTZ R45, R45, R32 ;  /* 0x000000202d2d7221 */ /* 0x002fe20000010000 */
[----:B------:R-:W-:Y:S01]  /*3ba0*/  FADD.FTZ R44, R44, R33 ;  /* 0x000000212c2c7221 */ /* 0x000fe20000010000 */
[----:B------:R-:W-:Y:S01]  /*3bb0*/  FADD.FTZ R47, R47, R34 ;  /* 0x000000222f2f7221 */ /* 0x000fe20000010000 */
[----:B------:R-:W-:Y:S01]  /*3bc0*/  FADD.FTZ R46, R46, R35 ;  /* 0x000000232e2e7221 */ /* 0x000fe20000010000 */
[----:B------:R-:W-:Y:S01]  /*3bd0*/  FADD.FTZ R32, R45, R40 ;  /* 0x000000282d207221 */ /* 0x000fe20000010000 */
[----:B------:R-:W-:Y:S01]  /*3be0*/  FADD.FTZ R33, R44, R41 ;  /* 0x000000292c217221 */ /* 0x000fe20000010000 */
[----:B------:R-:W-:Y:S01]  /*3bf0*/  FADD.FTZ R34, R47, R42 ;  /* 0x0000002a2f227221 */ /* 0x000fe20000010000 */
[----:B------:R-:W-:-:S07]  /*3c00*/  FADD.FTZ R35, R46, R43 ;  /* 0x0000002b2e237221 */ /* 0x000fce0000010000 */
.L_x_85:
[----:B------:R-:W-:Y:S05]  /*3c10*/  BSYNC.RECONVERGENT B0 ;  /* 0x0000000000007941 */ /* 0x000fea0003800200 */
.L_x_84:
[----:B------:R-:W-:Y:S04]  /*3c20*/  BSSY.RECONVERGENT B0, `(.L_x_86) ;  /* 0x000001d000007945 */ /* 0x000fe80003800200 */
[----:B------:R-:W-:Y:S05]  /*3c30*/  @P0 BRA `(.L_x_87) ;  /* 0x00000000006c0947 */ /* 0x000fea0003800000 */
[----:B-1----:R-:W2:Y:S01]  /*3c40*/  LDC.64 R36, c[0x0][0x3f8] ;  /* 0x0000fe00ff247b82 */ /* 0x002ea20000000a00 */
[----:B------:R-:W-:-:S07]  /*3c50*/  IMAD R87, R87, 0xe, R2 ;  /* 0x0000000e57577824 */ /* 0x000fce00078e0202 */
[----:B------:R-:W1:Y:S01]  /*3c60*/  LDC.64 R42, c[0x0][0x3d8] ;  /* 0x0000f600ff2a7b82 */ /* 0x000e620000000a00 */
[----:B--2---:R-:W-:Y:S01]  /*3c70*/  IMAD.WIDE.U32 R38, R36, 0x3, RZ ;  /* 0x0000000324267825 */ /* 0x004fe200078e00ff */
[----:B------:R-:W-:-:S04]  /*3c80*/  LEA R45, R37, R37, 0x1 ;  /* 0x00000025252d7211 */ /* 0x000fc800078e08ff */
[----:B------:R-:W-:Y:S01]  /*3c90*/  IADD3 R45, PT, PT, R39, R45, RZ ;  /* 0x0000002d272d7210 */ /* 0x000fe20007ffe0ff */
[----:B-1----:R-:W-:-:S03]  /*3ca0*/  IMAD.WIDE R42, R87, 0x4, R42 ;  /* 0x00000004572a7825 */ /* 0x002fc600078e022a */
[----:B------:R-:W-:-:S04]  /*3cb0*/  LEA.HI R38, P0, R45, R38, RZ, 0x1 ;  /* 0x000000262d267211 */ /* 0x000fc800078108ff */
[----:B------:R-:W-:Y:S01]  /*3cc0*/  IADD3.X R45, PT, PT, RZ, R45, RZ, P0, !PT ;  /* 0x0000002dff2d7210 */ /* 0x000fe200007fe4ff */
[----:B------:R4:W-:Y:S01]  /*3cd0*/  REDG.E.ADD.F32.FTZ.RN.STRONG.GPU desc[UR8][R42.64], R32 ;  /* 0x000000202a0079a6 */ /* 0x0009e2000c12f308 */
[----:B------:R-:W-:Y:S02]  /*3ce0*/  LEA.HI R47, P0, R37, R36, RZ, 0x1 ;  /* 0x00000024252f7211 */ /* 0x000fe400078108ff */
[C---:B------:R-:W-:Y:S02]  /*3cf0*/  SHF.L.U64.HI R45, R38.reuse, 0x1, R45 ;  /* 0x00000001262d7819 */ /* 0x040fe4000001022d */
[----:B------:R-:W-:Y:S02]  /*3d00*/  SHF.L.U32 R41, R38, 0x1, RZ ;  /* 0x0000000126297819 */ /* 0x000fe400000006ff */
[----:B------:R-:W-:Y:S02]  /*3d10*/  IADD3.X R38, PT, PT, RZ, R37, RZ, P0, !PT ;  /* 0x00000025ff267210 */ /* 0x000fe400007fe4ff */
        /* <DEDUP_REMOVED lines=13> */
.L_x_87:
[----:B------:R-:W-:Y:S05]  /*3df0*/  BSYNC.RECONVERGENT B0 ;  /* 0x0000000000007941 */ /* 0x000fea0003800200 */
.L_x_86:
[----:B------:R-:W-:Y:S05]  /*3e00*/  @!P4 BRA `(.L_x_88) ;  /* 0x000000080090c947 */ /* 0x000fea0003800000 */
[----:B--2-4-:R-:W2:Y:S01]  /*3e10*/  LDC.64 R38, c[0x0][0x3d0] ;  /* 0x0000f400ff267b82 */ /* 0x014ea20000000a00 */
[----:B------:R-:W-:Y:S02]  /*3e20*/  LOP3.LUT R32, R55, 0x1, RZ, 0xc0, !PT ;  /* 0x0000000137207812 */ /* 0x000fe400078ec0ff */
[----:B------:R-:W-:-:S03]  /*3e30*/  ISETP.GE.U32.AND P4, PT, R4, 0x8, PT ;  /* 0x000000080400780c */ /* 0x000fc60003f86070 */
[----:B-1----:R-:W-:-:S04]  /*3e40*/  IMAD R37, R32, R3, RZ ;  /* 0x0000000320257224 */ /* 0x002fc800078e02ff */
[----:B------:R-:W-:-:S05]  /*3e50*/  IMAD R32, R37, R4, RZ ;  /* 0x0000000425207224 */ /* 0x000fca00078e02ff */
[----:B------:R-:W-:-:S05]  /*3e60*/  SHF.L.U32 R33, R32, 0x1, RZ ;  /* 0x0000000120217819 */ /* 0x000fca00000006ff */
[----:B--2---:R-:W-:Y:S01]  /*3e70*/  IMAD.WIDE R38, R33, 0x4, R38 ;  /* 0x0000000421267825 */ /* 0x004fe200078e0226 */
[----:B------:R-:W-:Y:S06]  /*3e80*/  @P2 BRA `(.L_x_89) ;  /* 0x00000000004c2947 */ /* 0x000fec0003800000 */
[----:B------:R-:W1:Y:S01]  /*3e90*/  LDC.64 R32, c[0x0][0x3c8] ;  /* 0x0000f200ff207b82 */ /* 0x000e620000000a00 */
[----:B------:R-:W-:Y:S01]  /*3ea0*/  LOP3.LUT P0, R36, R55, 0x2, RZ, 0xc0, !PT ;  /* 0x0000000237247812 */ /* 0x000fe2000780c0ff */
[----:B------:R-:W-:Y:S01]  /*3eb0*/  IMAD.WIDE.U32 R34, R65, 0x8, R38 ;  /* 0x0000000841227825 */ /* 0x000fe200078e0026 */
[----:B------:R-:W-:Y:S02]  /*3ec0*/  IADD3 R37, PT, PT, R37, R0, RZ ;  /* 0x0000000025257210 */ /* 0x000fe40007ffe0ff */
[----:B------:R-:W-:Y:S02]  /*3ed0*/  SEL R41, R4, RZ, !P0 ;  /* 0x000000ff04297207 */ /* 0x000fe40004000000 */
[----:B------:R2:W-:Y:S02]  /*3ee0*/  STG.E.64 desc[UR8][R34.64], R30 ;  /* 0x0000001e22007986 */ /* 0x0005e4000c101b08 */
[----:B------:R-:W-:Y:S01]  /*3ef0*/  ISETP.NE.AND P0, PT, R41, -0x1, PT ;  /* 0xffffffff2900780c */ /* 0x000fe20003f05270 */
[----:B-1----:R-:W-:Y:S01]  /*3f00*/  IMAD.WIDE.U32 R32, R37, 0x4, R32 ;  /* 0x0000000425207825 */ /* 0x002fe200078e0020 */
[----:B------:R-:W-:Y:S01]  /*3f10*/  IADD3 R37, PT, PT, -R36, 0x1, RZ ;  /* 0x0000000124257810 */ /* 0x000fe20007ffe1ff */
[----:B------:R-:W-:Y:S06]  /*3f20*/  MEMBAR.ALL.GPU ;  /* 0x0000000000007992 */ /* 0x000fec000000a000 */
[----:B------:R-:W-:-:S00]  /*3f30*/  ERRBAR ;  /* 0x00000000000079ab */ /* 0x000fc00000000000 */
[----:B------:R-:W-:Y:S06]  /*3f40*/  CGAERRBAR ;  /* 0x00000000000075ab */ /* 0x000fec0000000000 */
[----:B------:R2:W-:Y:S01]  /*3f50*/  REDG.E.ADD.S32.STRONG.GPU desc[UR8][R32.64], R37 ;  /* 0x000000252000798e */ /* 0x0005e2000c12e308 */
[----:B------:R-:W-:Y:S05]  /*3f60*/  @!P0 BRA `(.L_x_89) ;  /* 0x0000000000148947 */ /* 0x000fea0003800000 */
.L_x_90:
[----:B--2---:R-:W2:Y:S04]  /*3f70*/  LDG.E.STRONG.GPU R34, desc[UR8][R32.64] ;  /* 0x0000000820227981 */ /* 0x004ea8000c1ef900 */
[----:B--2---:R-:W-:Y:S01]  /*3f80*/  CCTL.IVALL ;  /* 0x00000000ff00798f */ /* 0x004fe20002000000 */
[----:B------:R-:W-:Y:S05]  /*3f90*/  YIELD ;  /* 0x0000000000007946 */ /* 0x000fea0003800000 */
[----:B------:R-:W-:-:S13]  /*3fa0*/  ISETP.NE.AND P0, PT, R34, R41, PT ;  /* 0x000000292200720c */ /* 0x000fda0003f05270 */
[----:B------:R-:W-:Y:S05]  /*3fb0*/  @P0 BRA `(.L_x_90) ;  /* 0xfffffffc00ec0947 */ /* 0x000fea000383ffff */
.L_x_89:
        /* <DEDUP_REMOVED lines=8> */
[----:B------:R-:W-:Y:S01]  /*4040*/  IMAD R44, R3, 0x5, R0 ;  /* 0x00000005032c7824 */ /* 0x000fe200078e0200 */
[----:B------:R-:W-:Y:S01]  /*4050*/  IADD3 R45, PT, PT, R0, R3, RZ ;  /* 0x00000003002d7210 */ /* 0x000fe20007ffe0ff */
[----:B------:R-:W-:Y:S01]  /*4060*/  UIADD3 UR6, UPT, UPT, -UR10, URZ, URZ ;  /* 0x000000ff0a067290 */ /* 0x000fe2000fffe1ff */
[----:B------:R-:W-:Y:S02]  /*4070*/  MOV R46, RZ ;  /* 0x000000ff002e7202 */ /* 0x000fe40000000f00 */
[----:B------:R-:W-:Y:S02]  /*4080*/  MOV R47, R0 ;  /* 0x00000000002f7202 */ /* 0x000fe40000000f00 */
[----:B------:R-:W-:-:S02]  /*4090*/  MOV R86, R56 ;  /* 0x0000003800567202 */ /* 0x000fc40000000f00 */
[----:B------:R-:W-:-:S07]  /*40a0*/  LOP3.LUT R87, R4, 0x7ffffff8, RZ, 0xc0, !PT ;  /* 0x7ffffff804577812 */ /* 0x000fce00078ec0ff */
.L_x_92:
[----:B------:R-:W-:Y:S02]  /*40b0*/  ISETP.EQ.OR P5, PT, RZ, UR6, P2 ;  /* 0x00000006ff007c0c */ /* 0x000fe400097a2670 */
[----:B--2---:R-:W-:-:S04]  /*40c0*/  IADD3 R32, PT, PT, R46, 0x1, RZ ;  /* 0x000000012e207810 */ /* 0x004fc80007ffe0ff */
[----:B------:R-:W-:-:S07]  /*40d0*/  ISETP.EQ.OR P6, PT, R32, UR10, P2 ;  /* 0x0000000a20007c0c */ /* 0x000fce00097c2670 */
[----:B------:R-:W-:-:S06]  /*40e0*/  @!P5 IMAD.WIDE.U32 R32, R47, 0x8, R38 ;  /* 0x000000082f20d825 */ /* 0x000fcc00078e0026 */
[----:B------:R-:W0:Y:S01]  /*40f0*/  @!P5 LDG.E.64 R32, desc[UR8][R32.64] ;  /* 0x000000082020d981 */ /* 0x000e22000c1e1b00 */
[----:B------:R-:W-:Y:S01]  /*4100*/  @!P6 IMAD.WIDE.U32 R34, R45, 0x8, R38 ;  /* 0x000000082d22e825 */ /* 0x000fe200078e0026 */
[----:B------:R-:W-:-:S04]  /*4110*/  IADD3 R36, PT, PT, R46, 0x2, RZ ;  /* 0x000000022e247810 */ /* 0x000fc80007ffe0ff */
[----:B------:R-:W-:Y:S01]  /*4120*/  ISETP.EQ.OR P0, PT, R36, UR10, P2 ;  /* 0x0000000a24007c0c */ /* 0x000fe20009702670 */
[----:B------:R-:W2:Y:S01]  /*4130*/  @!P6 LDG.E.64 R34, desc[UR8][R34.64] ;  /* 0x000000082222e981 */ /* 0x000ea2000c1e1b00 */
[----:B------:R-:W-:-:S04]  /*4140*/  IADD3 R36, PT, PT, R46, 0x3, RZ ;  /* 0x000000032e247810 */ /* 0x000fc80007ffe0ff */
[----:B------:R-:W-:-:S07]  /*4150*/  ISETP.EQ.OR P4, PT, R36, UR10, P2 ;  /* 0x0000000a24007c0c */ /* 0x000fce0009782670 */
[----:B------:R-:W-:-:S06]  /*4160*/  @!P0 IMAD.WIDE.U32 R36, R41, 0x8, R38 ;  /* 0x0000000829248825 */ /* 0x000fcc00078e0026 */
[----:B------:R-:W4:Y:S01]  /*4170*/  @!P0 LDG.E.64 R36, desc[UR8][R36.64] ;  /* 0x0000000824248981 */ /* 0x000f22000c1e1b00 */
[----:B0--3--:R-:W-:Y:S01]  /*4180*/  @!P5 FADD.FTZ R30, R30, R32 ;  /* 0x000000201e1ed221 */ /* 0x009fe20000010000 */
[----:B------:R-:W-:Y:S01]  /*4190*/  @!P5 FADD.FTZ R31, R31, R33 ;  /* 0x000000211f1fd221 */ /* 0x000fe20000010000 */
[----:B------:R-:W-:-:S04]  /*41a0*/  @!P4 IMAD.WIDE.U32 R32, R40, 0x8, R38 ;  /* 0x000000082820c825 */ /* 0x000fc800078e0026 */
[----:B--2---:R-:W-:Y:S02]  /*41b0*/  @!P6 FADD.FTZ R30, R30, R34 ;  /* 0x000000221e1ee221 */ /* 0x004fe40000010000 */
[----:B------:R-:W2:Y:S01]  /*41c0*/  @!P4 LDG.E.64 R32, desc[UR8][R32.64] ;  /* 0x000000082020c981 */ /* 0x000ea2000c1e1b00 */
[----:B------:R-:W-:-:S04]  /*41d0*/  IADD3 R34, PT, PT, R46, 0x4, RZ ;  /* 0x000000042e227810 */ /* 0x000fc80007ffe0ff */
[----:B------:R-:W-:Y:S01]  /*41e0*/  ISETP.EQ.OR P5, PT, R34, UR10, P2 ;  /* 0x0000000a22007c0c */ /* 0x000fe200097a2670 */
[----:B------:R-:W-:Y:S01]  /*41f0*/  @!P6 FADD.FTZ R31, R31, R35 ;  /* 0x000000231f1fe221 */ /* 0x000fe20000010000 */
[----:B----4-:R-:W-:-:S03]  /*4200*/  @!P0 FADD.FTZ R30, R30, R36 ;  /* 0x000000241e1e8221 */ /* 0x010fc60000010000 */
[----:B------:R-:W-:-:S08]  /*4210*/  @!P0 FADD.FTZ R31, R31, R37 ;  /* 0x000000251f1f8221 */ /* 0x000fd00000010000 */
[----:B------:R-:W-:-:S06]  /*4220*/  @!P5 IMAD.WIDE.U32 R36, R43, 0x8, R38 ;  /* 0x000000082b24d825 */ /* 0x000fcc00078e0026 */
[----:B------:R-:W3:Y:S01]  /*4230*/  @!P5 LDG.E.64 R36, desc[UR8][R36.64] ;  /* 0x000000082424d981 */ /* 0x000ee2000c1e1b00 */
[----:B------:R-:W-:-:S04]  /*4240*/  IADD3 R34, PT, PT, R46, 0x5, RZ ;  /* 0x000000052e227810 */ /* 0x000fc80007ffe0ff */
[----:B------:R-:W-:-:S13]  /*4250*/  ISETP.EQ.OR P6, PT, R34, UR10, P2 ;  /* 0x0000000a22007c0c */ /* 0x000fda00097c2670 */
[----:B------:R-:W-:-:S06]  /*4260*/  @!P6 IMAD.WIDE.U32 R34, R44, 0x8, R38 ;  /* 0x000000082c22e825 */ /* 0x000fcc00078e0026 */
[----:B------:R-:W4:Y:S01]  /*4270*/  @!P6 LDG.E.64 R34, desc[UR8][R34.64] ;  /* 0x000000082222e981 */ /* 0x000f22000c1e1b00 */
[----:B--2---:R-:W-:Y:S01]  /*4280*/  @!P4 FADD.FTZ R30, R30, R32 ;  /* 0x000000201e1ec221 */ /* 0x004fe20000010000 */
[----:B------:R-:W-:-:S04]  /*4290*/  IADD3 R32, PT, PT, R46, 0x6, RZ ;  /* 0x000000062e207810 */ /* 0x000fc80007ffe0ff */
[----:B------:R-:W-:Y:S02]  /*42a0*/  ISETP.EQ.OR P0, PT, R32, UR10, P2 ;  /* 0x0000000a20007c0c */ /* 0x000fe40009702670 */
[----:B------:R-:W-:Y:S01]  /*42b0*/  IADD3 R32, PT, PT, R46, 0x7, RZ ;  /* 0x000000072e207810 */ /* 0x000fe20007ffe0ff */
[----:B------:R-:W-:-:S03]  /*42c0*/  @!P4 FADD.FTZ R31, R31, R33 ;  /* 0x000000211f1fc221 */ /* 0x000fc60000010000 */
[----:B------:R-:W-:-:S07]  /*42d0*/  ISETP.EQ.OR P4, PT, R32, UR10, P2 ;  /* 0x0000000a20007c0c */ /* 0x000fce0009782670 */
[----:B------:R-:W-:-:S06]  /*42e0*/  @!P0 IMAD.WIDE.U32 R32, R42, 0x8, R38 ;  /* 0x000000082a208825 */ /* 0x000fcc00078e0026 */
[----:B------:R-:W2:Y:S01]  /*42f0*/  @!P0 LDG.E.64 R32, desc[UR8][R32.64] ;  /* 0x0000000820208981 */ /* 0x000ea2000c1e1b00 */
[----:B---3--:R-:W-:Y:S01]  /*4300*/  @!P5 FADD.FTZ R30, R30, R36 ;  /* 0x000000241e1ed221 */ /* 0x008fe20000010000 */
[----:B------:R-:W-:Y:S01]  /*4310*/  @!P5 FADD.FTZ R31, R31, R37 ;  /* 0x000000251f1fd221 */ /* 0x000fe20000010000 */
[----:B------:R-:W-:-:S06]  /*4320*/  @!P4 IMAD.WIDE.U32 R36, R86, 0x8, R38 ;  /* 0x000000085624c825 */ /* 0x000fcc00078e0026 */
[----:B------:R-:W3:Y:S01]  /*4330*/  @!P4 LDG.E.64 R36, desc[UR8][R36.64] ;  /* 0x000000082424c981 */ /* 0x000ee2000c1e1b00 */
[----:B------:R-:W-:Y:S01]  /*4340*/  IADD3 R46, PT, PT, R46, 0x8, RZ ;  /* 0x000000082e2e7810 */ /* 0x000fe20007ffe0ff */
[----:B----4-:R-:W-:Y:S01]  /*4350*/  @!P6 FADD.FTZ R30, R30, R34 ;  /* 0x000000221e1ee221 */ /* 0x010fe20000010000 */
[----:B------:R-:W-:Y:S01]  /*4360*/  @!P6 FADD.FTZ R31, R31, R35 ;  /* 0x000000231f1fe221 */ /* 0x000fe20000010000 */
[----:B------:R-:W-:Y:S01]  /*4370*/  UIADD3 UR6, UPT, UPT, UR6, 0x8, URZ ;  /* 0x0000000806067890 */ /* 0x000fe2000fffe0ff */
[C---:B------:R-:W-:Y:S02]  /*4380*/  LEA R47, R3.reuse, R47, 0x3 ;  /* 0x0000002f032f7211 */ /* 0x040fe400078e18ff */
[C---:B------:R-:W-:Y:S02]  /*4390*/  LEA R45, R3.reuse, R45, 0x3 ;  /* 0x0000002d032d7211 */ /* 0x040fe400078e18ff */
[C---:B------:R-:W-:Y:S02]  /*43a0*/  LEA R41, R3.reuse, R41, 0x3 ;  /* 0x0000002903297211 */ /* 0x040fe400078e18ff */
[----:B------:R-:W-:-:S02]  /*43b0*/  LEA R40, R3, R40, 0x3 ;  /* 0x0000002803287211 */ /* 0x000fc400078e18ff */
[C---:B------:R-:W-:Y:S02]  /*43c0*/  LEA R43, R3.reuse, R43, 0x3 ;  /* 0x0000002b032b7211 */ /* 0x040fe400078e18ff */
[C---:B------:R-:W-:Y:S02]  /*43d0*/  LEA R44, R3.reuse, R44, 0x3 ;  /* 0x0000002c032c7211 */ /* 0x040fe400078e18ff */
[C---:B------:R-:W-:Y:S02]  /*43e0*/  LEA R42, R3.reuse, R42, 0x3 ;  /* 0x0000002a032a7211 */ /* 0x040fe400078e18ff */
[----:B------:R-:W-:Y:S01]  /*43f0*/  LEA R86, R3, R86, 0x3 ;  /* 0x0000005603567211 */ /* 0x000fe200078e18ff */
[----:B--2---:R-:W-:Y:S01]  /*4400*/  @!P0 FADD.FTZ R30, R30, R32 ;  /* 0x000000201e1e8221 */ /* 0x004fe20000010000 */
[----:B------:R-:W-:Y:S01]  /*4410*/  @!P0 FADD.FTZ R31, R31, R33 ;  /* 0x000000211f1f8221 */ /* 0x000fe20000010000 */
[----:B------:R-:W-:Y:S02]  /*4420*/  ISETP.NE.AND P0, PT, R46, R87, PT ;  /* 0x000000572e00720c */ /* 0x000fe40003f05270 */
[----:B---3--:R-:W-:Y:S01]  /*4430*/  @!P4 FADD.FTZ R30, R30, R36 ;  /* 0x000000241e1ec221 */ /* 0x008fe20000010000 */
[----:B------:R-:W-:-:S10]  /*4440*/  @!P4 FADD.FTZ R31, R31, R37 ;  /* 0x000000251f1fc221 */ /* 0x000fd40000010000 */
[----:B------:R-:W-:Y:S05]  /*4450*/  @P0 BRA `(.L_x_92) ;  /* 0xfffffffc00140947 */ /* 0x000fea000383ffff */
[----:B------:R-:W-:-:S07]  /*4460*/  MOV R40, R87 ;  /* 0x0000005700287202 */ /* 0x000fce0000000f00 */
.L_x_91:
[----:B------:R-:W-:-:S13]  /*4470*/  ISETP.NE.AND P0, PT, R64, RZ, PT ;  /* 0x000000ff4000720c */ /* 0x000fda0003f05270 */
[----:B------:R-:W-:Y:S05]  /*4480*/  @!P0 BRA `(.L_x_88) ;  /* 0x0000000000f08947 */ /* 0x000fea0003800000 */
[----:B--2---:R-:W-:Y:S02]  /*4490*/  IADD3 R32, PT, PT, R64, -0x1, RZ ;  /* 0xffffffff40207810 */ /* 0x004fe40007ffe0ff */
[----:B------:R-:W-:Y:S02]  /*44a0*/  LOP3.LUT P0, R42, R4, 0x3, RZ, 0xc0, !PT ;  /* 0x00000003042a7812 */ /* 0x000fe4000780c0ff */
[----:B------:R-:W-:-:S13]  /*44b0*/  ISETP.GE.U32.AND P4, PT, R32, 0x3, PT ;  /* 0x000000032000780c */ /* 0x000fda0003f86070 */
[----:B------:R-:W-:Y:S05]  /*44c0*/  @!P4 BRA `(.L_x_93) ;  /* 0x000000000070c947 */ /* 0x000fea0003800000 */
[----:B------:R-:W-:-:S13]  /*44d0*/  ISETP.EQ.OR P6, PT, R40, UR10, P2 ;  /* 0x0000000a28007c0c */ /* 0x000fda00097c2670 */
[----:B------:R-:W-:-:S04]  /*44e0*/  @!P6 IMAD R33, R40, R3, R0 ;  /* 0x000000032821e224 */ /* 0x000fc800078e0200 */
[----:B------:R-:W-:-:S06]  /*44f0*/  @!P6 IMAD.WIDE.U32 R32, R33, 0x8, R38 ;  /* 0x000000082120e825 */ /* 0x000fcc00078e0026 */
[----:B------:R-:W0:Y:S01]  /*4500*/  @!P6 LDG.E.64 R32, desc[UR8][R32.64] ;  /* 0x000000082020e981 */ /* 0x000e22000c1e1b00 */
[C---:B------:R-:W-:Y:S02]  /*4510*/  IADD3 R35, PT, PT, R40.reuse, 0x1, RZ ;  /* 0x0000000128237810 */ /* 0x040fe40007ffe0ff */
[C---:B------:R-:W-:Y:S02]  /*4520*/  IADD3 R37, PT, PT, R40.reuse, 0x2, RZ ;  /* 0x0000000228257810 */ /* 0x040fe40007ffe0ff */
[----:B------:R-:W-:Y:S02]  /*4530*/  ISETP.EQ.OR P5, PT, R35, UR10, P2 ;  /* 0x0000000a23007c0c */ /* 0x000fe400097a2670 */
[----:B------:R-:W-:Y:S02]  /*4540*/  IADD3 R41, PT, PT, R40, 0x3, RZ ;  /* 0x0000000328297810 */ /* 0x000fe40007ffe0ff */
[----:B------:R-:W-:-:S09]  /*4550*/  ISETP.EQ.OR P4, PT, R37, UR10, P2 ;  /* 0x0000000a25007c0c */ /* 0x000fd20009782670 */
[----:B------:R-:W-:-:S04]  /*4560*/  @!P5 IMAD R35, R35, R3, R0 ;  /* 0x000000032323d224 */ /* 0x000fc800078e0200 */
[----:B------:R-:W-:Y:S02]  /*4570*/  @!P4 IMAD R37, R37, R3, R0 ;  /* 0x000000032525c224 */ /* 0x000fe400078e0200 */
[----:B0--3--:R-:W-:Y:S01]  /*4580*/  @!P6 FADD.FTZ R30, R30, R32 ;  /* 0x000000201e1ee221 */ /* 0x009fe20000010000 */
[----:B------:R-:W-:Y:S01]  /*4590*/  @!P6 FADD.FTZ R31, R31, R33 ;  /* 0x000000211f1fe221 */ /* 0x000fe20000010000 */
[----:B------:R-:W-:Y:S01]  /*45a0*/  ISETP.EQ.OR P6, PT, R41, UR10, P2 ;  /* 0x0000000a29007c0c */ /* 0x000fe200097c2670 */
[----:B------:R-:W-:-:S04]  /*45b0*/  @!P5 IMAD.WIDE.U32 R32, R35, 0x8, R38 ;  /* 0x000000082320d825 */ /* 0x000fc800078e0026 */
[----:B------:R-:W-:Y:S02]  /*45c0*/  @!P4 IMAD.WIDE.U32 R34, R37, 0x8, R38 ;  /* 0x000000082522c825 */ /* 0x000fe400078e0026 */
[----:B------:R-:W2:Y:S04]  /*45d0*/  @!P5 LDG.E.64 R32, desc[UR8][R32.64] ;  /* 0x000000082020d981 */ /* 0x000ea8000c1e1b00 */
[----:B------:R-:W3:Y:S02]  /*45e0*/  @!P4 LDG.E.64 R34, desc[UR8][R34.64] ;  /* 0x000000082222c981 */ /* 0x000ee4000c1e1b00 */
[----:B------:R-:W-:-:S04]  /*45f0*/  @!P6 IMAD R41, R41, R3, R0 ;  /* 0x000000032929e224 */ /* 0x000fc800078e0200 */
[----:B------:R-:W-:-:S06]  /*4600*/  @!P6 IMAD.WIDE.U32 R36, R41, 0x8, R38 ;  /* 0x000000082924e825 */ /* 0x000fcc00078e0026 */
[----:B------:R-:W4:Y:S01]  /*4610*/  @!P6 LDG.E.64 R36, desc[UR8][R36.64] ;  /* 0x000000082424e981 */ /* 0x000f22000c1e1b00 */
[----:B------:R-:W-:Y:S01]  /*4620*/  IADD3 R40, PT, PT, R40, 0x4, RZ ;  /* 0x0000000428287810 */ /* 0x000fe20007ffe0ff */
[----:B--2---:R-:W-:Y:S01]  /*4630*/  @!P5 FADD.FTZ R30, R30, R32 ;  /* 0x000000201e1ed221 */ /* 0x004fe20000010000 */
[----:B------:R-:W-:-:S03]  /*4640*/  @!P5 FADD.FTZ R31, R31, R33 ;  /* 0x000000211f1fd221 */ /* 0x000fc60000010000 */
[----:B---3--:R-:W-:Y:S01]  /*4650*/  @!P4 FADD.FTZ R30, R30, R34 ;  /* 0x000000221e1ec221 */ /* 0x008fe20000010000 */
[----:B------:R-:W-:-:S03]  /*4660*/  @!P4 FADD.FTZ R31, R31, R35 ;  /* 0x000000231f1fc221 */ /* 0x000fc60000010000 */
[----:B----4-:R-:W-:Y:S01]  /*4670*/  @!P6 FADD.FTZ R30, R30, R36 ;  /* 0x000000241e1ee221 */ /* 0x010fe20000010000 */
[----:B------:R-:W-:-:S07]  /*4680*/  @!P6 FADD.FTZ R31, R31, R37 ;  /* 0x000000251f1fe221 */ /* 0x000fce0000010000 */
.L_x_93:
[----:B------:R-:W-:Y:S05]  /*4690*/  @!P0 BRA `(.L_x_88) ;  /* 0x00000000006c8947 */ /* 0x000fea0003800000 */
[----:B------:R-:W-:Y:S02]  /*46a0*/  ISETP.NE.AND P0, PT, R42, 0x1, PT ;  /* 0x000000012a00780c */ /* 0x000fe40003f05270 */
[----:B------:R-:W-:-:S11]  /*46b0*/  LOP3.LUT R36, R4, 0x1, RZ, 0xc0, !PT ;  /* 0x0000000104247812 */ /* 0x000fd600078ec0ff */
[----:B------:R-:W-:Y:S05]  /*46c0*/  @!P0 BRA `(.L_x_94) ;  /* 0x0000000000388947 */ /* 0x000fea0003800000 */
[C---:B------:R-:W-:Y:S02]  /*46d0*/  IADD3 R35, PT, PT, R40.reuse, 0x1, RZ ;  /* 0x0000000128237810 */ /* 0x040fe40007ffe0ff */
[----:B------:R-:W-:Y:S02]  /*46e0*/  ISETP.EQ.OR P4, PT, R40, UR10, P2 ;  /* 0x0000000a28007c0c */ /* 0x000fe40009782670 */
[----:B------:R-:W-:-:S11]  /*46f0*/  ISETP.EQ.OR P0, PT, R35, UR10, P2 ;  /* 0x0000000a23007c0c */ /* 0x000fd60009702670 */
[-CC-:B------:R-:W-:Y:S02]  /*4700*/  @!P4 IMAD R33, R40, R3.reuse, R0.reuse ;  /* 0x000000032821c224 */ /* 0x180fe400078e0200 */
[----:B------:R-:W-:Y:S02]  /*4710*/  @!P0 IMAD R35, R35, R3, R0 ;  /* 0x0000000323238224 */ /* 0x000fe400078e0200 */
[----:B------:R-:W-:-:S04]  /*4720*/  @!P4 IMAD.WIDE.U32 R32, R33, 0x8, R38 ;  /* 0x000000082120c825 */ /* 0x000fc800078e0026 */
[----:B------:R-:W-:Y:S02]  /*4730*/  @!P0 IMAD.WIDE.U32 R34, R35, 0x8, R38 ;  /* 0x0000000823228825 */ /* 0x000fe400078e0026 */
[----:B------:R-:W0:Y:S04]  /*4740*/  @!P4 LDG.E.64 R32, desc[UR8][R32.64] ;  /* 0x000000082020c981 */ /* 0x000e28000c1e1b00 */
[----:B------:R-:W2:Y:S01]  /*4750*/  @!P0 LDG.E.64 R34, desc[UR8][R34.64] ;  /* 0x0000000822228981 */ /* 0x000ea2000c1e1b00 */
[----:B------:R-:W-:Y:S01]  /*4760*/  IADD3 R40, PT, PT, R40, 0x2, RZ ;  /* 0x0000000228287810 */ /* 0x000fe20007ffe0ff */
[----:B0--3--:R-:W-:Y:S01]  /*4770*/  @!P4 FADD.FTZ R30, R30, R32 ;  /* 0x000000201e1ec221 */ /* 0x009fe20000010000 */
[----:B------:R-:W-:-:S03]  /*4780*/  @!P4 FADD.FTZ R31, R31, R33 ;  /* 0x000000211f1fc221 */ /* 0x000fc60000010000 */
[----:B--2---:R-:W-:Y:S01]  /*4790*/  @!P0 FADD.FTZ R30, R30, R34 ;  /* 0x000000221e1e8221 */ /* 0x004fe20000010000 */
[----:B------:R-:W-:-:S07]  /*47a0*/  @!P0 FADD.FTZ R31, R31, R35 ;  /* 0x000000231f1f8221 */ /* 0x000fce0000010000 */
.L_x_94:
[----:B------:R-:W-:Y:S01]  /*47b0*/  ISETP.EQ.OR P0, PT, R40, UR10, P2 ;  /* 0x0000000a28007c0c */ /* 0x000fe20009702670 */
[----:B------:R-:W-:Y:S03]  /*47c0*/  BSSY.RECONVERGENT B0, `(.L_x_88) ;  /* 0x0000008000007945 */ /* 0x000fe60003800200 */
[----:B------:R-:W-:-:S13]  /*47d0*/  ISETP.NE.U32.OR P0, PT, R36, 0x1, P0 ;  /* 0x000000012400780c */ /* 0x000fda0000705470 */
[----:B------:R-:W-:Y:S05]  /*47e0*/  @P0 BRA `(.L_x_95) ;  /* 0x0000000000140947 */ /* 0x000fea0003800000 */
[----:B------:R-:W-:-:S04]  /*47f0*/  IMAD R33, R3, R40, R0 ;  /* 0x0000002803217224 */ /* 0x000fc800078e0200 */
[----:B------:R-:W-:-:S06]  /*4800*/  IMAD.WIDE.U32 R32, R33, 0x8, R38 ;  /* 0x0000000821207825 */ /* 0x000fcc00078e0026 */
[----:B------:R-:W0:Y:S02]  /*4810*/  LDG.E.64 R32, desc[UR8][R32.64] ;  /* 0x0000000820207981 */ /* 0x000e24000c1e1b00 */
[----:B0--3--:R-:W-:Y:S01]  /*4820*/  FADD.FTZ R30, R30, R32 ;  /* 0x000000201e1e7221 */ /* 0x009fe20000010000 */
[----:B------:R-:W-:-:S07]  /*4830*/  FADD.FTZ R31, R31, R33 ;  /* 0x000000211f1f7221 */ /* 0x000fce0000010000 */
.L_x_95:
[----:B------:R-:W-:Y:S05]  /*4840*/  BSYNC.RECONVERGENT B0 ;  /* 0x0000000000007941 */ /* 0x000fea0003800200 */
.L_x_88:
[----:B------:R-:W5:Y:S01]  /*4850*/  S2UR UR7, SR_CgaCtaId ;  /* 0x00000000000779c3 */ /* 0x000f620000008800 */
[----:B------:R-:W-:Y:S01]  /*4860*/  UMOV UR6, 0x400 ;  /* 0x0000040000067882 */ /* 0x000fe20000000000 */
[----:B------:R-:W-:Y:S01]  /*4870*/  SHF.L.U32 R53, R53, 0x10, RZ ;  /* 0x0000001035357819 */ /* 0x000fe200000006ff */
[----:B------:R-:W0:Y:S01]  /*4880*/  LDCU.64 UR14, c[0x0][0x400] ;  /* 0x00008000ff0e77ac */ /* 0x000e220008000a00 */
[----:B------:R-:W-:Y:S02]  /*4890*/  SHF.L.U32 R83, R83, 0x10, RZ ;  /* 0x0000001053537819 */ /* 0x000fe400000006ff */
[----:B--2-4-:R-:W-:Y:S02]  /*48a0*/  SHF.L.U32 R39, R18, 0x10, RZ ;  /* 0x0000001012277819 */ /* 0x014fe400000006ff */
[----:B------:R-:W-:Y:S02]  /*48b0*/  SHF.L.U32 R25, R25, 0x10, RZ ;  /* 0x0000001019197819 */ /* 0x000fe400000006ff */
[----:B------:R-:W-:Y:S01]  /*48c0*/  SHF.L.U32 R51, R51, 0x10, RZ ;  /* 0x0000001033337819 */ /* 0x000fe200000006ff */
[C---:B------:R-:W-:Y:S01]  /*48d0*/  FADD.FTZ R96, -R24.reuse, R39 ;  /* 0x0000002718607221 */ /* 0x040fe20000010100 */
[----:B------:R-:W-:Y:S01]  /*48e0*/  SHF.L.U32 R81, R81, 0x10, RZ ;  /* 0x0000001051517819 */ /* 0x000fe200000006ff */
[C---:B------:R-:W-:Y:S01]  /*48f0*/  FADD.FTZ R102, -R24.reuse, R25 ;  /* 0x0000001918667221 */ /* 0x040fe20000010100 */
[----:B------:R-:W-:Y:S01]  /*4900*/  SHF.L.U32 R49, R49, 0x10, RZ ;  /* 0x0000001031317819 */ /* 0x000fe200000006ff */
[C---:B------:R-:W-:Y:S01]  /*4910*/  FADD.FTZ R34, -R24.reuse, R51 ;  /* 0x0000003318227221 */ /* 0x040fe20000010100 */
[----:B------:R-:W-:Y:S01]  /*4920*/  SHF.L.U32 R79, R79, 0x10, RZ ;  /* 0x000000104f4f7819 */ /* 0x000fe200000006ff */
[----:B------:R-:W-:Y:S01]  /*4930*/  FADD.FTZ R36, -R24, R81 ;  /* 0x0000005118247221 */ /* 0x000fe20000010100 */
[----:B------:R-:W-:Y:S01]  /*4940*/  SHF.L.U32 R35, R6, 0x10, RZ ;  /* 0x0000001006237819 */ /* 0x000fe200000006ff */
[C---:B------:R-:W-:Y:S01]  /*4950*/  FADD.FTZ R6, -R24.reuse, R53 ;  /* 0x0000003518067221 */ /* 0x040fe20000010100 */
[----:B------:R-:W-:Y:S01]  /*4960*/  SHF.L.U32 R77, R77, 0x10, RZ ;  /* 0x000000104d4d7819 */ /* 0x000fe200000006ff */
[C---:B------:R-:W-:Y:S01]  /*4970*/  FADD.FTZ R46, -R24.reuse, R49 ;  /* 0x00000031182e7221 */ /* 0x040fe20000010100 */
[----:B------:R-:W-:Y:S01]  /*4980*/  SHF.L.U32 R75, R75, 0x10, RZ ;  /* 0x000000104b4b7819 */ /* 0x000fe200000006ff */
[----:B------:R-:W-:Y:S01]  /*4990*/  FADD.FTZ R44, -R24, R79 ;  /* 0x0000004f182c7221 */ /* 0x000fe20000010100 */
[----:B-----5:R-:W-:Y:S01]  /*49a0*/  ULEA UR6, UR7, UR6, 0x18 ;  /* 0x0000000607067291 */ /* 0x020fe2000f8ec0ff */
[----:B-1----:R-:W-:Y:S01]  /*49b0*/  SHF.L.U32 R37, R14, 0x10, RZ ;  /* 0x000000100e257819 */ /* 0x002fe200000006ff */
[C---:B------:R-:W-:Y:S01]  /*49c0*/  FADD.FTZ R14, -R24.reuse, R83 ;  /* 0x00000053180e7221 */ /* 0x040fe20000010100 */
[----:B------:R-:W-:Y:S01]  /*49d0*/  SHF.L.U32 R73, R73, 0x10, RZ ;  /* 0x0000001049497819 */ /* 0x000fe200000006ff */
[C---:B------:R-:W-:Y:S01]  /*49e0*/  FADD.FTZ R38, -R24.reuse, R35 ;  /* 0x0000002318267221 */ /* 0x040fe20000010100 */
[----:B------:R-:W-:Y:S01]  /*49f0*/  SHF.L.U32 R71, R71, 0x10, RZ ;  /* 0x0000001047477819 */ /* 0x000fe200000006ff */
[----:B------:R-:W-:Y:S01]  /*4a00*/  FADD.FTZ R40, -R24, R77 ;  /* 0x0000004d18287221 */ /* 0x000fe20000010100 */
[----:B------:R-:W-:Y:S01]  /*4a10*/  SHF.L.U32 R41, R22, 0x10, RZ ;  /* 0x0000001016297819 */ /* 0x000fe200000006ff */
[C---:B------:R-:W-:Y:S01]  /*4a20*/  FADD.FTZ R86, -R24.reuse, R75 ;  /* 0x0000004b18567221 */ /* 0x040fe20000010100 */
[----:B------:R0:W-:Y:S01]  /*4a30*/  @!P2 STS.64 [UR6+0x88], R30 ;  /* 0x0000881eff00a988 */ /* 0x0001e20008000a06 */
[C---:B------:R-:W-:Y:S01]  /*4a40*/  FADD.FTZ R92, -R24.reuse, R37 ;  /* 0x00000025185c7221 */ /* 0x040fe20000010100 */
[C---:B------:R-:W-:Y:S01]  /*4a50*/  FADD.FTZ R94, -R24.reuse, R73 ;  /* 0x00000049185e7221 */ /* 0x040fe20000010100 */
[C---:B------:R-:W-:Y:S01]  /*4a60*/  FADD.FTZ R98, -R24.reuse, R71 ;  /* 0x0000004718627221 */ /* 0x040fe20000010100 */
[----:B------:R-:W-:Y:S01]  /*4a70*/  BAR.SYNC.DEFER_BLOCKING 0x0 ;  /* 0x0000000000007b1d */ /* 0x000fe20000010000 */
[----:B------:R-:W-:Y:S01]  /*4a80*/  FADD.FTZ R100, -R24, R41 ;  /* 0x0000002918647221 */ /* 0x000fe20000010100 */
[----:B------:R-:W-:Y:S01]  /*4a90*/  SHF.L.U32 R25, R52, 0x10, RZ ;  /* 0x0000001034197819 */ /* 0x000fe200000006ff */
[----:B------:R-:W-:Y:S01]  /*4aa0*/  FMUL.FTZ R39, R6, R85 ;  /* 0x0000005506277220 */ /* 0x000fe20000410000 */
[----:B------:R-:W-:-:S02]  /*4ab0*/  SHF.L.U32 R84, R84, 0x10, RZ ;  /* 0x0000001054547819 */ /* 0x000fc400000006ff */
[----:B0--3--:R-:W-:-:S05]  /*4ac0*/  SHF.L.U32 R31, R10, 0x10, RZ ;  /* 0x000000100a1f7819 */ /* 0x009fca00000006ff */
[----:B------:R-:W-:Y:S01]  /*4ad0*/  FADD.FTZ R42, -R24, R31 ;  /* 0x0000001f182a7221 */ /* 0x000fe20000010100 */
[----:B------:R-:W0:Y:S01]  /*4ae0*/  LDS.64 R32, [UR6+0x88] ;  /* 0x00008806ff207984 */ /* 0x000e220008000a00 */
[----:B------:R-:W0:Y:S02]  /*4af0*/  LDCU UR6, c[0x0][0x42c] ;  /* 0x00008580ff0677ac */ /* 0x000e240008000800 */
[----:B0-----:R-:W-:Y:S01]  /*4b00*/  FMUL.FTZ R10, R32, UR6 ;  /* 0x00000006200a7c20 */ /* 0x001fe20008410000 */
[----:B------:R-:W-:Y:S01]  /*4b10*/  FMUL.FTZ R31, R33, UR6 ;  /* 0x00000006211f7c20 */ /* 0x000fe20008410000 */
[----:B------:R-:W-:Y:S01]  /*4b20*/  FMUL.FTZ R32, R14, R85 ;  /* 0x000000550e207220 */ /* 0x000fe20000410000 */
[----:B------:R-:W-:Y:S06]  /*4b30*/  @!P1 BRA `(.L_x_96) ;  /* 0x0000000000489947 */ /* 0x000fec0003800000 */
        /* <DEDUP_REMOVED lines=18> */
.L_x_96:
[----:B------:R-:W-:Y:S04]  /*4c60*/  BSSY.RECONVERGENT B0, `(.L_x_97) ;  /* 0x0000014000007945 */ /* 0x000fe80003800200 */
[----:B------:R-:W-:Y:S05]  /*4c70*/  @P3 BRA `(.L_x_98) ;  /* 0x0000000000483947 */ /* 0x000fea0003800000 */
[----:B------:R-:W0:Y:S01]  /*4c80*/  LDCU.64 UR12, c[0x0][0x3f8] ;  /* 0x00007f00ff0c77ac */ /* 0x000e220008000a00 */
[C-C-:B------:R-:W-:Y:S01]  /*4c90*/  FFMA.FTZ R33, R10.reuse, R39, R31.reuse ;  /* 0x000000270a217223 */ /* 0x140fe2000001001f */
[----:B------:R-:W-:Y:S01]  /*4ca0*/  MOV R24, R90 ;  /* 0x0000005a00187202 */ /* 0x000fe20000000f00 */
[----:B------:R-:W-:Y:S01]  /*4cb0*/  FFMA.FTZ R14, R10, R32, R31 ;  /* 0x000000200a0e7223 */ /* 0x000fe2000001001f */
[----:B------:R-:W1:Y:S01]  /*4cc0*/  LDCU.64 UR6, c[0x0][0x380] ;  /* 0x00007000ff0677ac */ /* 0x000e620008000a00 */
[----:B------:R-:W-:Y:S01]  /*4cd0*/  FFMA.FTZ R6, R28, R25, -R33 ;  /* 0x000000191c067223 */ /* 0x000fe20000010821 */
[----:B------:R-:W-:Y:S01]  /*4ce0*/  MOV R25, R89 ;  /* 0x0000005900197202 */ /* 0x000fe20000000f00 */
[----:B------:R-:W-:Y:S02]  /*4cf0*/  FFMA.FTZ R14, R29, R84, -R14 ;  /* 0x000000541d0e7223 */ /* 0x000fe4000001080e */
[-C--:B------:R-:W-:Y:S02]  /*4d00*/  FMUL.FTZ R35, R6, R85.reuse ;  /* 0x0000005506237220 */ /* 0x080fe40000410000 */
[----:B------:R-:W-:Y:S01]  /*4d10*/  FMUL.FTZ R6, R14, R85 ;  /* 0x000000550e067220 */ /* 0x000fe20000410000 */
[----:B0-----:R-:W-:-:S02]  /*4d20*/  IMAD R18, R7, UR12, RZ ;  /* 0x0000000c07127c24 */ /* 0x001fc4000f8e02ff */
[----:B------:R-:W-:-:S04]  /*4d30*/  IMAD.WIDE.U32 R24, R69, UR12, R24 ;  /* 0x0000000c45187c25 */ /* 0x000fc8000f8e0018 */
[----:B------:R-:W-:Y:S01]  /*4d40*/  IMAD R33, R69, UR13, R18 ;  /* 0x0000000d45217c24 */ /* 0x000fe2000f8e0212 */
[----:B-1----:R-:W-:-:S04]  /*4d50*/  LEA R32, P0, R24, UR6, 0x1 ;  /* 0x0000000618207c11 */ /* 0x002fc8000f8008ff */
[----:B------:R-:W-:Y:S02]  /*4d60*/  IADD3 R33, PT, PT, R25, R33, RZ ;  /* 0x0000002119217210 */ /* 0x000fe40007ffe0ff */
[----:B------:R-:W-:Y:S02]  /*4d70*/  F2FP.BF16.F32.PACK_AB R25, R6, R35 ;  /* 0x000000230619723e */ /* 0x000fe400000010ff */
[----:B------:R-:W-:-:S05]  /*4d80*/  LEA.HI.X R33, R24, UR7, R33, 0x1, P0 ;  /* 0x0000000718217c11 */ /* 0x000fca00080f0c21 */
[----:B------:R0:W-:Y:S02]  /*4d90*/  STG.E desc[UR8][R32.64], R25 ;  /* 0x0000001920007986 */ /* 0x0001e4000c101908 */
.L_x_98:
[----:B------:R-:W-:Y:S05]  /*4da0*/  BSYNC.RECONVERGENT B0 ;  /* 0x0000000000007941 */ /* 0x000fea0003800200 */
.L_x_97:
[----:B------:R-:W-:Y:S01]  /*4db0*/  UISETP.NE.AND UP0, UPT, UR11, URZ, UPT ;  /* 0x000000ff0b00728c */ /* 0x000fe2000bf05270 */
[-C--:B------:R-:W-:Y:S01]  /*4dc0*/  FMUL.FTZ R71, R34, R85.reuse ;  /* 0x0000005522477220 */ /* 0x080fe20000410000 */
        /* <DEDUP_REMOVED lines=8> */
[-C--:B0-----:R-:W-:Y:S01]  /*4e50*/  FMUL.FTZ R32, R94, R85.reuse ;  /* 0x000000555e207220 */ /* 0x081fe20000410000 */
[-C--:B------:R-:W-:Y:S01]  /*4e60*/  FMUL.FTZ R37, R96, R85.reuse ;  /* 0x0000005560257220 */ /* 0x080fe20000410000 */
[-C--:B------:R-:W-:Y:S01]  /*4e70*/  FMUL.FTZ R14, R98, R85.reuse ;  /* 0x00000055620e7220 */ /* 0x080fe20000410000 */
[-C--:B------:R-:W-:Y:S01]  /*4e80*/  FMUL.FTZ R33, R100, R85.reuse ;  /* 0x0000005564217220 */ /* 0x080fe20000410000 */
[----:B------:R-:W-:Y:S01]  /*4e90*/  ISETP.GE.U32.AND P2, PT, R63, UR14, PT ;  /* 0x0000000e3f007c0c */ /* 0x000fe2000bf46070 */
[----:B------:R-:W-:Y:S01]  /*4ea0*/  FMUL.FTZ R6, R102, R85 ;  /* 0x0000005566067220 */ /* 0x000fe20000410000 */
[----:B------:R-:W-:Y:S01]  /*4eb0*/  ISETP.GE.U32.AND P1, PT, R62, UR14, PT ;  /* 0x0000000e3e007c0c */ /* 0x000fe2000bf26070 */
[C-C-:B------:R-:W-:Y:S01]  /*4ec0*/  FFMA.FTZ R77, R10.reuse, R71, R31.reuse ;  /* 0x000000470a4d7223 */ /* 0x140fe2000001001f */
[----:B------:R-:W-:Y:S01]  /*4ed0*/  ISETP.GE.U32.AND P0, PT, R61, UR14, PT ;  /* 0x0000000e3d007c0c */ /* 0x000fe2000bf06070 */
[--C-:B------:R-:W-:Y:S01]  /*4ee0*/  FFMA.FTZ R84, R10, R30, R31.reuse ;  /* 0x0000001e0a547223 */ /* 0x100fe2000001001f */
[----:B------:R-:W-:Y:S01]  /*4ef0*/  ISETP.GE.U32.AND P6, PT, R60, UR14, PT ;  /* 0x0000000e3c007c0c */ /* 0x000fe2000bfc6070 */
[C-C-:B------:R-:W-:Y:S01]  /*4f00*/  FFMA.FTZ R53, R10.reuse, R46, R31.reuse ;  /* 0x0000002e0a357223 */ /* 0x140fe2000001001f */
[----:B------:R-:W-:Y:S01]  /*4f10*/  ISETP.GE.U32.AND P4, PT, R59, UR14, PT ;  /* 0x0000000e3b007c0c */ /* 0x000fe2000bf86070 */
[--C-:B------:R-:W-:Y:S01]  /*4f20*/  FFMA.FTZ R42, R10, R44, R31.reuse ;  /* 0x0000002c0a2a7223 */ /* 0x100fe2000001001f */
[----:B------:R-:W-:Y:S01]  /*4f30*/  ISETP.GE.U32.AND P5, PT, R58, UR14, PT ;  /* 0x0000000e3a007c0c */ /* 0x000fe2000bfa6070 */
[C-C-:B------:R-:W-:Y:S01]  /*4f40*/  FFMA.FTZ R51, R10.reuse, R49, R31.reuse ;  /* 0x000000310a337223 */ /* 0x140fe2000001001f */
        /* <DEDUP_REMOVED lines=8> */
[----:B------:R-:W-:Y:S01]  /*4fd0*/  ISETP.GE.U32.AND P3, PT, R57, UR14, PT ;  /* 0x0000000e39007c0c */ /* 0x000fe2000bf66070 */
[----:B------:R-:W-:Y:S01]  /*4fe0*/  FFMA.FTZ R10, R10, R6, R31 ;  /* 0x000000060a0a7223 */ /* 0x000fe2000001001f */
[----:B------:R-:W-:-:S02]  /*4ff0*/  ISETP.GE.AND.EX P2, PT, R9, UR15, PT, P2 ;  /* 0x0000000f09007c0c */ /* 0x000fc4000bf46320 */
[----:B------:R-:W-:Y:S02]  /*5000*/  ISETP.GE.AND.EX P1, PT, R11, UR15, PT, P1 ;  /* 0x0000000f0b007c0c */ /* 0x000fe4000bf26310 */
[----:B------:R-:W-:Y:S02]  /*5010*/  ISETP.GE.AND.EX P0, PT, R13, UR15, PT, P0 ;  /* 0x0000000f0d007c0c */ /* 0x000fe4000bf06300 */
[----:B------:R-:W-:Y:S02]  /*5020*/  ISETP.GE.AND.EX P6, PT, R15, UR15, PT, P6 ;  /* 0x0000000f0f007c0c */ /* 0x000fe4000bfc6360 */
[----:B------:R-:W-:Y:S02]  /*5030*/  ISETP.GE.AND.EX P4, PT, R17, UR15, PT, P4 ;  /* 0x0000000f11007c0c */ /* 0x000fe4000bf86340 */
[----:B------:R-:W-:Y:S02]  /*5040*/  ISETP.GE.AND.EX P5, PT, R19, UR15, PT, P5 ;  /* 0x0000000f13007c0c */ /* 0x000fe4000bfa6350 */
[----:B------:R-:W-:-:S02]  /*5050*/  SHF.L.U32 R25, R50, 0x10, RZ ;  /* 0x0000001032197819 */ /* 0x000fc400000006ff */
[----:B------:R-:W-:Y:S01]  /*5060*/  SHF.L.U32 R82, R82, 0x10, RZ ;  /* 0x0000001052527819 */ /* 0x000fe200000006ff */
[----:B------:R-:W-:Y:S08]  /*5070*/  BRA.U !UP0, `(.L_x_99) ;  /* 0x0000000108487547 */ /* 0x000ff0000b800000 */
        /* <DEDUP_REMOVED lines=18> */
.L_x_99:
[----:B------:R-:W-:Y:S01]  /*51a0*/  BSSY.RECONVERGENT B0, `(.L_x_100) ;  /* 0x0000012000007945 */ /* 0x000fe20003800200 */
[----:B------:R-:W-:Y:S01]  /*51b0*/  FFMA.FTZ R30, R28, R25, -R77 ;  /* 0x000000191c1e7223 */ /* 0x000fe2000001084d */
[----:B------:R-:W-:Y:S02]  /*51c0*/  FFMA.FTZ R50, R29, R82, -R84 ;  /* 0x000000521d327223 */ /* 0x000fe40000010854 */
[----:B------:R-:W-:Y:S05]  /*51d0*/  @P2 BRA `(.L_x_101) ;  /* 0x0000000000382947 */ /* 0x000fea0003800000 */
[----:B------:R-:W0:Y:S01]  /*51e0*/  LDCU.64 UR6, c[0x0][0x3f8] ;  /* 0x00007f00ff0677ac */ /* 0x000e220008000a00 */
[----:B------:R-:W-:Y:S01]  /*51f0*/  MOV R24, R90 ;  /* 0x0000005a00187202 */ /* 0x000fe20000000f00 */
[----:B------:R-:W-:Y:S01]  /*5200*/  FMUL.FTZ R71, R30, R85 ;  /* 0x000000551e477220 */ /* 0x000fe20000410000 */
[----:B------:R-:W-:Y:S01]  /*5210*/  MOV R25, R89 ;  /* 0x0000005900197202 */ /* 0x000fe20000000f00 */
[----:B------:R-:W1:Y:S01]  /*5220*/  LDCU.64 UR12, c[0x0][0x380] ;  /* 0x00007000ff0c77ac */ /* 0x000e620008000a00 */
[----:B------:R-:W-:Y:S01]  /*5230*/  FMUL.FTZ R50, R50, R85 ;  /* 0x0000005532327220 */ /* 0x000fe20000410000 */
[----:B0-----:R-:W-:Y:S02]  /*5240*/  IMAD R52, R9, UR6, RZ ;  /* 0x0000000609347c24 */ /* 0x001fe4000f8e02ff */
[----:B------:R-:W-:-:S04]  /*5250*/  IMAD.WIDE.U32 R24, R63, UR6, R24 ;  /* 0x000000063f187c25 */ /* 0x000fc8000f8e0018 */
[----:B------:R-:W-:Y:S01]  /*5260*/  IMAD R31, R63, UR7, R52 ;  /* 0x000000073f1f7c24 */ /* 0x000fe2000f8e0234 */
[----:B-1----:R-:W-:-:S04]  /*5270*/  LEA R30, P2, R24, UR12, 0x1 ;  /* 0x0000000c181e7c11 */ /* 0x002fc8000f8408ff */
[----:B------:R-:W-:Y:S02]  /*5280*/  IADD3 R31, PT, PT, R25, R31, RZ ;  /* 0x0000001f191f7210 */ /* 0x000fe40007ffe0ff */
[----:B------:R-:W-:Y:S02]  /*5290*/  F2FP.BF16.F32.PACK_AB R25, R50, R71 ;  /* 0x000000473219723e */ /* 0x000fe400000010ff */
[----:B------:R-:W-:-:S05]  /*52a0*/  LEA.HI.X R31, R24, UR13, R31, 0x1, P2 ;  /* 0x0000000d181f7c11 */ /* 0x000fca00090f0c1f */
[----:B------:R0:W-:Y:S02]  /*52b0*/  STG.E desc[UR8][R30.64], R25 ;  /* 0x000000191e007986 */ /* 0x0001e4000c101908 */
.L_x_101:
[----:B------:R-:W-:Y:S05]  /*52c0*/  BSYNC.RECONVERGENT B0 ;  /* 0x0000000000007941 */ /* 0x000fea0003800200 */
.L_x_100:
[----:B------:R-:W-:Y:S02]  /*52d0*/  SHF.L.U32 R48, R48, 0x10, RZ ;  /* 0x0000001030307819 */ /* 0x000fe400000006ff */
[----:B------:R-:W-:Y:S01]  /*52e0*/  SHF.L.U32 R80, R80, 0x10, RZ ;  /* 0x0000001050507819 */ /* 0x000fe200000006ff */
[----:B------:R-:W-:Y:S06]  /*52f0*/  BRA.U !UP0, `(.L_x_102) ;  /* 0x0000000108487547 */ /* 0x000fec000b800000 */
[----:B------:R-:W-:Y:S01]  /*5300*/  FFMA.FTZ R46, R28, R46, R26 ;  /* 0x0000002e1c2e7223 */ /* 0x000fe2000001001a */
[----:B------:R-:W-:-:S03]  /*5310*/  FFMA.FTZ R44, R29, R44, R27 ;  /* 0x0000002c1d2c7223 */ /* 0x000fc6000001001b */
[----:B------:R-:W-:Y:S01]  /*5320*/  FMUL.FTZ R24, R46, -1.4426950216293334961 ;  /* 0xbfb8aa3b2e187820 */ /* 0x000fe20000410000 */
[----:B0-----:R-:W-:-:S05]  /*5330*/  FMUL.FTZ R30, R44, -1.4426950216293334961 ;  /* 0xbfb8aa3b2c1e7820 */ /* 0x001fca0000410000 */
        /* <DEDUP_REMOVED lines=14> */
.L_x_102:
        /* <DEDUP_REMOVED lines=18> */
.L_x_104:
[----:B------:R-:W-:Y:S05]  /*5540*/  BSYNC.RECONVERGENT B0 ;  /* 0x0000000000007941 */ /* 0x000fea0003800200 */
.L_x_103:
        /* <DEDUP_REMOVED lines=21> */
.L_x_105:
[----:B------:R-:W-:Y:S01]  /*56a0*/  BSSY.RECONVERGENT B0, `(.L_x_106) ;  /* 0x0000012000007945 */ /* 0x000fe20003800200 */
[----:B------:R-:W-:Y:S01]  /*56b0*/  FFMA.FTZ R8, R28, R8, -R51 ;  /* 0x000000081c087223 */ /* 0x000fe20000010833 */
[----:B------:R-:W-:Y:S02]  /*56c0*/  FFMA.FTZ R40, R29, R78, -R40 ;  /* 0x0000004e1d287223 */ /* 0x000fe40000010828 */
[----:B------:R-:W-:Y:S05]  /*56d0*/  @P0 BRA `(.L_x_107) ;  /* 0x0000000000380947 */ /* 0x000fea0003800000 */
[----:B------:R-:W2:Y:S01]  /*56e0*/  LDCU.64 UR6, c[0x0][0x3f8] ;  /* 0x00007f00ff0677ac */ /* 0x000ea20008000a00 */
[----:B------:R-:W-:Y:S01]  /*56f0*/  MOV R24, R90 ;  /* 0x0000005a00187202 */ /* 0x000fe20000000f00 */
[----:B------:R-:W-:Y:S01]  /*5700*/  FMUL.FTZ R49, R8, R85 ;  /* 0x0000005508317220 */ /* 0x000fe20000410000 */
[----:B01----:R-:W-:Y:S01]  /*5710*/  MOV R25, R89 ;  /* 0x0000005900197202 */ /* 0x003fe20000000f00 */
[----:B------:R-:W0:Y:S01]  /*5720*/  LDCU.64 UR12, c[0x0][0x380] ;  /* 0x00007000ff0c77ac */ /* 0x000e220008000a00 */
[----:B------:R-:W-:Y:S01]  /*5730*/  FMUL.FTZ R8, R40, R85 ;  /* 0x0000005528087220 */ /* 0x000fe20000410000 */
[----:B--2---:R-:W-:Y:S02]  /*5740*/  IMAD R30, R13, UR6, RZ ;  /* 0x000000060d1e7c24 */ /* 0x004fe4000f8e02ff */
[----:B------:R-:W-:-:S04]  /*5750*/  IMAD.WIDE.U32 R24, R61, UR6, R24 ;  /* 0x000000063d187c25 */ /* 0x000fc8000f8e0018 */
[----:B------:R-:W-:Y:S01]  /*5760*/  IMAD R31, R61, UR7, R30 ;  /* 0x000000073d1f7c24 */ /* 0x000fe2000f8e021e */
[----:B0-----:R-:W-:-:S04]  /*5770*/  LEA R30, P0, R24, UR12, 0x1 ;  /* 0x0000000c181e7c11 */ /* 0x001fc8000f8008ff */
[----:B------:R-:W-:Y:S02]  /*5780*/  IADD3 R31, PT, PT, R25, R31, RZ ;  /* 0x0000001f191f7210 */ /* 0x000fe40007ffe0ff */
[----:B------:R-:W-:Y:S02]  /*5790*/  F2FP.BF16.F32.PACK_AB R25, R8, R49 ;  /* 0x000000310819723e */ /* 0x000fe400000010ff */
[----:B------:R-:W-:-:S05]  /*57a0*/  LEA.HI.X R31, R24, UR13, R31, 0x1, P0 ;  /* 0x0000000d181f7c11 */ /* 0x000fca00080f0c1f */
[----:B------:R2:W-:Y:S02]  /*57b0*/  STG.E desc[UR8][R30.64], R25 ;  /* 0x000000191e007986 */ /* 0x0005e4000c101908 */
.L_x_107:
[----:B------:R-:W-:Y:S05]  /*57c0*/  BSYNC.RECONVERGENT B0 ;  /* 0x0000000000007941 */ /* 0x000fea0003800200 */
.L_x_106:
[----:B------:R-:W-:Y:S02]  /*57d0*/  SHF.L.U32 R12, R12, 0x10, RZ ;  /* 0x000000100c0c7819 */ /* 0x000fe400000006ff */
[----:B------:R-:W-:Y:S01]  /*57e0*/  SHF.L.U32 R76, R76, 0x10, RZ ;  /* 0x000000104c4c7819 */ /* 0x000fe200000006ff */
[----:B------:R-:W-:Y:S06]  /*57f0*/  BRA.U !UP0, `(.L_x_108) ;  /* 0x0000000108487547 */ /* 0x000fec000b800000 */
[----:B------:R-:W-:Y:S01]  /*5800*/  FFMA.FTZ R34, R29, R34, R27 ;  /* 0x000000221d227223 */ /* 0x000fe2000001001b */
[----:B------:R-:W-:-:S03]  /*5810*/  FFMA.FTZ R45, R28, R45, R26 ;  /* 0x0000002d1c2d7223 */ /* 0x000fc6000001001a */
[----:B012---:R-:W-:Y:S01]  /*5820*/  FMUL.FTZ R30, R34, -1.4426950216293334961 ;  /* 0xbfb8aa3b221e7820 */ /* 0x007fe20000410000 */
        /* <DEDUP_REMOVED lines=15> */
.L_x_108:
[----:B------:R-:W-:Y:S01]  /*5920*/  BSSY.RECONVERGENT B0, `(.L_x_109) ;  /* 0x0000012000007945 */ /* 0x000fe20003800200 */
[----:B------:R-:W-:Y:S01]  /*5930*/  FFMA.FTZ R12, R28, R12, -R47 ;  /* 0x0000000c1c0c7223 */ /* 0x000fe2000001082f */
[----:B------:R-:W-:Y:S02]  /*5940*/  FFMA.FTZ R8, R29, R76, -R36 ;  /* 0x0000004c1d087223 */ /* 0x000fe40000010824 */
[----:B------:R-:W-:Y:S05]  /*5950*/  @P6 BRA `(.L_x_110) ;  /* 0x0000000000386947 */ /* 0x000fea0003800000 */
[----:B------:R-:W3:Y:S01]  /*5960*/  LDCU.64 UR6, c[0x0][0x3f8] ;  /* 0x00007f00ff0677ac */ /* 0x000ee20008000a00 */
[----:B------:R-:W-:Y:S01]  /*5970*/  MOV R24, R90 ;  /* 0x0000005a00187202 */ /* 0x000fe20000000f00 */
[----:B------:R-:W-:Y:S01]  /*5980*/  FMUL.FTZ R8, R8, R85 ;  /* 0x0000005508087220 */ /* 0x000fe20000410000 */
[----:B012---:R-:W-:Y:S01]  /*5990*/  MOV R25, R89 ;  /* 0x0000005900197202 */ /* 0x007fe20000000f00 */
[----:B------:R-:W0:Y:S01]  /*59a0*/  LDCU.64 UR12, c[0x0][0x380] ;  /* 0x00007000ff0c77ac */ /* 0x000e220008000a00 */
[----:B---3--:R-:W-:Y:S02]  /*59b0*/  IMAD R45, R15, UR6, RZ ;  /* 0x000000060f2d7c24 */ /* 0x008fe4000f8e02ff */
[----:B------:R-:W-:-:S04]  /*59c0*/  IMAD.WIDE.U32 R30, R60, UR6, R24 ;  /* 0x000000063c1e7c25 */ /* 0x000fc8000f8e0018 */
[----:B------:R-:W-:Y:S02]  /*59d0*/  IMAD R25, R60, UR7, R45 ;  /* 0x000000073c197c24 */ /* 0x000fe4000f8e022d */
[----:B------:R-:W-:Y:S01]  /*59e0*/  FMUL.FTZ R45, R12, R85 ;  /* 0x000000550c2d7220 */ /* 0x000fe20000410000 */
[----:B0-----:R-:W-:Y:S02]  /*59f0*/  LEA R24, P0, R30, UR12, 0x1 ;  /* 0x0000000c1e187c11 */ /* 0x001fe4000f8008ff */
[----:B------:R-:W-:Y:S02]  /*5a00*/  IADD3 R25, PT, PT, R31, R25, RZ ;  /* 0x000000191f197210 */ /* 0x000fe40007ffe0ff */
[----:B------:R-:W-:Y:S02]  /*5a10*/  F2FP.BF16.F32.PACK_AB R31, R8, R45 ;  /* 0x0000002d081f723e */ /* 0x000fe400000010ff */
[----:B------:R-:W-:-:S05]  /*5a20*/  LEA.HI.X R25, R30, UR13, R25, 0x1, P0 ;  /* 0x0000000d1e197c11 */ /* 0x000fca00080f0c19 */
[----:B------:R3:W-:Y:S02]  /*5a30*/  STG.E desc[UR8][R24.64], R31 ;  /* 0x0000001f18007986 */ /* 0x0007e4000c101908 */
.L_x_110:
[----:B------:R-:W-:Y:S05]  /*5a40*/  BSYNC.RECONVERGENT B0 ;  /* 0x0000000000007941 */ /* 0x000fea0003800200 */
.L_x_109:
[----:B------:R-:W-:Y:S02]  /*5a50*/  SHF.L.U32 R16, R16, 0x10, RZ ;  /* 0x0000001010107819 */ /* 0x000fe400000006ff */
[----:B------:R-:W-:Y:S01]  /*5a60*/  SHF.L.U32 R74, R74, 0x10, RZ ;  /* 0x000000104a4a7819 */ /* 0x000fe200000006ff */
[----:B------:R-:W-:Y:S06]  /*5a70*/  BRA.U !UP0, `(.L_x_111) ;  /* 0x0000000108487547 */ /* 0x000fec000b800000 */
[----:B------:R-:W-:Y:S01]  /*5a80*/  FFMA.FTZ R43, R28, R43, R26 ;  /* 0x0000002b1c2b7223 */ /* 0x000fe2000001001a */
[----:B------:R-:W-:-:S03]  /*5a90*/  FFMA.FTZ R32, R29, R32, R27 ;  /* 0x000000201d207223 */ /* 0x000fc6000001001b */
[----:B------:R-:W-:Y:S01]  /*5aa0*/  FMUL.FTZ R8, R43, -1.4426950216293334961 ;  /* 0xbfb8aa3b2b087820 */ /* 0x000fe20000410000 */
[----:B---3--:R-:W-:-:S05]  /*5ab0*/  FMUL.FTZ R24, R32, -1.4426950216293334961 ;  /* 0xbfb8aa3b20187820 */ /* 0x008fca0000410000 */
[----:B------:R-:W3:Y:S04]  /*5ac0*/  MUFU.EX2 R8, R8 ;  /* 0x0000000800087308 */ /* 0x000ee80000000800 */
[----:B------:R-:W0:Y:S01]  /*5ad0*/  MUFU.EX2 R24, R24 ;  /* 0x0000001800187308 */ /* 0x000e220000000800 */
[----:B---3--:R-:W-:Y:S01]  /*5ae0*/  FADD.FTZ R12, R8, 1 ;  /* 0x3f800000080c7421 */ /* 0x008fe20000010000 */
[----:B012---:R-:W-:-:S03]  /*5af0*/  FADD.FTZ R30, R24, 1 ;  /* 0x3f800000181e7421 */ /* 0x007fc60000010000 */
        /* <DEDUP_REMOVED lines=10> */
.L_x_111:
[----:B------:R-:W-:Y:S01]  /*5ba0*/  BSSY.RECONVERGENT B0, `(.L_x_112) ;  /* 0x0000012000007945 */ /* 0x000fe20003800200 */
[----:B------:R-:W-:Y:S01]  /*5bb0*/  FFMA.FTZ R16, R28, R16, -R41 ;  /* 0x000000101c107223 */ /* 0x000fe20000010829 */
[----:B------:R-:W-:Y:S02]  /*5bc0*/  FFMA.FTZ R8, R29, R74, -R22 ;  /* 0x0000004a1d087223 */ /* 0x000fe40000010816 */
[----:B------:R-:W-:Y:S05]  /*5bd0*/  @P4 BRA `(.L_x_113) ;  /* 0x0000000000384947 */ /* 0x000fea0003800000 */
[----:B------:R-:W4:Y:S01]  /*5be0*/  LDCU.64 UR6, c[0x0][0x3f8] ;  /* 0x00007f00ff0677ac */ /* 0x000f220008000a00 */
[----:B---3--:R-:W-:Y:S01]  /*5bf0*/  MOV R24, R90 ;  /* 0x0000005a00187202 */ /* 0x008fe20000000f00 */
[----:B------:R-:W-:Y:S01]  /*5c00*/  FMUL.FTZ R41, R16, R85 ;  /* 0x0000005510297220 */ /* 0x000fe20000410000 */
[----:B012---:R-:W-:Y:S01]  /*5c10*/  MOV R25, R89 ;  /* 0x0000005900197202 */ /* 0x007fe20000000f00 */
[----:B------:R-:W0:Y:S01]  /*5c20*/  LDCU.64 UR12, c[0x0][0x380] ;  /* 0x00007000ff0c77ac */ /* 0x000e220008000a00 */
[----:B------:R-:W-:Y:S01]  /*5c30*/  FMUL.FTZ R8, R8, R85 ;  /* 0x0000005508087220 */ /* 0x000fe20000410000 */
[----:B----4-:R-:W-:Y:S02]  /*5c40*/  IMAD R12, R17, UR6, RZ ;  /* 0x00000006110c7c24 */ /* 0x010fe4000f8e02ff */
[----:B------:R-:W-:-:S04]  /*5c50*/  IMAD.WIDE.U32 R30, R59, UR6, R24 ;  /* 0x000000063b1e7c25 */ /* 0x000fc8000f8e0018 */
[----:B------:R-:W-:Y:S01]  /*5c60*/  IMAD R25, R59, UR7, R12 ;  /* 0x000000073b197c24 */ /* 0x000fe2000f8e020c */
[----:B0-----:R-:W-:-:S04]  /*5c70*/  LEA R24, P0, R30, UR12, 0x1 ;  /* 0x0000000c1e187c11 */ /* 0x001fc8000f8008ff */
[----:B------:R-:W-:Y:S02]  /*5c80*/  IADD3 R25, PT, PT, R31, R25, RZ ;  /* 0x000000191f197210 */ /* 0x000fe40007ffe0ff */
[----:B------:R-:W-:Y:S02]  /*5c90*/  F2FP.BF16.F32.PACK_AB R31, R8, R41 ;  /* 0x00000029081f723e */ /* 0x000fe400000010ff */
[----:B------:R-:W-:-:S05]  /*5ca0*/  LEA.HI.X R25, R30, UR13, R25, 0x1, P0 ;  /* 0x0000000d1e197c11 */ /* 0x000fca00080f0c19 */
[----:B------:R4:W-:Y:S02]  /*5cb0*/  STG.E desc[UR8][R24.64], R31 ;  /* 0x0000001f18007986 */ /* 0x0009e4000c101908 */
.L_x_113:
[----:B------:R-:W-:Y:S05]  /*5cc0*/  BSYNC.RECONVERGENT B0 ;  /* 0x0000000000007941 */ /* 0x000fea0003800200 */
.L_x_112:
[----:B------:R-:W-:Y:S02]  /*5cd0*/  SHF.L.U32 R20, R20, 0x10, RZ ;  /* 0x0000001014147819 */ /* 0x000fe400000006ff */
[----:B------:R-:W-:Y:S01]  /*5ce0*/  SHF.L.U32 R72, R72, 0x10, RZ ;  /* 0x0000001048487819 */ /* 0x000fe200000006ff */
[----:B------:R-:W-:Y:S06]  /*5cf0*/  BRA.U !UP0, `(.L_x_114) ;  /* 0x0000000108487547 */ /* 0x000fec000b800000 */
[----:B------:R-:W-:Y:S01]  /*5d00*/  FFMA.FTZ R37, R28, R37, R26 ;  /* 0x000000251c257223 */ /* 0x000fe2000001001a */
[----:B------:R-:W-:-:S03]  /*5d10*/  FFMA.FTZ R14, R29, R14, R27 ;  /* 0x0000000e1d0e7223 */ /* 0x000fc6000001001b */
[----:B------:R-:W-:Y:S01]  /*5d20*/  FMUL.FTZ R8, R37, -1.4426950216293334961 ;  /* 0xbfb8aa3b25087820 */ /* 0x000fe20000410000 */
[----:B------:R-:W-:-:S05]  /*5d30*/  FMUL.FTZ R16, R14, -1.4426950216293334961 ;  /* 0xbfb8aa3b0e107820 */ /* 0x000fca0000410000 */
[----:B------:R-:W5:Y:S04]  /*5d40*/  MUFU.EX2 R8, R8 ;  /* 0x0000000800087308 */ /* 0x000f680000000800 */
[----:B------:R-:W0:Y:S01]  /*5d50*/  MUFU.EX2 R16, R16 ;  /* 0x0000001000107308 */ /* 0x000e220000000800 */
[----:B-----5:R-:W-:Y:S01]  /*5d60*/  FADD.FTZ R12, R8, 1 ;  /* 0x3f800000080c7421 */ /* 0x020fe20000010000 */
[----:B0-----:R-:W-:-:S03]  /*5d70*/  FADD.FTZ R22, R16, 1 ;  /* 0x3f80000010167421 */ /* 0x001fc60000010000 */
[----:B-1234-:R-:W0:Y:S08]  /*5d80*/  MUFU.RCP R25, R12 ;  /* 0x0000000c00197308 */ /* 0x01ee300000001000 */
        /* <DEDUP_REMOVED lines=9> */
.L_x_114:
[----:B------:R-:W-:Y:S01]  /*5e20*/  BSSY.RECONVERGENT B0, `(.L_x_115) ;  /* 0x0000012000007945 */ /* 0x000fe20003800200 */
[----:B------:R-:W-:Y:S01]  /*5e30*/  FFMA.FTZ R20, R28, R20, -R39 ;  /* 0x000000141c147223 */ /* 0x000fe20000010827 */
[----:B------:R-:W-:Y:S02]  /*5e40*/  FFMA.FTZ R8, R29, R72, -R18 ;  /* 0x000000481d087223 */ /* 0x000fe40000010812 */
[----:B------:R-:W-:Y:S05]  /*5e50*/  @P5 BRA `(.L_x_116) ;  /* 0x0000000000385947 */ /* 0x000fea0003800000 */
[----:B------:R-:W5:Y:S01]  /*5e60*/  LDCU.64 UR6, c[0x0][0x3f8] ;  /* 0x00007f00ff0677ac */ /* 0x000f620008000a00 */
[----:B---34-:R-:W-:Y:S01]  /*5e70*/  MOV R24, R90 ;  /* 0x0000005a00187202 */ /* 0x018fe20000000f00 */
[----:B------:R-:W-:Y:S01]  /*5e80*/  FMUL.FTZ R8, R8, R85 ;  /* 0x0000005508087220 */ /* 0x000fe20000410000 */
[----:B012---:R-:W-:Y:S01]  /*5e90*/  MOV R25, R89 ;  /* 0x0000005900197202 */ /* 0x007fe20000000f00 */
[----:B------:R-:W0:Y:S01]  /*5ea0*/  LDCU.64 UR12, c[0x0][0x380] ;  /* 0x00007000ff0c77ac */ /* 0x000e220008000a00 */
[----:B-----5:R-:W-:Y:S02]  /*5eb0*/  IMAD R37, R19, UR6, RZ ;  /* 0x0000000613257c24 */ /* 0x020fe4000f8e02ff */
        /* <DEDUP_REMOVED lines=8> */
.L_x_116:
[----:B------:R-:W-:Y:S05]  /*5f40*/  BSYNC.RECONVERGENT B0 ;  /* 0x0000000000007941 */ /* 0x000fea0003800200 */
.L_x_115:
        /* <DEDUP_REMOVED lines=10> */
[----:B0-----:R-:W-:-:S05]  /*5ff0*/  FADD.FTZ R16, R14, 1 ;  /* 0x3f8000000e107421 */ /* 0x001fca0000010000 */
[----:B------:R-:W0:Y:S08]  /*6000*/  MUFU.RCP R12, R12 ;  /* 0x0000000c000c7308 */ /* 0x000e300000001000 */
[----:B-1234-:R-:W1:Y:S01]  /*6010*/  MUFU.RCP R25, R16 ;  /* 0x0000001000197308 */ /* 0x01ee620000001000 */
        /* <DEDUP_REMOVED lines=8> */
.L_x_117:
[----:B------:R-:W-:Y:S01]  /*60a0*/  ISETP.GE.AND.EX P3, PT, R21, UR15, PT, P3 ;  /* 0x0000000f15007c0c */ /* 0x000fe2000bf66330 */
[----:B------:R-:W-:Y:S01]  /*60b0*/  FFMA.FTZ R28, R28, R23, -R35 ;  /* 0x000000171c1c7223 */ /* 0x000fe20000010823 */
[----:B------:R-:W-:Y:S01]  /*60c0*/  FFMA.FTZ R10, R29, R70, -R10 ;  /* 0x000000461d0a7223 */ /* 0x000fe2000001080a */
[----:B------:R-:W-:Y:S02]  /*60d0*/  BSSY.RECONVERGENT B0, `(.L_x_118) ;  /* 0x000000f000007945 */ /* 0x000fe40003800200 */
[-C--:B01234-:R-:W-:Y:S01]  /*60e0*/  FMUL.FTZ R25, R28, R85.reuse ;  /* 0x000000551c197220 */ /* 0x09ffe20000410000 */
[----:B------:R-:W-:-:S07]  /*60f0*/  FMUL.FTZ R10, R10, R85 ;  /* 0x000000550a0a7220 */ /* 0x000fce0000410000 */
[----:B------:R-:W-:Y:S05]  /*6100*/  @P3 BRA `(.L_x_119) ;  /* 0x00000000002c3947 */ /* 0x000fea0003800000 */
[----:B------:R-:W0:Y:S01]  /*6110*/  LDCU.64 UR6, c[0x0][0x3f8] ;  /* 0x00007f00ff0677ac */ /* 0x000e220008000a00 */
[----:B------:R-:W-:Y:S02]  /*6120*/  MOV R88, R90 ;  /* 0x0000005a00587202 */ /* 0x000fe40000000f00 */
[----:B------:R-:W-:Y:S01]  /*6130*/  F2FP.BF16.F32.PACK_AB R25, R10, R25 ;  /* 0x000000190a19723e */ /* 0x000fe200000010ff */
[----:B------:R-:W1:Y:S01]  /*6140*/  LDCU.64 UR12, c[0x0][0x380] ;  /* 0x00007000ff0c77ac */ /* 0x000e620008000a00 */
[----:B0-----:R-:W-:Y:S02]  /*6150*/  IMAD R6, R21, UR6, RZ ;  /* 0x0000000615067c24 */ /* 0x001fe4000f8e02ff */
[----:B------:R-:W-:-:S04]  /*6160*/  IMAD.WIDE.U32 R88, R57, UR6, R88 ;  /* 0x0000000639587c25 */ /* 0x000fc8000f8e0058 */
[----:B------:R-:W-:Y:S01]  /*6170*/  IMAD R23, R57, UR7, R6 ;  /* 0x0000000739177c24 */ /* 0x000fe2000f8e0206 */
[----:B-1----:R-:W-:-:S04]  /*6180*/  LEA R22, P0, R88, UR12, 0x1 ;  /* 0x0000000c58167c11 */ /* 0x002fc8000f8008ff */
[----:B------:R-:W-:-:S04]  /*6190*/  IADD3 R23, PT, PT, R89, R23, RZ ;  /* 0x0000001759177210 */ /* 0x000fc80007ffe0ff */
[----:B------:R-:W-:-:S05]  /*61a0*/  LEA.HI.X R23, R88, UR13, R23, 0x1, P0 ;  /* 0x0000000d58177c11 */ /* 0x000fca00080f0c17 */
[----:B------:R0:W-:Y:S02]  /*61b0*/  STG.E desc[UR8][R22.64], R25 ;  /* 0x0000001916007986 */ /* 0x0001e4000c101908 */
.L_x_119:
[----:B------:R-:W-:Y:S05]  /*61c0*/  BSYNC.RECONVERGENT B0 ;  /* 0x0000000000007941 */ /* 0x000fea0003800200 */
.L_x_118:
[----:B------:R-:W-:Y:S02]  /*61d0*/  IADD3 R54, PT, PT, R3, R54, RZ ;  /* 0x0000003603367210 */ /* 0x000fe40007ffe0ff */
[----:B------:R-:W-:Y:S02]  /*61e0*/  IADD3 R55, PT, PT, R55, 0x1, RZ ;  /* 0x0000000137377810 */ /* 0x000fe40007ffe0ff */
[----:B------:R-:W-:-:S13]  /*61f0*/  ISETP.GE.AND P0, PT, R54, UR4, PT ;  /* 0x0000000436007c0c */ /* 0x000fda000bf06270 */
[----:B------:R-:W-:Y:S05]  /*6200*/  @!P0 BRA `(.L_x_120) ;  /* 0xffffffa000508947 */ /* 0x000fea000383ffff */
.L_x_77:
[----:B------:R-:W1:Y:S01]  /*6210*/  LDC R6, c[0x0][0x370] ;  /* 0x0000dc00ff067b82 */ /* 0x000e620000000800 */
[----:B------:R-:W-:Y:S01]  /*6220*/  ISETP.NE.AND P2, PT, R2, RZ, PT ;  /* 0x000000ff0200720c */ /* 0x000fe20003f45270 */
[----:B------:R-:W-:Y:S06]  /*6230*/  BSSY.RECONVERGENT B0, `(.L_x_121) ;  /* 0x0000011000007945 */ /* 0x000fec0003800200 */
[----:B------:R-:W2:Y:S08]  /*6240*/  LDC R7, c[0x0][0x374] ;  /* 0x0000dd00ff077b82 */ /* 0x000eb00000000800 */
[----:B------:R-:W3:Y:S01]  /*6250*/  LDC.64 R4, c[0x0][0x3c8] ;  /* 0x0000f200ff047b82 */ /* 0x000ee20000000a00 */
[----:B-1----:R-:W-:-:S02]  /*6260*/  ISETP.NE.AND P1, PT, R6, 0x1, PT ;  /* 0x000000010600780c */ /* 0x002fc40003f25270 */
[----:B------:R-:W-:Y:S02]  /*6270*/  IADD3 R8, PT, PT, R6, -0x1, RZ ;  /* 0xffffffff06087810 */ /* 0x000fe40007ffe0ff */
[----:B--2---:R-:W-:-:S04]  /*6280*/  IADD3 R3, PT, PT, R7, -0x1, RZ ;  /* 0xffffffff07037810 */ /* 0x004fc80007ffe0ff */
[----:B------:R-:W-:Y:S02]  /*6290*/  ISETP.NE.AND P0, PT, R0, R3, PT ;  /* 0x000000030000720c */ /* 0x000fe40003f05270 */
[----:B------:R-:W-:Y:S02]  /*62a0*/  SHF.L.U32 R0, R7, 0x1, RZ ;  /* 0x0000000107007819 */ /* 0x000fe400000006ff */
[----:B------:R-:W-:Y:S02]  /*62b0*/  ISETP.NE.OR P0, PT, R8, UR10, P0 ;  /* 0x0000000a08007c0c */ /* 0x000fe40008705670 */
[----:B------:R-:W-:-:S05]  /*62c0*/  SEL R3, R0, RZ, P1 ;  /* 0x000000ff00037207 */ /* 0x000fca0000800000 */
[----:B---3--:R-:W-:Y:S01]  /*62d0*/  IMAD.WIDE.U32 R4, R3, 0x4, R4 ;  /* 0x0000000403047825 */ /* 0x008fe200078e0004 */
[----:B------:R-:W-:Y:S06]  /*62e0*/  @P2 BRA `(.L_x_122) ;  /* 0x0000000000142947 */ /* 0x000fec0003800000 */
[----:B------:R-:W-:Y:S01]  /*62f0*/  HFMA2 R3, -RZ, RZ, 0, 5.9604644775390625e-08 ;  /* 0x00000001ff037431 */ /* 0x000fe200000001ff */
[----:B------:R-:W-:Y:S06]  /*6300*/  MEMBAR.ALL.GPU ;  /* 0x0000000000007992 */ /* 0x000fec000000a000 */
[----:B------:R-:W-:-:S00]  /*6310*/  ERRBAR ;  /* 0x00000000000079ab */ /* 0x000fc00000000000 */
[----:B------:R-:W-:Y:S06]  /*6320*/  CGAERRBAR ;  /* 0x00000000000075ab */ /* 0x000fec0000000000 */
[----:B------:R1:W-:Y:S02]  /*6330*/  REDG.E.ADD.S32.STRONG.GPU desc[UR8][R4.64], R3 ;  /* 0x000000030400798e */ /* 0x0003e4000c12e308 */
.L_x_122:
[----:B------:R-:W-:Y:S05]  /*6340*/  BSYNC.RECONVERGENT B0 ;  /* 0x0000000000007941 */ /* 0x000fea0003800200 */
.L_x_121:
[----:B------:R-:W-:Y:S05]  /*6350*/  @P0 EXIT ;  /* 0x000000000000094d */ /* 0x000fea0003800000 */
[----:B------:R-:W-:Y:S05]  /*6360*/  @P2 BRA `(.L_x_123) ;  /* 0x0000000000202947 */ /* 0x000fea0003800000 */
[----:B------:R-:W-:-:S05]  /*6370*/  IMAD R0, R6, R7, RZ ;  /* 0x0000000706007224 */ /* 0x000fca00078e02ff */
[----:B------:R-:W-:-:S13]  /*6380*/  ISETP.NE.AND P0, PT, R0, -0x1, PT ;  /* 0xffffffff0000780c */ /* 0x000fda0003f05270 */
[----:B------:R-:W-:Y:S05]  /*6390*/  @!P0 BRA `(.L_x_123) ;  /* 0x0000000000148947 */ /* 0x000fea0003800000 */
.L_x_124:
[----:B-1----:R-:W2:Y:S04]  /*63a0*/  LDG.E.STRONG.GPU R3, desc[UR8][R4.64] ;  /* 0x0000000804037981 */ /* 0x002ea8000c1ef900 */
[----:B--2---:R-:W-:Y:S01]  /*63b0*/  CCTL.IVALL ;  /* 0x00000000ff00798f */ /* 0x004fe20002000000 */
[----:B------:R-:W-:Y:S05]  /*63c0*/  YIELD ;  /* 0x0000000000007946 */ /* 0x000fea0003800000 */
[----:B------:R-:W-:-:S13]  /*63d0*/  ISETP.NE.AND P0, PT, R3, R0, PT ;  /* 0x000000000300720c */ /* 0x000fda0003f05270 */
[----:B------:R-:W-:Y:S05]  /*63e0*/  @P0 BRA `(.L_x_124) ;  /* 0xfffffffc00ec0947 */ /* 0x000fea000383ffff */
.L_x_123:
[----:B------:R-:W-:Y:S05]  /*63f0*/  WARPSYNC.ALL ;  /* 0x0000000000007948 */ /* 0x000fea0003800000 */
[----:B------:R-:W1:Y:S08]  /*6400*/  LDC.64 R34, c[0x0][0x3f8] ;  /* 0x0000fe00ff227b82 */ /* 0x000e700000000a00 */
[----:B------:R-:W-:Y:S01]  /*6410*/  BAR.SYNC.DEFER_BLOCKING 0x0 ;  /* 0x0000000000007b1d */ /* 0x000fe20000010000 */
[----:B-1----:R-:W-:-:S04]  /*6420*/  LEA.HI R3, P0, R35, R34, RZ, 0x1 ;  /* 0x0000002223037211 */ /* 0x002fc800078108ff */
        /* <DEDUP_REMOVED lines=18> */
[----:B------:R-:W-:-:S04]  /*6550*/  SEL R13, RZ, 0x1, !P0 ;  /* 0x00000001ff0d7807 */ /* 0x000fc80004000000 */
        /* <DEDUP_REMOVED lines=26> */
[----:B------:R-:W1:Y:S01]  /*6700*/  LDCU.64 UR4, c[0x0][0x3d8] ;  /* 0x00007b00ff0477ac */ /* 0x000e620008000a00 */
[----:B------:R-:W-:Y:S02]  /*6710*/  IADD3 R7, PT, PT, R13, 0x1, RZ ;  /* 0x000000010d077810 */ /* 0x000fe40007ffe0ff */
[----:B------:R-:W-:Y:S01]  /*6720*/  MOV R4, R2 ;  /* 0x0000000200047202 */ /* 0x000fe20000000f00 */
[----:B------:R-:W0:Y:S01]  /*6730*/  LDCU.64 UR6, c[0x0][0x390] ;  /* 0x00007200ff0677ac */ /* 0x000e220008000a00 */
[----:B------:R-:W-:Y:S02]  /*6740*/  LOP3.LUT R7, R7, 0x3, RZ, 0xc0, !PT ;  /* 0x0000000307077812 */ /* 0x000fe400078ec0ff */
[----:B------:R-:W-:Y:S01]  /*6750*/  MOV R5, R33 ;  /* 0x0000002100057202 */ /* 0x000fe20000000f00 */
[----:B------:R-:W2:Y:S01]  /*6760*/  LDCU.64 UR10, c[0x0][0x388] ;  /* 0x00007100ff0a77ac */ /* 0x000ea20008000a00 */
[C---:B------:R-:W-:Y:S02]  /*6770*/  SHF.L.U32 R20, R2.reuse, 0x3, RZ ;  /* 0x0000000302147819 */ /* 0x040fe400000006ff */
[----:B------:R-:W-:Y:S01]  /*6780*/  SHF.L.U64.HI R21, R2, 0x3, R33 ;  /* 0x0000000302157819 */ /* 0x000fe20000010221 */
[----:B------:R-:W-:Y:S01]  /*6790*/  IMAD.WIDE.U32 R4, R7, 0x1c0, R4 ;  /* 0x000001c007047825 */ /* 0x000fe200078e0004 */
[----:B------:R-:W-:-:S02]  /*67a0*/  SHF.L.U64.HI R30, R3, 0x2, R0 ;  /* 0x00000002031e7819 */ /* 0x000fc40000010200 */
[----:B------:R-:W-:Y:S02]  /*67b0*/  SHF.L.U64.HI R26, R27, 0x2, R32 ;  /* 0x000000021b1a7819 */ /* 0x000fe40000010220 */
[----:B-1----:R-:W-:Y:S01]  /*67c0*/  LEA R24, P1, R2, UR4, 0x2 ;  /* 0x0000000402187c11 */ /* 0x002fe2000f8210ff */
[----:B------:R-:W-:Y:S01]  /*67d0*/  UMOV UR4, URZ ;  /* 0x000000ff00047c82 */ /* 0x000fe20008000000 */
[----:B0-----:R-:W-:Y:S02]  /*67e0*/  IADD3 R22, P2, PT, R20, UR6, RZ ;  /* 0x0000000614167c10 */ /* 0x001fe4000ff5e0ff */
[----:B------:R-:W-:Y:S02]  /*67f0*/  LEA.HI.X R25, R2, UR5, R33, 0x2, P1 ;  /* 0x0000000502197c11 */ /* 0x000fe400088f1421 */
[----:B------:R-:W-:Y:S02]  /*6800*/  IADD3 R33, PT, PT, R5, UR4, RZ ;  /* 0x0000000405217c10 */ /* 0x000fe4000fffe0ff */
[----:B------:R-:W-:Y:S01]  /*6810*/  MOV R2, R4 ;  /* 0x0000000400027202 */ /* 0x000fe20000000f00 */
[----:B------:R-:W-:Y:S01]  /*6820*/  IMAD.WIDE.U32 R4, R34, 0x4, RZ ;  /* 0x0000000422047825 */ /* 0x000fe200078e00ff */
[----:B------:R-:W-:-:S02]  /*6830*/  IADD3.X R23, PT, PT, R21, UR7, RZ, P2, !PT ;  /* 0x0000000715177c10 */ /* 0x000fc400097fe4ff */
[----:B------:R-:W-:Y:S02]  /*6840*/  IADD3 R18, P2, PT, RZ, -R7, RZ ;  /* 0x80000007ff127210 */ /* 0x000fe40007f5e0ff */
[----:B--2---:R-:W-:Y:S02]  /*6850*/  IADD3 R20, P1, PT, R20, UR10, RZ ;  /* 0x0000000a14147c10 */ /* 0x004fe4000ff3e0ff */
[----:B------:R-:W-:Y:S02]  /*6860*/  SHF.L.U32 R7, R35, 0x2, RZ ;  /* 0x0000000223077819 */ /* 0x000fe400000006ff */
[----:B------:R-:W-:Y:S02]  /*6870*/  IADD3.X R21, PT, PT, R21, UR11, RZ, P1, !PT ;  /* 0x0000000b15157c10 */ /* 0x000fe40008ffe4ff */
[----:B------:R-:W-:Y:S02]  /*6880*/  IADD3 R28, PT, PT, R5, R7, RZ ;  /* 0x00000007051c7210 */ /* 0x000fe40007ffe0ff */
[----:B------:R-:W-:-:S07]  /*6890*/  IADD3.X R19, PT, PT, RZ, -0x1, RZ, P2, !PT ;  /* 0xffffffffff137810 */ /* 0x000fce00017fe4ff */
.L_x_127:
[----:B-1----:R-:W-:Y:S02]  /*68a0*/  LEA R8, P1, R3, R24, 0x2 ;  /* 0x0000001803087211 */ /* 0x002fe400078210ff */
        /* <DEDUP_REMOVED lines=28> */
.L_x_126:
[----:B------:R-:W-:Y:S05]  /*6a70*/  BSYNC.RECONVERGENT B0 ;  /* 0x0000000000007941 */ /* 0x000fea0003800200 */
.L_x_125:
[----:B------:R-:W-:Y:S05]  /*6a80*/  @!P0 EXIT ;  /* 0x000000000000894d */ /* 0x000fea0003800000 */
[C---:B------:R-:W-:Y:S01]  /*6a90*/  SHF.L.U64.HI R31, R34.reuse, 0x2, R35 ;  /* 0x00000002221f7819 */ /* 0x040fe20000010223 */
[----:B------:R-:W2:Y:S01]  /*6aa0*/  LDCU.64 UR4, c[0x0][0x3d8] ;  /* 0x00007b00ff0477ac */ /* 0x000ea20008000a00 */
[----:B------:R-:W-:Y:S02]  /*6ab0*/  SHF.L.U32 R29, R34, 0x2, RZ ;  /* 0x00000002221d7819 */ /* 0x000fe400000006ff */
[C---:B------:R-:W-:Y:S01]  /*6ac0*/  SHF.L.U64.HI R39, R27.reuse, 0x2, R32 ;  /* 0x000000021b277819 */ /* 0x040fe20000010220 */
[----:B------:R-:W3:Y:S01]  /*6ad0*/  LDCU.64 UR6, c[0x0][0x388] ;  /* 0x00007100ff0677ac */ /* 0x000ee20008000a00 */
[----:B------:R-:W-:Y:S02]  /*6ae0*/  SHF.L.U32 R41, R27, 0x2, RZ ;  /* 0x000000021b297819 */ /* 0x000fe400000006ff */
[C---:B------:R-:W-:Y:S01]  /*6af0*/  SHF.L.U64.HI R35, R3.reuse, 0x2, R0 ;  /* 0x0000000203237819 */ /* 0x040fe20000010200 */
[----:B------:R-:W4:Y:S01]  /*6b00*/  LDCU.64 UR10, c[0x0][0x390] ;  /* 0x00007200ff0a77ac */ /* 0x000f220008000a00 */
[----:B------:R-:W-:-:S07]  /*6b10*/  SHF.L.U32 R37, R3, 0x2, RZ ;  /* 0x0000000203257819 */ /* 0x000fce00000006ff */
.L_x_128:
[C---:B-1----:R-:W-:Y:S02]  /*6b20*/  SHF.L.U32 R16, R2.reuse, 0x2, RZ ;  /* 0x0000000202107819 */ /* 0x042fe400000006ff */
[----:B------:R-:W-:Y:S02]  /*6b30*/  SHF.L.U64.HI R13, R2, 0x2, R33 ;  /* 0x00000002020d7819 */ /* 0x000fe40000010221 */
[----:B--2---:R-:W-:-:S04]  /*6b40*/  IADD3 R4, P0, PT, R16, UR4, RZ ;  /* 0x0000000410047c10 */ /* 0x004fc8000ff1e0ff */
[----:B------:R-:W-:Y:S02]  /*6b50*/  IADD3.X R5, PT, PT, R13, UR5, RZ, P0, !PT ;  /* 0x000000050d057c10 */ /* 0x000fe400087fe4ff */
[C---:B------:R-:W-:Y:S02]  /*6b60*/  IADD3 R6, P0, PT, R4.reuse, R37, RZ ;  /* 0x0000002504067210 */ /* 0x040fe40007f1e0ff */
[C---:B------:R-:W-:Y:S01]  /*6b70*/  IADD3 R10, P1, PT, R4.reuse, R41, RZ ;  /* 0x00000029040a7210 */ /* 0x040fe20007f3e0ff */
[----:B------:R1:W2:Y:S01]  /*6b80*/  LDG.E R18, desc[UR8][R4.64] ;  /* 0x0000000804127981 */ /* 0x0002a2000c1e1900 */
[C---:B------:R-:W-:Y:S02]  /*6b90*/  IADD3.X R7, PT, PT, R5.reuse, R35, RZ, P0, !PT ;  /* 0x0000002305077210 */ /* 0x040fe400007fe4ff */
[----:B------:R-:W-:Y:S02]  /*6ba0*/  IADD3 R8, P0, PT, R4, R29, RZ ;  /* 0x0000001d04087210 */ /* 0x000fe40007f1e0ff */
[C---:B------:R-:W-:Y:S01]  /*6bb0*/  IADD3.X R11, PT, PT, R5.reuse, R39, RZ, P1, !PT ;  /* 0x00000027050b7210 */ /* 0x040fe20000ffe4ff */
[----:B------:R5:W2:Y:S01]  /*6bc0*/  LDG.E R19, desc[UR8][R6.64] ;  /* 0x0000000806137981 */ /* 0x000aa2000c1e1900 */
[----:B------:R-:W-:-:S03]  /*6bd0*/  IADD3.X R9, PT, PT, R5, R31, RZ, P0, !PT ;  /* 0x0000001f05097210 */ /* 0x000fc600007fe4ff */
[----:B------:R-:W2:Y:S04]  /*6be0*/  LDG.E R21, desc[UR8][R10.64] ;  /* 0x000000080a157981 */ /* 0x000ea8000c1e1900 */
[----:B------:R0:W2:Y:S01]  /*6bf0*/  LDG.E R20, desc[UR8][R8.64] ;  /* 0x0000000808147981 */ /* 0x0000a2000c1e1900 */
[C---:B------:R-:W-:Y:S02]  /*6c00*/  SHF.L.U32 R27, R2.reuse, 0x3, RZ ;  /* 0x00000003021b7819 */ /* 0x040fe400000006ff */
[----:B------:R-:W-:Y:S02]  /*6c10*/  SHF.L.U64.HI R28, R2, 0x3, R33 ;  /* 0x00000003021c7819 */ /* 0x000fe40000010221 */
[----:B------:R-:W-:Y:S02]  /*6c20*/  LOP3.LUT R14, R27, 0xfffffff8, RZ, 0xc0, !PT ;  /* 0xfffffff81b0e7812 */ /* 0x000fe400078ec0ff */
[----:B------:R-:W-:-:S02]  /*6c30*/  LOP3.LUT R16, R16, 0xfffffffc, RZ, 0xc0, !PT ;  /* 0xfffffffc10107812 */ /* 0x000fc400078ec0ff */
[----:B-1----:R-:W-:Y:S02]  /*6c40*/  LOP3.LUT R5, R28, 0x3, RZ, 0xc0, !PT ;  /* 0x000000031c057812 */ /* 0x002fe400078ec0ff */
[----:B---3--:R-:W-:Y:S02]  /*6c50*/  IADD3 R12, P0, PT, R14, UR6, RZ ;  /* 0x000000060e0c7c10 */ /* 0x008fe4000ff1e0ff */
[----:B------:R-:W-:Y:S02]  /*6c60*/  LOP3.LUT R4, R13, 0x3, RZ, 0xc0, !PT ;  /* 0x000000030d047812 */ /* 0x000fe400078ec0ff */
[----:B------:R-:W-:Y:S02]  /*6c70*/  IADD3 R16, P2, PT, R16, UR4, RZ ;  /* 0x0000000410107c10 */ /* 0x000fe4000ff5e0ff */
[----:B----4-:R-:W-:Y:S02]  /*6c80*/  IADD3 R14, P1, PT, R14, UR10, RZ ;  /* 0x0000000a0e0e7c10 */ /* 0x010fe4000ff3e0ff */
[----:B------:R-:W-:-:S02]  /*6c90*/  IADD3.X R13, PT, PT, R5, UR7, RZ, P0, !PT ;  /* 0x00000007050d7c10 */ /* 0x000fc400087fe4ff */
[----:B------:R-:W-:Y:S02]  /*6ca0*/  IADD3.X R17, PT, PT, R4, UR5, RZ, P2, !PT ;  /* 0x0000000504117c10 */ /* 0x000fe400097fe4ff */
[----:B------:R-:W-:Y:S02]  /*6cb0*/  IADD3.X R15, PT, PT, R5, UR11, RZ, P1, !PT ;  /* 0x0000000b050f7c10 */ /* 0x000fe40008ffe4ff */
[C---:B------:R-:W-:Y:S02]  /*6cc0*/  IADD3 R4, P0, PT, R16.reuse, R37, RZ ;  /* 0x0000002510047210 */ /* 0x040fe40007f1e0ff */
[C---:B-----5:R-:W-:Y:S02]  /*6cd0*/  IADD3 R6, P1, PT, R16.reuse, R29, RZ ;  /* 0x0000001d10067210 */ /* 0x060fe40007f3e0ff */
[----:B0-----:R-:W-:Y:S02]  /*6ce0*/  IADD3 R8, P2, PT, R16, R41, RZ ;  /* 0x0000002910087210 */ /* 0x001fe40007f5e0ff */
[----:B------:R-:W-:-:S02]  /*6cf0*/  IADD3.X R5, PT, PT, R17, R35, RZ, P0, !PT ;  /* 0x0000002311057210 */ /* 0x000fc400007fe4ff */
[C---:B------:R-:W-:Y:S02]  /*6d00*/  IADD3.X R7, PT, PT, R17.reuse, R31, RZ, P1, !PT ;  /* 0x0000001f11077210 */ /* 0x040fe40000ffe4ff */
[----:B------:R-:W-:Y:S01]  /*6d10*/  IADD3.X R9, PT, PT, R17, R39, RZ, P2, !PT ;  /* 0x0000002711097210 */ /* 0x000fe200017fe4ff */
[----:B--2---:R0:W-:Y:S04]  /*6d20*/  STG.E.64 desc[UR8][R12.64], R18 ;  /* 0x000000120c007986 */ /* 0x0041e8000c101b08 */
[----:B------:R1:W-:Y:S04]  /*6d30*/  STG.E.64 desc[UR8][R14.64], R20 ;  /* 0x000000140e007986 */ /* 0x0003e8000c101b08 */
        /* <DEDUP_REMOVED lines=28> */
[----:B------:R-:W3:Y:S04]  /*6f00*/  LDG.E R22, desc[UR8][R16.64+0x1500] ;  /* 0x0015000810167981 */ /* 0x000ee8000c1e1900 */
[----:B------:R-:W3:Y:S04]  /*6f10*/  LDG.E R23, desc[UR8][R4.64+0x1500] ;  /* 0x0015000804177981 */ /* 0x000ee8000c1e1900 */
        /* <DEDUP_REMOVED lines=13> */
[----:B------:R-:W-:Y:S01]  /*6ff0*/  HFMA2 R33, -RZ, RZ, 0, 0 ;  /* 0x00000000ff217431 */ /* 0x000fe200000001ff */
[----:B---3--:R1:W-:Y:S04]  /*7000*/  STG.E.64 desc[UR8][R12.64], R22 ;  /* 0x000000160c007986 */ /* 0x0083e8000c101b08 */
[----:B--2---:R1:W-:Y:S07]  /*7010*/  STG.E.64 desc[UR8][R14.64], R24 ;  /* 0x000000180e007986 */ /* 0x0043ee000c101b08 */
[----:B------:R-:W-:Y:S05]  /*7020*/  @P0 BRA `(.L_x_128) ;  /* 0xfffffff800bc0947 */ /* 0x000fea000383ffff */
[----:B------:R-:W-:Y:S05]  /*7030*/  EXIT ;  /* 0x000000000000794d */ /* 0x000fea0003800000 */
.L_x_129:
        /* <DEDUP_REMOVED lines=12> */
.L_x_3406:


//--------------------- .text._Z35group_norm_nhwc_bwd_one_pass_kernelI11Bf16IOFp32WLi512ELi28ELi448EEv26Group_norm_nhwc_bwd_params --------------------------
	.section	.text._Z35group_norm_nhwc_bwd_one_pass_kernelI11Bf16IOFp32WLi512ELi28ELi448EEv26Group_norm_nhwc_bwd_params,"ax",@progbits
	.align	128
        .global         _Z35group_norm_nhwc_bwd_one_pass_kernelI11Bf16IOFp32WLi512ELi28ELi448EEv26Group_norm_nhwc_bwd_params
        .type           _Z35group_norm_nhwc_bwd_one_pass_kernelI11Bf16IOFp32WLi512ELi28ELi448EEv26Group_norm_nhwc_bwd_params,@function
        .size           _Z35group_norm_nhwc_bwd_one_pass_kernelI11Bf16IOFp32WLi512ELi28ELi448EEv26Group_norm_nhwc_bwd_params,(.L_x_3407 - _Z35group_norm_nhwc_bwd_one_pass_kernelI11Bf16IOFp32WLi512ELi28ELi448EEv26Group_norm_nhwc_bwd_params)
        .other          _Z35group_norm_nhwc_bwd_one_pass_kernelI11Bf16IOFp32WLi512ELi28ELi448EEv26Group_norm_nhwc_bwd_params,@"STO_CUDA_ENTRY STV_DEFAULT"
_Z35group_norm_nhwc_bwd_one_pass_kernelI11Bf16IOFp32WLi512ELi28ELi448EEv26Group_norm_nhwc_bwd_params:
.text._Z35group_norm_nhwc_bwd_one_pass_kernelI11Bf16IOFp32WLi512ELi28ELi448EEv26Group_norm_nhwc_bwd_params:
[----:B------:R-:W-:Y:S08]  /*0000*/  LDC R1, c[0x0][0x37c] ;  /* 0x0000df00ff017b82 */ /* 0x000ff00000000800 */
[----:B------:R-:W0:Y:S01]  /*0010*/  S2UR UR8, SR_CTAID.Y ;  /* 0x00000000000879c3 */ /* 0x000e220000002600 */
[----:B------:R-:W1:Y:S01]  /*0020*/  LDCU UR4, c[0x0][0x410] ;  /* 0x00008200ff0477ac */ /* 0x000e620008000800 */
[----:B------:R-:W1:Y:S01]  /*0030*/  LDCU UR5, c[0x0][0x3e0] ;  /* 0x00007c00ff0577ac */ /* 0x000e620008000800 */
[----:B------:R-:W2:Y:S01]  /*0040*/  LDCU.64 UR6, c[0x0][0x358] ;  /* 0x00006b00ff0677ac */ /* 0x000ea20008000a00 */
[----:B-1----:R-:W-:-:S04]  /*0050*/  UIMAD UR4, UR4, UR5, URZ ;  /* 0x00000005040472a4 */ /* 0x002fc8000f8e02ff */
[----:B0-----:R-:W-:-:S09]  /*0060*/  UISETP.GE.AND UP0, UPT, UR8, UR4, UPT ;  /* 0x000000040800728c */ /* 0x001fd2000bf06270 */
[----:B--2---:R-:W-:Y:S05]  /*0070*/  BRA.U UP0, `(.L_x_130) ;  /* 0x000000a100fc7547 */ /* 0x004fea000b800000 */
[----:B------:R-:W0:Y:S01]  /*0080*/  S2R R4, SR_TID.X ;  /* 0x0000000000047919 */ /* 0x000e220000002100 */
[----:B------:R-:W-:Y:S01]  /*0090*/  HFMA2 R80, -RZ, RZ, 0, 0 ;  /* 0x00000000ff507431 */ /* 0x000fe200000001ff */
[----:B------:R-:W-:Y:S02]  /*00a0*/  MOV R83, UR8 ;  /* 0x0000000800537c02 */ /* 0x000fe40008000f00 */
[----:B0-----:R-:W-:-:S05]  /*00b0*/  LOP3.LUT R0, R4, 0xffff, RZ, 0xc0, !PT ;  /* 0x0000ffff04007812 */ /* 0x001fca00078ec0ff */
[----:B------:R-:W-:-:S05]  /*00c0*/  IMAD R0, R0, 0x124a, RZ ;  /* 0x0000124a00007824 */ /* 0x000fca00078e02ff */
[----:B------:R-:W-:Y:S02]  /*00d0*/  SHF.R.U32.HI R82, RZ, 0x10, R0 ;  /* 0x00000010ff527819 */ /* 0x000fe40000011600 */
[----:B------:R-:W0:Y:S02]  /*00e0*/  S2R R0, SR_LANEID ;  /* 0x0000000000007919 */ /* 0x000e240000000000 */
[----:B------:R-:W-:-:S05]  /*00f0*/  PRMT R2, R82, 0x9910, RZ ;  /* 0x0000991052027816 */ /* 0x000fca00000000ff */
[----:B------:R-:W-:-:S05]  /*0100*/  IMAD R2, R2, 0xe, RZ ;  /* 0x0000000e02027824 */ /* 0x000fca00078e02ff */
[----:B------:R-:W-:-:S04]  /*0110*/  IADD3 R2, PT, PT, RZ, -R2, RZ ;  /* 0x80000002ff027210 */ /* 0x000fc80007ffe0ff */
[----:B------:R-:W-:-:S04]  /*0120*/  PRMT R81, R2, 0x7710, RZ ;  /* 0x0000771002517816 */ /* 0x000fc800000000ff */
[----:B------:R-:W-:-:S04]  /*0130*/  IADD3 R81, PT, PT, R81, R4, RZ ;  /* 0x0000000451517210 */ /* 0x000fc80007ffe0ff */
[----:B------:R-:W-:-:S04]  /*0140*/  SHF.L.U32 R81, R81, 0x1, RZ ;  /* 0x0000000151517819 */ /* 0x000fc800000006ff */
[----:B------:R-:W-:-:S07]  /*0150*/  LOP3.LUT R2, R81, 0xffff, RZ, 0xc0, !PT ;  /* 0x0000ffff51027812 */ /* 0x000fce00078ec0ff */
.L_x_197:
[----:B-1----:R-:W1:Y:S01]  /*0160*/  LDC R10, c[0x0][0x410] ;  /* 0x00010400ff0a7b82 */ /* 0x002e620000000800 */
[----:B--2---:R-:W2:Y:S01]  /*0170*/  LDCU UR4, c[0x0][0x41c] ;  /* 0x00008380ff0477ac */ /* 0x004ea20008000800 */
[----:B------:R-:W-:Y:S02]  /*0180*/  ISETP.GE.AND P1, PT, R83, RZ, PT ;  /* 0x000000ff5300720c */ /* 0x000fe40003f26270 */
[----:B------:R-:W-:Y:S01]  /*0190*/  CS2R R78, SRZ ;  /* 0x00000000004e7805 */ /* 0x000fe2000001ff00 */
[----:B---3--:R-:W3:Y:S01]  /*01a0*/  LDCU.128 UR8, c[0x0][0x400] ;  /* 0x00008000ff0877ac */ /* 0x008ee20008000c00 */
[----:B-1--4-:R-:W-:-:S04]  /*01b0*/  IABS R9, R10 ;  /* 0x0000000a00097213 */ /* 0x012fc80000000000 */
[----:B------:R-:W1:Y:S08]  /*01c0*/  I2F.RP R6, R9 ;  /* 0x0000000900067306 */ /* 0x000e700000209400 */
[----:B-1----:R-:W1:Y:S02]  /*01d0*/  MUFU.RCP R6, R6 ;  /* 0x0000000600067308 */ /* 0x002e640000001000 */
[----:B01----:R-:W-:-:S06]  /*01e0*/  IADD3 R4, PT, PT, R6, 0xffffffe, RZ ;  /* 0x0ffffffe06047810 */ /* 0x003fcc0007ffe0ff */
[----:B------:R1:W4:Y:S02]  /*01f0*/  F2I.FTZ.U32.TRUNC.NTZ R5, R4 ;  /* 0x0000000400057305 */ /* 0x000324000021f000 */
[----:B-1----:R-:W-:Y:S02]  /*0200*/  MOV R4, RZ ;  /* 0x000000ff00047202 */ /* 0x002fe40000000f00 */
[----:B----4-:R-:W-:-:S05]  /*0210*/  IADD3 R8, PT, PT, RZ, -R5, RZ ;  /* 0x80000005ff087210 */ /* 0x010fca0007ffe0ff */
[----:B------:R-:W-:Y:S01]  /*0220*/  IMAD R3, R8, R9, RZ ;  /* 0x0000000908037224 */ /* 0x000fe200078e02ff */
[----:B------:R-:W-:-:S03]  /*0230*/  IABS R8, R83 ;  /* 0x0000005300087213 */ /* 0x000fc60000000000 */
[----:B------:R-:W-:Y:S02]  /*0240*/  IMAD.HI.U32 R5, R5, R3, R4 ;  /* 0x0000000305057227 */ /* 0x000fe400078e0004 */
[----:B------:R-:W2:Y:S04]  /*0250*/  S2R R3, SR_CTAID.X ;  /* 0x0000000000037919 */ /* 0x000ea80000002500 */
[----:B------:R-:W-:-:S05]  /*0260*/  IMAD.HI.U32 R5, R5, R8, RZ ;  /* 0x0000000805057227 */ /* 0x000fca00078e00ff */
[----:B------:R-:W-:-:S05]  /*0270*/  IADD3 R6, PT, PT, -R5, RZ, RZ ;  /* 0x000000ff05067210 */ /* 0x000fca0007ffe1ff */
[----:B------:R-:W-:Y:S01]  /*0280*/  IMAD R4, R9, R6, R8 ;  /* 0x0000000609047224 */ /* 0x000fe200078e0208 */
[----:B------:R-:W-:-:S04]  /*0290*/  LOP3.LUT R6, R83, R10, RZ, 0x3c, !PT ;  /* 0x0000000a53067212 */ /* 0x000fc800078e3cff */
[----:B------:R-:W-:Y:S02]  /*02a0*/  ISETP.GT.U32.AND P4, PT, R9, R4, PT ;  /* 0x000000040900720c */ /* 0x000fe40003f84070 */
[----:B------:R-:W-:-:S11]  /*02b0*/  ISETP.GE.AND P2, PT, R6, RZ, PT ;  /* 0x000000ff0600720c */ /* 0x000fd60003f46270 */
[-C--:B------:R-:W-:Y:S01]  /*02c0*/  @!P4 IADD3 R4, PT, PT, R4, -R9.reuse, RZ ;  /* 0x800000090404c210 */ /* 0x080fe20007ffe0ff */
[----:B--2---:R-:W-:Y:S01]  /*02d0*/  IMAD R7, R3, UR4, R82 ;  /* 0x0000000403077c24 */ /* 0x004fe2000f8e0252 */
[----:B------:R-:W-:Y:S02]  /*02e0*/  @!P4 IADD3 R5, PT, PT, R5, 0x1, RZ ;  /* 0x000000010505c810 */ /* 0x000fe40007ffe0ff */
[----:B------:R-:W-:Y:S02]  /*02f0*/  CS2R R76, SRZ ;  /* 0x00000000004c7805 */ /* 0x000fe4000001ff00 */
[----:B------:R-:W-:Y:S02]  /*0300*/  ISETP.GE.U32.AND P0, PT, R4, R9, PT ;  /* 0x000000090400720c */ /* 0x000fe40003f06070 */
[----:B------:R-:W-:Y:S02]  /*0310*/  CS2R R74, SRZ ;  /* 0x00000000004a7805 */ /* 0x000fe4000001ff00 */
[----:B---3--:R-:W-:-:S02]  /*0320*/  ISETP.GE.U32.AND P3, PT, R7, UR8, PT ;  /* 0x0000000807007c0c */ /* 0x008fc4000bf66070 */
[----:B------:R-:W-:Y:S02]  /*0330*/  CS2R R72, SRZ ;  /* 0x0000000000487805 */ /* 0x000fe4000001ff00 */
[----:B------:R-:W-:Y:S02]  /*0340*/  SHF.R.S32.HI R17, RZ, 0x1f, R7 ;  /* 0x0000001fff117819 */ /* 0x000fe40000011407 */
[----:B------:R-:W-:Y:S02]  /*0350*/  CS2R R70, SRZ ;  /* 0x0000000000467805 */ /* 0x000fe4000001ff00 */
[----:B------:R-:W-:Y:S02]  /*0360*/  ISETP.GT.U32.AND P5, PT, R9, R4, PT ;  /* 0x000000040900720c */ /* 0x000fe40003fa4070 */
[----:B------:R-:W-:Y:S02]  /*0370*/  CS2R R68, SRZ ;  /* 0x0000000000447805 */ /* 0x000fe4000001ff00 */
[----:B------:R-:W-:-:S02]  /*0380*/  IADD3 R9, PT, PT, R4, -R9, RZ ;  /* 0x8000000904097210 */ /* 0x000fc40007ffe0ff */
[----:B------:R-:W-:Y:S02]  /*0390*/  CS2R R66, SRZ ;  /* 0x0000000000427805 */ /* 0x000fe4000001ff00 */
[----:B------:R-:W-:Y:S02]  /*03a0*/  ISETP.GE.AND.EX P3, PT, R17, UR9, PT, P3 ;  /* 0x0000000911007c0c */ /* 0x000fe4000bf66330 */
[----:B------:R-:W-:Y:S02]  /*03b0*/  CS2R R64, SRZ ;  /* 0x0000000000407805 */ /* 0x000fe4000001ff00 */
[----:B------:R-:W-:Y:S01]  /*03c0*/  SEL R4, R9, R4, !P5 ;  /* 0x0000000409047207 */ /* 0x000fe20006800000 */
[----:B------:R-:W1:Y:S01]  /*03d0*/  LDCU.U8 UR4, c[0x0][0x414] ;  /* 0x00008280ff0477ac */ /* 0x000e620008000000 */
[----:B------:R-:W-:Y:S02]  /*03e0*/  @P0 IADD3 R5, PT, PT, R5, 0x1, RZ ;  /* 0x0000000105050810 */ /* 0x000fe40007ffe0ff */
[----:B------:R-:W-:-:S02]  /*03f0*/  ISETP.NE.AND P4, PT, R10, RZ, PT ;  /* 0x000000ff0a00720c */ /* 0x000fc40003f85270 */
[----:B------:R-:W-:Y:S02]  /*0400*/  LOP3.LUT R9, RZ, R10, RZ, 0x33, !PT ;  /* 0x0000000aff097212 */ /* 0x000fe400078e33ff */
[----:B------:R-:W-:Y:S02]  /*0410*/  @!P1 IADD3 R4, PT, PT, -R4, RZ, RZ ;  /* 0x000000ff04049210 */ /* 0x000fe40007ffe1ff */
[----:B------:R-:W-:Y:S01]  /*0420*/  @!P2 IADD3 R5, PT, PT, -R5, RZ, RZ ;  /* 0x000000ff0505a210 */ /* 0x000fe20007ffe1ff */
[----:B------:R-:W2:Y:S01]  /*0430*/  @!P3 LDC.64 R20, c[0x0][0x3f8] ;  /* 0x0000fe00ff14bb82 */ /* 0x000ea20000000a00 */
[----:B------:R-:W-:Y:S02]  /*0440*/  IADD3 R13, PT, PT, R7, 0x20, RZ ;  /* 0x00000020070d7810 */ /* 0x000fe40007ffe0ff */
[C---:B------:R-:W-:Y:S02]  /*0450*/  SEL R119, R9.reuse, R4, !P4 ;  /* 0x0000000409777207 */ /* 0x040fe40006000000 */
[----:B------:R-:W-:-:S02]  /*0460*/  SEL R5, R9, R5, !P4 ;  /* 0x0000000509057207 */ /* 0x000fc40006000000 */
[----:B------:R-:W-:Y:S01]  /*0470*/  ISETP.GE.U32.AND P0, PT, R13, UR8, PT ;  /* 0x000000080d007c0c */ /* 0x000fe2000bf06070 */
[----:B------:R-:W-:Y:S01]  /*0480*/  IMAD R11, R119, 0x1c, RZ ;  /* 0x0000001c770b7824 */ /* 0x000fe200078e02ff */
[----:B------:R-:W-:Y:S01]  /*0490*/  SHF.R.S32.HI R9, RZ, 0x1f, R13 ;  /* 0x0000001fff097819 */ /* 0x000fe2000001140d */
[----:B------:R-:W3:Y:S01]  /*04a0*/  @!P3 LDC.64 R22, c[0x0][0x3a0] ;  /* 0x0000e800ff16bb82 */ /* 0x000ee20000000a00 */
[----:B------:R-:W-:Y:S02]  /*04b0*/  IADD3 R15, PT, PT, R7, 0x40, RZ ;  /* 0x00000040070f7810 */ /* 0x000fe40007ffe0ff */
[----:B------:R-:W-:Y:S02]  /*04c0*/  ISETP.GE.AND.EX P0, PT, R9, UR9, PT, P0 ;  /* 0x0000000909007c0c */ /* 0x000fe4000bf06300 */
[C---:B------:R-:W-:Y:S02]  /*04d0*/  IADD3 R120, P1, PT, R11.reuse, R2, RZ ;  /* 0x000000020b787210 */ /* 0x040fe40007f3e0ff */
[----:B------:R-:W-:Y:S01]  /*04e0*/  SHF.R.S32.HI R2, RZ, 0x1f, R5 ;  /* 0x0000001fff027819 */ /* 0x000fe20000011405 */
[----:B------:R-:W4:Y:S01]  /*04f0*/  @!P3 LDC.64 R24, c[0x0][0x398] ;  /* 0x0000e600ff18bb82 */ /* 0x000f220000000a00 */
[----:B------:R-:W-:-:S02]  /*0500*/  LEA.HI.X.SX32 R121, R11, RZ, 0x1, P1 ;  /* 0x000000ff0b797211 */ /* 0x000fc400008f0eff */
[----:B------:R-:W-:Y:S01]  /*0510*/  ISETP.GE.U32.AND P1, PT, R15, UR8, PT ;  /* 0x000000080f007c0c */ /* 0x000fe2000bf26070 */
[----:B------:R-:W-:Y:S01]  /*0520*/  IMAD R2, R2, UR10, RZ ;  /* 0x0000000a02027c24 */ /* 0x000fe2000f8e02ff */
[----:B------:R-:W-:Y:S01]  /*0530*/  SHF.R.S32.HI R19, RZ, 0x1f, R15 ;  /* 0x0000001fff137819 */ /* 0x000fe2000001140f */
[----:B------:R-:W-:Y:S02]  /*0540*/  IMAD.WIDE.U32 R120, R5, UR10, R120 ;  /* 0x0000000a05787c25 */ /* 0x000fe4000f8e0078 */
[----:B------:R-:W0:Y:S01]  /*0550*/  @!P0 LDC.64 R26, c[0x0][0x3f8] ;  /* 0x0000fe00ff1a8b82 */ /* 0x000e220000000a00 */
[----:B------:R-:W-:Y:S01]  /*0560*/  ISETP.GE.AND.EX P1, PT, R19, UR9, PT, P1 ;  /* 0x0000000913007c0c */ /* 0x000fe2000bf26310 */
[----:B------:R-:W-:Y:S01]  /*0570*/  IMAD R123, R5, UR11, R2 ;  /* 0x0000000b057b7c24 */ /* 0x000fe2000f8e0202 */
[----:B------:R-:W-:Y:S01]  /*0580*/  @!P3 MOV R122, R120 ;  /* 0x00000078007ab202 */ /* 0x000fe20000000f00 */
[----:B--2---:R-:W-:Y:S01]  /*0590*/  @!P3 IMAD R2, R17, R20, RZ ;  /* 0x000000141102b224 */ /* 0x004fe200078e02ff */
[----:B------:R-:W-:-:S02]  /*05a0*/  IADD3 R17, PT, PT, R7, 0x60, RZ ;  /* 0x0000006007117810 */ /* 0x000fc40007ffe0ff */
[----:B------:R-:W-:Y:S01]  /*05b0*/  IADD3 R123, PT, PT, R121, R123, RZ ;  /* 0x0000007b797b7210 */ /* 0x000fe20007ffe0ff */
[C---:B------:R-:W-:Y:S01]  /*05c0*/  @!P3 IMAD R11, R7.reuse, R21, R2 ;  /* 0x00000015070bb224 */ /* 0x040fe200078e0202 */
[----:B------:R-:W2:Y:S01]  /*05d0*/  @!P0 LDC.64 R28, c[0x0][0x3a0] ;  /* 0x0000e800ff1c8b82 */ /* 0x000ea20000000a00 */
[----:B------:R-:W-:Y:S01]  /*05e0*/  @!P0 MOV R10, R120 ;  /* 0x00000078000a8202 */ /* 0x000fe20000000f00 */
[----:B------:R-:W-:Y:S01]  /*05f0*/  @!P3 IMAD.WIDE.U32 R4, R7, R20, R122 ;  /* 0x000000140704b225 */ /* 0x000fe200078e007a */
[----:B------:R-:W-:-:S05]  /*0600*/  SHF.R.S32.HI R21, RZ, 0x1f, R17 ;  /* 0x0000001fff157819 */ /* 0x000fca0000011411 */
[----:B------:R-:W1:Y:S01]  /*0610*/  @!P1 LDC.64 R32, c[0x0][0x3f8] ;  /* 0x0000fe00ff209b82 */ /* 0x000e620000000a00 */
[----:B------:R-:W-:Y:S02]  /*0620*/  @!P3 IADD3 R11, PT, PT, R5, R11, RZ ;  /* 0x0000000b050bb210 */ /* 0x000fe40007ffe0ff */
[C---:B------:R-:W-:Y:S02]  /*0630*/  @!P3 SHF.L.U32 R5, R4.reuse, 0x1, RZ ;  /* 0x000000010405b819 */ /* 0x040fe400000006ff */
[----:B------:R-:W-:Y:S02]  /*0640*/  @!P3 SHF.L.U64.HI R2, R4, 0x1, R11 ;  /* 0x000000010402b819 */ /* 0x000fe4000001020b */
[----:B---3--:R-:W-:Y:S01]  /*0650*/  @!P3 IADD3 R4, P2, PT, R5, R22, RZ ;  /* 0x000000160504b210 */ /* 0x008fe20007f5e0ff */
[----:B0-----:R-:W-:Y:S01]  /*0660*/  @!P0 IMAD R6, R9, R26, RZ ;  /* 0x0000001a09068224 */ /* 0x001fe200078e02ff */
[----:B----4-:R-:W-:Y:S01]  /*0670*/  @!P3 IADD3 R8, P4, PT, R5, R24, RZ ;  /* 0x000000180508b210 */ /* 0x010fe20007f9e0ff */
[----:B------:R-:W0:Y:S01]  /*0680*/  @!P0 LDC.64 R30, c[0x0][0x398] ;  /* 0x0000e600ff1e8b82 */ /* 0x000e220000000a00 */
[----:B------:R-:W-:-:S02]  /*0690*/  @!P0 MOV R11, R123 ;  /* 0x0000007b000b8202 */ /* 0x000fc40000000f00 */
[C---:B------:R-:W-:Y:S01]  /*06a0*/  @!P3 IADD3.X R5, PT, PT, R2.reuse, R23, RZ, P2, !PT ;  /* 0x000000170205b210 */ /* 0x040fe200017fe4ff */
[----:B------:R-:W-:Y:S01]  /*06b0*/  @!P0 IMAD R23, R13, R27, R6 ;  /* 0x0000001b0d178224 */ /* 0x000fe200078e0206 */
[----:B------:R-:W-:Y:S01]  /*06c0*/  ISETP.GE.U32.AND P2, PT, R17, UR8, PT ;  /* 0x0000000811007c0c */ /* 0x000fe2000bf46070 */
[----:B------:R-:W-:Y:S01]  /*06d0*/  @!P0 IMAD.WIDE.U32 R10, R13, R26, R10 ;  /* 0x0000001a0d0a8225 */ /* 0x000fe200078e000a */
[----:B------:R-:W-:Y:S01]  /*06e0*/  @!P3 IADD3.X R9, PT, PT, R2, R25, RZ, P4, !PT ;  /* 0x000000190209b210 */ /* 0x000fe200027fe4ff */
[----:B------:R3:W4:Y:S01]  /*06f0*/  @!P3 LDG.E R79, desc[UR6][R4.64] ;  /* 0x00000006044fb981 */ /* 0x000722000c1e1900 */
[----:B------:R-:W-:Y:S01]  /*0700*/  ISETP.GE.AND.EX P2, PT, R21, UR9, PT, P2 ;  /* 0x0000000915007c0c */ /* 0x000fe2000bf46320 */
[----:B------:R-:W3:Y:S01]  /*0710*/  @!P1 LDC.64 R26, c[0x0][0x398] ;  /* 0x0000e600ff1a9b82 */ /* 0x000ee20000000a00 */
[----:B------:R-:W-:Y:S01]  /*0720*/  @!P0 IADD3 R11, PT, PT, R11, R23, RZ ;  /* 0x000000170b0b8210 */ /* 0x000fe20007ffe0ff */
[----:B------:R3:W4:Y:S01]  /*0730*/  @!P3 LDG.E R78, desc[UR6][R8.64] ;  /* 0x00000006084eb981 */ /* 0x000722000c1e1900 */
[C---:B------:R-:W-:Y:S01]  /*0740*/  @!P0 SHF.L.U32 R13, R10.reuse, 0x1, RZ ;  /* 0x000000010a0d8819 */ /* 0x040fe200000006ff */
[----:B-1----:R-:W-:Y:S01]  /*0750*/  @!P1 IMAD R6, R19, R32, RZ ;  /* 0x0000002013069224 */ /* 0x002fe200078e02ff */
[----:B------:R-:W-:-:S02]  /*0760*/  @!P0 SHF.L.U64.HI R2, R10, 0x1, R11 ;  /* 0x000000010a028819 */ /* 0x000fc4000001020b */
[----:B--2---:R-:W-:Y:S01]  /*0770*/  @!P0 IADD3 R10, P3, PT, R13, R28, RZ ;  /* 0x0000001c0d0a8210 */ /* 0x004fe20007f7e0ff */
[----:B------:R-:W1:Y:S01]  /*0780*/  @!P1 LDC.64 R24, c[0x0][0x3a0] ;  /* 0x0000e800ff189b82 */ /* 0x000e620000000a00 */
[----:B------:R-:W-:Y:S02]  /*0790*/  IADD3 R19, PT, PT, R7, 0x80, RZ ;  /* 0x0000008007137810 */ /* 0x000fe40007ffe0ff */
[----:B------:R-:W-:Y:S02]  /*07a0*/  @!P0 IADD3.X R11, PT, PT, R2, R29, RZ, P3, !PT ;  /* 0x0000001d020b8210 */ /* 0x000fe40001ffe4ff */
[----:B------:R-:W-:Y:S02]  /*07b0*/  ISETP.GE.U32.AND P3, PT, R19, UR8, PT ;  /* 0x0000000813007c0c */ /* 0x000fe4000bf66070 */
[----:B------:R-:W-:Y:S01]  /*07c0*/  SHF.R.S32.HI R23, RZ, 0x1f, R19 ;  /* 0x0000001fff177819 */ /* 0x000fe20000011413 */
[----:B------:R-:W2:Y:S01]  /*07d0*/  @!P2 LDC.64 R34, c[0x0][0x3f8] ;  /* 0x0000fe00ff22ab82 */ /* 0x000ea20000000a00 */
[----:B0-----:R-:W-:-:S02]  /*07e0*/  @!P0 IADD3 R12, P4, PT, R13, R30, RZ ;  /* 0x0000001e0d0c8210 */ /* 0x001fc40007f9e0ff */
[----:B---3--:R-:W-:Y:S02]  /*07f0*/  @!P1 MOV R4, R120 ;  /* 0x0000007800049202 */ /* 0x008fe40000000f00 */
[----:B------:R-:W-:Y:S01]  /*0800*/  @!P1 MOV R5, R123 ;  /* 0x0000007b00059202 */ /* 0x000fe20000000f00 */
[----:B------:R-:W-:Y:S01]  /*0810*/  @!P1 IMAD R9, R15, R33, R6 ;  /* 0x000000210f099224 */ /* 0x000fe200078e0206 */
[----:B------:R-:W-:Y:S01]  /*0820*/  ISETP.GE.AND.EX P3, PT, R23, UR9, PT, P3 ;  /* 0x0000000917007c0c */ /* 0x000fe2000bf66330 */
[----:B------:R-:W0:Y:S01]  /*0830*/  @!P2 LDC.64 R28, c[0x0][0x3a0] ;  /* 0x0000e800ff1cab82 */ /* 0x000e220000000a00 */
[----:B------:R-:W-:Y:S01]  /*0840*/  @!P0 IADD3.X R13, PT, PT, R2, R31, RZ, P4, !PT ;  /* 0x0000001f020d8210 */ /* 0x000fe200027fe4ff */
[----:B------:R-:W-:Y:S01]  /*0850*/  @!P1 IMAD.WIDE.U32 R4, R15, R32, R4 ;  /* 0x000000200f049225 */ /* 0x000fe200078e0004 */
[----:B------:R3:W4:Y:S05]  /*0860*/  @!P0 LDG.E R77, desc[UR6][R10.64] ;  /* 0x000000060a4d8981 */ /* 0x00072a000c1e1900 */
[----:B------:R-:W0:Y:S01]  /*0870*/  @!P2 LDC.64 R30, c[0x0][0x398] ;  /* 0x0000e600ff1eab82 */ /* 0x000e220000000a00 */
[----:B------:R-:W-:Y:S01]  /*0880*/  @!P1 IADD3 R5, PT, PT, R5, R9, RZ ;  /* 0x0000000905059210 */ /* 0x000fe20007ffe0ff */
[----:B------:R2:W4:Y:S01]  /*0890*/  @!P0 LDG.E R76, desc[UR6][R12.64] ;  /* 0x000000060c4c8981 */ /* 0x000522000c1e1900 */
[----:B------:R-:W-:-:S05]  /*08a0*/  @!P1 SHF.L.U32 R9, R4, 0x1, RZ ;  /* 0x0000000104099819 */ /* 0x000fca00000006ff */
[----:B------:R-:W0:Y:S01]  /*08b0*/  @!P3 LDC.64 R32, c[0x0][0x3f8] ;  /* 0x0000fe00ff20bb82 */ /* 0x000e220000000a00 */
[----:B---3--:R-:W-:Y:S01]  /*08c0*/  @!P2 MOV R10, R120 ;  /* 0x00000078000aa202 */ /* 0x008fe20000000f00 */
[----:B--2---:R-:W-:Y:S01]  /*08d0*/  @!P2 IMAD R6, R21, R34, RZ ;  /* 0x000000221506a224 */ /* 0x004fe200078e02ff */
[----:B------:R-:W-:Y:S02]  /*08e0*/  @!P2 MOV R11, R123 ;  /* 0x0000007b000ba202 */ /* 0x000fe40000000f00 */
[----:B------:R-:W-:Y:S01]  /*08f0*/  @!P1 SHF.L.U64.HI R2, R4, 0x1, R5 ;  /* 0x0000000104029819 */ /* 0x000fe20000010205 */
[----:B------:R-:W-:Y:S01]  /*0900*/  @!P2 IMAD R13, R17, R35, R6 ;  /* 0x00000023110da224 */ /* 0x000fe200078e0206 */
[----:B------:R-:W-:Y:S01]  /*0910*/  @!P1 IADD3 R8, P4, PT, R9, R26, RZ ;  /* 0x0000001a09089210 */ /* 0x000fe20007f9e0ff */
[----:B------:R-:W-:Y:S01]  /*0920*/  @!P2 IMAD.WIDE.U32 R10, R17, R34, R10 ;  /* 0x00000022110aa225 */ /* 0x000fe200078e000a */
[----:B-1----:R-:W-:Y:S02]  /*0930*/  @!P1 IADD3 R4, P0, PT, R9, R24, RZ ;  /* 0x0000001809049210 */ /* 0x002fe40007f1e0ff */
[----:B------:R-:W-:-:S02]  /*0940*/  IADD3 R15, PT, PT, R7, 0xa0, RZ ;  /* 0x000000a0070f7810 */ /* 0x000fc40007ffe0ff */
[C---:B------:R-:W-:Y:S02]  /*0950*/  @!P1 IADD3.X R9, PT, PT, R2.reuse, R27, RZ, P4, !PT ;  /* 0x0000001b02099210 */ /* 0x040fe400027fe4ff */
[----:B------:R-:W-:Y:S01]  /*0960*/  @!P1 IADD3.X R5, PT, PT, R2, R25, RZ, P0, !PT ;  /* 0x0000001902059210 */ /* 0x000fe200007fe4ff */
[----:B------:R-:W1:Y:S01]  /*0970*/  @!P3 LDC.64 R26, c[0x0][0x398] ;  /* 0x0000e600ff1abb82 */ /* 0x000e620000000a00 */
[----:B------:R-:W-:Y:S01]  /*0980*/  ISETP.GE.U32.AND P4, PT, R15, UR8, PT ;  /* 0x000000080f007c0c */ /* 0x000fe2000bf86070 */
[----:B------:R-:W2:Y:S01]  /*0990*/  @!P1 LDG.E R74, desc[UR6][R8.64] ;  /* 0x00000006084a9981 */ /* 0x000ea2000c1e1900 */
[----:B------:R-:W-:Y:S02]  /*09a0*/  SHF.R.S32.HI R21, RZ, 0x1f, R15 ;  /* 0x0000001fff157819 */ /* 0x000fe4000001140f */
[----:B------:R-:W-:Y:S01]  /*09b0*/  @!P2 IADD3 R11, PT, PT, R11, R13, RZ ;  /* 0x0000000d0b0ba210 */ /* 0x000fe20007ffe0ff */
[----:B------:R3:W2:Y:S01]  /*09c0*/  @!P1 LDG.E R75, desc[UR6][R4.64] ;  /* 0x00000006044b9981 */ /* 0x0006a2000c1e1900 */
[C---:B------:R-:W-:Y:S01]  /*09d0*/  @!P2 SHF.L.U32 R13, R10.reuse, 0x1, RZ ;  /* 0x000000010a0da819 */ /* 0x040fe200000006ff */
[----:B0-----:R-:W-:Y:S01]  /*09e0*/  @!P3 IMAD R6, R23, R32, RZ ;  /* 0x000000201706b224 */ /* 0x001fe200078e02ff */
[----:B------:R-:W-:Y:S01]  /*09f0*/  ISETP.GE.AND.EX P4, PT, R21, UR9, PT, P4 ;  /* 0x0000000915007c0c */ /* 0x000fe2000bf86340 */
[----:B------:R-:W0:Y:S01]  /*0a00*/  @!P3 LDC.64 R24, c[0x0][0x3a0] ;  /* 0x0000e800ff18bb82 */ /* 0x000e220000000a00 */
[----:B------:R-:W-:-:S02]  /*0a10*/  @!P2 SHF.L.U64.HI R2, R10, 0x1, R11 ;  /* 0x000000010a02a819 */ /* 0x000fc4000001020b */
[----:B------:R-:W-:Y:S02]  /*0a20*/  @!P2 IADD3 R12, P1, PT, R13, R30, RZ ;  /* 0x0000001e0d0ca210 */ /* 0x000fe40007f3e0ff */
[----:B------:R-:W-:Y:S02]  /*0a30*/  IADD3 R17, PT, PT, R7, 0xc0, RZ ;  /* 0x000000c007117810 */ /* 0x000fe40007ffe0ff */
[----:B------:R-:W-:Y:S02]  /*0a40*/  @!P2 IADD3 R10, P0, PT, R13, R28, RZ ;  /* 0x0000001c0d0aa210 */ /* 0x000fe40007f1e0ff */
[----:B------:R-:W-:Y:S02]  /*0a50*/  @!P2 IADD3.X R13, PT, PT, R2, R31, RZ, P1, !PT ;  /* 0x0000001f020da210 */ /* 0x000fe40000ffe4ff */
[----:B------:R-:W-:Y:S01]  /*0a60*/  ISETP.GE.U32.AND P1, PT, R17, UR8, PT ;  /* 0x0000000811007c0c */ /* 0x000fe2000bf26070 */
[----:B------:R-:W1:Y:S01]  /*0a70*/  @!P4 LDC.64 R34, c[0x0][0x3f8] ;  /* 0x0000fe00ff22cb82 */ /* 0x000e620000000a00 */
[----:B------:R-:W-:-:S02]  /*0a80*/  SHF.R.S32.HI R23, RZ, 0x1f, R17 ;  /* 0x0000001fff177819 */ /* 0x000fc40000011411 */
[----:B---3--:R-:W-:Y:S02]  /*0a90*/  @!P3 MOV R4, R120 ;  /* 0x000000780004b202 */ /* 0x008fe40000000f00 */
[----:B------:R-:W-:Y:S01]  /*0aa0*/  @!P3 MOV R5, R123 ;  /* 0x0000007b0005b202 */ /* 0x000fe20000000f00 */
[----:B------:R-:W-:Y:S01]  /*0ab0*/  @!P3 IMAD R9, R19, R33, R6 ;  /* 0x000000211309b224 */ /* 0x000fe200078e0206 */
[----:B------:R-:W-:Y:S01]  /*0ac0*/  ISETP.GE.AND.EX P1, PT, R23, UR9, PT, P1 ;  /* 0x0000000917007c0c */ /* 0x000fe2000bf26310 */
[----:B------:R-:W3:Y:S01]  /*0ad0*/  @!P4 LDC.64 R30, c[0x0][0x398] ;  /* 0x0000e600ff1ecb82 */ /* 0x000ee20000000a00 */
[----:B------:R-:W-:Y:S01]  /*0ae0*/  @!P2 IADD3.X R11, PT, PT, R2, R29, RZ, P0, !PT ;  /* 0x0000001d020ba210 */ /* 0x000fe200007fe4ff */
[----:B------:R-:W-:Y:S01]  /*0af0*/  @!P3 IMAD.WIDE.U32 R4, R19, R32, R4 ;  /* 0x000000201304b225 */ /* 0x000fe200078e0004 */
[----:B------:R-:W2:Y:S04]  /*0b00*/  @!P2 LDG.E R72, desc[UR6][R12.64] ;  /* 0x000000060c48a981 */ /* 0x000ea8000c1e1900 */
[----:B------:R-:W-:Y:S01]  /*0b10*/  @!P3 IADD3 R5, PT, PT, R5, R9, RZ ;  /* 0x000000090505b210 */ /* 0x000fe20007ffe0ff */
[----:B------:R-:W3:Y:S01]  /*0b20*/  @!P4 LDC.64 R28, c[0x0][0x3a0] ;  /* 0x0000e800ff1ccb82 */ /* 0x000ee20000000a00 */
[C---:B------:R-:W-:Y:S01]  /*0b30*/  @!P3 SHF.L.U32 R9, R4.reuse, 0x1, RZ ;  /* 0x000000010409b819 */ /* 0x040fe200000006ff */
[----:B------:R1:W2:Y:S06]  /*0b40*/  @!P2 LDG.E R73, desc[UR6][R10.64] ;  /* 0x000000060a49a981 */ /* 0x0002ac000c1e1900 */
[----:B------:R-:W3:Y:S01]  /*0b50*/  @!P1 LDC.64 R32, c[0x0][0x3f8] ;  /* 0x0000fe00ff209b82 */ /* 0x000ee20000000a00 */
[----:B------:R-:W-:-:S02]  /*0b60*/  @!P3 SHF.L.U64.HI R2, R4, 0x1, R5 ;  /* 0x000000010402b819 */ /* 0x000fc40000010205 */
[----:B0-----:R-:W-:Y:S02]  /*0b70*/  @!P3 IADD3 R4, P0, PT, R9, R24, RZ ;  /* 0x000000180904b210 */ /* 0x001fe40007f1e0ff */
[----:B------:R-:W-:Y:S01]  /*0b80*/  IADD3 R19, PT, PT, R7, 0xe0, RZ ;  /* 0x000000e007137810 */ /* 0x000fe20007ffe0ff */
[----:B-1----:R-:W-:Y:S01]  /*0b90*/  @!P4 IMAD R6, R21, R34, RZ ;  /* 0x000000221506c224 */ /* 0x002fe200078e02ff */
[----:B------:R-:W-:Y:S02]  /*0ba0*/  @!P3 IADD3.X R5, PT, PT, R2, R25, RZ, P0, !PT ;  /* 0x000000190205b210 */ /* 0x000fe400007fe4ff */
[----:B------:R-:W-:Y:S02]  /*0bb0*/  ISETP.GE.U32.AND P0, PT, R19, UR8, PT ;  /* 0x0000000813007c0c */ /* 0x000fe4000bf06070 */
[----:B------:R-:W-:Y:S02]  /*0bc0*/  SHF.R.S32.HI R21, RZ, 0x1f, R19 ;  /* 0x0000001fff157819 */ /* 0x000fe40000011413 */
[----:B------:R-:W-:-:S02]  /*0bd0*/  @!P4 MOV R10, R120 ;  /* 0x00000078000ac202 */ /* 0x000fc40000000f00 */
[----:B------:R-:W-:Y:S02]  /*0be0*/  @!P4 MOV R11, R123 ;  /* 0x0000007b000bc202 */ /* 0x000fe40000000f00 */
[----:B------:R-:W-:Y:S01]  /*0bf0*/  @!P3 IADD3 R8, P2, PT, R9, R26, RZ ;  /* 0x0000001a0908b210 */ /* 0x000fe20007f5e0ff */
[----:B------:R-:W-:Y:S01]  /*0c00*/  @!P4 IMAD R13, R15, R35, R6 ;  /* 0x000000230f0dc224 */ /* 0x000fe200078e0206 */
[----:B------:R-:W-:Y:S01]  /*0c10*/  ISETP.GE.AND.EX P0, PT, R21, UR9, PT, P0 ;  /* 0x0000000915007c0c */ /* 0x000fe2000bf06300 */
[----:B------:R-:W-:Y:S01]  /*0c20*/  @!P4 IMAD.WIDE.U32 R10, R15, R34, R10 ;  /* 0x000000220f0ac225 */ /* 0x000fe200078e000a */
[----:B------:R-:W-:Y:S01]  /*0c30*/  @!P3 IADD3.X R9, PT, PT, R2, R27, RZ, P2, !PT ;  /* 0x0000001b0209b210 */ /* 0x000fe200017fe4ff */
[----:B------:R0:W2:Y:S01]  /*0c40*/  @!P3 LDG.E R71, desc[UR6][R4.64] ;  /* 0x000000060447b981 */ /* 0x0000a2000c1e1900 */
[----:B------:R-:W-:Y:S01]  /*0c50*/  IADD3 R15, PT, PT, R7, 0x100, RZ ;  /* 0x00000100070f7810 */ /* 0x000fe20007ffe0ff */
[----:B---3--:R-:W-:Y:S01]  /*0c60*/  @!P1 IMAD R6, R23, R32, RZ ;  /* 0x0000002017069224 */ /* 0x008fe200078e02ff */
[----:B------:R-:W-:Y:S01]  /*0c70*/  @!P4 IADD3 R11, PT, PT, R11, R13, RZ ;  /* 0x0000000d0b0bc210 */ /* 0x000fe20007ffe0ff */
[----:B------:R1:W3:Y:S01]  /*0c80*/  @!P3 LDG.E R70, desc[UR6][R8.64] ;  /* 0x000000060846b981 */ /* 0x0002e2000c1e1900 */
[----:B------:R-:W-:Y:S01]  /*0c90*/  @!P4 SHF.L.U32 R13, R10, 0x1, RZ ;  /* 0x000000010a0dc819 */ /* 0x000fe200000006ff */
[----:B------:R-:W1:Y:S01]  /*0ca0*/  @!P1 LDC.64 R34, c[0x0][0x398] ;  /* 0x0000e600ff229b82 */ /* 0x000e620000000a00 */
[----:B------:R-:W-:-:S02]  /*0cb0*/  ISETP.GE.U32.AND P3, PT, R15, UR8, PT ;  /* 0x000000080f007c0c */ /* 0x000fc4000bf66070 */
[----:B------:R-:W-:Y:S02]  /*0cc0*/  SHF.R.S32.HI R23, RZ, 0x1f, R15 ;  /* 0x0000001fff177819 */ /* 0x000fe4000001140f */
[----:B------:R-:W-:Y:S02]  /*0cd0*/  @!P4 SHF.L.U64.HI R2, R10, 0x1, R11 ;  /* 0x000000010a02c819 */ /* 0x000fe4000001020b */
[C---:B------:R-:W-:Y:S01]  /*0ce0*/  @!P4 IADD3 R10, P2, PT, R13.reuse, R28, RZ ;  /* 0x0000001c0d0ac210 */ /* 0x040fe20007f5e0ff */
[----:B------:R-:W1:Y:S01]  /*0cf0*/  @!P1 LDC.64 R26, c[0x0][0x3a0] ;  /* 0x0000e800ff1a9b82 */ /* 0x000e620000000a00 */
[----:B------:R-:W-:Y:S02]  /*0d00*/  @!P4 IADD3 R12, P5, PT, R13, R30, RZ ;  /* 0x0000001e0d0cc210 */ /* 0x000fe40007fbe0ff */
[----:B------:R-:W-:Y:S02]  /*0d10*/  ISETP.GE.AND.EX P3, PT, R23, UR9, PT, P3 ;  /* 0x0000000917007c0c */ /* 0x000fe4000bf66330 */
[----:B0-----:R-:W-:-:S02]  /*0d20*/  @!P1 MOV R4, R120 ;  /* 0x0000007800049202 */ /* 0x001fc40000000f00 */
[----:B------:R-:W-:Y:S01]  /*0d30*/  @!P1 MOV R5, R123 ;  /* 0x0000007b00059202 */ /* 0x000fe20000000f00 */
[----:B------:R-:W0:Y:S01]  /*0d40*/  @!P0 LDC.64 R36, c[0x0][0x3f8] ;  /* 0x0000fe00ff248b82 */ /* 0x000e220000000a00 */
[C---:B------:R-:W-:Y:S01]  /*0d50*/  @!P4 IADD3.X R11, PT, PT, R2.reuse, R29, RZ, P2, !PT ;  /* 0x0000001d020bc210 */ /* 0x040fe200017fe4ff */
[C---:B-1----:R-:W-:Y:S01]  /*0d60*/  @!P1 IMAD R9, R17.reuse, R33, R6 ;  /* 0x0000002111099224 */ /* 0x042fe200078e0206 */
[----:B------:R-:W-:Y:S01]  /*0d70*/  @!P4 IADD3.X R13, PT, PT, R2, R31, RZ, P5, !PT ;  /* 0x0000001f020dc210 */ /* 0x000fe20002ffe4ff */
[----:B------:R-:W-:Y:S01]  /*0d80*/  @!P1 IMAD.WIDE.U32 R4, R17, R32, R4 ;  /* 0x0000002011049225 */ /* 0x000fe200078e0004 */
[----:B------:R-:W-:Y:S01]  /*0d90*/  IADD3 R17, PT, PT, R7, 0x120, RZ ;  /* 0x0000012007117810 */ /* 0x000fe20007ffe0ff */
[----:B------:R1:W3:Y:S02]  /*0da0*/  @!P4 LDG.E R69, desc[UR6][R10.64] ;  /* 0x000000060a45c981 */ /* 0x0002e4000c1e1900 */
[----:B------:R-:W1:Y:S01]  /*0db0*/  @!P3 LDC.64 R32, c[0x0][0x3f8] ;  /* 0x0000fe00ff20bb82 */ /* 0x000e620000000a00 */
[----:B------:R-:W-:Y:S01]  /*0dc0*/  SHF.R.S32.HI R25, RZ, 0x1f, R17 ;  /* 0x0000001fff197819 */ /* 0x000fe20000011411 */
[----:B------:R1:W3:Y:S01]  /*0dd0*/  @!P4 LDG.E R68, desc[UR6][R12.64] ;  /* 0x000000060c44c981 */ /* 0x0002e2000c1e1900 */
[----:B------:R-:W-:-:S04]  /*0de0*/  ISETP.GE.U32.AND P4, PT, R17, UR8, PT ;  /* 0x0000000811007c0c */ /* 0x000fc8000bf86070 */
[----:B------:R-:W-:Y:S01]  /*0df0*/  ISETP.GE.AND.EX P4, PT, R25, UR9, PT, P4 ;  /* 0x0000000919007c0c */ /* 0x000fe2000bf86340 */
[----:B------:R-:W1:Y:S01]  /*0e00*/  @!P0 LDC.64 R28, c[0x0][0x3a0] ;  /* 0x0000e800ff1c8b82 */ /* 0x000e620000000a00 */
[----:B------:R-:W-:Y:S02]  /*0e10*/  @!P1 IADD3 R5, PT, PT, R5, R9, RZ ;  /* 0x0000000905059210 */ /* 0x000fe40007ffe0ff */
[----:B------:R-:W-:-:S05]  /*0e20*/  @!P1 SHF.L.U32 R9, R4, 0x1, RZ ;  /* 0x0000000104099819 */ /* 0x000fca00000006ff */
[----:B------:R-:W1:Y:S01]  /*0e30*/  @!P0 LDC.64 R30, c[0x0][0x398] ;  /* 0x0000e600ff1e8b82 */ /* 0x000e620000000a00 */
[----:B------:R-:W-:Y:S02]  /*0e40*/  @!P1 SHF.L.U64.HI R2, R4, 0x1, R5 ;  /* 0x0000000104029819 */ /* 0x000fe40000010205 */
[----:B------:R-:W-:Y:S01]  /*0e50*/  @!P1 IADD3 R8, P5, PT, R9, R34, RZ ;  /* 0x0000002209089210 */ /* 0x000fe20007fbe0ff */
[----:B0-----:R-:W-:Y:S01]  /*0e60*/  @!P0 IMAD R6, R21, R36, RZ ;  /* 0x0000002415068224 */ /* 0x001fe200078e02ff */
[----:B------:R-:W-:Y:S02]  /*0e70*/  @!P1 IADD3 R4, P2, PT, R9, R26, RZ ;  /* 0x0000001a09049210 */ /* 0x000fe40007f5e0ff */
[----:B-1----:R-:W-:Y:S02]  /*0e80*/  @!P0 MOV R10, R120 ;  /* 0x00000078000a8202 */ /* 0x002fe40000000f00 */
[----:B------:R-:W-:Y:S02]  /*0e90*/  @!P0 MOV R11, R123 ;  /* 0x0000007b000b8202 */ /* 0x000fe40000000f00 */
[----:B------:R-:W-:-:S02]  /*0ea0*/  @!P1 IADD3.X R9, PT, PT, R2, R35, RZ, P5, !PT ;  /* 0x0000002302099210 */ /* 0x000fc40002ffe4ff */
[----:B------:R-:W0:Y:S01]  /*0eb0*/  @!P4 LDC.64 R34, c[0x0][0x3f8] ;  /* 0x0000fe00ff22cb82 */ /* 0x000e220000000a00 */
[C---:B------:R-:W-:Y:S01]  /*0ec0*/  @!P0 IMAD R13, R19.reuse, R37, R6 ;  /* 0x00000025130d8224 */ /* 0x040fe200078e0206 */
[----:B------:R-:W-:Y:S01]  /*0ed0*/  @!P1 IADD3.X R5, PT, PT, R2, R27, RZ, P2, !PT ;  /* 0x0000001b02059210 */ /* 0x000fe200017fe4ff */
[----:B------:R-:W-:Y:S01]  /*0ee0*/  @!P0 IMAD.WIDE.U32 R10, R19, R36, R10 ;  /* 0x00000024130a8225 */ /* 0x000fe200078e000a */
[----:B------:R-:W-:Y:S01]  /*0ef0*/  IADD3 R21, PT, PT, R7, 0x140, RZ ;  /* 0x0000014007157810 */ /* 0x000fe20007ffe0ff */
[----:B------:R-:W3:Y:S03]  /*0f00*/  @!P1 LDG.E R66, desc[UR6][R8.64] ;  /* 0x0000000608429981 */ /* 0x000ee6000c1e1900 */
[----:B------:R-:W-:Y:S01]  /*0f10*/  @!P0 IADD3 R11, PT, PT, R11, R13, RZ ;  /* 0x0000000d0b0b8210 */ /* 0x000fe20007ffe0ff */
[----:B------:R1:W3:Y:S01]  /*0f20*/  @!P1 LDG.E R67, desc[UR6][R4.64] ;  /* 0x0000000604439981 */ /* 0x0002e2000c1e1900 */
[C---:B------:R-:W-:Y:S01]  /*0f30*/  @!P0 SHF.L.U32 R13, R10.reuse, 0x1, RZ ;  /* 0x000000010a0d8819 */ /* 0x040fe200000006ff */
[----:B------:R-:W-:Y:S01]  /*0f40*/  @!P3 IMAD R6, R23, R32, RZ ;  /* 0x000000201706b224 */ /* 0x000fe200078e02ff */
[----:B------:R-:W-:Y:S01]  /*0f50*/  @!P0 SHF.L.U64.HI R2, R10, 0x1, R11 ;  /* 0x000000010a028819 */ /* 0x000fe2000001020b */
[----:B------:R-:W0:Y:S01]  /*0f60*/  @!P3 LDC.64 R18, c[0x0][0x3a0] ;  /* 0x0000e800ff12bb82 */ /* 0x000e220000000a00 */
[----:B------:R-:W-:-:S02]  /*0f70*/  ISETP.GE.U32.AND P1, PT, R21, UR8, PT ;  /* 0x0000000815007c0c */ /* 0x000fc4000bf26070 */
[----:B------:R-:W-:Y:S02]  /*0f80*/  SHF.R.S32.HI R27, RZ, 0x1f, R21 ;  /* 0x0000001fff1b7819 */ /* 0x000fe40000011415 */
[----:B-1----:R-:W-:Y:S02]  /*0f90*/  @!P3 MOV R4, R120 ;  /* 0x000000780004b202 */ /* 0x002fe40000000f00 */
[----:B------:R-:W-:Y:S02]  /*0fa0*/  @!P3 MOV R5, R123 ;  /* 0x0000007b0005b202 */ /* 0x000fe40000000f00 */
[C---:B------:R-:W-:Y:S02]  /*0fb0*/  @!P0 IADD3 R10, P2, PT, R13.reuse, R28, RZ ;  /* 0x0000001c0d0a8210 */ /* 0x040fe40007f5e0ff */
[----:B------:R-:W-:Y:S01]  /*0fc0*/  @!P0 IADD3 R12, P5, PT, R13, R30, RZ ;  /* 0x0000001e0d0c8210 */ /* 0x000fe20007fbe0ff */
[C---:B------:R-:W-:Y:S02]  /*0fd0*/  @!P3 IMAD R13, R15.reuse, R33, R6 ;  /* 0x000000210f0db224 */ /* 0x040fe400078e0206 */
[----:B------:R-:W-:Y:S01]  /*0fe0*/  @!P3 IMAD.WIDE.U32 R4, R15, R32, R4 ;  /* 0x000000200f04b225 */ /* 0x000fe200078e0004 */
[----:B------:R-:W-:Y:S01]  /*0ff0*/  ISETP.GE.AND.EX P1, PT, R27, UR9, PT, P1 ;  /* 0x000000091b007c0c */ /* 0x000fe2000bf26310 */
[----:B------:R-:W1:Y:S01]  /*1000*/  @!P4 LDC.64 R32, c[0x0][0x398] ;  /* 0x0000e600ff20cb82 */ /* 0x000e620000000a00 */
[----:B------:R-:W-:-:S02]  /*1010*/  IADD3 R23, PT, PT, R7, 0x160, RZ ;  /* 0x0000016007177810 */ /* 0x000fc40007ffe0ff */
[----:B------:R-:W-:Y:S02]  /*1020*/  @!P3 IADD3 R5, PT, PT, R5, R13, RZ ;  /* 0x0000000d0505b210 */ /* 0x000fe40007ffe0ff */
[C---:B------:R-:W-:Y:S02]  /*1030*/  @!P0 IADD3.X R11, PT, PT, R2.reuse, R29, RZ, P2, !PT ;  /* 0x0000001d020b8210 */ /* 0x040fe400017fe4ff */
[----:B------:R-:W-:Y:S01]  /*1040*/  @!P0 IADD3.X R13, PT, PT, R2, R31, RZ, P5, !PT ;  /* 0x0000001f020d8210 */ /* 0x000fe20002ffe4ff */
[----:B------:R-:W1:Y:S01]  /*1050*/  @!P3 LDC.64 R28, c[0x0][0x398] ;  /* 0x0000e600ff1cbb82 */ /* 0x000e620000000a00 */
[C---:B------:R-:W-:Y:S01]  /*1060*/  @!P3 SHF.L.U32 R15, R4.reuse, 0x1, RZ ;  /* 0x00000001040fb819 */ /* 0x040fe200000006ff */
[----:B------:R0:W3:Y:S01]  /*1070*/  @!P0 LDG.E R65, desc[UR6][R10.64] ;  /* 0x000000060a418981 */ /* 0x0000e2000c1e1900 */
[----:B------:R-:W-:Y:S01]  /*1080*/  @!P3 SHF.L.U64.HI R2, R4, 0x1, R5 ;  /* 0x000000010402b819 */ /* 0x000fe20000010205 */
[----:B0-----:R-:W-:Y:S01]  /*1090*/  @!P4 IMAD R4, R25, R34, RZ ;  /* 0x000000221904c224 */ /* 0x001fe200078e02ff */
[----:B------:R-:W-:Y:S01]  /*10a0*/  ISETP.GE.U32.AND P2, PT, R23, UR8, PT ;  /* 0x0000000817007c0c */ /* 0x000fe2000bf46070 */
[----:B------:R-:W3:Y:S01]  /*10b0*/  @!P0 LDG.E R64, desc[UR6][R12.64] ;  /* 0x000000060c408981 */ /* 0x000ee2000c1e1900 */
[----:B------:R-:W-:Y:S01]  /*10c0*/  SHF.R.S32.HI R25, RZ, 0x1f, R23 ;  /* 0x0000001fff197819 */ /* 0x000fe20000011417 */
[----:B------:R-:W0:Y:S03]  /*10d0*/  @!P1 LDC.64 R36, c[0x0][0x3f8] ;  /* 0x0000fe00ff249b82 */ /* 0x000e260000000a00 */
[----:B------:R-:W-:-:S05]  /*10e0*/  ISETP.GE.AND.EX P2, PT, R25, UR9, PT, P2 ;  /* 0x0000000919007c0c */ /* 0x000fca000bf46320 */
[----:B------:R-:W4:Y:S01]  /*10f0*/  @!P4 LDC.64 R30, c[0x0][0x3a0] ;  /* 0x0000e800ff1ecb82 */ /* 0x000f220000000a00 */
[----:B------:R-:W-:Y:S01]  /*1100*/  @!P4 IMAD R11, R17, R35, R4 ;  /* 0x00000023110bc224 */ /* 0x000fe200078e0204 */
[----:B------:R-:W-:Y:S02]  /*1110*/  @!P3 IADD3 R8, P5, PT, R15, R18, RZ ;  /* 0x000000120f08b210 */ /* 0x000fe40007fbe0ff */
[----:B------:R-:W-:Y:S02]  /*1120*/  @!P4 MOV R4, R120 ;  /* 0x000000780004c202 */ /* 0x000fe40000000f00 */
[----:B------:R-:W-:Y:S02]  /*1130*/  @!P4 MOV R5, R123 ;  /* 0x0000007b0005c202 */ /* 0x000fe40000000f00 */
[----:B------:R-:W4:Y:S01]  /*1140*/  @!P2 LDC.64 R40, c[0x0][0x3f8] ;  /* 0x0000fe00ff28ab82 */ /* 0x000f220000000a00 */
[----:B------:R-:W-:Y:S01]  /*1150*/  @!P3 IADD3.X R9, PT, PT, R2, R19, RZ, P5, !PT ;  /* 0x000000130209b210 */ /* 0x000fe20002ffe4ff */
[----:B------:R-:W-:Y:S01]  /*1160*/  @!P4 IMAD.WIDE.U32 R4, R17, R34, R4 ;  /* 0x000000221104c225 */ /* 0x000fe200078e0004 */
[----:B------:R-:W-:-:S05]  /*1170*/  MOV R19, RZ ;  /* 0x000000ff00137202 */ /* 0x000fca0000000f00 */
[----:B------:R-:W4:Y:S01]  /*1180*/  @!P1 LDC.64 R38, c[0x0][0x3a0] ;  /* 0x0000e800ff269b82 */ /* 0x000f220000000a00 */
[----:B-1----:R-:W-:Y:S01]  /*1190*/  @!P3 IADD3 R10, P0, PT, R15, R28, RZ ;  /* 0x0000001c0f0ab210 */ /* 0x002fe20007f1e0ff */
[----:B------:R1:W3:Y:S01]  /*11a0*/  @!P3 LDG.E R19, desc[UR6][R8.64] ;  /* 0x000000060813b981 */ /* 0x0002e2000c1e1900 */
[----:B------:R-:W-:Y:S02]  /*11b0*/  @!P4 IADD3 R5, PT, PT, R5, R11, RZ ;  /* 0x0000000b0505c210 */ /* 0x000fe40007ffe0ff */
[----:B------:R-:W-:Y:S01]  /*11c0*/  @!P4 SHF.L.U32 R17, R4, 0x1, RZ ;  /* 0x000000010411c819 */ /* 0x000fe200000006ff */
[----:B0-----:R-:W-:Y:S01]  /*11d0*/  @!P1 IMAD R6, R27, R36, RZ ;  /* 0x000000241b069224 */ /* 0x001fe200078e02ff */
[----:B------:R-:W-:Y:S02]  /*11e0*/  @!P3 IADD3.X R11, PT, PT, R2, R29, RZ, P0, !PT ;  /* 0x0000001d020bb210 */ /* 0x000fe400007fe4ff */
[----:B------:R-:W-:Y:S02]  /*11f0*/  @!P4 SHF.L.U64.HI R2, R4, 0x1, R5 ;  /* 0x000000010402c819 */ /* 0x000fe40000010205 */
[----:B-1----:R-:W-:-:S02]  /*1200*/  @!P1 MOV R8, R120 ;  /* 0x0000007800089202 */ /* 0x002fc40000000f00 */
[----:B------:R-:W-:Y:S02]  /*1210*/  @!P1 MOV R9, R123 ;  /* 0x0000007b00099202 */ /* 0x000fe40000000f00 */
[----:B----4-:R-:W-:Y:S02]  /*1220*/  @!P4 IADD3 R14, P0, PT, R17, R30, RZ ;  /* 0x0000001e110ec210 */ /* 0x010fe40007f1e0ff */
[----:B------:R-:W-:Y:S01]  /*1230*/  IADD3 R35, PT, PT, R7, 0x180, RZ ;  /* 0x0000018007237810 */ /* 0x000fe20007ffe0ff */
[C---:B------:R-:W-:Y:S01]  /*1240*/  @!P1 IMAD R13, R21.reuse, R37, R6 ;  /* 0x00000025150d9224 */ /* 0x040fe200078e0206 */
[----:B------:R-:W-:Y:S01]  /*1250*/  @!P4 IADD3.X R15, PT, PT, R2, R31, RZ, P0, !PT ;  /* 0x0000001f020fc210 */ /* 0x000fe200007fe4ff */
[----:B------:R-:W-:Y:S01]  /*1260*/  @!P1 IMAD.WIDE.U32 R8, R21, R36, R8 ;  /* 0x0000002415089225 */ /* 0x000fe200078e0008 */
[----:B------:R-:W-:Y:S02]  /*1270*/  CS2R R4, SRZ ;  /* 0x0000000000047805 */ /* 0x000fe4000001ff00 */
[----:B------:R-:W-:Y:S01]  /*1280*/  ISETP.GE.U32.AND P0, PT, R35, UR8, PT ;  /* 0x0000000823007c0c */ /* 0x000fe2000bf06070 */
[----:B------:R-:W0:Y:S01]  /*1290*/  @!P1 LDC.64 R30, c[0x0][0x398] ;  /* 0x0000e600ff1e9b82 */ /* 0x000e220000000a00 */
[----:B------:R-:W-:-:S02]  /*12a0*/  SHF.R.S32.HI R21, RZ, 0x1f, R35 ;  /* 0x0000001fff157819 */ /* 0x000fc40000011423 */
[----:B------:R-:W-:Y:S01]  /*12b0*/  @!P4 IADD3 R16, P5, PT, R17, R32, RZ ;  /* 0x000000201110c210 */ /* 0x000fe20007fbe0ff */
[----:B------:R1:W4:Y:S01]  /*12c0*/  @!P3 LDG.E R4, desc[UR6][R10.64] ;  /* 0x000000060a04b981 */ /* 0x000322000c1e1900 */
[----:B------:R-:W-:Y:S02]  /*12d0*/  @!P1 IADD3 R9, PT, PT, R9, R13, RZ ;  /* 0x0000000d09099210 */ /* 0x000fe40007ffe0ff */
[----:B------:R-:W-:Y:S01]  /*12e0*/  @!P1 SHF.L.U32 R29, R8, 0x1, RZ ;  /* 0x00000001081d9819 */ /* 0x000fe200000006ff */
[----:B------:R1:W4:Y:S01]  /*12f0*/  @!P4 LDG.E R5, desc[UR6][R14.64] ;  /* 0x000000060e05c981 */ /* 0x000322000c1e1900 */
[----:B------:R-:W-:Y:S02]  /*1300*/  ISETP.GE.AND.EX P0, PT, R21, UR9, PT, P0 ;  /* 0x0000000915007c0c */ /* 0x000fe4000bf06300 */
[----:B------:R-:W-:Y:S01]  /*1310*/  @!P4 IADD3.X R17, PT, PT, R2, R33, RZ, P5, !PT ;  /* 0x000000210211c210 */ /* 0x000fe20002ffe4ff */
[----:B------:R-:W-:Y:S01]  /*1320*/  @!P2 IMAD R2, R25, R40, RZ ;  /* 0x000000281902a224 */ /* 0x000fe200078e02ff */
[----:B------:R-:W-:Y:S01]  /*1330*/  @!P1 IADD3 R12, P3, PT, R29, R38, RZ ;  /* 0x000000261d0c9210 */ /* 0x000fe20007f7e0ff */
[----:B------:R-:W0:Y:S01]  /*1340*/  @!P2 LDC.64 R32, c[0x0][0x3a0] ;  /* 0x0000e800ff20ab82 */ /* 0x000e220000000a00 */
[----:B-1----:R-:W-:-:S02]  /*1350*/  @!P1 SHF.L.U64.HI R10, R8, 0x1, R9 ;  /* 0x00000001080a9819 */ /* 0x002fc40000010209 */
[----:B------:R-:W-:Y:S01]  /*1360*/  IADD3 R37, PT, PT, R7, 0x1a0, RZ ;  /* 0x000001a007257810 */ /* 0x000fe20007ffe0ff */
[----:B------:R-:W-:Y:S01]  /*1370*/  @!P2 IMAD R11, R23, R41, R2 ;  /* 0x00000029170ba224 */ /* 0x000fe200078e0202 */
[----:B------:R-:W-:Y:S02]  /*1380*/  @!P1 IADD3.X R13, PT, PT, R10, R39, RZ, P3, !PT ;  /* 0x000000270a0d9210 */ /* 0x000fe40001ffe4ff */
[----:B------:R-:W-:Y:S01]  /*1390*/  ISETP.GE.U32.AND P3, PT, R37, UR8, PT ;  /* 0x0000000825007c0c */ /* 0x000fe2000bf66070 */
[----:B------:R-:W1:Y:S01]  /*13a0*/  @!P0 LDC.64 R14, c[0x0][0x3f8] ;  /* 0x0000fe00ff0e8b82 */ /* 0x000e620000000a00 */
[----:B------:R-:W-:-:S04]  /*13b0*/  SHF.R.S32.HI R41, RZ, 0x1f, R37 ;  /* 0x0000001fff297819 */ /* 0x000fc80000011425 */
[----:B------:R-:W-:Y:S02]  /*13c0*/  ISETP.GE.AND.EX P3, PT, R41, UR9, PT, P3 ;  /* 0x0000000929007c0c */ /* 0x000fe4000bf66330 */
[----:B------:R-:W-:Y:S01]  /*13d0*/  @!P2 MOV R8, R120 ;  /* 0x000000780008a202 */ /* 0x000fe20000000f00 */
[----:B------:R-:W1:Y:S01]  /*13e0*/  @!P2 LDC.64 R24, c[0x0][0x398] ;  /* 0x0000e600ff18ab82 */ /* 0x000e620000000a00 */
[----:B------:R-:W-:Y:S02]  /*13f0*/  @!P2 MOV R9, R123 ;  /* 0x0000007b0009a202 */ /* 0x000fe40000000f00 */
[----:B------:R-:W-:Y:S02]  /*1400*/  MOV R6, RZ ;  /* 0x000000ff00067202 */ /* 0x000fe40000000f00 */
[----:B------:R-:W-:Y:S01]  /*1410*/  IADD3 R39, PT, PT, R7, 0x1c0, RZ ;  /* 0x000001c007277810 */ /* 0x000fe20007ffe0ff */
[----:B------:R-:W-:Y:S01]  /*1420*/  @!P2 IMAD.WIDE.U32 R8, R23, R40, R8 ;  /* 0x000000281708a225 */ /* 0x000fe200078e0008 */
[----:B0-----:R-:W-:-:S02]  /*1430*/  @!P1 IADD3 R28, P6, PT, R29, R30, RZ ;  /* 0x0000001e1d1c9210 */ /* 0x001fc40007fde0ff */
[----:B------:R0:W4:Y:S01]  /*1440*/  @!P4 LDG.E R6, desc[UR6][R16.64] ;  /* 0x000000061006c981 */ /* 0x000122000c1e1900 */
[----:B------:R-:W-:Y:S01]  /*1450*/  ISETP.GE.U32.AND P4, PT, R39, UR8, PT ;  /* 0x0000000827007c0c */ /* 0x000fe2000bf86070 */
[----:B------:R-:W2:Y:S01]  /*1460*/  @!P3 LDC.64 R22, c[0x0][0x3f8] ;  /* 0x0000fe00ff16bb82 */ /* 0x000ea20000000a00 */
[----:B------:R-:W-:Y:S02]  /*1470*/  SHF.R.S32.HI R43, RZ, 0x1f, R39 ;  /* 0x0000001fff2b7819 */ /* 0x000fe40000011427 */
[----:B------:R-:W-:Y:S02]  /*1480*/  @!P2 IADD3 R11, PT, PT, R9, R11, RZ ;  /* 0x0000000b090ba210 */ /* 0x000fe40007ffe0ff */
[----:B------:R-:W-:Y:S02]  /*1490*/  @!P2 SHF.L.U32 R9, R8, 0x1, RZ ;  /* 0x000000010809a819 */ /* 0x000fe400000006ff */
[----:B------:R-:W-:Y:S01]  /*14a0*/  ISETP.GE.AND.EX P4, PT, R43, UR9, PT, P4 ;  /* 0x000000092b007c0c */ /* 0x000fe2000bf86340 */
[----:B0-----:R-:W0:Y:S01]  /*14b0*/  LDC.64 R16, c[0x0][0x3b8] ;  /* 0x0000ee00ff107b82 */ /* 0x001e220000000a00 */
[----:B------:R-:W-:-:S02]  /*14c0*/  @!P1 IADD3.X R29, PT, PT, R10, R31, RZ, P6, !PT ;  /* 0x0000001f0a1d9210 */ /* 0x000fc400037fe4ff */
[----:B------:R-:W-:Y:S02]  /*14d0*/  @!P2 SHF.L.U64.HI R18, R8, 0x1, R11 ;  /* 0x000000010812a819 */ /* 0x000fe4000001020b */
[----:B------:R-:W-:Y:S02]  /*14e0*/  @!P2 IADD3 R30, P6, PT, R9, R32, RZ ;  /* 0x00000020091ea210 */ /* 0x000fe40007fde0ff */
[----:B------:R-:W-:Y:S01]  /*14f0*/  IADD3 R2, PT, PT, R7, 0x1e0, RZ ;  /* 0x000001e007027810 */ /* 0x000fe20007ffe0ff */
[----:B------:R-:W0:Y:S01]  /*1500*/  @!P0 LDC.64 R10, c[0x0][0x3a0] ;  /* 0x0000e800ff0a8b82 */ /* 0x000e220000000a00 */
[----:B------:R-:W-:Y:S02]  /*1510*/  MOV R7, RZ ;  /* 0x000000ff00077202 */ /* 0x000fe40000000f00 */
[----:B------:R-:W-:Y:S01]  /*1520*/  @!P2 IADD3.X R31, PT, PT, R18, R33, RZ, P6, !PT ;  /* 0x00000021121fa210 */ /* 0x000fe200037fe4ff */
[----:B-1----:R-:W-:Y:S01]  /*1530*/  @!P0 IMAD R20, R21, R14, RZ ;  /* 0x0000000e15148224 */ /* 0x002fe200078e02ff */
[----:B------:R-:W-:-:S02]  /*1540*/  @!P0 MOV R32, R120 ;  /* 0x0000007800208202 */ /* 0x000fc40000000f00 */
[----:B------:R-:W-:Y:S01]  /*1550*/  @!P0 MOV R33, R123 ;  /* 0x0000007b00218202 */ /* 0x000fe20000000f00 */
[----:B------:R1:W4:Y:S01]  /*1560*/  @!P1 LDG.E R7, desc[UR6][R12.64] ;  /* 0x000000060c079981 */ /* 0x000322000c1e1900 */
[----:B------:R-:W-:Y:S01]  /*1570*/  MOV R8, RZ ;  /* 0x000000ff00087202 */ /* 0x000fe20000000f00 */
[C---:B------:R-:W-:Y:S02]  /*1580*/  @!P0 IMAD R45, R35.reuse, R15, R20 ;  /* 0x0000000f232d8224 */ /* 0x040fe400078e0214 */
[----:B------:R-:W-:Y:S02]  /*1590*/  @!P0 IMAD.WIDE.U32 R32, R35, R14, R32 ;  /* 0x0000000e23208225 */ /* 0x000fe400078e0020 */
[----:B------:R-:W0:Y:S01]  /*15a0*/  @!P4 LDC.64 R14, c[0x0][0x3f8] ;  /* 0x0000fe00ff0ecb82 */ /* 0x000e220000000a00 */
[----:B------:R2:W4:Y:S01]  /*15b0*/  @!P1 LDG.E R8, desc[UR6][R28.64] ;  /* 0x000000061c089981 */ /* 0x000522000c1e1900 */
[----:B------:R-:W-:-:S06]  /*15c0*/  @!P2 IADD3 R24, P1, PT, R9, R24, RZ ;  /* 0x000000180918a210 */ /* 0x000fcc0007f3e0ff */
[----:B-1----:R-:W1:Y:S01]  /*15d0*/  @!P0 LDC.64 R12, c[0x0][0x398] ;  /* 0x0000e600ff0c8b82 */ /* 0x002e620000000a00 */
[----:B------:R-:W-:Y:S01]  /*15e0*/  @!P2 IADD3.X R25, PT, PT, R18, R25, RZ, P1, !PT ;  /* 0x000000191219a210 */ /* 0x000fe20000ffe4ff */
[----:B--2---:R-:W-:Y:S01]  /*15f0*/  @!P3 IMAD R18, R41, R22, RZ ;  /* 0x000000162912b224 */ /* 0x004fe200078e02ff */
[----:B------:R-:W-:Y:S02]  /*1600*/  @!P3 MOV R28, R120 ;  /* 0x00000078001cb202 */ /* 0x000fe40000000f00 */
[----:B------:R-:W-:Y:S02]  /*1610*/  @!P3 MOV R29, R123 ;  /* 0x0000007b001db202 */ /* 0x000fe40000000f00 */
[----:B------:R-:W-:Y:S02]  /*1620*/  ISETP.GE.U32.AND P5, PT, R2, UR8, PT ;  /* 0x0000000802007c0c */ /* 0x000fe4000bfa6070 */
[----:B------:R-:W-:Y:S01]  /*1630*/  SHF.R.S32.HI R27, RZ, 0x1f, R2 ;  /* 0x0000001fff1b7819 */ /* 0x000fe20000011402 */
[----:B------:R-:W-:-:S02]  /*1640*/  @!P3 IMAD R41, R37, R23, R18 ;  /* 0x000000172529b224 */ /* 0x000fc400078e0212 */
[----:B------:R-:W-:Y:S01]  /*1650*/  @!P3 IMAD.WIDE.U32 R28, R37, R22, R28 ;  /* 0x00000016251cb225 */ /* 0x000fe200078e001c */
[----:B------:R-:W-:Y:S01]  /*1660*/  ISETP.GE.AND.EX P5, PT, R27, UR9, PT, P5 ;  /* 0x000000091b007c0c */ /* 0x000fe2000bfa6350 */
[----:B------:R-:W2:Y:S02]  /*1670*/  @!P3 LDC.64 R22, c[0x0][0x398] ;  /* 0x0000e600ff16bb82 */ /* 0x000ea40000000a00 */
[----:B0-----:R-:W-:Y:S01]  /*1680*/  IMAD.WIDE R20, R83, 0x8, R16 ;  /* 0x0000000853147825 */ /* 0x001fe200078e0210 */
[----:B------:R-:W-:Y:S02]  /*1690*/  @!P0 IADD3 R17, PT, PT, R33, R45, RZ ;  /* 0x0000002d21118210 */ /* 0x000fe40007ffe0ff */
[C---:B------:R-:W-:Y:S02]  /*16a0*/  @!P0 SHF.L.U32 R33, R32.reuse, 0x1, RZ ;  /* 0x0000000120218819 */ /* 0x040fe400000006ff */
[----:B------:R-:W-:Y:S01]  /*16b0*/  MOV R9, RZ ;  /* 0x000000ff00097202 */ /* 0x000fe20000000f00 */
[----:B------:R-:W4:Y:S01]  /*16c0*/  LDG.E.64 R20, desc[UR6][R20.64] ;  /* 0x0000000614147981 */ /* 0x000f22000c1e1b00 */
[----:B------:R-:W-:-:S02]  /*16d0*/  @!P0 SHF.L.U64.HI R32, R32, 0x1, R17 ;  /* 0x0000000120208819 */ /* 0x000fc40000010211 */
[C---:B------:R-:W-:Y:S01]  /*16e0*/  @!P0 IADD3 R34, P1, PT, R33.reuse, R10, RZ ;  /* 0x0000000a21228210 */ /* 0x040fe20007f3e0ff */
[----:B------:R-:W0:Y:S01]  /*16f0*/  @!P3 LDC.64 R16, c[0x0][0x3a0] ;  /* 0x0000e800ff10bb82 */ /* 0x000e220000000a00 */
[----:B------:R1:W4:Y:S02]  /*1700*/  @!P2 LDG.E R9, desc[UR6][R30.64] ;  /* 0x000000061e09a981 */ /* 0x000324000c1e1900 */
[C---:B------:R-:W-:Y:S02]  /*1710*/  @!P0 IADD3.X R35, PT, PT, R32.reuse, R11, RZ, P1, !PT ;  /* 0x0000000b20238210 */ /* 0x040fe40000ffe4ff */
[----:B-1----:R-:W-:Y:S01]  /*1720*/  @!P0 IADD3 R36, P1, PT, R33, R12, RZ ;  /* 0x0000000c21248210 */ /* 0x002fe20007f3e0ff */
[----:B------:R-:W-:Y:S02]  /*1730*/  @!P4 IMAD R12, R43, R14, RZ ;  /* 0x0000000e2b0cc224 */ /* 0x000fe400078e02ff */
[----:B------:R-:W1:Y:S01]  /*1740*/  @!P5 LDC.64 R30, c[0x0][0x3f8] ;  /* 0x0000fe00ff1edb82 */ /* 0x000e620000000a00 */
[----:B------:R-:W-:Y:S01]  /*1750*/  @!P0 IADD3.X R37, PT, PT, R32, R13, RZ, P1, !PT ;  /* 0x0000000d20258210 */ /* 0x000fe20000ffe4ff */
[----:B------:R-:W-:Y:S01]  /*1760*/  @!P4 IMAD R43, R39, R15, R12 ;  /* 0x0000000f272bc224 */ /* 0x000fe200078e020c */
[----:B------:R-:W-:-:S02]  /*1770*/  CS2R R10, SRZ ;  /* 0x00000000000a7805 */ /* 0x000fc4000001ff00 */
[----:B------:R-:W-:Y:S02]  /*1780*/  CS2R R12, SRZ ;  /* 0x00000000000c7805 */ /* 0x000fe4000001ff00 */
[----:B------:R-:W-:Y:S02]  /*1790*/  @!P3 IADD3 R29, PT, PT, R29, R41, RZ ;  /* 0x000000291d1db210 */ /* 0x000fe40007ffe0ff */
[C---:B------:R-:W-:Y:S01]  /*17a0*/  @!P3 SHF.L.U32 R41, R28.reuse, 0x1, RZ ;  /* 0x000000011c29b819 */ /* 0x040fe200000006ff */
[----:B------:R-:W0:Y:S01]  /*17b0*/  @!P4 LDC.64 R32, c[0x0][0x398] ;  /* 0x0000e600ff20cb82 */ /* 0x000e220000000a00 */
[----:B------:R2:W4:Y:S01]  /*17c0*/  @!P0 LDG.E R11, desc[UR6][R34.64] ;  /* 0x00000006220b8981 */ /* 0x000522000c1e1900 */
[----:B------:R-:W-:-:S03]  /*17d0*/  @!P3 SHF.L.U64.HI R18, R28, 0x1, R29 ;  /* 0x000000011c12b819 */ /* 0x000fc6000001021d */
[----:B------:R-:W4:Y:S03]  /*17e0*/  @!P0 LDG.E R12, desc[UR6][R36.64] ;  /* 0x00000006240c8981 */ /* 0x000f26000c1e1900 */
[----:B------:R-:W0:Y:S01]  /*17f0*/  @!P4 LDC.64 R28, c[0x0][0x3a0] ;  /* 0x0000e800ff1ccb82 */ /* 0x000e220000000a00 */
[----:B------:R0:W4:Y:S01]  /*1800*/  @!P2 LDG.E R10, desc[UR6][R24.64] ;  /* 0x00000006180aa981 */ /* 0x000122000c1e1900 */
[----:B--2---:R-:W-:-:S04]  /*1810*/  @!P3 IADD3 R34, P0, PT, R41, R22, RZ ;  /* 0x000000162922b210 */ /* 0x004fc80007f1e0ff */
[C---:B------:R-:W-:Y:S01]  /*1820*/  @!P3 IADD3.X R35, PT, PT, R18.reuse, R23, RZ, P0, !PT ;  /* 0x000000171223b210 */ /* 0x040fe200007fe4ff */
[----:B-1----:R-:W-:Y:S01]  /*1830*/  @!P5 IMAD R27, R27, R30, RZ ;  /* 0x0000001e1b1bd224 */ /* 0x002fe200078e02ff */
[----:B0-----:R-:W-:Y:S01]  /*1840*/  @!P3 IADD3 R16, P1, PT, R41, R16, RZ ;  /* 0x000000102910b210 */ /* 0x001fe20007f3e0ff */
[----:B------:R-:W0:Y:S01]  /*1850*/  @!P5 LDC.64 R22, c[0x0][0x398] ;  /* 0x0000e600ff16db82 */ /* 0x000e220000000a00 */
[----:B------:R-:W-:Y:S02]  /*1860*/  @!P4 MOV R24, R120 ;  /* 0x000000780018c202 */ /* 0x000fe40000000f00 */
[----:B------:R-:W-:Y:S02]  /*1870*/  @!P4 MOV R25, R123 ;  /* 0x0000007b0019c202 */ /* 0x000fe40000000f00 */
[----:B------:R-:W-:Y:S01]  /*1880*/  ISETP.NE.AND P0, PT, RZ, UR4, PT ;  /* 0x00000004ff007c0c */ /* 0x000fe2000bf05270 */
[----:B------:R-:W-:Y:S02]  /*1890*/  @!P4 IMAD.WIDE.U32 R14, R39, R14, R24 ;  /* 0x0000000e270ec225 */ /* 0x000fe400078e0018 */
[----:B------:R-:W1:Y:S01]  /*18a0*/  LDC.64 R36, c[0x0][0x3a8] ;  /* 0x0000ea00ff247b82 */ /* 0x000e620000000a00 */
[----:B------:R-:W-:-:S02]  /*18b0*/  @!P3 IADD3.X R17, PT, PT, R18, R17, RZ, P1, !PT ;  /* 0x000000111211b210 */ /* 0x000fc40000ffe4ff */
[----:B------:R-:W-:-:S03]  /*18c0*/  @!P4 IADD3 R39, PT, PT, R15, R43, RZ ;  /* 0x0000002b0f27c210 */ /* 0x000fc60007ffe0ff */
[----:B------:R2:W4:Y:S02]  /*18d0*/  @!P3 LDG.E R13, desc[UR6][R16.64] ;  /* 0x00000006100db981 */ /* 0x000524000c1e1900 */
[----:B------:R-:W0:Y:S01]  /*18e0*/  @!P5 LDC.64 R24, c[0x0][0x3a0] ;  /* 0x0000e800ff18db82 */ /* 0x000e220000000a00 */
[----:B------:R-:W-:Y:S01]  /*18f0*/  @!P4 SHF.L.U64.HI R18, R14, 0x1, R39 ;  /* 0x000000010e12c819 */ /* 0x000fe20000010227 */
[----:B------:R-:W-:Y:S01]  /*1900*/  @!P5 IMAD R39, R2, R31, R27 ;  /* 0x0000001f0227d224 */ /* 0x000fe200078e021b */
[----:B------:R-:W-:Y:S02]  /*1910*/  @!P4 SHF.L.U32 R15, R14, 0x1, RZ ;  /* 0x000000010e0fc819 */ /* 0x000fe400000006ff */
[----:B--2---:R-:W-:-:S03]  /*1920*/  @!P5 MOV R16, R120 ;  /* 0x000000780010d202 */ /* 0x004fc60000000f00 */
[----:B------:R-:W2:Y:S01]  /*1930*/  @P0 LDC.64 R26, c[0x0][0x3b0] ;  /* 0x0000ec00ff1a0b82 */ /* 0x000ea20000000a00 */
[----:B------:R-:W-:Y:S02]  /*1940*/  @!P5 MOV R17, R123 ;  /* 0x0000007b0011d202 */ /* 0x000fe40000000f00 */
[----:B------:R-:W-:Y:S01]  /*1950*/  MOV R14, RZ ;  /* 0x000000ff000e7202 */ /* 0x000fe20000000f00 */
[----:B------:R-:W-:Y:S01]  /*1960*/  @!P5 IMAD.WIDE.U32 R30, R2, R30, R16 ;  /* 0x0000001e021ed225 */ /* 0x000fe200078e0010 */
[C---:B------:R-:W-:Y:S02]  /*1970*/  @!P4 IADD3 R28, P1, PT, R15.reuse, R28, RZ ;  /* 0x0000001c0f1cc210 */ /* 0x040fe40007f3e0ff */
[----:B------:R-:W-:Y:S02]  /*1980*/  @!P4 IADD3 R32, P2, PT, R15, R32, RZ ;  /* 0x000000200f20c210 */ /* 0x000fe40007f5e0ff */
[----:B------:R1:W4:Y:S01]  /*1990*/  @!P3 LDG.E R14, desc[UR6][R34.64] ;  /* 0x00000006220eb981 */ /* 0x000322000c1e1900 */
[----:B------:R-:W-:-:S02]  /*19a0*/  @!P5 IADD3 R17, PT, PT, R31, R39, RZ ;  /* 0x000000271f11d210 */ /* 0x000fc40007ffe0ff */
[C---:B------:R-:W-:Y:S02]  /*19b0*/  @!P4 IADD3.X R29, PT, PT, R18.reuse, R29, RZ, P1, !PT ;  /* 0x0000001d121dc210 */ /* 0x040fe40000ffe4ff */
[----:B------:R-:W-:Y:S02]  /*19c0*/  @!P4 IADD3.X R33, PT, PT, R18, R33, RZ, P2, !PT ;  /* 0x000000211221c210 */ /* 0x000fe400017fe4ff */
[C---:B------:R-:W-:Y:S02]  /*19d0*/  @!P5 SHF.L.U64.HI R18, R30.reuse, 0x1, R17 ;  /* 0x000000011e12d819 */ /* 0x040fe40000010211 */
[----:B-1----:R-:W-:Y:S02]  /*19e0*/  @!P5 SHF.L.U32 R35, R30, 0x1, RZ ;  /* 0x000000011e23d819 */ /* 0x002fe400000006ff */
[----:B------:R-:W-:Y:S02]  /*19f0*/  LOP3.LUT R2, R81, 0xffff, RZ, 0xc0, !PT ;  /* 0x0000ffff51027812 */ /* 0x000fe400078ec0ff */
[----:B0-----:R-:W-:-:S02]  /*1a00*/  @!P5 IADD3 R30, P1, PT, R35, R24, RZ ;  /* 0x00000018231ed210 */ /* 0x001fc40007f3e0ff */
[----:B------:R-:W-:Y:S02]  /*1a10*/  @!P5 IADD3 R34, P2, PT, R35, R22, RZ ;  /* 0x000000162322d210 */ /* 0x000fe40007f5e0ff */
[C---:B------:R-:W-:Y:S01]  /*1a20*/  @!P5 IADD3.X R31, PT, PT, R18.reuse, R25, RZ, P1, !PT ;  /* 0x00000019121fd210 */ /* 0x040fe20000ffe4ff */
[----:B------:R-:W-:Y:S01]  /*1a30*/  IMAD R25, R119, 0x1c, R2 ;  /* 0x0000001c77197824 */ /* 0x000fe200078e0202 */
[----:B------:R-:W-:Y:S02]  /*1a40*/  @!P5 IADD3.X R35, PT, PT, R18, R23, RZ, P2, !PT ;  /* 0x000000171223d210 */ /* 0x000fe400017fe4ff */
[----:B------:R-:W-:Y:S02]  /*1a50*/  MOV R15, RZ ;  /* 0x000000ff000f7202 */ /* 0x000fe40000000f00 */
[----:B------:R-:W-:Y:S02]  /*1a60*/  MOV R16, RZ ;  /* 0x000000ff00107202 */ /* 0x000fe40000000f00 */
[----:B------:R-:W-:-:S02]  /*1a70*/  MOV R17, RZ ;  /* 0x000000ff00117202 */ /* 0x000fc40000000f00 */
[----:B------:R-:W-:Y:S01]  /*1a80*/  MOV R18, RZ ;  /* 0x000000ff00127202 */ /* 0x000fe20000000f00 */
[C---:B--2---:R-:W-:Y:S01]  /*1a90*/  @P0 IMAD.WIDE R26, R25.reuse, 0x4, R26 ;  /* 0x00000004191a0825 */ /* 0x044fe200078e021a */
[----:B------:R0:W2:Y:S03]  /*1aa0*/  @!P4 LDG.E R15, desc[UR6][R28.64] ;  /* 0x000000061c0fc981 */ /* 0x0000a6000c1e1900 */
[----:B------:R-:W-:Y:S01]  /*1ab0*/  IMAD.WIDE R24, R25, 0x4, R36 ;  /* 0x0000000419187825 */ /* 0x000fe200078e0224 */
[----:B------:R-:W2:Y:S04]  /*1ac0*/  @!P4 LDG.E R16, desc[UR6][R32.64] ;  /* 0x000000062010c981 */ /* 0x000ea8000c1e1900 */
[----:B------:R-:W2:Y:S04]  /*1ad0*/  @!P5 LDG.E R17, desc[UR6][R30.64] ;  /* 0x000000061e11d981 */ /* 0x000ea8000c1e1900 */
[----:B------:R-:W2:Y:S04]  /*1ae0*/  @!P5 LDG.E R18, desc[UR6][R34.64] ;  /* 0x000000062212d981 */ /* 0x000ea8000c1e1900 */
[----:B------:R-:W5:Y:S01]  /*1af0*/  LDG.E.64 R24, desc[UR6][R24.64] ;  /* 0x0000000618187981 */ /* 0x000f62000c1e1b00 */
[----:B------:R-:W-:-:S06]  /*1b00*/  CS2R R22, SRZ ;  /* 0x0000000000167805 */ /* 0x000fcc000001ff00 */
[----:B------:R1:W5:Y:S01]  /*1b10*/  @P0 LDG.E.64 R22, desc[UR6][R26.64] ;  /* 0x000000061a160981 */ /* 0x000362000c1e1b00 */
[----:B------:R-:W-:Y:S01]  /*1b20*/  UISETP.NE.AND UP0, UPT, UR4, URZ, UPT ;  /* 0x000000ff0400728c */ /* 0x000fe2000bf05270 */
[----:B------:R-:W-:Y:S02]  /*1b30*/  MOV R116, 0x3f800000 ;  /* 0x3f80000000747802 */ /* 0x000fe40000000f00 */
[----:B------:R-:W-:Y:S02]  /*1b40*/  PRMT R114, R79, 0x7632, R114 ;  /* 0x000076324f727816 */ /* 0x000fe40000000072 */
[----:B------:R-:W-:Y:S02]  /*1b50*/  PRMT R115, R78, 0x7632, R115 ;  /* 0x000076324e737816 */ /* 0x000fe40000000073 */
[----:B------:R-:W-:Y:S02]  /*1b60*/  PRMT R112, R77, 0x7632, R112 ;  /* 0x000076324d707816 */ /* 0x000fe40000000070 */
[----:B------:R-:W-:-:S02]  /*1b70*/  PRMT R113, R76, 0x7632, R113 ;  /* 0x000076324c717816 */ /* 0x000fc40000000071 */
[----:B------:R-:W-:Y:S02]  /*1b80*/  PRMT R110, R75, 0x7632, R110 ;  /* 0x000076324b6e7816 */ /* 0x000fe4000000006e */
[----:B------:R-:W-:Y:S02]  /*1b90*/  PRMT R111, R74, 0x7632, R111 ;  /* 0x000076324a6f7816 */ /* 0x000fe4000000006f */
[----:B------:R-:W-:Y:S02]  /*1ba0*/  PRMT R108, R73, 0x7632, R108 ;  /* 0x00007632496c7816 */ /* 0x000fe4000000006c */
[----:B------:R-:W-:Y:S02]  /*1bb0*/  PRMT R109, R72, 0x7632, R109 ;  /* 0x00007632486d7816 */ /* 0x000fe4000000006d */
[----:B------:R-:W-:Y:S02]  /*1bc0*/  PRMT R106, R71, 0x7632, R106 ;  /* 0x00007632476a7816 */ /* 0x000fe4000000006a */
[----:B---3--:R-:W-:-:S02]  /*1bd0*/  PRMT R107, R70, 0x7632, R107 ;  /* 0x00007632466b7816 */ /* 0x008fc4000000006b */
[----:B------:R-:W-:Y:S02]  /*1be0*/  PRMT R104, R69, 0x7632, R104 ;  /* 0x0000763245687816 */ /* 0x000fe40000000068 */
[----:B------:R-:W-:Y:S02]  /*1bf0*/  PRMT R105, R68, 0x7632, R105 ;  /* 0x0000763244697816 */ /* 0x000fe40000000069 */
[----:B------:R-:W-:Y:S02]  /*1c00*/  PRMT R102, R67, 0x7632, R102 ;  /* 0x0000763243667816 */ /* 0x000fe40000000066 */
[----:B------:R-:W-:Y:S02]  /*1c10*/  PRMT R103, R66, 0x7632, R103 ;  /* 0x0000763242677816 */ /* 0x000fe40000000067 */
[----:B------:R-:W-:Y:S02]  /*1c20*/  PRMT R100, R65, 0x7632, R100 ;  /* 0x0000763241647816 */ /* 0x000fe40000000064 */
[----:B------:R-:W-:-:S02]  /*1c30*/  PRMT R101, R64, 0x7632, R101 ;  /* 0x0000763240657816 */ /* 0x000fc40000000065 */
[----:B------:R-:W-:Y:S02]  /*1c40*/  PRMT R98, R19, 0x7632, R98 ;  /* 0x0000763213627816 */ /* 0x000fe40000000062 */
[----:B----4-:R-:W-:Y:S02]  /*1c50*/  PRMT R99, R4, 0x7632, R99 ;  /* 0x0000763204637816 */ /* 0x010fe40000000063 */
[----:B------:R-:W-:Y:S02]  /*1c60*/  PRMT R96, R5, 0x7632, R96 ;  /* 0x0000763205607816 */ /* 0x000fe40000000060 */
[----:B------:R-:W-:Y:S01]  /*1c70*/  PRMT R97, R6, 0x7632, R97 ;  /* 0x0000763206617816 */ /* 0x000fe20000000061 */
[----:B0-----:R-:W-:-:S05]  /*1c80*/  FFMA.FTZ R28, -R20, R20, R21 ;  /* 0x00000014141c7223 */ /* 0x001fca0000010115 */
[----:B------:R-:W-:-:S13]  /*1c90*/  FSETP.GTU.FTZ.AND P0, PT, R28, RZ, PT ;  /* 0x000000ff1c00720b */ /* 0x000fda0003f1c000 */
[----:B------:R-:W0:Y:S01]  /*1ca0*/  @P0 LDC R21, c[0x0][0x3c0] ;  /* 0x0000f000ff150b82 */ /* 0x000e220000000800 */
[----:B------:R-:W-:Y:S02]  /*1cb0*/  PRMT R94, R7, 0x7632, R94 ;  /* 0x00007632075e7816 */ /* 0x000fe4000000005e */
[----:B------:R-:W-:Y:S02]  /*1cc0*/  PRMT R95, R8, 0x7632, R95 ;  /* 0x00007632085f7816 */ /* 0x000fe4000000005f */
[----:B------:R-:W-:Y:S02]  /*1cd0*/  PRMT R92, R9, 0x7632, R92 ;  /* 0x00007632095c7816 */ /* 0x000fe4000000005c */
[----:B------:R-:W-:Y:S02]  /*1ce0*/  PRMT R90, R11, 0x7632, R90 ;  /* 0x000076320b5a7816 */ /* 0x000fe4000000005a */
[----:B------:R-:W-:Y:S02]  /*1cf0*/  PRMT R91, R12, 0x7632, R91 ;  /* 0x000076320c5b7816 */ /* 0x000fe4000000005b */
[----:B------:R-:W-:Y:S01]  /*1d00*/  PRMT R93, R10, 0x7632, R93 ;  /* 0x000076320a5d7816 */ /* 0x000fe2000000005d */
[----:B0-----:R-:W-:-:S04]  /*1d10*/  @P0 FADD.FTZ R21, R28, R21 ;  /* 0x000000151c150221 */ /* 0x001fc80000010000 */
[----:B------:R0:W3:Y:S01]  /*1d20*/  @P0 MUFU.RSQ R116, R21 ;  /* 0x0000001500740308 */ /* 0x0000e20000001400 */
[----:B------:R-:W-:Y:S02]  /*1d30*/  PRMT R88, R13, 0x7632, R88 ;  /* 0x000076320d587816 */ /* 0x000fe40000000058 */
[----:B------:R-:W-:Y:S02]  /*1d40*/  PRMT R89, R14, 0x7632, R89 ;  /* 0x000076320e597816 */ /* 0x000fe40000000059 */
[----:B--2---:R-:W-:Y:S02]  /*1d50*/  PRMT R86, R15, 0x7632, R86 ;  /* 0x000076320f567816 */ /* 0x004fe40000000056 */
[----:B------:R-:W-:Y:S02]  /*1d60*/  PRMT R87, R16, 0x7632, R87 ;  /* 0x0000763210577816 */ /* 0x000fe40000000057 */
[----:B0-----:R-:W-:Y:S02]  /*1d70*/  PRMT R21, R17, 0x7632, R21 ;  /* 0x0000763211157816 */ /* 0x001fe40000000015 */
[----:B------:R-:W-:Y:S01]  /*1d80*/  PRMT R85, R18, 0x7632, R85 ;  /* 0x0000763212557816 */ /* 0x000fe20000000055 */
[----:B-1-3--:R-:W-:Y:S06]  /*1d90*/  BRA.U UP0, `(.L_x_131) ;  /* 0x0000001100847547 */ /* 0x00afec000b800000 */
[----:B------:R-:W-:Y:S02]  /*1da0*/  SHF.L.U32 R29, R79, 0x10, RZ ;  /* 0x000000104f1d7819 */ /* 0x000fe400000006ff */
[----:B------:R-:W-:Y:S02]  /*1db0*/  SHF.L.U32 R33, R77, 0x10, RZ ;  /* 0x000000104d217819 */ /* 0x000fe400000006ff */
[----:B------:R-:W-:Y:S01]  /*1dc0*/  SHF.L.U32 R31, R114, 0x10, RZ ;  /* 0x00000010721f7819 */ /* 0x000fe200000006ff */
[----:B------:R-:W-:Y:S01]  /*1dd0*/  FADD.FTZ R29, -R20, R29 ;  /* 0x0000001d141d7221 */ /* 0x000fe20000010100 */
[----:B------:R-:W-:Y:S01]  /*1de0*/  SHF.L.U32 R27, R78, 0x10, RZ ;  /* 0x000000104e1b7819 */ /* 0x000fe200000006ff */
[C---:B------:R-:W-:Y:S01]  /*1df0*/  FADD.FTZ R37, -R20.reuse, R33 ;  /* 0x0000002114257221 */ /* 0x040fe20000010100 */
[----:B------:R-:W-:Y:S01]  /*1e00*/  SHF.L.U32 R26, R115, 0x10, RZ ;  /* 0x00000010731a7819 */ /* 0x000fe200000006ff */
[----:B------:R-:W-:Y:S01]  /*1e10*/  FADD.FTZ R31, -R20, R31 ;  /* 0x0000001f141f7221 */ /* 0x000fe20000010100 */
[----:B------:R-:W-:Y:S01]  /*1e20*/  FMUL.FTZ R28, R29, R116 ;  /* 0x000000741d1c7220 */ /* 0x000fe20000410000 */
[----:B-----5:R-:W-:Y:S01]  /*1e30*/  FMUL.FTZ R33, R24, R27 ;  /* 0x0000001b18217220 */ /* 0x020fe20000410000 */
[----:B------:R-:W-:Y:S01]  /*1e40*/  SHF.L.U32 R35, R76, 0x10, RZ ;  /* 0x000000104c237819 */ /* 0x000fe200000006ff */
[----:B------:R-:W-:Y:S01]  /*1e50*/  FMUL.FTZ R30, R25, R26 ;  /* 0x0000001a191e7220 */ /* 0x000fe20000410000 */
        /* <DEDUP_REMOVED lines=10> */
[C---:B------:R-:W-:Y:S01]  /*1f00*/  FADD.FTZ R34, R35.reuse, R34 ;  /* 0x0000002223227221 */ /* 0x040fe20000010000 */
[----:B------:R-:W-:Y:S01]  /*1f10*/  FFMA.FTZ R35, R35, R37, R28 ;  /* 0x0000002523237223 */ /* 0x000fe2000001001c */
[----:B------:R-:W-:Y:S01]  /*1f20*/  FFMA.FTZ R32, R37, R30, R32 ;  /* 0x0000001e25207223 */ /* 0x000fe20000010020 */
[----:B------:R-:W-:Y:S01]  /*1f30*/  SHF.L.U32 R37, R75, 0x10, RZ ;  /* 0x000000104b257819 */ /* 0x000fe200000006ff */
[----:B------:R-:W-:Y:S01]  /*1f40*/  FADD.FTZ R27, -R20, R27 ;  /* 0x0000001b141b7221 */ /* 0x000fe20000010100 */
[----:B------:R-:W-:Y:S01]  /*1f50*/  FADD.FTZ R33, R29, R30 ;  /* 0x0000001e1d217221 */ /* 0x000fe20000010000 */
[----:B------:R-:W-:Y:S01]  /*1f60*/  SHF.L.U32 R28, R113, 0x10, RZ ;  /* 0x00000010711c7819 */ /* 0x000fe200000006ff */
[----:B------:R-:W-:Y:S01]  /*1f70*/  FFMA.FTZ R31, R26, R31, RZ ;  /* 0x0000001f1a1f7223 */ /* 0x000fe200000100ff */
[----:B------:R-:W-:Y:S01]  /*1f80*/  FADD.FTZ R29, RZ, R26 ;  /* 0x0000001aff1d7221 */ /* 0x000fe20000010000 */
[-C--:B------:R-:W-:Y:S01]  /*1f90*/  FMUL.FTZ R27, R27, R116.reuse ;  /* 0x000000741b1b7220 */ /* 0x080fe20000410000 */
[----:B------:R-:W-:Y:S01]  /*1fa0*/  FADD.FTZ R39, -R20, R37 ;  /* 0x0000002514277221 */ /* 0x000fe20000010100 */
[----:B------:R-:W-:Y:S01]  /*1fb0*/  SHF.L.U32 R30, R74, 0x10, RZ ;  /* 0x000000104a1e7819 */ /* 0x000fe200000006ff */
[----:B------:R-:W-:Y:S01]  /*1fc0*/  FADD.FTZ R29, R28, R29 ;  /* 0x0000001d1c1d7221 */ /* 0x000fe20000010000 */
[----:B------:R-:W-:Y:S01]  /*1fd0*/  SHF.L.U32 R37, R110, 0x10, RZ ;  /* 0x000000106e257819 */ /* 0x000fe200000006ff */
[----:B------:R-:W-:Y:S01]  /*1fe0*/  FFMA.FTZ R31, R28, R27, R31 ;  /* 0x0000001b1c1f7223 */ /* 0x000fe2000001001f */
[----:B------:R-:W-:Y:S01]  /*1ff0*/  FMUL.FTZ R39, R39, R116 ;  /* 0x0000007427277220 */ /* 0x000fe20000410000 */
[----:B------:R-:W-:Y:S01]  /*2000*/  FMUL.FTZ R28, R25, R28 ;  /* 0x0000001c191c7220 */ /* 0x000fe20000410000 */
[----:B------:R-:W-:Y:S01]  /*2010*/  FADD.FTZ R34, R34, R30 ;  /* 0x0000001e22227221 */ /* 0x000fe20000010000 */
[----:B------:R-:W-:Y:S01]  /*2020*/  FADD.FTZ R37, -R20, R37 ;  /* 0x0000002514257221 */ /* 0x000fe20000010100 */
[----:B------:R-:W-:Y:S01]  /*2030*/  FFMA.FTZ R35, R30, R39, R35 ;  /* 0x000000271e237223 */ /* 0x000fe20000010023 */
[----:B------:R-:W-:Y:S01]  /*2040*/  FFMA.FTZ R32, R27, R28, R32 ;  /* 0x0000001c1b207223 */ /* 0x000fe20000010020 */
[----:B------:R-:W-:Y:S01]  /*2050*/  FMUL.FTZ R30, R24, R30 ;  /* 0x0000001e181e7220 */ /* 0x000fe20000410000 */
[----:B------:R-:W-:Y:S01]  /*2060*/  SHF.L.U32 R27, R73, 0x10, RZ ;  /* 0x00000010491b7819 */ /* 0x000fe200000006ff */
[----:B------:R-:W-:Y:S01]  /*2070*/  FMUL.FTZ R37, R37, R116 ;  /* 0x0000007425257220 */ /* 0x000fe20000410000 */
[----:B------:R-:W-:Y:S01]  /*2080*/  SHF.L.U32 R26, R111, 0x10, RZ ;  /* 0x000000106f1a7819 */ /* 0x000fe200000006ff */
[----:B------:R-:W-:Y:S01]  /*2090*/  FADD.FTZ R33, R28, R33 ;  /* 0x000000211c217221 */ /* 0x000fe20000010000 */
[----:B------:R-:W-:Y:S01]  /*20a0*/  FFMA.FTZ R32, R39, R30, R32 ;  /* 0x0000001e27207223 */ /* 0x000fe20000010020 */
[----:B------:R-:W-:Y:S01]  /*20b0*/  SHF.L.U32 R39, R108, 0x10, RZ ;  /* 0x000000106c277819 */ /* 0x000fe200000006ff */
[----:B------:R-:W-:Y:S01]  /*20c0*/  FADD.FTZ R27, -R20, R27 ;  /* 0x0000001b141b7221 */ /* 0x000fe20000010100 */
[----:B------:R-:W-:Y:S01]  /*20d0*/  FMUL.FTZ R28, R25, R26 ;  /* 0x0000001a191c7220 */ /* 0x000fe20000410000 */
[----:B------:R-:W-:Y:S01]  /*20e0*/  FADD.FTZ R29, R29, R26 ;  /* 0x0000001a1d1d7221 */ /* 0x000fe20000010000 */
[----:B------:R-:W-:Y:S01]  /*20f0*/  FFMA.FTZ R31, R26, R37, R31 ;  /* 0x000000251a1f7223 */ /* 0x000fe2000001001f */
[----:B------:R-:W-:Y:S01]  /*2100*/  FADD.FTZ R33, R33, R30 ;  /* 0x0000001e21217221 */ /* 0x000fe20000010000 */
[----:B------:R-:W-:Y:S01]  /*2110*/  SHF.L.U32 R26, R72, 0x10, RZ ;  /* 0x00000010481a7819 */ /* 0x000fe200000006ff */
[----:B------:R-:W-:Y:S01]  /*2120*/  FMUL.FTZ R27, R27, R116 ;  /* 0x000000741b1b7220 */ /* 0x000fe20000410000 */
[----:B------:R-:W-:Y:S01]  /*2130*/  FADD.FTZ R39, -R20, R39 ;  /* 0x0000002714277221 */ /* 0x000fe20000010100 */
[----:B------:R-:W-:Y:S01]  /*2140*/  FADD.FTZ R33, R28, R33 ;  /* 0x000000211c217221 */ /* 0x000fe20000010000 */
[----:B------:R-:W-:Y:S01]  /*2150*/  FFMA.FTZ R32, R37, R28, R32 ;  /* 0x0000001c25207223 */ /* 0x000fe20000010020 */
        /* <DEDUP_REMOVED lines=12> */
[----:B------:R-:W-:Y:S01]  /*2220*/  FADD.FTZ R33, R33, R26 ;  /* 0x0000001a21217221 */ /* 0x000fe20000010000 */
[----:B------:R-:W-:Y:S01]  /*2230*/  SHF.L.U32 R26, R70, 0x10, RZ ;  /* 0x00000010461a7819 */ /* 0x000fe200000006ff */
[----:B------:R-:W-:Y:S01]  /*2240*/  FMUL.FTZ R37, R37, R116 ;  /* 0x0000007425257220 */ /* 0x000fe20000410000 */
[----:B------:R-:W-:Y:S01]  /*2250*/  FFMA.FTZ R32, R39, R28, R32 ;  /* 0x0000001c27207223 */ /* 0x000fe20000010020 */
[----:B------:R-:W-:Y:S01]  /*2260*/  SHF.L.U32 R39, R69, 0x10, RZ ;  /* 0x0000001045277819 */ /* 0x000fe200000006ff */
[----:B------:R-:W-:Y:S01]  /*2270*/  FADD.FTZ R27, -R20, R27 ;  /* 0x0000001b141b7221 */ /* 0x000fe20000010100 */
[----:B------:R-:W-:Y:S01]  /*2280*/  FADD.FTZ R33, R28, R33 ;  /* 0x000000211c217221 */ /* 0x000fe20000010000 */
[----:B------:R-:W-:Y:S01]  /*2290*/  FMUL.FTZ R28, R24, R26 ;  /* 0x0000001a181c7220 */ /* 0x000fe20000410000 */
[----:B------:R-:W-:Y:S01]  /*22a0*/  FADD.FTZ R34, R34, R26 ;  /* 0x0000001a22227221 */ /* 0x000fe20000010000 */
[----:B------:R-:W-:Y:S01]  /*22b0*/  FFMA.FTZ R35, R26, R37, R35 ;  /* 0x000000251a237223 */ /* 0x000fe20000010023 */
        /* <DEDUP_REMOVED lines=97> */
[----:B------:R-:W-:Y:S01]  /*28d0*/  FADD.FTZ R33, R33, R26 ;  /* 0x0000001a21217221 */ /* 0x000fe20000010000 */
[----:B------:R-:W-:Y:S01]  /*28e0*/  SHF.L.U32 R27, R94, 0x10, RZ ;  /* 0x000000105e1b7819 */ /* 0x000fe200000006ff */
[----:B------:R-:W-:Y:S01]  /*28f0*/  FMUL.FTZ R37, R37, R116 ;  /* 0x0000007425257220 */ /* 0x000fe20000410000 */
[----:B------:R-:W-:Y:S01]  /*2900*/  SHF.L.U32 R26, R8, 0x10, RZ ;  /* 0x00000010081a7819 */ /* 0x000fe200000006ff */
[----:B------:R-:W-:Y:S01]  /*2910*/  FFMA.FTZ R32, R39, R28, R32 ;  /* 0x0000001c27207223 */ /* 0x000fe20000010020 */
[----:B------:R-:W-:Y:S01]  /*2920*/  FADD.FTZ R33, R28, R33 ;  /* 0x000000211c217221 */ /* 0x000fe20000010000 */
[----:B------:R-:W-:Y:S01]  /*2930*/  SHF.L.U32 R39, R9, 0x10, RZ ;  /* 0x0000001009277819 */ /* 0x000fe200000006ff */
[----:B------:R-:W-:Y:S01]  /*2940*/  FADD.FTZ R27, -R20, R27 ;  /* 0x0000001b141b7221 */ /* 0x000fe20000010100 */
[----:B------:R-:W-:Y:S01]  /*2950*/  FMUL.FTZ R28, R24, R26 ;  /* 0x0000001a181c7220 */ /* 0x000fe20000410000 */
[----:B------:R-:W-:Y:S01]  /*2960*/  FADD.FTZ R34, R34, R26 ;  /* 0x0000001a22227221 */ /* 0x000fe20000010000 */
[----:B------:R-:W-:Y:S01]  /*2970*/  FFMA.FTZ R35, R26, R37, R35 ;  /* 0x000000251a237223 */ /* 0x000fe20000010023 */
[----:B------:R-:W-:Y:S01]  /*2980*/  SHF.L.U32 R26, R95, 0x10, RZ ;  /* 0x000000105f1a7819 */ /* 0x000fe200000006ff */
[----:B------:R-:W-:Y:S01]  /*2990*/  FMUL.FTZ R27, R27, R116 ;  /* 0x000000741b1b7220 */ /* 0x000fe20000410000 */
[----:B------:R-:W-:Y:S01]  /*29a0*/  FFMA.FTZ R32, R37, R28, R32 ;  /* 0x0000001c25207223 */ /* 0x000fe20000010020 */
[----:B------:R-:W-:Y:S01]  /*29b0*/  FADD.FTZ R39, -R20, R39 ;  /* 0x0000002714277221 */ /* 0x000fe20000010100 */
[----:B------:R-:W-:Y:S01]  /*29c0*/  SHF.L.U32 R37, R92, 0x10, RZ ;  /* 0x000000105c257819 */ /* 0x000fe200000006ff */
[----:B------:R-:W-:Y:S01]  /*29d0*/  FADD.FTZ R33, R33, R28 ;  /* 0x0000001c21217221 */ /* 0x000fe20000010000 */
[----:B------:R-:W-:Y:S01]  /*29e0*/  SHF.L.U32 R28, R10, 0x10, RZ ;  /* 0x000000100a1c7819 */ /* 0x000fe200000006ff */
[----:B------:R-:W-:Y:S01]  /*29f0*/  FADD.FTZ R29, R29, R26 ;  /* 0x0000001a1d1d7221 */ /* 0x000fe20000010000 */
[----:B------:R-:W-:Y:S01]  /*2a00*/  FFMA.FTZ R31, R26, R27, R31 ;  /* 0x0000001b1a1f7223 */ /* 0x000fe2000001001f */
[----:B------:R-:W-:Y:S01]  /*2a10*/  FMUL.FTZ R39, R39, R116 ;  /* 0x0000007427277220 */ /* 0x000fe20000410000 */
[----:B------:R-:W-:Y:S01]  /*2a20*/  FMUL.FTZ R26, R25, R26 ;  /* 0x0000001a191a7220 */ /* 0x000fe20000410000 */
[----:B------:R-:W-:Y:S01]  /*2a30*/  FADD.FTZ R37, -R20, R37 ;  /* 0x0000002514257221 */ /* 0x000fe20000010100 */
[----:B------:R-:W-:Y:S01]  /*2a40*/  FADD.FTZ R34, R34, R28 ;  /* 0x0000001c22227221 */ /* 0x000fe20000010000 */
[----:B------:R-:W-:Y:S01]  /*2a50*/  FFMA.FTZ R35, R28, R39, R35 ;  /* 0x000000271c237223 */ /* 0x000fe20000010023 */
[----:B------:R-:W-:Y:S01]  /*2a60*/  FADD.FTZ R33, R26, R33 ;  /* 0x000000211a217221 */ /* 0x000fe20000010000 */
[----:B------:R-:W-:Y:S01]  /*2a70*/  FFMA.FTZ R32, R27, R26, R32 ;  /* 0x0000001a1b207223 */ /* 0x000fe20000010020 */
[----:B------:R-:W-:Y:S01]  /*2a80*/  FMUL.FTZ R28, R24, R28 ;  /* 0x0000001c181c7220 */ /* 0x000fe20000410000 */
[----:B------:R-:W-:Y:S01]  /*2a90*/  SHF.L.U32 R26, R93, 0x10, RZ ;  /* 0x000000105d1a7819 */ /* 0x000fe200000006ff */
[----:B------:R-:W-:Y:S01]  /*2aa0*/  FMUL.FTZ R37, R37, R116 ;  /* 0x0000007425257220 */ /* 0x000fe20000410000 */
[----:B------:R-:W-:Y:S01]  /*2ab0*/  SHF.L.U32 R60, R18, 0x10, RZ ;  /* 0x00000010123c7819 */ /* 0x000fe200000006ff */
[----:B------:R-:W-:Y:S01]  /*2ac0*/  FFMA.FTZ R32, R39, R28, R32 ;  /* 0x0000001c27207223 */ /* 0x000fe20000010020 */
[----:B------:R-:W-:Y:S01]  /*2ad0*/  SHF.L.U32 R39, R11, 0x10, RZ ;  /* 0x000000100b277819 */ /* 0x000fe200000006ff */
[----:B------:R-:W-:Y:S01]  /*2ae0*/  FFMA.FTZ R27, R26, R37, R31 ;  /* 0x000000251a1b7223 */ /* 0x000fe2000001001f */
[----:B------:R-:W-:Y:S01]  /*2af0*/  SHF.L.U32 R31, R90, 0x10, RZ ;  /* 0x000000105a1f7819 */ /* 0x000fe200000006ff */
[----:B------:R-:W-:Y:S01]  /*2b00*/  FADD.FTZ R33, R33, R28 ;  /* 0x0000001c21217221 */ /* 0x000fe20000010000 */
[----:B------:R-:W-:Y:S01]  /*2b10*/  FMUL.FTZ R28, R25, R26 ;  /* 0x0000001a191c7220 */ /* 0x000fe20000410000 */
[----:B------:R-:W-:Y:S01]  /*2b20*/  FADD.FTZ R29, R29, R26 ;  /* 0x0000001a1d1d7221 */ /* 0x000fe20000010000 */
[----:B------:R-:W-:Y:S01]  /*2b30*/  SHF.L.U32 R26, R12, 0x10, RZ ;  /* 0x000000100c1a7819 */ /* 0x000fe200000006ff */
[C---:B------:R-:W-:Y:S01]  /*2b40*/  FADD.FTZ R39, -R20.reuse, R39 ;  /* 0x0000002714277221 */ /* 0x040fe20000010100 */
[----:B------:R-:W-:Y:S01]  /*2b50*/  FADD.FTZ R31, -R20, R31 ;  /* 0x0000001f141f7221 */ /* 0x000fe20000010100 */
[----:B------:R-:W-:Y:S01]  /*2b60*/  FADD.FTZ R33, R28, R33 ;  /* 0x000000211c217221 */ /* 0x000fe20000010000 */
[----:B------:R-:W-:Y:S01]  /*2b70*/  FFMA.FTZ R32, R37, R28, R32 ;  /* 0x0000001c25207223 */ /* 0x000fe20000010020 */
[----:B------:R-:W-:Y:S01]  /*2b80*/  SHF.L.U32 R28, R91, 0x10, RZ ;  /* 0x000000105b1c7819 */ /* 0x000fe200000006ff */
[----:B------:R-:W-:Y:S01]  /*2b90*/  FMUL.FTZ R39, R39, R116 ;  /* 0x0000007427277220 */ /* 0x000fe20000410000 */
[----:B------:R-:W-:Y:S01]  /*2ba0*/  FMUL.FTZ R30, R24, R26 ;  /* 0x0000001a181e7220 */ /* 0x000fe20000410000 */
[----:B------:R-:W-:Y:S01]  /*2bb0*/  SHF.L.U32 R37, R13, 0x10, RZ ;  /* 0x000000100d257819 */ /* 0x000fe200000006ff */
[----:B------:R-:W-:Y:S01]  /*2bc0*/  FMUL.FTZ R31, R31, R116 ;  /* 0x000000741f1f7220 */ /* 0x000fe20000410000 */
[----:B------:R-:W-:Y:S01]  /*2bd0*/  FADD.FTZ R34, R34, R26 ;  /* 0x0000001a22227221 */ /* 0x000fe20000010000 */
[----:B------:R-:W-:Y:S01]  /*2be0*/  FFMA.FTZ R35, R26, R39, R35 ;  /* 0x000000271a237223 */ /* 0x000fe20000010023 */
[----:B------:R-:W-:Y:S01]  /*2bf0*/  FADD.FTZ R33, R33, R30 ;  /* 0x0000001e21217221 */ /* 0x000fe20000010000 */
[----:B------:R-:W-:Y:S01]  /*2c00*/  FFMA.FTZ R32, R39, R30, R32 ;  /* 0x0000001e27207223 */ /* 0x000fe20000010020 */
[----:B------:R-:W-:Y:S01]  /*2c10*/  FADD.FTZ R26, R29, R28 ;  /* 0x0000001c1d1a7221 */ /* 0x000fe20000010000 */
[----:B------:R-:W-:Y:S01]  /*2c20*/  FFMA.FTZ R27, R28, R31, R27 ;  /* 0x0000001f1c1b7223 */ /* 0x000fe2000001001b */
[----:B------:R-:W-:Y:S01]  /*2c30*/  SHF.L.U32 R30, R14, 0x10, RZ ;  /* 0x000000100e1e7819 */ /* 0x000fe200000006ff */
[----:B------:R-:W-:Y:S01]  /*2c40*/  FMUL.FTZ R28, R25, R28 ;  /* 0x0000001c191c7220 */ /* 0x000fe20000410000 */
[----:B------:R-:W-:Y:S01]  /*2c50*/  FADD.FTZ R37, -R20, R37 ;  /* 0x0000002514257221 */ /* 0x000fe20000010100 */
[----:B------:R-:W-:-:S02]  /*2c60*/  SHF.L.U32 R29, R88, 0x10, RZ ;  /* 0x00000010581d7819 */ /* 0x000fc400000006ff */
[----:B------:R-:W-:Y:S01]  /*2c70*/  FADD.FTZ R33, R28, R33 ;  /* 0x000000211c217221 */ /* 0x000fe20000010000 */
[----:B------:R-:W-:Y:S01]  /*2c80*/  FFMA.FTZ R32, R31, R28, R32 ;  /* 0x0000001c1f207223 */ /* 0x000fe20000010020 */
[----:B------:R-:W-:Y:S01]  /*2c90*/  FMUL.FTZ R37, R37, R116 ;  /* 0x0000007425257220 */ /* 0x000fe20000410000 */
[----:B------:R-:W-:Y:S01]  /*2ca0*/  FMUL.FTZ R36, R24, R30 ;  /* 0x0000001e18247220 */ /* 0x000fe20000410000 */
[----:B------:R-:W-:Y:S01]  /*2cb0*/  SHF.L.U32 R28, R89, 0x10, RZ ;  /* 0x00000010591c7819 */ /* 0x000fe200000006ff */
[----:B------:R-:W-:Y:S01]  /*2cc0*/  FADD.FTZ R29, -R20, R29 ;  /* 0x0000001d141d7221 */ /* 0x000fe20000010100 */
[----:B------:R-:W-:Y:S01]  /*2cd0*/  SHF.L.U32 R31, R15, 0x10, RZ ;  /* 0x000000100f1f7819 */ /* 0x000fe200000006ff */
[----:B------:R-:W-:Y:S01]  /*2ce0*/  FADD.FTZ R33, R33, R36 ;  /* 0x0000002421217221 */ /* 0x000fe20000010000 */
[----:B------:R-:W-:Y:S01]  /*2cf0*/  FFMA.FTZ R32, R37, R36, R32 ;  /* 0x0000002425207223 */ /* 0x000fe20000010020 */
[----:B------:R-:W-:Y:S01]  /*2d00*/  FADD.FTZ R34, R34, R30 ;  /* 0x0000001e22227221 */ /* 0x000fe20000010000 */
[----:B------:R-:W-:Y:S01]  /*2d10*/  FFMA.FTZ R35, R30, R37, R35 ;  /* 0x000000251e237223 */ /* 0x000fe20000010023 */
[----:B------:R-:W-:Y:S01]  /*2d20*/  SHF.L.U32 R36, R16, 0x10, RZ ;  /* 0x0000001010247819 */ /* 0x000fe200000006ff */
[----:B------:R-:W-:Y:S01]  /*2d30*/  FMUL.FTZ R30, R25, R28 ;  /* 0x0000001c191e7220 */ /* 0x000fe20000410000 */
[----:B------:R-:W-:Y:S01]  /*2d40*/  FMUL.FTZ R29, R29, R116 ;  /* 0x000000741d1d7220 */ /* 0x000fe20000410000 */
[----:B------:R-:W-:Y:S01]  /*2d50*/  SHF.L.U32 R37, R86, 0x10, RZ ;  /* 0x0000001056257819 */ /* 0x000fe200000006ff */
[----:B------:R-:W-:Y:S01]  /*2d60*/  FADD.FTZ R31, -R20, R31 ;  /* 0x0000001f141f7221 */ /* 0x000fe20000010100 */
        /* <DEDUP_REMOVED lines=9> */
[----:B------:R-:W-:Y:S01]  /*2e00*/  FMUL.FTZ R32, R25, R30 ;  /* 0x0000001e19207220 */ /* 0x000fe20000410000 */
[----:B------:R-:W-:Y:S01]  /*2e10*/  FMUL.FTZ R37, R37, R116 ;  /* 0x0000007425257220 */ /* 0x000fe20000410000 */
[----:B------:R-:W-:Y:S01]  /*2e20*/  FFMA.FTZ R27, R28, R29, R27 ;  /* 0x0000001d1c1b7223 */ /* 0x000fe2000001001b */
[----:B------:R-:W-:Y:S01]  /*2e30*/  FADD.FTZ R39, -R20, R39 ;  /* 0x0000002714277221 */ /* 0x000fe20000010100 */
[----:B------:R-:W-:Y:S01]  /*2e40*/  SHF.L.U32 R29, R21, 0x10, RZ ;  /* 0x00000010151d7819 */ /* 0x000fe200000006ff */
[----:B------:R-:W-:Y:S01]  /*2e50*/  FADD.FTZ R26, R26, R28 ;  /* 0x0000001c1a1a7221 */ /* 0x000fe20000010000 */
[----:B------:R-:W-:Y:S01]  /*2e60*/  FADD.FTZ R33, R32, R33 ;  /* 0x0000002120217221 */ /* 0x000fe20000010000 */
[----:B------:R-:W-:Y:S01]  /*2e70*/  FFMA.FTZ R38, R37, R32, R38 ;  /* 0x0000002025267223 */ /* 0x000fe20000010026 */
[----:B------:R-:W-:Y:S01]  /*2e80*/  SHF.L.U32 R28, R85, 0x10, RZ ;  /* 0x00000010551c7819 */ /* 0x000fe200000006ff */
[----:B------:R-:W-:Y:S01]  /*2e90*/  FMUL.FTZ R32, R24, R60 ;  /* 0x0000003c18207220 */ /* 0x000fe20000410000 */
[----:B------:R-:W-:Y:S01]  /*2ea0*/  FMUL.FTZ R39, R39, R116 ;  /* 0x0000007427277220 */ /* 0x000fe20000410000 */
[----:B------:R-:W-:Y:S01]  /*2eb0*/  FADD.FTZ R29, -R20, R29 ;  /* 0x0000001d141d7221 */ /* 0x000fe20000010100 */
[----:B------:R-:W-:Y:S01]  /*2ec0*/  FADD.FTZ R34, R34, R36 ;  /* 0x0000002422227221 */ /* 0x000fe20000010000 */
[----:B------:R-:W-:Y:S01]  /*2ed0*/  FADD.FTZ R33, R33, R32 ;  /* 0x0000002021217221 */ /* 0x000fe20000010000 */
[----:B------:R-:W-:Y:S01]  /*2ee0*/  FFMA.FTZ R38, R39, R32, R38 ;  /* 0x0000002027267223 */ /* 0x000fe20000010026 */
[----:B------:R-:W-:Y:S01]  /*2ef0*/  FMUL.FTZ R32, R25, R28 ;  /* 0x0000001c19207220 */ /* 0x000fe20000410000 */
[----:B------:R-:W-:Y:S01]  /*2f00*/  FFMA.FTZ R35, R36, R31, R35 ;  /* 0x0000001f24237223 */ /* 0x000fe20000010023 */
[----:B------:R-:W-:Y:S01]  /*2f10*/  FMUL.FTZ R29, R29, R116 ;  /* 0x000000741d1d7220 */ /* 0x000fe20000410000 */
[----:B------:R-:W-:Y:S01]  /*2f20*/  FADD.FTZ R26, R26, R30 ;  /* 0x0000001e1a1a7221 */ /* 0x000fe20000010000 */
[----:B------:R-:W-:Y:S01]  /*2f30*/  FFMA.FTZ R27, R30, R37, R27 ;  /* 0x000000251e1b7223 */ /* 0x000fe2000001001b */
[----:B------:R-:W-:Y:S01]  /*2f40*/  FADD.FTZ R33, R32, R33 ;  /* 0x0000002120217221 */ /* 0x000fe20000010000 */
[----:B------:R-:W-:Y:S01]  /*2f50*/  FADD.FTZ R62, R34, R60 ;  /* 0x0000003c223e7221 */ /* 0x000fe20000010000 */
[----:B------:R-:W-:Y:S01]  /*2f60*/  FFMA.FTZ R32, R29, R32, R38 ;  /* 0x000000201d207223 */ /* 0x000fe20000010026 */
[----:B------:R-:W-:Y:S01]  /*2f70*/  FFMA.FTZ R60, R60, R39, R35 ;  /* 0x000000273c3c7223 */ /* 0x000fe20000010023 */
[----:B------:R-:W-:Y:S01]  /*2f80*/  FADD.FTZ R63, R26, R28 ;  /* 0x0000001c1a3f7221 */ /* 0x000fe20000010000 */
[----:B------:R-:W-:Y:S01]  /*2f90*/  FFMA.FTZ R61, R28, R29, R27 ;  /* 0x0000001d1c3d7223 */ /* 0x000fe2000001001b */
[----:B------:R-:W-:Y:S06]  /*2fa0*/  BRA `(.L_x_132) ;  /* 0x0000002400007947 */ /* 0x000fec0003800000 */
.L_x_131:
[----:B------:R-:W-:Y:S02]  /*2fb0*/  SHF.L.U32 R27, R79, 0x10, RZ ;  /* 0x000000104f1b7819 */ /* 0x000fe400000006ff */
[----:B------:R-:W-:Y:S02]  /*2fc0*/  SHF.L.U32 R29, R114, 0x10, RZ ;  /* 0x00000010721d7819 */ /* 0x000fe400000006ff */
[----:B------:R-:W-:Y:S01]  /*2fd0*/  SHF.L.U32 R33, R77, 0x10, RZ ;  /* 0x000000104d217819 */ /* 0x000fe200000006ff */
[----:B------:R-:W-:Y:S01]  /*2fe0*/  FADD.FTZ R27, -R20, R27 ;  /* 0x0000001b141b7221 */ /* 0x000fe20000010100 */
[----:B------:R-:W-:Y:S01]  /*2ff0*/  SHF.L.U32 R35, R112, 0x10, RZ ;  /* 0x0000001070237819 */ /* 0x000fe200000006ff */
[C---:B------:R-:W-:Y:S01]  /*3000*/  FADD.FTZ R29, -R20.reuse, R29 ;  /* 0x0000001d141d7221 */ /* 0x040fe20000010100 */
[----:B------:R-:W-:Y:S01]  /*3010*/  SHF.L.U32 R37, R75, 0x10, RZ ;  /* 0x000000104b257819 */ /* 0x000fe200000006ff */
[-C--:B------:R-:W-:Y:S01]  /*3020*/  FMUL.FTZ R27, R27, R116.reuse ;  /* 0x000000741b1b7220 */ /* 0x080fe20000410000 */
[C---:B------:R-:W-:Y:S01]  /*3030*/  FADD.FTZ R33, -R20.reuse, R33 ;  /* 0x0000002114217221 */ /* 0x040fe20000010100 */
[-C--:B------:R-:W-:Y:S01]  /*3040*/  FMUL.FTZ R26, R29, R116.reuse ;  /* 0x000000741d1a7220 */ /* 0x080fe20000410000 */
[----:B------:R-:W-:Y:S01]  /*3050*/  FADD.FTZ R35, -R20, R35 ;  /* 0x0000002314237221 */ /* 0x000fe20000010100 */
[C-C-:B-----5:R-:W-:Y:S01]  /*3060*/  FFMA.FTZ R31, R24.reuse, R27, R22.reuse ;  /* 0x0000001b181f7223 */ /* 0x160fe20000010016 */
[----:B------:R-:W-:Y:S01]  /*3070*/  FMUL.FTZ R59, R33, R116 ;  /* 0x00000074213b7220 */ /* 0x000fe20000410000 */
[--C-:B------:R-:W-:Y:S01]  /*3080*/  FFMA.FTZ R32, R25, R26, R23.reuse ;  /* 0x0000001a19207223 */ /* 0x100fe20000010017 */
[----:B------:R-:W-:Y:S01]  /*3090*/  FMUL.FTZ R52, R35, R116 ;  /* 0x0000007423347220 */ /* 0x000fe20000410000 */
[----:B------:R-:W-:Y:S01]  /*30a0*/  FMUL.FTZ R28, R31, -1.4426950216293334961 ;  /* 0xbfb8aa3b1f1c7820 */ /* 0x000fe20000410000 */
[----:B------:R-:W-:Y:S01]  /*30b0*/  FFMA.FTZ R38, R24, R59, R22 ;  /* 0x0000003b18267223 */ /* 0x000fe20000010016 */
[----:B------:R-:W-:Y:S01]  /*30c0*/  FMUL.FTZ R29, R32, -1.4426950216293334961 ;  /* 0xbfb8aa3b201d7820 */ /* 0x000fe20000410000 */
[----:B------:R-:W-:Y:S01]  /*30d0*/  FFMA.FTZ R46, R25, R52, R23 ;  /* 0x00000034192e7223 */ /* 0x000fe20000010017 */
[----:B------:R-:W-:Y:S01]  /*30e0*/  FADD.FTZ R37, -R20, R37 ;  /* 0x0000002514257221 */ /* 0x000fe20000010100 */
[----:B------:R-:W-:Y:S01]  /*30f0*/  FMUL.FTZ R33, R38, -1.4426950216293334961 ;  /* 0xbfb8aa3b26217820 */ /* 0x000fe20000410000 */
[----:B------:R-:W0:Y:S01]  /*3100*/  MUFU.EX2 R28, R28 ;  /* 0x0000001c001c7308 */ /* 0x000e220000000800 */
[----:B------:R-:W-:Y:S01]  /*3110*/  FMUL.FTZ R35, R46, -1.4426950216293334961 ;  /* 0xbfb8aa3b2e237820 */ /* 0x000fe20000410000 */
[----:B------:R-:W-:Y:S01]  /*3120*/  FMUL.FTZ R57, R37, R116 ;  /* 0x0000007425397220 */ /* 0x000fe20000410000 */
[----:B------:R-:W-:Y:S01]  /*3130*/  SHF.L.U32 R45, R106, 0x10, RZ ;  /* 0x000000106a2d7819 */ /* 0x000fe200000006ff */
[----:B------:R-:W1:Y:S01]  /*3140*/  MUFU.EX2 R29, R29 ;  /* 0x0000001d001d7308 */ /* 0x000e620000000800 */
[----:B------:R-:W-:-:S02]  /*3150*/  SHF.L.U32 R63, R113, 0x10, RZ ;  /* 0x00000010713f7819 */ /* 0x000fc400000006ff */
[----:B------:R-:W-:Y:S01]  /*3160*/  SHF.L.U32 R43, R71, 0x10, RZ ;  /* 0x00000010472b7819 */ /* 0x000fe200000006ff */
[----:B------:R-:W2:Y:S01]  /*3170*/  MUFU.EX2 R33, R33 ;  /* 0x0000002100217308 */ /* 0x000ea20000000800 */
[----:B------:R-:W-:Y:S02]  /*3180*/  SHF.L.U32 R51, R115, 0x10, RZ ;  /* 0x0000001073337819 */ /* 0x000fe400000006ff */
[----:B------:R-:W-:Y:S01]  /*3190*/  SHF.L.U32 R61, R76, 0x10, RZ ;  /* 0x000000104c3d7819 */ /* 0x000fe200000006ff */
[----:B------:R-:W3:Y:S01]  /*31a0*/  MUFU.EX2 R35, R35 ;  /* 0x0000002300237308 */ /* 0x000ee20000000800 */
[----:B------:R-:W-:Y:S01]  /*31b0*/  FADD.FTZ R43, -R20, R43 ;  /* 0x0000002b142b7221 */ /* 0x000fe20000010100 */
[----:B0-----:R-:W-:Y:S01]  /*31c0*/  FADD.FTZ R30, R28, 1 ;  /* 0x3f8000001c1e7421 */ /* 0x001fe20000010000 */
[----:B------:R-:W-:Y:S02]  /*31d0*/  SHF.L.U32 R47, R67, 0x10, RZ ;  /* 0x00000010432f7819 */ /* 0x000fe400000006ff */
[----:B------:R-:W-:Y:S01]  /*31e0*/  FMUL.FTZ R43, R43, R116 ;  /* 0x000000742b2b7220 */ /* 0x000fe20000410000 */
[----:B-1----:R-:W-:Y:S01]  /*31f0*/  FADD.FTZ R28, R29, 1 ;  /* 0x3f8000001d1c7421 */ /* 0x002fe20000010000 */
[----:B------:R-:W-:Y:S01]  /*3200*/  FFMA.FTZ R29, R24, R57, R22 ;  /* 0x00000039181d7223 */ /* 0x000fe20000010016 */
[----:B------:R-:W0:Y:S01]  /*3210*/  MUFU.RCP R30, R30 ;  /* 0x0000001e001e7308 */ /* 0x000e220000001000 */
[----:B------:R-:W-:Y:S01]  /*3220*/  FADD.FTZ R117, -R20, R47 ;  /* 0x0000002f14757221 */ /* 0x000fe20000010100 */
[----:B--2---:R-:W-:Y:S01]  /*3230*/  FADD.FTZ R34, R33, 1 ;  /* 0x3f80000021227421 */ /* 0x004fe20000010000 */
[----:B------:R-:W-:Y:S01]  /*3240*/  SHF.L.U32 R33, R78, 0x10, RZ ;  /* 0x000000104e217819 */ /* 0x000fe200000006ff */
[----:B------:R-:W-:Y:S01]  /*3250*/  FMUL.FTZ R39, R29, -1.4426950216293334961 ;  /* 0xbfb8aa3b1d277820 */ /* 0x000fe20000410000 */
[----:B---3--:R-:W-:-:S03]  /*3260*/  FADD.FTZ R36, R35, 1 ;  /* 0x3f80000023247421 */ /* 0x008fc60000010000 */
[----:B------:R-:W1:Y:S08]  /*3270*/  MUFU.RCP R28, R28 ;  /* 0x0000001c001c7308 */ /* 0x000e700000001000 */
[----:B------:R-:W2:Y:S01]  /*3280*/  MUFU.RCP R34, R34 ;  /* 0x0000002200227308 */ /* 0x000ea20000001000 */
[----:B0-----:R-:W-:Y:S01]  /*3290*/  FMUL.FTZ R84, R33, R30 ;  /* 0x0000001e21547220 */ /* 0x001fe20000410000 */
[----:B------:R-:W-:-:S04]  /*32a0*/  FADD.FTZ R30, -R30, 1 ;  /* 0x3f8000001e1e7421 */ /* 0x000fc80000010100 */
[----:B------:R-:W-:Y:S02]  /*32b0*/  FFMA.FTZ R31, R31, R30, 1 ;  /* 0x3f8000001f1f7423 */ /* 0x000fe4000001001e */
[----:B------:R-:W0:Y:S01]  /*32c0*/  MUFU.RCP R36, R36 ;  /* 0x0000002400247308 */ /* 0x000e220000001000 */
[----:B-1----:R-:W-:Y:S01]  /*32d0*/  FADD.FTZ R33, -R28, 1 ;  /* 0x3f8000001c217421 */ /* 0x002fe20000010100 */
[----:B------:R-:W-:Y:S01]  /*32e0*/  FMUL.FTZ R51, R51, R28 ;  /* 0x0000001c33337220 */ /* 0x000fe20000410000 */
[--C-:B------:R-:W-:Y:S01]  /*32f0*/  FFMA.FTZ R28, R24, R43, R22.reuse ;  /* 0x0000002b181c7223 */ /* 0x100fe20000010016 */
[----:B------:R-:W-:Y:S01]  /*3300*/  FMUL.FTZ R84, R84, R31 ;  /* 0x0000001f54547220 */ /* 0x000fe20000410000 */
[----:B------:R-:W-:Y:S01]  /*3310*/  FFMA.FTZ R32, R32, R33, 1 ;  /* 0x3f80000020207423 */ /* 0x000fe20000010021 */
[----:B------:R-:W-:Y:S02]  /*3320*/  SHF.L.U32 R33, R110, 0x10, RZ ;  /* 0x000000106e217819 */ /* 0x000fe400000006ff */
[----:B------:R-:W1:Y:S01]  /*3330*/  MUFU.EX2 R39, R39 ;  /* 0x0000002700277308 */ /* 0x000e620000000800 */
[----:B------:R-:W-:Y:S01]  /*3340*/  FMUL.FTZ R30, R28, -1.4426950216293334961 ;  /* 0xbfb8aa3b1c1e7820 */ /* 0x000fe20000410000 */
[----:B--2---:R-:W-:Y:S01]  /*3350*/  FADD.FTZ R35, -R34, 1 ;  /* 0x3f80000022237421 */ /* 0x004fe20000010100 */
[----:B------:R-:W-:Y:S01]  /*3360*/  FMUL.FTZ R61, R61, R34 ;  /* 0x000000223d3d7220 */ /* 0x000fe20000410000 */
[----:B------:R-:W-:Y:S01]  /*3370*/  FADD.FTZ R33, -R20, R33 ;  /* 0x0000002114217221 */ /* 0x000fe20000010100 */
[----:B------:R-:W-:Y:S01]  /*3380*/  FMUL.FTZ R51, R51, R32 ;  /* 0x0000002033337220 */ /* 0x000fe20000410000 */
[----:B------:R-:W-:Y:S01]  /*3390*/  FFMA.FTZ R38, R38, R35, 1 ;  /* 0x3f80000026267423 */ /* 0x000fe20000010023 */
[----:B------:R-:W-:Y:S01]  /*33a0*/  SHF.L.U32 R35, R73, 0x10, RZ ;  /* 0x0000001049237819 */ /* 0x000fe200000006ff */
[----:B------:R-:W-:Y:S01]  /*33b0*/  FMUL.FTZ R50, R33, R116 ;  /* 0x0000007421327220 */ /* 0x000fe20000410000 */
[----:B------:R-:W-:Y:S01]  /*33c0*/  FADD.FTZ R33, -R20, R45 ;  /* 0x0000002d14217221 */ /* 0x000fe20000010100 */
[----:B0-----:R-:W-:Y:S01]  /*33d0*/  FADD.FTZ R37, -R36, 1 ;  /* 0x3f80000024257421 */ /* 0x001fe20000010100 */
[----:B------:R-:W-:Y:S01]  /*33e0*/  FMUL.FTZ R63, R63, R36 ;  /* 0x000000243f3f7220 */ /* 0x000fe20000410000 */
[----:B------:R-:W-:Y:S01]  /*33f0*/  FFMA.FTZ R42, R25, R50, R23 ;  /* 0x00000032192a7223 */ /* 0x000fe20000010017 */
[----:B------:R-:W-:Y:S01]  /*3400*/  FADD.FTZ R35, -R20, R35 ;  /* 0x0000002314237221 */ /* 0x000fe20000010100 */
[----:B------:R-:W-:Y:S01]  /*3410*/  FFMA.FTZ R46, R46, R37, 1 ;  /* 0x3f8000002e2e7423 */ /* 0x000fe20000010025 */
[----:B------:R-:W-:Y:S01]  /*3420*/  SHF.L.U32 R37, R108, 0x10, RZ ;  /* 0x000000106c257819 */ /* 0x000fe200000006ff */
[----:B------:R-:W-:Y:S01]  /*3430*/  FMUL.FTZ R45, R42, -1.4426950216293334961 ;  /* 0xbfb8aa3b2a2d7820 */ /* 0x000fe20000410000 */
[-C--:B------:R-:W-:Y:S01]  /*3440*/  FMUL.FTZ R53, R35, R116.reuse ;  /* 0x0000007423357220 */ /* 0x080fe20000410000 */
[-C--:B------:R-:W-:Y:S01]  /*3450*/  FMUL.FTZ R34, R33, R116.reuse ;  /* 0x0000007421227220 */ /* 0x080fe20000410000 */
[----:B------:R-:W-:Y:S01]  /*3460*/  SHF.L.U32 R32, R74, 0x10, RZ ;  /* 0x000000104a207819 */ /* 0x000fe200000006ff */
[----:B------:R-:W-:Y:S01]  /*3470*/  FADD.FTZ R41, -R20, R37 ;  /* 0x0000002514297221 */ /* 0x000fe20000010100 */
[----:B-1----:R-:W-:Y:S01]  /*3480*/  FADD.FTZ R37, R39, 1 ;  /* 0x3f80000027257421 */ /* 0x002fe20000010000 */
[----:B------:R-:W0:Y:S01]  /*3490*/  MUFU.EX2 R45, R45 ;  /* 0x0000002d002d7308 */ /* 0x000e220000000800 */
[----:B------:R-:W-:Y:S01]  /*34a0*/  SHF.L.U32 R39, R69, 0x10, RZ ;  /* 0x0000001045277819 */ /* 0x000fe200000006ff */
[----:B------:R-:W-:Y:S01]  /*34b0*/  FMUL.FTZ R62, R41, R116 ;  /* 0x00000074293e7220 */ /* 0x000fe20000410000 */
[----:B------:R-:W-:Y:S01]  /*34c0*/  FFMA.FTZ R41, R24, R53, R22 ;  /* 0x0000003518297223 */ /* 0x000fe20000010016 */
[----:B------:R-:W-:Y:S01]  /*34d0*/  FFMA.FTZ R33, R25, R34, R23 ;  /* 0x0000002219217223 */ /* 0x000fe20000010017 */
[----:B------:R-:W1:Y:S01]  /*34e0*/  MUFU.RCP R37, R37 ;  /* 0x0000002500257308 */ /* 0x000e620000001000 */
[----:B------:R-:W-:Y:S01]  /*34f0*/  FADD.FTZ R39, -R20, R39 ;  /* 0x0000002714277221 */ /* 0x000fe20000010100 */
[----:B------:R-:W-:Y:S01]  /*3500*/  FMUL.FTZ R35, R41, -1.4426950216293334961 ;  /* 0xbfb8aa3b29237820 */ /* 0x000fe20000410000 */
[----:B------:R-:W-:Y:S01]  /*3510*/  FFMA.FTZ R36, R25, R62, R23 ;  /* 0x0000003e19247223 */ /* 0x000fe20000010017 */
[----:B------:R-:W-:Y:S01]  /*3520*/  FMUL.FTZ R40, R33, -1.4426950216293334961 ;  /* 0xbfb8aa3b21287820 */ /* 0x000fe20000410000 */
[----:B------:R-:W-:Y:S01]  /*3530*/  FMUL.FTZ R39, R39, R116 ;  /* 0x0000007427277220 */ /* 0x000fe20000410000 */
[----:B------:R-:W-:Y:S01]  /*3540*/  SHF.L.U32 R31, R104, 0x10, RZ ;  /* 0x00000010681f7819 */ /* 0x000fe200000006ff */
[----:B------:R-:W-:Y:S01]  /*3550*/  FMUL.FTZ R44, R36, -1.4426950216293334961 ;  /* 0xbfb8aa3b242c7820 */ /* 0x000fe20000410000 */
[----:B------:R-:W2:Y:S01]  /*3560*/  MUFU.EX2 R35, R35 ;  /* 0x0000002300237308 */ /* 0x000ea20000000800 */
[----:B0-----:R-:W-:Y:S01]  /*3570*/  FADD.FTZ R45, R45, 1 ;  /* 0x3f8000002d2d7421 */ /* 0x001fe20000010000 */
[----:B------:R-:W-:Y:S01]  /*3580*/  FMUL.FTZ R63, R63, R46 ;  /* 0x0000002e3f3f7220 */ /* 0x000fe20000410000 */
[----:B------:R-:W-:Y:S01]  /*3590*/  FADD.FTZ R31, -R20, R31 ;  /* 0x0000001f141f7221 */ /* 0x000fe20000010100 */
[----:B------:R-:W-:Y:S01]  /*35a0*/  MUFU.EX2 R30, R30 ;  /* 0x0000001e001e7308 */ /* 0x000fe20000000800 */
[----:B------:R-:W-:-:S03]  /*35b0*/  FMUL.FTZ R61, R61, R38 ;  /* 0x000000263d3d7220 */ /* 0x000fc60000410000 */
[----:B------:R-:W0:Y:S01]  /*35c0*/  MUFU.RCP R48, R45 ;  /* 0x0000002d00307308 */ /* 0x000e220000001000 */
[----:B-1----:R-:W-:Y:S01]  /*35d0*/  FADD.FTZ R54, -R37, 1 ;  /* 0x3f80000025367421 */ /* 0x002fe20000010100 */
[----:B------:R-:W-:Y:S01]  /*35e0*/  FMUL.FTZ R49, R32, R37 ;  /* 0x0000002520317220 */ /* 0x000fe20000410000 */
[----:B------:R-:W-:Y:S02]  /*35f0*/  FMUL.FTZ R32, R31, R116 ;  /* 0x000000741f207220 */ /* 0x000fe40000410000 */
[----:B------:R-:W-:Y:S01]  /*3600*/  FFMA.FTZ R54, R29, R54, 1 ;  /* 0x3f8000001d367423 */ /* 0x000fe20000010036 */
[----:B--2---:R-:W-:Y:S01]  /*3610*/  FADD.FTZ R47, R35, 1 ;  /* 0x3f800000232f7421 */ /* 0x004fe20000010000 */
[----:B------:R-:W-:Y:S01]  /*3620*/  FFMA.FTZ R29, R24, R39, R22 ;  /* 0x00000027181d7223 */ /* 0x000fe20000010016 */
[----:B------:R-:W1:Y:S01]  /*3630*/  MUFU.EX2 R44, R44 ;  /* 0x0000002c002c7308 */ /* 0x000e620000000800 */
[----:B------:R-:W-:Y:S01]  /*3640*/  FMUL.FTZ R54, R49, R54 ;  /* 0x0000003631367220 */ /* 0x000fe20000410000 */
[----:B------:R-:W-:Y:S01]  /*3650*/  FFMA.FTZ R31, R25, R32, R23 ;  /* 0x00000020191f7223 */ /* 0x000fe20000010017 */
[----:B------:R-:W-:Y:S01]  /*3660*/  FMUL.FTZ R55, R29, -1.4426950216293334961 ;  /* 0xbfb8aa3b1d377820 */ /* 0x000fe20000410000 */
[----:B------:R-:W2:Y:S01]  /*3670*/  MUFU.RCP R47, R47 ;  /* 0x0000002f002f7308 */ /* 0x000ea20000001000 */
[----:B------:R-:W-:Y:S01]  /*3680*/  FMUL.FTZ R35, R117, R116 ;  /* 0x0000007475237220 */ /* 0x000fe20000410000 */
[----:B------:R-:W-:Y:S01]  /*3690*/  FMUL.FTZ R46, R31, -1.4426950216293334961 ;  /* 0xbfb8aa3b1f2e7820 */ /* 0x000fe20000410000 */
[----:B0-----:R-:W-:-:S02]  /*36a0*/  FADD.FTZ R49, -R48, 1 ;  /* 0x3f80000030317421 */ /* 0x001fc40000010100 */
[----:B------:R-:W-:-:S03]  /*36b0*/  FFMA.FTZ R38, R24, R35, R22 ;  /* 0x0000002318267223 */ /* 0x000fc60000010016 */
[----:B------:R0:W3:Y:S01]  /*36c0*/  MUFU.EX2 R37, R55 ;  /* 0x0000003700257308 */ /* 0x0000e20000000800 */
[----:B------:R-:W-:Y:S01]  /*36d0*/  FFMA.FTZ R42, R42, R49, 1 ;  /* 0x3f8000002a2a7423 */ /* 0x000fe20000010031 */
[----:B-1----:R-:W-:Y:S01]  /*36e0*/  FADD.FTZ R44, R44, 1 ;  /* 0x3f8000002c2c7421 */ /* 0x002fe20000010000 */
[----:B------:R-:W-:Y:S01]  /*36f0*/  SHF.L.U32 R49, R102, 0x10, RZ ;  /* 0x0000001066317819 */ /* 0x000fe200000006ff */
[----:B------:R-:W1:Y:S01]  /*3700*/  MUFU.EX2 R40, R40 ;  /* 0x0000002800287308 */ /* 0x000e620000000800 */
[----:B------:R-:W-:-:S03]  /*3710*/  FMUL.FTZ R45, R38, -1.4426950216293334961 ;  /* 0xbfb8aa3b262d7820 */ /* 0x000fc60000410000 */
[----:B------:R-:W4:Y:S01]  /*3720*/  MUFU.RCP R44, R44 ;  /* 0x0000002c002c7308 */ /* 0x000f220000001000 */
[----:B0-----:R-:W-:Y:S01]  /*3730*/  SHF.L.U32 R55, R111, 0x10, RZ ;  /* 0x000000106f377819 */ /* 0x001fe200000006ff */
[----:B--2---:R-:W-:Y:S01]  /*3740*/  FADD.FTZ R60, -R47, 1 ;  /* 0x3f8000002f3c7421 */ /* 0x004fe20000010100 */
[----:B------:R-:W-:-:S03]  /*3750*/  FADD.FTZ R49, -R20, R49 ;  /* 0x0000003114317221 */ /* 0x000fc60000010100 */
[----:B------:R-:W-:Y:S01]  /*3760*/  FMUL.FTZ R55, R55, R48 ;  /* 0x0000003037377220 */ /* 0x000fe20000410000 */
[----:B------:R-:W-:Y:S01]  /*3770*/  FADD.FTZ R48, R30, 1 ;  /* 0x3f8000001e307421 */ /* 0x000fe20000010000 */
[----:B------:R-:W-:Y:S01]  /*3780*/  FMUL.FTZ R30, R49, R116 ;  /* 0x00000074311e7220 */ /* 0x000fe20000410000 */
[----:B------:R-:W0:Y:S01]  /*3790*/  MUFU.EX2 R46, R46 ;  /* 0x0000002e002e7308 */ /* 0x000e220000000800 */
[----:B------:R-:W-:Y:S01]  /*37a0*/  FMUL.FTZ R55, R55, R42 ;  /* 0x0000002a37377220 */ /* 0x000fe20000410000 */
[----:B------:R-:W-:Y:S01]  /*37b0*/  SHF.L.U32 R42, R72, 0x10, RZ ;  /* 0x00000010482a7819 */ /* 0x000fe200000006ff */
[----:B------:R-:W-:Y:S01]  /*37c0*/  FFMA.FTZ R60, R41, R60, 1 ;  /* 0x3f800000293c7423 */ /* 0x000fe2000001003c */
[----:B------:R-:W2:Y:S01]  /*37d0*/  MUFU.RCP R48, R48 ;  /* 0x0000003000307308 */ /* 0x000ea20000001000 */
[----:B---3--:R-:W-:Y:S01]  /*37e0*/  FADD.FTZ R56, R37, 1 ;  /* 0x3f80000025387421 */ /* 0x008fe20000010000 */
[----:B------:R-:W-:Y:S01]  /*37f0*/  SHF.L.U32 R49, R109, 0x10, RZ ;  /* 0x000000106d317819 */ /* 0x000fe200000006ff */
[----:B------:R-:W-:Y:S01]  /*3800*/  FMUL.FTZ R47, R42, R47 ;  /* 0x0000002f2a2f7220 */ /* 0x000fe20000410000 */
[----:B-1----:R-:W-:Y:S01]  /*3810*/  FADD.FTZ R42, R40, 1 ;  /* 0x3f800000282a7421 */ /* 0x002fe20000010000 */
[----:B------:R-:W-:Y:S01]  /*3820*/  FFMA.FTZ R40, R25, R30, R23 ;  /* 0x0000001e19287223 */ /* 0x000fe20000010017 */
[----:B----4-:R-:W-:Y:S01]  /*3830*/  FADD.FTZ R117, -R44, 1 ;  /* 0x3f8000002c757421 */ /* 0x010fe20000010100 */
[----:B------:R-:W-:Y:S01]  /*3840*/  FMUL.FTZ R44, R49, R44 ;  /* 0x0000002c312c7220 */ /* 0x000fe20000410000 */
[----:B------:R-:W1:Y:S01]  /*3850*/  MUFU.EX2 R45, R45 ;  /* 0x0000002d002d7308 */ /* 0x000e620000000800 */
[----:B------:R-:W-:Y:S01]  /*3860*/  FMUL.FTZ R41, R40, -1.4426950216293334961 ;  /* 0xbfb8aa3b28297820 */ /* 0x000fe20000410000 */
[----:B------:R-:W-:Y:S01]  /*3870*/  FFMA.FTZ R117, R36, R117, 1 ;  /* 0x3f80000024757423 */ /* 0x000fe20000010075 */
[----:B0-----:R-:W-:Y:S01]  /*3880*/  FADD.FTZ R58, R46, 1 ;  /* 0x3f8000002e3a7421 */ /* 0x001fe20000010000 */
[----:B------:R-:W0:Y:S01]  /*3890*/  MUFU.RCP R42, R42 ;  /* 0x0000002a002a7308 */ /* 0x000e220000001000 */
[----:B------:R-:W-:Y:S01]  /*38a0*/  SHF.L.U32 R49, R70, 0x10, RZ ;  /* 0x0000001046317819 */ /* 0x000fe200000006ff */
[----:B------:R-:W-:Y:S01]  /*38b0*/  FMUL.FTZ R60, R47, R60 ;  /* 0x0000003c2f3c7220 */ /* 0x000fe20000410000 */
[----:B------:R-:W-:Y:S01]  /*38c0*/  FMUL.FTZ R117, R44, R117 ;  /* 0x000000752c757220 */ /* 0x000fe20000410000 */
[----:B------:R-:W-:Y:S01]  /*38d0*/  SHF.L.U32 R47, R68, 0x10, RZ ;  /* 0x00000010442f7819 */ /* 0x000fe200000006ff */
[----:B--2---:R-:W-:Y:S01]  /*38e0*/  FADD.FTZ R37, -R48, 1 ;  /* 0x3f80000030257421 */ /* 0x004fe20000010100 */
[----:B------:R-:W-:-:S02]  /*38f0*/  FMUL.FTZ R49, R49, R48 ;  /* 0x0000003031317220 */ /* 0x000fc40000410000 */
[----:B------:R-:W2:Y:S01]  /*3900*/  MUFU.EX2 R41, R41 ;  /* 0x0000002900297308 */ /* 0x000ea20000000800 */
[----:B------:R-:W-:Y:S01]  /*3910*/  FFMA.FTZ R28, R28, R37, 1 ;  /* 0x3f8000001c1c7423 */ /* 0x000fe20000010025 */
[----:B-1----:R-:W-:Y:S02]  /*3920*/  FADD.FTZ R45, R45, 1 ;  /* 0x3f8000002d2d7421 */ /* 0x002fe40000010000 */
[----:B------:R-:W1:Y:S01]  /*3930*/  MUFU.RCP R36, R56 ;  /* 0x0000003800247308 */ /* 0x000e620000001000 */
[----:B0-----:R-:W-:-:S07]  /*3940*/  FADD.FTZ R46, -R42, 1 ;  /* 0x3f8000002a2e7421 */ /* 0x001fce0000010100 */
[----:B------:R-:W0:Y:S01]  /*3950*/  MUFU.RCP R37, R58 ;  /* 0x0000003a00257308 */ /* 0x000e220000001000 */
[----:B------:R-:W-:Y:S01]  /*3960*/  FFMA.FTZ R125, R33, R46, 1 ;  /* 0x3f800000217d7423 */ /* 0x000fe2000001002e */
[----:B------:R-:W-:Y:S01]  /*3970*/  SHF.L.U32 R33, R107, 0x10, RZ ;  /* 0x000000106b217819 */ /* 0x000fe200000006ff */
[----:B--2---:R-:W-:-:S04]  /*3980*/  FADD.FTZ R41, R41, 1 ;  /* 0x3f80000029297421 */ /* 0x004fc80000010000 */
[----:B------:R-:W-:Y:S01]  /*3990*/  FMUL.FTZ R42, R33, R42 ;  /* 0x0000002a212a7220 */ /* 0x000fe20000410000 */
[----:B------:R-:W-:Y:S01]  /*39a0*/  FMUL.FTZ R33, R49, R28 ;  /* 0x0000001c31217220 */ /* 0x000fe20000410000 */
[----:B------:R-:W2:Y:S02]  /*39b0*/  MUFU.RCP R45, R45 ;  /* 0x0000002d002d7308 */ /* 0x000ea40000001000 */
[----:B------:R-:W-:Y:S01]  /*39c0*/  FMUL.FTZ R28, R42, R125 ;  /* 0x0000007d2a1c7220 */ /* 0x000fe20000410000 */
[----:B-1----:R-:W-:Y:S01]  /*39d0*/  FADD.FTZ R42, -R36, 1 ;  /* 0x3f800000242a7421 */ /* 0x002fe20000010100 */
[----:B------:R-:W-:-:S03]  /*39e0*/  SHF.L.U32 R125, R98, 0x10, RZ ;  /* 0x00000010627d7819 */ /* 0x000fc600000006ff */
[----:B------:R-:W-:Y:S01]  /*39f0*/  FFMA.FTZ R29, R29, R42, 1 ;  /* 0x3f8000001d1d7423 */ /* 0x000fe2000001002a */
[----:B------:R1:W3:Y:S01]  /*3a00*/  MUFU.RCP R44, R41 ;  /* 0x00000029002c7308 */ /* 0x0002e20000001000 */
[----:B------:R-:W-:Y:S01]  /*3a10*/  FMUL.FTZ R42, R47, R36 ;  /* 0x000000242f2a7220 */ /* 0x000fe20000410000 */
[----:B------:R-:W-:Y:S01]  /*3a20*/  SHF.L.U32 R36, R105, 0x10, RZ ;  /* 0x0000001069247819 */ /* 0x000fe200000006ff */
[----:B0-----:R-:W-:Y:S01]  /*3a30*/  FADD.FTZ R46, -R37, 1 ;  /* 0x3f800000252e7421 */ /* 0x001fe20000010100 */
[----:B------:R-:W-:Y:S01]  /*3a40*/  SHF.L.U32 R47, R65, 0x10, RZ ;  /* 0x00000010412f7819 */ /* 0x000fe200000006ff */
[----:B------:R-:W-:Y:S01]  /*3a50*/  FMUL.FTZ R29, R42, R29 ;  /* 0x0000001d2a1d7220 */ /* 0x000fe20000410000 */
[----:B------:R-:W-:Y:S01]  /*3a60*/  FADD.FTZ R125, -R20, R125 ;  /* 0x0000007d147d7221 */ /* 0x000fe20000010100 */
[----:B------:R-:W-:Y:S01]  /*3a70*/  FMUL.FTZ R37, R36, R37 ;  /* 0x0000002524257220 */ /* 0x000fe20000410000 */
[----:B------:R-:W-:Y:S01]  /*3a80*/  SHF.L.U32 R36, R66, 0x10, RZ ;  /* 0x0000001042247819 */ /* 0x000fe200000006ff */
[----:B------:R-:W-:Y:S01]  /*3a90*/  FADD.FTZ R47, -R20, R47 ;  /* 0x0000002f142f7221 */ /* 0x000fe20000010100 */
[----:B------:R-:W-:Y:S01]  /*3aa0*/  FFMA.FTZ R46, R31, R46, 1 ;  /* 0x3f8000001f2e7423 */ /* 0x000fe2000001002e */
[----:B--2---:R-:W-:-:S02]  /*3ab0*/  FADD.FTZ R31, -R45, 1 ;  /* 0x3f8000002d1f7421 */ /* 0x004fc40000010100 */
[----:B------:R-:W-:Y:S01]  /*3ac0*/  FMUL.FTZ R49, R47, R116 ;  /* 0x000000742f317220 */ /* 0x000fe20000410000 */
[----:B------:R-:W-:Y:S01]  /*3ad0*/  FMUL.FTZ R36, R36, R45 ;  /* 0x0000002d24247220 */ /* 0x000fe20000410000 */
[----:B------:R-:W-:Y:S01]  /*3ae0*/  FMUL.FTZ R42, R37, R46 ;  /* 0x0000002e252a7220 */ /* 0x000fe20000410000 */
[----:B------:R-:W-:Y:S01]  /*3af0*/  SHF.L.U32 R45, R103, 0x10, RZ ;  /* 0x00000010672d7819 */ /* 0x000fe200000006ff */
[----:B-1----:R-:W-:Y:S01]  /*3b00*/  FFMA.FTZ R41, R24, R49, R22 ;  /* 0x0000003118297223 */ /* 0x002fe20000010016 */
[----:B---3--:R-:W-:Y:S01]  /*3b10*/  FADD.FTZ R37, -R44, 1 ;  /* 0x3f8000002c257421 */ /* 0x008fe20000010100 */
[----:B------:R-:W-:Y:S01]  /*3b20*/  SHF.L.U32 R47, R100, 0x10, RZ ;  /* 0x00000010642f7819 */ /* 0x000fe200000006ff */
[----:B------:R-:W-:Y:S02]  /*3b30*/  FFMA.FTZ R31, R38, R31, 1 ;  /* 0x3f800000261f7423 */ /* 0x000fe4000001001f */
[----:B------:R-:W-:Y:S01]  /*3b40*/  FFMA.FTZ R37, R40, R37, 1 ;  /* 0x3f80000028257423 */ /* 0x000fe20000010025 */
[----:B------:R-:W-:Y:S01]  /*3b50*/  FMUL.FTZ R40, R45, R44 ;  /* 0x0000002c2d287220 */ /* 0x000fe20000410000 */
[----:B------:R-:W-:Y:S01]  /*3b60*/  FMUL.FTZ R44, R41, -1.4426950216293334961 ;  /* 0xbfb8aa3b292c7820 */ /* 0x000fe20000410000 */
[----:B------:R-:W-:Y:S01]  /*3b70*/  FADD.FTZ R47, -R20, R47 ;  /* 0x0000002f142f7221 */ /* 0x000fe20000010100 */
[----:B------:R-:W-:Y:S01]  /*3b80*/  SHF.L.U32 R45, R19, 0x10, RZ ;  /* 0x00000010132d7819 */ /* 0x000fe200000006ff */
[----:B------:R-:W-:Y:S01]  /*3b90*/  FMUL.FTZ R40, R40, R37 ;  /* 0x0000002528287220 */ /* 0x000fe20000410000 */
[----:B------:R-:W-:Y:S01]  /*3ba0*/  FMUL.FTZ R31, R36, R31 ;  /* 0x0000001f241f7220 */ /* 0x000fe20000410000 */
[----:B------:R-:W-:Y:S01]  /*3bb0*/  FMUL.FTZ R46, R47, R116 ;  /* 0x000000742f2e7220 */ /* 0x000fe20000410000 */
[----:B------:R-:W0:Y:S01]  /*3bc0*/  MUFU.EX2 R44, R44 ;  /* 0x0000002c002c7308 */ /* 0x000e220000000800 */
[----:B------:R-:W-:-:S02]  /*3bd0*/  FADD.FTZ R45, -R20, R45 ;  /* 0x0000002d142d7221 */ /* 0x000fc40000010100 */
[----:B------:R-:W-:Y:S02]  /*3be0*/  FFMA.FTZ R37, R25, R46, R23 ;  /* 0x0000002e19257223 */ /* 0x000fe40000010017 */
[----:B------:R-:W-:Y:S02]  /*3bf0*/  FMUL.FTZ R47, R45, R116 ;  /* 0x000000742d2f7220 */ /* 0x000fe40000410000 */
[----:B------:R-:W-:Y:S02]  /*3c00*/  FMUL.FTZ R36, R37, -1.4426950216293334961 ;  /* 0xbfb8aa3b25247820 */ /* 0x000fe40000410000 */
[----:B------:R-:W-:-:S04]  /*3c10*/  FFMA.FTZ R45, R24, R47, R22 ;  /* 0x0000002f182d7223 */ /* 0x000fc80000010016 */
[----:B------:R-:W1:Y:S01]  /*3c20*/  MUFU.EX2 R36, R36 ;  /* 0x0000002400247308 */ /* 0x000e620000000800 */
[----:B0-----:R-:W-:Y:S01]  /*3c30*/  FADD.FTZ R38, R44, 1 ;  /* 0x3f8000002c267421 */ /* 0x001fe20000010000 */
[----:B------:R-:W-:Y:S01]  /*3c40*/  FMUL.FTZ R118, R45, -1.4426950216293334961 ;  /* 0xbfb8aa3b2d767820 */ /* 0x000fe20000410000 */
[----:B------:R-:W-:Y:S01]  /*3c50*/  FMUL.FTZ R44, R125, R116 ;  /* 0x000000747d2c7220 */ /* 0x000fe20000410000 */
[----:B------:R-:W-:Y:S02]  /*3c60*/  SHF.L.U32 R125, R64, 0x10, RZ ;  /* 0x00000010407d7819 */ /* 0x000fe400000006ff */
[----:B------:R-:W0:Y:S04]  /*3c70*/  MUFU.EX2 R48, R118 ;  /* 0x0000007600307308 */ /* 0x000e280000000800 */
[----:B------:R-:W2:Y:S01]  /*3c80*/  MUFU.RCP R38, R38 ;  /* 0x0000002600267308 */ /* 0x000ea20000001000 */
[----:B-1----:R-:W-:Y:S01]  /*3c90*/  FADD.FTZ R56, R36, 1 ;  /* 0x3f80000024387421 */ /* 0x002fe20000010000 */
[----:B------:R-:W-:-:S04]  /*3ca0*/  FFMA.FTZ R36, R25, R44, R23 ;  /* 0x0000002c19247223 */ /* 0x000fc80000010017 */
[----:B------:R-:W-:Y:S02]  /*3cb0*/  FMUL.FTZ R58, R36, -1.4426950216293334961 ;  /* 0xbfb8aa3b243a7820 */ /* 0x000fe40000410000 */
[----:B------:R-:W1:Y:S01]  /*3cc0*/  MUFU.RCP R56, R56 ;  /* 0x0000003800387308 */ /* 0x000e620000001000 */
[----:B0-----:R-:W-:Y:S01]  /*3cd0*/  FADD.FTZ R124, R48, 1 ;  /* 0x3f800000307c7421 */ /* 0x001fe20000010000 */
[----:B--2---:R-:W-:-:S06]  /*3ce0*/  FADD.FTZ R48, -R38, 1 ;  /* 0x3f80000026307421 */ /* 0x004fcc0000010100 */
[----:B------:R-:W0:Y:S01]  /*3cf0*/  MUFU.EX2 R58, R58 ;  /* 0x0000003a003a7308 */ /* 0x000e220000000800 */
[----:B------:R-:W-:Y:S01]  /*3d00*/  FMUL.FTZ R38, R125, R38 ;  /* 0x000000267d267220 */ /* 0x000fe20000410000 */
[----:B------:R-:W-:Y:S02]  /*3d10*/  FFMA.FTZ R41, R41, R48, 1 ;  /* 0x3f80000029297423 */ /* 0x000fe40000010030 */
[----:B------:R2:W3:Y:S02]  /*3d20*/  MUFU.RCP R48, R124 ;  /* 0x0000007c00307308 */ /* 0x0004e40000001000 */
[----:B------:R-:W-:Y:S01]  /*3d30*/  FMUL.FTZ R41, R38, R41 ;  /* 0x0000002926297220 */ /* 0x000fe20000410000 */
[----:B-1----:R-:W-:-:S04]  /*3d40*/  FADD.FTZ R118, -R56, 1 ;  /* 0x3f80000038767421 */ /* 0x002fc80000010100 */
[----:B------:R-:W-:Y:S01]  /*3d50*/  FFMA.FTZ R37, R37, R118, 1 ;  /* 0x3f80000025257423 */ /* 0x000fe20000010076 */
[----:B------:R-:W-:Y:S01]  /*3d60*/  SHF.L.U32 R118, R101, 0x10, RZ ;  /* 0x0000001065767819 */ /* 0x000fe200000006ff */
[----:B0-----:R-:W-:Y:S01]  /*3d70*/  FADD.FTZ R125, R58, 1 ;  /* 0x3f8000003a7d7421 */ /* 0x001fe20000010000 */
[----:B--2---:R-:W-:-:S03]  /*3d80*/  FFMA.FTZ R124, R27, R84, RZ ;  /* 0x000000541b7c7223 */ /* 0x004fc600000100ff */
[----:B------:R0:W1:Y:S01]  /*3d90*/  MUFU.RCP R58, R125 ;  /* 0x0000007d003a7308 */ /* 0x0000620000001000 */
[----:B------:R-:W-:Y:S01]  /*3da0*/  FMUL.FTZ R56, R118, R56 ;  /* 0x0000003876387220 */ /* 0x000fe20000410000 */
[----:B---3--:R-:W-:-:S03]  /*3db0*/  FADD.FTZ R118, -R48, 1 ;  /* 0x3f80000030767421 */ /* 0x008fc60000010100 */
[----:B------:R-:W-:Y:S01]  /*3dc0*/  FMUL.FTZ R38, R56, R37 ;  /* 0x0000002538267220 */ /* 0x000fe20000410000 */
[----:B------:R-:W-:Y:S01]  /*3dd0*/  FFMA.FTZ R45, R45, R118, 1 ;  /* 0x3f8000002d2d7423 */ /* 0x000fe20000010076 */
[----:B------:R-:W-:Y:S01]  /*3de0*/  SHF.L.U32 R118, R4, 0x10, RZ ;  /* 0x0000001004767819 */ /* 0x000fe200000006ff */
[----:B0-----:R-:W-:-:S04]  /*3df0*/  FMUL.FTZ R125, R25, R51 ;  /* 0x00000033197d7220 */ /* 0x001fc80000410000 */
[----:B------:R-:W-:Y:S01]  /*3e00*/  FMUL.FTZ R118, R118, R48 ;  /* 0x0000003076767220 */ /* 0x000fe20000410000 */
[----:B------:R-:W-:-:S03]  /*3e10*/  SHF.L.U32 R48, R99, 0x10, RZ ;  /* 0x0000001063307819 */ /* 0x000fc600000006ff */
[----:B------:R-:W-:Y:S01]  /*3e20*/  FMUL.FTZ R37, R118, R45 ;  /* 0x0000002d76257220 */ /* 0x000fe20000410000 */
[----:B------:R-:W-:Y:S01]  /*3e30*/  SHF.L.U32 R45, R5, 0x10, RZ ;  /* 0x00000010052d7819 */ /* 0x000fe200000006ff */
[----:B-1----:R-:W-:Y:S01]  /*3e40*/  FMUL.FTZ R48, R48, R58 ;  /* 0x0000003a30307220 */ /* 0x002fe20000410000 */
[----:B------:R-:W-:-:S03]  /*3e50*/  FADD.FTZ R58, -R58, 1 ;  /* 0x3f8000003a3a7421 */ /* 0x000fc60000010100 */
[----:B------:R-:W-:Y:S01]  /*3e60*/  FADD.FTZ R45, -R20, R45 ;  /* 0x0000002d142d7221 */ /* 0x000fe20000010100 */
[----:B------:R-:W-:-:S03]  /*3e70*/  FFMA.FTZ R36, R36, R58, 1 ;  /* 0x3f80000024247423 */ /* 0x000fc6000001003a */
[----:B------:R-:W-:Y:S01]  /*3e80*/  FMUL.FTZ R45, R45, R116 ;  /* 0x000000742d2d7220 */ /* 0x000fe20000410000 */
[----:B------:R-:W-:Y:S01]  /*3e90*/  FMUL.FTZ R36, R48, R36 ;  /* 0x0000002430247220 */ /* 0x000fe20000410000 */
[----:B------:R-:W-:Y:S01]  /*3ea0*/  FMUL.FTZ R48, R24, R84 ;  /* 0x0000005418307220 */ /* 0x000fe20000410000 */
[----:B------:R-:W-:-:S03]  /*3eb0*/  FADD.FTZ R84, RZ, R84 ;  /* 0x00000054ff547221 */ /* 0x000fc60000010000 */
[----:B------:R-:W-:Y:S01]  /*3ec0*/  FFMA.FTZ R58, R27, R48, RZ ;  /* 0x000000301b3a7223 */ /* 0x000fe200000100ff */
[----:B------:R-:W-:Y:S01]  /*3ed0*/  FADD.FTZ R118, RZ, R48 ;  /* 0x00000030ff767221 */ /* 0x000fe20000010000 */
[----:B------:R-:W-:Y:S01]  /*3ee0*/  FFMA.FTZ R48, R24, R45, R22 ;  /* 0x0000002d18307223 */ /* 0x000fe20000010016 */
[----:B------:R-:W-:Y:S01]  /*3ef0*/  SHF.L.U32 R27, R6, 0x10, RZ ;  /* 0x00000010061b7819 */ /* 0x000fe200000006ff */
[----:B------:R-:W-:Y:S01]  /*3f00*/  FFMA.FTZ R58, R26, R125, R58 ;  /* 0x0000007d1a3a7223 */ /* 0x000fe2000001003a */
[----:B------:R-:W-:Y:S01]  /*3f10*/  FADD.FTZ R118, R125, R118 ;  /* 0x000000767d767221 */ /* 0x000fe20000010000 */
[----:B------:R-:W-:Y:S01]  /*3f20*/  FMUL.FTZ R56, R48, -1.4426950216293334961 ;  /* 0xbfb8aa3b30387820 */ /* 0x000fe20000410000 */
[----:B------:R-:W-:Y:S01]  /*3f30*/  FADD.FTZ R125, R84, R61 ;  /* 0x0000003d547d7221 */ /* 0x000fe20000010000 */
[-C--:B------:R-:W-:Y:S01]  /*3f40*/  FFMA.FTZ R84, R59, R61.reuse, R124 ;  /* 0x0000003d3b547223 */ /* 0x080fe2000001007c */
[----:B------:R-:W-:Y:S01]  /*3f50*/  FMUL.FTZ R61, R24, R61 ;  /* 0x0000003d183d7220 */ /* 0x000fe20000410000 */
[----:B------:R-:W-:Y:S01]  /*3f60*/  FADD.FTZ R124, RZ, R51 ;  /* 0x00000033ff7c7221 */ /* 0x000fe20000010000 */
[----:B------:R-:W-:Y:S01]  /*3f70*/  FADD.FTZ R125, R125, R54 ;  /* 0x000000367d7d7221 */ /* 0x000fe20000010000 */
[----:B------:R-:W0:Y:S01]  /*3f80*/  MUFU.EX2 R56, R56 ;  /* 0x0000003800387308 */ /* 0x000e220000000800 */
[----:B------:R-:W-:Y:S01]  /*3f90*/  FFMA.FTZ R59, R59, R61, R58 ;  /* 0x0000003d3b3b7223 */ /* 0x000fe2000001003a */
[----:B------:R-:W-:Y:S01]  /*3fa0*/  FADD.FTZ R118, R118, R61 ;  /* 0x0000003d76767221 */ /* 0x000fe20000010000 */
[----:B------:R-:W-:Y:S01]  /*3fb0*/  FFMA.FTZ R61, R26, R51, RZ ;  /* 0x000000331a3d7223 */ /* 0x000fe200000100ff */
[----:B------:R-:W-:Y:S01]  /*3fc0*/  FADD.FTZ R124, R124, R63 ;  /* 0x0000003f7c7c7221 */ /* 0x000fe20000010000 */
[----:B------:R-:W-:-:S02]  /*3fd0*/  SHF.L.U32 R26, R7, 0x10, RZ ;  /* 0x00000010071a7819 */ /* 0x000fc400000006ff */
[-C--:B------:R-:W-:Y:S01]  /*3fe0*/  FFMA.FTZ R51, R52, R63.reuse, R61 ;  /* 0x0000003f34337223 */ /* 0x080fe2000001003d */
[----:B------:R-:W-:Y:S01]  /*3ff0*/  FMUL.FTZ R63, R25, R63 ;  /* 0x0000003f193f7220 */ /* 0x000fe20000410000 */
[----:B------:R-:W-:Y:S01]  /*4000*/  SHF.L.U32 R61, R97, 0x10, RZ ;  /* 0x00000010613d7819 */ /* 0x000fe200000006ff */
[----:B------:R-:W-:Y:S01]  /*4010*/  FADD.FTZ R26, -R20, R26 ;  /* 0x0000001a141a7221 */ /* 0x000fe20000010100 */
[----:B------:R-:W-:Y:S01]  /*4020*/  FADD.FTZ R124, R124, R55 ;  /* 0x000000377c7c7221 */ /* 0x000fe20000010000 */
[----:B------:R-:W-:Y:S01]  /*4030*/  FFMA.FTZ R59, R52, R63, R59 ;  /* 0x0000003f343b7223 */ /* 0x000fe2000001003b */
[----:B------:R-:W-:Y:S01]  /*4040*/  FADD.FTZ R118, R63, R118 ;  /* 0x000000763f767221 */ /* 0x000fe20000010000 */
[----:B0-----:R-:W-:Y:S01]  /*4050*/  FADD.FTZ R56, R56, 1 ;  /* 0x3f80000038387421 */ /* 0x001fe20000010000 */
[-C--:B------:R-:W-:Y:S01]  /*4060*/  FFMA.FTZ R51, R50, R55.reuse, R51 ;  /* 0x0000003732337223 */ /* 0x080fe20000010033 */
[----:B------:R-:W-:-:S03]  /*4070*/  FMUL.FTZ R55, R25, R55 ;  /* 0x0000003719377220 */ /* 0x000fc60000410000 */
[----:B------:R-:W-:Y:S01]  /*4080*/  FFMA.FTZ R51, R62, R117, R51 ;  /* 0x000000753e337223 */ /* 0x000fe20000010033 */
[----:B------:R-:W0:Y:S03]  /*4090*/  MUFU.RCP R56, R56 ;  /* 0x0000003800387308 */ /* 0x000e260000001000 */
[----:B------:R-:W-:-:S04]  /*40a0*/  FFMA.FTZ R51, R34, R28, R51 ;  /* 0x0000001c22337223 */ /* 0x000fc80000010033 */
[----:B------:R-:W-:-:S04]  /*40b0*/  FFMA.FTZ R51, R32, R42, R51 ;  /* 0x0000002a20337223 */ /* 0x000fc80000010033 */
[----:B------:R-:W-:-:S04]  /*40c0*/  FFMA.FTZ R51, R30, R40, R51 ;  /* 0x000000281e337223 */ /* 0x000fc80000010033 */
[----:B------:R-:W-:Y:S01]  /*40d0*/  FFMA.FTZ R51, R46, R38, R51 ;  /* 0x000000262e337223 */ /* 0x000fe20000010033 */
[----:B0-----:R-:W-:Y:S01]  /*40e0*/  FADD.FTZ R58, -R56, 1 ;  /* 0x3f800000383a7421 */ /* 0x001fe20000010100 */
[----:B------:R-:W-:Y:S02]  /*40f0*/  FMUL.FTZ R27, R27, R56 ;  /* 0x000000381b1b7220 */ /* 0x000fe40000410000 */
[----:B------:R-:W-:Y:S01]  /*4100*/  FFMA.FTZ R51, R44, R36, R51 ;  /* 0x000000242c337223 */ /* 0x000fe20000010033 */
        /* <DEDUP_REMOVED lines=14> */
[----:B------:R-:W-:Y:S01]  /*41f0*/  FMUL.FTZ R61, R26, R116 ;  /* 0x000000741a3d7220 */ /* 0x000fe20000410000 */
[-C--:B------:R-:W-:Y:S01]  /*4200*/  FFMA.FTZ R26, R57, R54.reuse, R84 ;  /* 0x00000036391a7223 */ /* 0x080fe20000010054 */
[----:B------:R-:W-:Y:S01]  /*4210*/  FMUL.FTZ R54, R24, R54 ;  /* 0x0000003618367220 */ /* 0x000fe20000410000 */
[----:B------:R-:W-:Y:S01]  /*4220*/  FFMA.FTZ R51, R48, R52, R51 ;  /* 0x0000003430337223 */ /* 0x000fe20000010033 */
[----:B------:R-:W-:Y:S01]  /*4230*/  FFMA.FTZ R56, R24, R61, R22 ;  /* 0x0000003d18387223 */ /* 0x000fe20000010016 */
[----:B------:R-:W-:Y:S01]  /*4240*/  FFMA.FTZ R26, R53, R60, R26 ;  /* 0x0000003c351a7223 */ /* 0x000fe2000001001a */
[----:B------:R-:W-:Y:S01]  /*4250*/  FFMA.FTZ R84, R57, R54, R59 ;  /* 0x0000003639547223 */ /* 0x000fe2000001003b */
[----:B------:R-:W-:Y:S01]  /*4260*/  SHF.L.U32 R59, R8, 0x10, RZ ;  /* 0x00000010083b7819 */ /* 0x000fe200000006ff */
[----:B------:R-:W-:Y:S01]  /*4270*/  FMUL.FTZ R63, R56, -1.4426950216293334961 ;  /* 0xbfb8aa3b383f7820 */ /* 0x000fe20000410000 */
[----:B------:R-:W-:Y:S01]  /*4280*/  FADD.FTZ R118, R118, R54 ;  /* 0x0000003676767221 */ /* 0x000fe20000010000 */
[----:B------:R-:W-:-:S03]  /*4290*/  FFMA.FTZ R26, R43, R33, R26 ;  /* 0x000000212b1a7223 */ /* 0x000fc6000001001a */
[----:B------:R-:W-:Y:S01]  /*42a0*/  FADD.FTZ R118, R55, R118 ;  /* 0x0000007637767221 */ /* 0x000fe20000010000 */
[----:B------:R-:W0:Y:S01]  /*42b0*/  MUFU.EX2 R63, R63 ;  /* 0x0000003f003f7308 */ /* 0x000e220000000800 */
[----:B------:R-:W-:-:S04]  /*42c0*/  FFMA.FTZ R26, R39, R29, R26 ;  /* 0x0000001d271a7223 */ /* 0x000fc8000001001a */
[----:B------:R-:W-:-:S04]  /*42d0*/  FFMA.FTZ R26, R35, R31, R26 ;  /* 0x0000001f231a7223 */ /* 0x000fc8000001001a */
[----:B------:R-:W-:-:S04]  /*42e0*/  FFMA.FTZ R26, R49, R41, R26 ;  /* 0x00000029311a7223 */ /* 0x000fc8000001001a */
[----:B------:R-:W-:Y:S01]  /*42f0*/  FFMA.FTZ R26, R47, R37, R26 ;  /* 0x000000252f1a7223 */ /* 0x000fe2000001001a */
[----:B0-----:R-:W-:Y:S01]  /*4300*/  FADD.FTZ R58, R63, 1 ;  /* 0x3f8000003f3a7421 */ /* 0x001fe20000010000 */
[----:B------:R-:W-:Y:S01]  /*4310*/  FFMA.FTZ R63, R50, R55, R84 ;  /* 0x00000037323f7223 */ /* 0x000fe20000010054 */
[----:B------:R-:W-:Y:S01]  /*4320*/  SHF.L.U32 R50, R95, 0x10, RZ ;  /* 0x000000105f327819 */ /* 0x000fe200000006ff */
[----:B------:R-:W-:-:S03]  /*4330*/  FFMA.FTZ R26, R45, R27, R26 ;  /* 0x0000001b2d1a7223 */ /* 0x000fc6000001001a */
[----:B------:R-:W0:Y:S02]  /*4340*/  MUFU.RCP R58, R58 ;  /* 0x0000003a003a7308 */ /* 0x000e240000001000 */
[----:B0-----:R-:W-:Y:S01]  /*4350*/  FADD.FTZ R57, -R58, 1 ;  /* 0x3f8000003a397421 */ /* 0x001fe20000010100 */
[----:B------:R-:W-:-:S03]  /*4360*/  FMUL.FTZ R59, R59, R58 ;  /* 0x0000003a3b3b7220 */ /* 0x000fc60000410000 */
[----:B------:R-:W-:Y:S01]  /*4370*/  FFMA.FTZ R56, R56, R57, 1 ;  /* 0x3f80000038387423 */ /* 0x000fe20000010039 */
[----:B------:R-:W-:-:S03]  /*4380*/  SHF.L.U32 R57, R94, 0x10, RZ ;  /* 0x000000105e397819 */ /* 0x000fc600000006ff */
[----:B------:R-:W-:Y:S02]  /*4390*/  FMUL.FTZ R59, R59, R56 ;  /* 0x000000383b3b7220 */ /* 0x000fe40000410000 */
[----:B------:R-:W-:Y:S02]  /*43a0*/  FADD.FTZ R57, -R20, R57 ;  /* 0x0000003914397221 */ /* 0x000fe40000010100 */
[----:B------:R-:W-:Y:S02]  /*43b0*/  FFMA.FTZ R26, R61, R59, R26 ;  /* 0x0000003b3d1a7223 */ /* 0x000fe4000001001a */
[----:B------:R-:W-:-:S04]  /*43c0*/  FMUL.FTZ R58, R57, R116 ;  /* 0x00000074393a7220 */ /* 0x000fc80000410000 */
[----:B------:R-:W-:-:S04]  /*43d0*/  FFMA.FTZ R54, R25, R58, R23 ;  /* 0x0000003a19367223 */ /* 0x000fc80000010017 */
[----:B------:R-:W-:-:S06]  /*43e0*/  FMUL.FTZ R57, R54, -1.4426950216293334961 ;  /* 0xbfb8aa3b36397820 */ /* 0x000fcc0000410000 */
[----:B------:R-:W0:Y:S02]  /*43f0*/  MUFU.EX2 R57, R57 ;  /* 0x0000003900397308 */ /* 0x000e240000000800 */
[----:B0-----:R-:W-:Y:S01]  /*4400*/  FADD.FTZ R56, R57, 1 ;  /* 0x3f80000039387421 */ /* 0x001fe20000010000 */
[----:B------:R-:W-:-:S05]  /*4410*/  SHF.L.U32 R57, R9, 0x10, RZ ;  /* 0x0000001009397819 */ /* 0x000fca00000006ff */
[----:B------:R-:W0:Y:S01]  /*4420*/  MUFU.RCP R56, R56 ;  /* 0x0000003800387308 */ /* 0x000e220000001000 */
[----:B------:R-:W-:-:S04]  /*4430*/  FADD.FTZ R57, -R20, R57 ;  /* 0x0000003914397221 */ /* 0x000fc80000010100 */
[----:B------:R-:W-:-:S04]  /*4440*/  FMUL.FTZ R57, R57, R116 ;  /* 0x0000007439397220 */ /* 0x000fc80000410000 */
[----:B------:R-:W-:Y:S01]  /*4450*/  FFMA.FTZ R55, R24, R57, R22 ;  /* 0x0000003918377223 */ /* 0x000fe20000010016 */
[----:B0-----:R-:W-:Y:S01]  /*4460*/  FADD.FTZ R84, -R56, 1 ;  /* 0x3f80000038547421 */ /* 0x001fe20000010100 */
[----:B------:R-:W-:-:S03]  /*4470*/  FMUL.FTZ R50, R50, R56 ;  /* 0x0000003832327220 */ /* 0x000fc60000410000 */
[----:B------:R-:W-:Y:S01]  /*4480*/  FFMA.FTZ R84, R54, R84, 1 ;  /* 0x3f80000036547423 */ /* 0x000fe20000010054 */
[----:B------:R-:W-:-:S03]  /*4490*/  FMUL.FTZ R54, R55, -1.4426950216293334961 ;  /* 0xbfb8aa3b37367820 */ /* 0x000fc60000410000 */
[----:B------:R-:W-:-:S03]  /*44a0*/  FMUL.FTZ R50, R50, R84 ;  /* 0x0000005432327220 */ /* 0x000fc60000410000 */
[----:B------:R-:W0:Y:S01]  /*44b0*/  MUFU.EX2 R54, R54 ;  /* 0x0000003600367308 */ /* 0x000e220000000800 */
[----:B------:R-:W-:Y:S01]  /*44c0*/  FFMA.FTZ R51, R58, R50, R51 ;  /* 0x000000323a337223 */ /* 0x000fe20000010033 */
[----:B0-----:R-:W-:Y:S01]  /*44d0*/  FADD.FTZ R56, R54, 1 ;  /* 0x3f80000036387421 */ /* 0x001fe20000010000 */
[----:B------:R-:W-:Y:S01]  /*44e0*/  FADD.FTZ R54, R125, R60 ;  /* 0x0000003c7d367221 */ /* 0x000fe20000010000 */
[----:B------:R-:W-:-:S03]  /*44f0*/  FMUL.FTZ R60, R24, R60 ;  /* 0x0000003c183c7220 */ /* 0x000fc60000410000 */
[----:B------:R-:W-:Y:S01]  /*4500*/  FADD.FTZ R54, R54, R33 ;  /* 0x0000002136367221 */ /* 0x000fe20000010000 */
[----:B------:R-:W0:Y:S01]  /*4510*/  MUFU.RCP R56, R56 ;  /* 0x0000003800387308 */ /* 0x000e220000001000 */
[----:B------:R-:W-:Y:S01]  /*4520*/  FFMA.FTZ R84, R53, R60, R63 ;  /* 0x0000003c35547223 */ /* 0x000fe2000001003f */
[----:B------:R-:W-:Y:S01]  /*4530*/  SHF.L.U32 R53, R10, 0x10, RZ ;  /* 0x000000100a357819 */ /* 0x000fe200000006ff */
[----:B------:R-:W-:Y:S01]  /*4540*/  FADD.FTZ R118, R118, R60 ;  /* 0x0000003c76767221 */ /* 0x000fe20000010000 */
[----:B------:R-:W-:Y:S01]  /*4550*/  FMUL.FTZ R33, R24, R33 ;  /* 0x0000002118217220 */ /* 0x000fe20000410000 */
[----:B------:R-:W-:Y:S01]  /*4560*/  FADD.FTZ R54, R54, R29 ;  /* 0x0000001d36367221 */ /* 0x000fe20000010000 */
[----:B------:R-:W-:-:S03]  /*4570*/  FMUL.FTZ R29, R24, R29 ;  /* 0x0000001d181d7220 */ /* 0x000fc60000410000 */
[----:B------:R-:W-:Y:S01]  /*4580*/  FADD.FTZ R54, R54, R31 ;  /* 0x0000001f36367221 */ /* 0x000fe20000010000 */
[----:B------:R-:W-:-:S03]  /*4590*/  FMUL.FTZ R31, R24, R31 ;  /* 0x0000001f181f7220 */ /* 0x000fc60000410000 */
[----:B------:R-:W-:Y:S01]  /*45a0*/  FADD.FTZ R54, R54, R41 ;  /* 0x0000002936367221 */ /* 0x000fe20000010000 */
[----:B------:R-:W-:-:S03]  /*45b0*/  FMUL.FTZ R41, R24, R41 ;  /* 0x0000002918297220 */ /* 0x000fc60000410000 */
[----:B------:R-:W-:Y:S01]  /*45c0*/  FADD.FTZ R54, R54, R37 ;  /* 0x0000002536367221 */ /* 0x000fe20000010000 */
[----:B0-----:R-:W-:Y:S01]  /*45d0*/  FADD.FTZ R63, -R56, 1 ;  /* 0x3f800000383f7421 */ /* 0x001fe20000010100 */
[----:B------:R-:W-:Y:S01]  /*45e0*/  FMUL.FTZ R53, R53, R56 ;  /* 0x0000003835357220 */ /* 0x000fe20000410000 */
[----:B------:R-:W-:Y:S01]  /*45f0*/  FMUL.FTZ R37, R24, R37 ;  /* 0x0000002518257220 */ /* 0x000fe20000410000 */
[----:B------:R-:W-:Y:S01]  /*4600*/  FADD.FTZ R54, R54, R27 ;  /* 0x0000001b36367221 */ /* 0x000fe20000010000 */
[----:B------:R-:W-:Y:S01]  /*4610*/  FFMA.FTZ R55, R55, R63, 1 ;  /* 0x3f80000037377423 */ /* 0x000fe2000001003f */
[----:B------:R-:W-:Y:S01]  /*4620*/  SHF.L.U32 R63, R92, 0x10, RZ ;  /* 0x000000105c3f7819 */ /* 0x000fe200000006ff */
[----:B------:R-:W-:Y:S01]  /*4630*/  FMUL.FTZ R27, R24, R27 ;  /* 0x0000001b181b7220 */ /* 0x000fe20000410000 */
[----:B------:R-:W-:Y:S01]  /*4640*/  FADD.FTZ R54, R54, R59 ;  /* 0x0000003b36367221 */ /* 0x000fe20000010000 */
[----:B------:R-:W-:Y:S01]  /*4650*/  FMUL.FTZ R55, R53, R55 ;  /* 0x0000003735377220 */ /* 0x000fe20000410000 */
[----:B------:R-:W-:Y:S01]  /*4660*/  FADD.FTZ R53, R124, R117 ;  /* 0x000000757c357221 */ /* 0x000fe20000010000 */
[----:B------:R-:W-:Y:S01]  /*4670*/  FADD.FTZ R63, -R20, R63 ;  /* 0x0000003f143f7221 */ /* 0x000fe20000010100 */
[----:B------:R-:W-:Y:S01]  /*4680*/  FMUL.FTZ R117, R25, R117 ;  /* 0x0000007519757220 */ /* 0x000fe20000410000 */
[----:B------:R-:W-:Y:S01]  /*4690*/  FFMA.FTZ R26, R57, R55, R26 ;  /* 0x00000037391a7223 */ /* 0x000fe2000001001a */
[----:B------:R-:W-:Y:S01]  /*46a0*/  FADD.FTZ R53, R53, R28 ;  /* 0x0000001c35357221 */ /* 0x000fe20000010000 */
[----:B------:R-:W-:Y:S01]  /*46b0*/  FMUL.FTZ R56, R63, R116 ;  /* 0x000000743f387220 */ /* 0x000fe20000410000 */
[----:B------:R-:W-:Y:S01]  /*46c0*/  FFMA.FTZ R62, R62, R117, R84 ;  /* 0x000000753e3e7223 */ /* 0x000fe20000010054 */
[----:B------:R-:W-:Y:S01]  /*46d0*/  SHF.L.U32 R84, R93, 0x10, RZ ;  /* 0x000000105d547819 */ /* 0x000fe200000006ff */
[----:B------:R-:W-:Y:S01]  /*46e0*/  FADD.FTZ R118, R117, R118 ;  /* 0x0000007675767221 */ /* 0x000fe20000010000 */
[----:B------:R-:W-:Y:S01]  /*46f0*/  FFMA.FTZ R60, R25, R56, R23 ;  /* 0x00000038193c7223 */ /* 0x000fe20000010017 */
[----:B------:R-:W-:Y:S01]  /*4700*/  FFMA.FTZ R43, R43, R33, R62 ;  /* 0x000000212b2b7223 */ /* 0x000fe2000001003e */
[----:B------:R-:W-:Y:S01]  /*4710*/  SHF.L.U32 R62, R12, 0x10, RZ ;  /* 0x000000100c3e7819 */ /* 0x000fe200000006ff */
[----:B------:R-:W-:Y:S01]  /*4720*/  FADD.FTZ R118, R118, R33 ;  /* 0x0000002176767221 */ /* 0x000fe20000010000 */
[----:B------:R-:W-:Y:S01]  /*4730*/  FMUL.FTZ R125, R60, -1.4426950216293334961 ;  /* 0xbfb8aa3b3c7d7820 */ /* 0x000fe20000410000 */
[----:B------:R-:W-:Y:S01]  /*4740*/  FMUL.FTZ R28, R25, R28 ;  /* 0x0000001c191c7220 */ /* 0x000fe20000410000 */
[----:B------:R-:W-:Y:S01]  /*4750*/  FADD.FTZ R53, R53, R42 ;  /* 0x0000002a35357221 */ /* 0x000fe20000010000 */
[----:B------:R-:W-:-:S02]  /*4760*/  FMUL.FTZ R42, R25, R42 ;  /* 0x0000002a192a7220 */ /* 0x000fc40000410000 */
[----:B------:R-:W-:Y:S01]  /*4770*/  FFMA.FTZ R34, R34, R28, R43 ;  /* 0x0000001c22227223 */ /* 0x000fe2000001002b */
[----:B------:R-:W0:Y:S01]  /*4780*/  MUFU.EX2 R125, R125 ;  /* 0x0000007d007d7308 */ /* 0x000e220000000800 */
[----:B------:R-:W-:Y:S01]  /*4790*/  SHF.L.U32 R43, R91, 0x10, RZ ;  /* 0x000000105b2b7819 */ /* 0x000fe200000006ff */
[----:B------:R-:W-:Y:S01]  /*47a0*/  FADD.FTZ R118, R28, R118 ;  /* 0x000000761c767221 */ /* 0x000fe20000010000 */
[----:B------:R-:W-:Y:S01]  /*47b0*/  FFMA.FTZ R39, R39, R29, R34 ;  /* 0x0000001d27277223 */ /* 0x000fe20000010022 */
[----:B------:R-:W-:Y:S01]  /*47c0*/  FADD.FTZ R53, R53, R40 ;  /* 0x0000002835357221 */ /* 0x000fe20000010000 */
[----:B------:R-:W-:Y:S01]  /*47d0*/  FMUL.FTZ R40, R25, R40 ;  /* 0x0000002819287220 */ /* 0x000fe20000410000 */
[----:B------:R-:W-:Y:S01]  /*47e0*/  FADD.FTZ R118, R118, R29 ;  /* 0x0000001d76767221 */ /* 0x000fe20000010000 */
[----:B------:R-:W-:Y:S01]  /*47f0*/  FFMA.FTZ R32, R32, R42, R39 ;  /* 0x0000002a20207223 */ /* 0x000fe20000010027 */
[----:B------:R-:W-:Y:S01]  /*4800*/  SHF.L.U32 R39, R89, 0x10, RZ ;  /* 0x0000001059277819 */ /* 0x000fe200000006ff */
[----:B------:R-:W-:Y:S01]  /*4810*/  FADD.FTZ R53, R53, R38 ;  /* 0x0000002635357221 */ /* 0x000fe20000010000 */
[----:B------:R-:W-:Y:S01]  /*4820*/  FADD.FTZ R118, R42, R118 ;  /* 0x000000762a767221 */ /* 0x000fe20000010000 */
[----:B------:R-:W-:Y:S01]  /*4830*/  FFMA.FTZ R35, R35, R31, R32 ;  /* 0x0000001f23237223 */ /* 0x000fe20000010020 */
[----:B------:R-:W-:Y:S01]  /*4840*/  FMUL.FTZ R38, R25, R38 ;  /* 0x0000002619267220 */ /* 0x000fe20000410000 */
[----:B------:R-:W-:Y:S01]  /*4850*/  FADD.FTZ R53, R53, R36 ;  /* 0x0000002435357221 */ /* 0x000fe20000010000 */
[----:B0-----:R-:W-:Y:S01]  /*4860*/  FADD.FTZ R63, R125, 1 ;  /* 0x3f8000007d3f7421 */ /* 0x001fe20000010000 */
[----:B------:R-:W-:Y:S01]  /*4870*/  SHF.L.U32 R125, R11, 0x10, RZ ;  /* 0x000000100b7d7819 */ /* 0x000fe200000006ff */
[----:B------:R-:W-:Y:S01]  /*4880*/  FADD.FTZ R118, R118, R31 ;  /* 0x0000001f76767221 */ /* 0x000fe20000010000 */
[----:B------:R-:W-:Y:S01]  /*4890*/  FFMA.FTZ R30, R30, R40, R35 ;  /* 0x000000281e1e7223 */ /* 0x000fe20000010023 */
[----:B------:R-:W-:Y:S01]  /*48a0*/  SHF.L.U32 R35, R87, 0x10, RZ ;  /* 0x0000001057237819 */ /* 0x000fe200000006ff */
[----:B------:R-:W-:Y:S01]  /*48b0*/  FADD.FTZ R53, R53, R52 ;  /* 0x0000003435357221 */ /* 0x000fe20000010000 */
[----:B------:R-:W0:Y:S01]  /*48c0*/  MUFU.RCP R63, R63 ;  /* 0x0000003f003f7308 */ /* 0x000e220000001000 */
[----:B------:R-:W-:Y:S01]  /*48d0*/  FADD.FTZ R125, -R20, R125 ;  /* 0x0000007d147d7221 */ /* 0x000fe20000010100 */
[----:B------:R-:W-:Y:S01]  /*48e0*/  FADD.FTZ R118, R40, R118 ;  /* 0x0000007628767221 */ /* 0x000fe20000010000 */
[----:B------:R-:W-:Y:S01]  /*48f0*/  FFMA.FTZ R49, R49, R41, R30 ;  /* 0x0000002931317223 */ /* 0x000fe2000001001e */
[----:B------:R-:W-:-:S02]  /*4900*/  FADD.FTZ R53, R53, R50 ;  /* 0x0000003235357221 */ /* 0x000fc40000010000 */
[----:B------:R-:W-:Y:S01]  /*4910*/  FADD.FTZ R118, R118, R41 ;  /* 0x0000002976767221 */ /* 0x000fe20000010000 */
[----:B------:R-:W-:Y:S01]  /*4920*/  FFMA.FTZ R46, R46, R38, R49 ;  /* 0x000000262e2e7223 */ /* 0x000fe20000010031 */
[----:B------:R-:W-:Y:S02]  /*4930*/  SHF.L.U32 R49, R85, 0x10, RZ ;  /* 0x0000001055317819 */ /* 0x000fe400000006ff */
[----:B------:R-:W-:Y:S01]  /*4940*/  FADD.FTZ R118, R38, R118 ;  /* 0x0000007626767221 */ /* 0x000fe20000010000 */
[----:B------:R-:W-:Y:S01]  /*4950*/  FFMA.FTZ R46, R47, R37, R46 ;  /* 0x000000252f2e7223 */ /* 0x000fe2000001002e */
[C---:B------:R-:W-:Y:S02]  /*4960*/  FMUL.FTZ R47, R25.reuse, R36 ;  /* 0x00000024192f7220 */ /* 0x040fe40000410000 */
[----:B------:R-:W-:Y:S01]  /*4970*/  FADD.FTZ R118, R118, R37 ;  /* 0x0000002576767221 */ /* 0x000fe20000010000 */
[----:B------:R-:W-:Y:S01]  /*4980*/  FMUL.FTZ R37, R25, R52 ;  /* 0x0000003419257220 */ /* 0x000fe20000410000 */
[----:B------:R-:W-:Y:S01]  /*4990*/  FFMA.FTZ R46, R44, R47, R46 ;  /* 0x0000002f2c2e7223 */ /* 0x000fe2000001002e */
[----:B0-----:R-:W-:Y:S01]  /*49a0*/  FADD.FTZ R124, -R63, 1 ;  /* 0x3f8000003f7c7421 */ /* 0x001fe20000010100 */
[----:B------:R-:W-:Y:S01]  /*49b0*/  FMUL.FTZ R84, R84, R63 ;  /* 0x0000003f54547220 */ /* 0x000fe20000410000 */
[----:B------:R-:W-:Y:S01]  /*49c0*/  FMUL.FTZ R63, R125, R116 ;  /* 0x000000747d3f7220 */ /* 0x000fe20000410000 */
[----:B------:R-:W-:Y:S01]  /*49d0*/  FADD.FTZ R118, R47, R118 ;  /* 0x000000762f767221 */ /* 0x000fe20000010000 */
[----:B------:R-:W-:Y:S01]  /*49e0*/  FFMA.FTZ R60, R60, R124, 1 ;  /* 0x3f8000003c3c7423 */ /* 0x000fe2000001007c */
[----:B------:R-:W-:-:S02]  /*49f0*/  FFMA.FTZ R46, R45, R27, R46 ;  /* 0x0000001b2d2e7223 */ /* 0x000fc4000001002e */
[----:B------:R-:W-:Y:S01]  /*4a00*/  FADD.FTZ R118, R118, R27 ;  /* 0x0000001b76767221 */ /* 0x000fe20000010000 */
[----:B------:R-:W-:Y:S01]  /*4a10*/  FMUL.FTZ R60, R84, R60 ;  /* 0x0000003c543c7220 */ /* 0x000fe20000410000 */
[----:B------:R-:W-:Y:S01]  /*4a20*/  FFMA.FTZ R84, R24, R63, R22 ;  /* 0x0000003f18547223 */ /* 0x000fe20000010016 */
[----:B------:R-:W-:Y:S01]  /*4a30*/  FFMA.FTZ R46, R48, R37, R46 ;  /* 0x00000025302e7223 */ /* 0x000fe2000001002e */
[----:B------:R-:W-:Y:S01]  /*4a40*/  FMUL.FTZ R27, R24, R59 ;  /* 0x0000003b181b7220 */ /* 0x000fe20000410000 */
[----:B------:R-:W-:Y:S01]  /*4a50*/  FADD.FTZ R118, R37, R118 ;  /* 0x0000007625767221 */ /* 0x000fe20000010000 */
[----:B------:R-:W-:Y:S01]  /*4a60*/  FMUL.FTZ R124, R84, -1.4426950216293334961 ;  /* 0xbfb8aa3b547c7820 */ /* 0x000fe20000410000 */
[----:B------:R-:W-:Y:S01]  /*4a70*/  FMUL.FTZ R37, R25, R50 ;  /* 0x0000003219257220 */ /* 0x000fe20000410000 */
[----:B------:R-:W-:Y:S01]  /*4a80*/  FFMA.FTZ R46, R61, R27, R46 ;  /* 0x0000001b3d2e7223 */ /* 0x000fe2000001002e */
[----:B------:R-:W-:Y:S01]  /*4a90*/  FADD.FTZ R118, R118, R27 ;  /* 0x0000001b76767221 */ /* 0x000fe20000010000 */
[----:B------:R-:W-:Y:S01]  /*4aa0*/  FMUL.FTZ R27, R24, R55 ;  /* 0x00000037181b7220 */ /* 0x000fe20000410000 */
[-C--:B------:R-:W-:Y:S01]  /*4ab0*/  FFMA.FTZ R51, R56, R60.reuse, R51 ;  /* 0x0000003c38337223 */ /* 0x080fe20000010033 */
[----:B------:R-:W0:Y:S01]  /*4ac0*/  MUFU.EX2 R124, R124 ;  /* 0x0000007c007c7308 */ /* 0x000e220000000800 */
[----:B------:R-:W-:Y:S01]  /*4ad0*/  FFMA.FTZ R46, R58, R37, R46 ;  /* 0x000000253a2e7223 */ /* 0x000fe2000001002e */
[----:B------:R-:W-:Y:S01]  /*4ae0*/  FADD.FTZ R118, R37, R118 ;  /* 0x0000007625767221 */ /* 0x000fe20000010000 */
[----:B------:R-:W-:Y:S01]  /*4af0*/  FMUL.FTZ R37, R25, R60 ;  /* 0x0000003c19257220 */ /* 0x000fe20000410000 */
[----:B------:R-:W-:Y:S01]  /*4b00*/  FADD.FTZ R60, R53, R60 ;  /* 0x0000003c353c7221 */ /* 0x000fe20000010000 */
[----:B------:R-:W-:Y:S01]  /*4b10*/  FFMA.FTZ R46, R57, R27, R46 ;  /* 0x0000001b392e7223 */ /* 0x000fe2000001002e */
[----:B------:R-:W-:Y:S01]  /*4b20*/  FADD.FTZ R118, R118, R27 ;  /* 0x0000001b76767221 */ /* 0x000fe20000010000 */
[----:B------:R-:W-:-:S02]  /*4b30*/  FADD.FTZ R55, R54, R55 ;  /* 0x0000003736377221 */ /* 0x000fc40000010000 */
[----:B------:R-:W-:Y:S01]  /*4b40*/  FFMA.FTZ R46, R56, R37, R46 ;  /* 0x00000025382e7223 */ /* 0x000fe2000001002e */
[----:B------:R-:W-:Y:S01]  /*4b50*/  FADD.FTZ R118, R37, R118 ;  /* 0x0000007625767221 */ /* 0x000fe20000010000 */
[----:B0-----:R-:W-:-:S06]  /*4b60*/  FADD.FTZ R117, R124, 1 ;  /* 0x3f8000007c757421 */ /* 0x001fcc0000010000 */
[----:B------:R-:W0:Y:S02]  /*4b70*/  MUFU.RCP R117, R117 ;  /* 0x0000007500757308 */ /* 0x000e240000001000 */
[----:B0-----:R-:W-:Y:S01]  /*4b80*/  FADD.FTZ R125, -R117, 1 ;  /* 0x3f800000757d7421 */ /* 0x001fe20000010100 */
[----:B------:R-:W-:-:S03]  /*4b90*/  FMUL.FTZ R62, R62, R117 ;  /* 0x000000753e3e7220 */ /* 0x000fc60000410000 */
[----:B------:R-:W-:Y:S01]  /*4ba0*/  FFMA.FTZ R125, R84, R125, 1 ;  /* 0x3f800000547d7423 */ /* 0x000fe2000001007d */
[----:B------:R-:W-:-:S03]  /*4bb0*/  SHF.L.U32 R84, R90, 0x10, RZ ;  /* 0x000000105a547819 */ /* 0x000fc600000006ff */
[----:B------:R-:W-:Y:S02]  /*4bc0*/  FMUL.FTZ R62, R62, R125 ;  /* 0x0000007d3e3e7220 */ /* 0x000fe40000410000 */
[----:B------:R-:W-:Y:S02]  /*4bd0*/  FADD.FTZ R84, -R20, R84 ;  /* 0x0000005414547221 */ /* 0x000fe40000010100 */
[-C--:B------:R-:W-:Y:S01]  /*4be0*/  FMUL.FTZ R27, R24, R62.reuse ;  /* 0x0000003e181b7220 */ /* 0x080fe20000410000 */
[----:B------:R-:W-:Y:S01]  /*4bf0*/  FFMA.FTZ R26, R63, R62, R26 ;  /* 0x0000003e3f1a7223 */ /* 0x000fe2000001001a */
[----:B------:R-:W-:Y:S01]  /*4c00*/  FMUL.FTZ R84, R84, R116 ;  /* 0x0000007454547220 */ /* 0x000fe20000410000 */
[----:B------:R-:W-:Y:S01]  /*4c10*/  FADD.FTZ R55, R55, R62 ;  /* 0x0000003e37377221 */ /* 0x000fe20000010000 */
[----:B------:R-:W-:Y:S01]  /*4c20*/  FFMA.FTZ R46, R63, R27, R46 ;  /* 0x0000001b3f2e7223 */ /* 0x000fe2000001002e */
[----:B------:R-:W-:Y:S01]  /*4c30*/  FADD.FTZ R118, R118, R27 ;  /* 0x0000001b76767221 */ /* 0x000fe20000010000 */
        /* <DEDUP_REMOVED lines=9> */
[----:B------:R-:W-:Y:S01]  /*4cd0*/  FMUL.FTZ R33, R43, R125 ;  /* 0x0000007d2b217220 */ /* 0x000fe20000410000 */
[----:B------:R-:W-:Y:S01]  /*4ce0*/  SHF.L.U32 R125, R14, 0x10, RZ ;  /* 0x000000100e7d7819 */ /* 0x000fe200000006ff */
        /* <DEDUP_REMOVED lines=72> */
[C---:B------:R-:W-:Y:S01]  /*5170*/  FFMA.FTZ R51, R42.reuse, R31, R51 ;  /* 0x0000001f2a337223 */ /* 0x040fe20000010033 */
[----:B------:R-:W-:Y:S02]  /*5180*/  FMUL.FTZ R35, R117, R116 ;  /* 0x0000007475237220 */ /* 0x000fe40000410000 */
        /* <DEDUP_REMOVED lines=13> */
[----:B------:R-:W-:Y:S01]  /*5260*/  FMUL.FTZ R27, R24, R40 ;  /* 0x00000028181b7220 */ /* 0x000fe20000410000 */
[----:B------:R-:W-:Y:S01]  /*5270*/  FADD.FTZ R62, R55, R40 ;  /* 0x00000028373e7221 */ /* 0x000fe20000010000 */
[----:B------:R-:W-:Y:S02]  /*5280*/  FMUL.FTZ R30, R117, R116 ;  /* 0x00000074751e7220 */ /* 0x000fe40000410000 */
[----:B------:R-:W-:Y:S01]  /*5290*/  FFMA.FTZ R29, R35, R27, R26 ;  /* 0x0000001b231d7223 */ /* 0x000fe2000001001a */
[----:B------:R-:W-:Y:S01]  /*52a0*/  FADD.FTZ R118, R118, R27 ;  /* 0x0000001b76767221 */ /* 0x000fe20000010000 */
[----:B------:R-:W-:Y:S01]  /*52b0*/  FFMA.FTZ R41, R25, R30, R23 ;  /* 0x0000001e19297223 */ /* 0x000fe20000010017 */
[----:B------:R-:W-:Y:S01]  /*52c0*/  FADD.FTZ R26, R60, R31 ;  /* 0x0000001f3c1a7221 */ /* 0x000fe20000010000 */
[----:B------:R-:W-:-:S02]  /*52d0*/  FFMA.FTZ R60, R35, R40, R28 ;  /* 0x00000028233c7223 */ /* 0x000fc4000001001c */
[----:B------:R-:W-:-:S06]  /*52e0*/  FMUL.FTZ R124, R41, -1.4426950216293334961 ;  /* 0xbfb8aa3b297c7820 */ /* 0x000fcc0000410000 */
[----:B------:R-:W0:Y:S02]  /*52f0*/  MUFU.EX2 R124, R124 ;  /* 0x0000007c007c7308 */ /* 0x000e240000000800 */
[----:B0-----:R-:W-:-:S06]  /*5300*/  FADD.FTZ R117, R124, 1 ;  /* 0x3f8000007c757421 */ /* 0x001fcc0000010000 */
[----:B------:R-:W0:Y:S02]  /*5310*/  MUFU.RCP R117, R117 ;  /* 0x0000007500757308 */ /* 0x000e240000001000 */
[----:B0-----:R-:W-:Y:S01]  /*5320*/  FADD.FTZ R125, -R117, 1 ;  /* 0x3f800000757d7421 */ /* 0x001fe20000010100 */
[----:B------:R-:W-:-:S03]  /*5330*/  FMUL.FTZ R49, R49, R117 ;  /* 0x0000007531317220 */ /* 0x000fc60000410000 */
[----:B------:R-:W-:-:S04]  /*5340*/  FFMA.FTZ R41, R41, R125, 1 ;  /* 0x3f80000029297423 */ /* 0x000fc8000001007d */
[----:B------:R-:W-:-:S04]  /*5350*/  FMUL.FTZ R41, R49, R41 ;  /* 0x0000002931297220 */ /* 0x000fc80000410000 */
[-C--:B------:R-:W-:Y:S01]  /*5360*/  FMUL.FTZ R33, R25, R41.reuse ;  /* 0x0000002919217220 */ /* 0x080fe20000410000 */
[----:B------:R-:W-:Y:S01]  /*5370*/  FFMA.FTZ R61, R30, R41, R51 ;  /* 0x000000291e3d7223 */ /* 0x000fe20000010033 */
[----:B------:R-:W-:Y:S02]  /*5380*/  FADD.FTZ R63, R26, R41 ;  /* 0x000000291a3f7221 */ /* 0x000fe40000010000 */
[----:B------:R-:W-:Y:S01]  /*5390*/  FFMA.FTZ R32, R30, R33, R29 ;  /* 0x000000211e207223 */ /* 0x000fe2000001001d */
[----:B------:R-:W-:-:S07]  /*53a0*/  FADD.FTZ R33, R33, R118 ;  /* 0x0000007621217221 */ /* 0x000fce0000010000 */
.L_x_132:
[----:B------:R-:W0:Y:S01]  /*53b0*/  SHFL.DOWN PT, R26, R32, 0x1, 0x1f ;  /* 0x08201f00201a7f89 */ /* 0x000e2200000e0000 */
[C---:B------:R-:W-:Y:S01]  /*53c0*/  ISETP.GT.AND P0, PT, R0.reuse, 0x1e, PT ;  /* 0x0000001e0000780c */ /* 0x040fe20003f04270 */
[----:B------:R-:W1:Y:S01]  /*53d0*/  S2UR UR8, SR_CgaCtaId ;  /* 0x00000000000879c3 */ /* 0x000e620000008800 */
[----:B------:R-:W-:Y:S01]  /*53e0*/  UMOV UR5, 0x400 ;  /* 0x0000040000057882 */ /* 0x000fe20000000000 */
[----:B------:R-:W2:Y:S01]  /*53f0*/  SHFL.DOWN PT, R27, R33, 0x1, 0x1f ;  /* 0x08201f00211b7f89 */ /* 0x000ea200000e0000 */
[----:B------:R-:W-:Y:S01]  /*5400*/  UIADD3 UR4, UPT, UPT, UR5, 0x90, URZ ;  /* 0x0000009005047890 */ /* 0x000fe2000fffe0ff */
[C---:B------:R-:W-:Y:S01]  /*5410*/  ISETP.GT.AND P3, PT, R0.reuse, 0xf, PT ;  /* 0x0000000f0000780c */ /* 0x040fe20003f64270 */
[----:B------:R-:W-:Y:S01]  /*5420*/  BSSY.RECONVERGENT B0, `(.L_x_133) ;  /* 0x0000028000007945 */ /* 0x000fe20003800200 */
[----:B------:R-:W3:Y:S01]  /*5430*/  S2R R52, SR_TID.X ;  /* 0x0000000000347919 */ /* 0x000ee20000002100 */
[----:B------:R-:W-:Y:S01]  /*5440*/  ISETP.GT.AND P2, PT, R0, 0x17, PT ;  /* 0x000000170000780c */ /* 0x000fe20003f44270 */
[----:B------:R-:W4:Y:S08]  /*5450*/  LDC R84, c[0x0][0x374] ;  /* 0x0000dd00ff547b82 */ /* 0x000f300000000800 */
[----:B------:R-:W5:Y:S01]  /*5460*/  LDC R117, c[0x0][0x370] ;  /* 0x0000dc00ff757b82 */ /* 0x000f620000000800 */
[----:B0-----:R-:W-:Y:S01]  /*5470*/  @!P0 FADD.FTZ R32, R26, R32 ;  /* 0x000000201a208221 */ /* 0x001fe20000010000 */
[----:B-1----:R-:W-:Y:S01]  /*5480*/  ULEA UR4, UR8, UR4, 0x18 ;  /* 0x0000000408047291 */ /* 0x002fe2000f8ec0ff */
[----:B--2---:R-:W-:-:S03]  /*5490*/  @!P0 FADD.FTZ R33, R27, R33 ;  /* 0x000000211b218221 */ /* 0x004fc60000010000 */
[----:B------:R-:W0:Y:S01]  /*54a0*/  SHFL.DOWN PT, R26, R32, 0x2, 0x1f ;  /* 0x08401f00201a7f89 */ /* 0x000e2200000e0000 */
[----:B------:R-:W-:-:S03]  /*54b0*/  ISETP.GT.AND P0, PT, R0, 0x1d, PT ;  /* 0x0000001d0000780c */ /* 0x000fc60003f04270 */
[----:B------:R-:W1:Y:S01]  /*54c0*/  SHFL.DOWN PT, R27, R33, 0x2, 0x1f ;  /* 0x08401f00211b7f89 */ /* 0x000e6200000e0000 */
[C---:B---3--:R-:W-:Y:S02]  /*54d0*/  LEA R118, R52.reuse, UR4, 0x4 ;  /* 0x0000000434767c11 */ /* 0x048fe4000f8e20ff */
[C---:B------:R-:W-:Y:S02]  /*54e0*/  ISETP.NE.AND P1, PT, R52.reuse, RZ, PT ;  /* 0x000000ff3400720c */ /* 0x040fe40003f25270 */
[----:B------:R-:W-:Y:S01]  /*54f0*/  ISETP.GT.U32.AND P4, PT, R52, 0xd, PT ;  /* 0x0000000d3400780c */ /* 0x000fe20003f84070 */
[----:B------:R-:W-:Y:S04]  /*5500*/  STS.128 [R118], R60 ;  /* 0x0000003c76007388 */ /* 0x000fe80000000c00 */
        /* <DEDUP_REMOVED lines=8> */
[----:B-----5:R-:W-:-:S03]  /*5590*/  ISETP.GE.U32.AND P0, PT, R117, 0x2, PT ;  /* 0x000000027500780c */ /* 0x020fc60003f06070 */
[----:B------:R-:W1:Y:S01]  /*55a0*/  SHFL.DOWN PT, R27, R33, 0x8, 0x1f ;  /* 0x09001f00211b7f89 */ /* 0x000e6200000e0000 */
[----:B0-----:R-:W-:Y:S01]  /*55b0*/  FADD.FTZ R29, R32, R26 ;  /* 0x0000001a201d7221 */ /* 0x001fe20000010000 */
[----:B-1----:R-:W-:-:S04]  /*55c0*/  FADD.FTZ R30, R33, R27 ;  /* 0x0000001b211e7221 */ /* 0x002fc80000010000 */
[----:B------:R-:W-:Y:S02]  /*55d0*/  FSEL R26, R32, R29, P2 ;  /* 0x0000001d201a7208 */ /* 0x000fe40001000000 */
[----:B------:R-:W-:-:S03]  /*55e0*/  FSEL R27, R33, R30, P2 ;  /* 0x0000001e211b7208 */ /* 0x000fc60001000000 */
[----:B------:R0:W1:Y:S04]  /*55f0*/  SHFL.DOWN PT, R32, R26, 0x10, 0x1f ;  /* 0x0a001f001a207f89 */ /* 0x00006800000e0000 */
[----:B------:R0:W2:Y:S01]  /*5600*/  SHFL.DOWN PT, R31, R27, 0x10, 0x1f ;  /* 0x0a001f001b1f7f89 */ /* 0x0000a200000e0000 */
[----:B----4-:R-:W-:Y:S05]  /*5610*/  @P3 BRA `(.L_x_134) ;  /* 0x0000000000203947 */ /* 0x010fea0003800000 */
        /* <DEDUP_REMOVED lines=8> */
.L_x_134:
[----:B------:R-:W-:Y:S05]  /*56a0*/  BSYNC.RECONVERGENT B0 ;  /* 0x0000000000007941 */ /* 0x000fea0003800200 */
.L_x_133:
[----:B------:R-:W-:Y:S06]  /*56b0*/  BAR.SYNC.DEFER_BLOCKING 0x0 ;  /* 0x0000000000007b1d */ /* 0x000fec0000010000 */
[----:B------:R-:W-:Y:S04]  /*56c0*/  BSSY.RECONVERGENT B0, `(.L_x_135) ;  /* 0x0000024000007945 */ /* 0x000fe80003800200 */
[----:B------:R-:W-:Y:S05]  /*56d0*/  @P1 BRA `(.L_x_136) ;  /* 0x0000000000881947 */ /* 0x000fea0003800000 */
[----:B------:R-:W-:-:S09]  /*56e0*/  ULEA UR4, UR8, UR5, 0x18 ;  /* 0x0000000508047291 */ /* 0x000fd2000f8ec0ff */
[----:B------:R-:W4:Y:S04]  /*56f0*/  LDS.64 R48, [UR4+0x18] ;  /* 0x00001804ff307984 */ /* 0x000f280008000a00 */
[----:B--23--:R-:W2:Y:S04]  /*5700*/  LDS.128 R28, [UR4+0x20] ;  /* 0x00002004ff1c7984 */ /* 0x00cea80008000c00 */
[----:B------:R-:W3:Y:S04]  /*5710*/  LDS.128 R44, [UR4+0x30] ;  /* 0x00003004ff2c7984 */ /* 0x000ee80008000c00 */
[----:B------:R-:W5:Y:S04]  /*5720*/  LDS.128 R40, [UR4+0x40] ;  /* 0x00004004ff287984 */ /* 0x000f680008000c00 */
[----:B------:R-:W5:Y:S04]  /*5730*/  LDS.128 R36, [UR4+0x50] ;  /* 0x00005004ff247984 */ /* 0x000f680008000c00 */
[----:B-1----:R-:W1:Y:S01]  /*5740*/  LDS.128 R32, [UR4+0x60] ;  /* 0x00006004ff207984 */ /* 0x002e620008000c00 */
[----:B----4-:R-:W-:Y:S01]  /*5750*/  FADD.FTZ R51, R26, R48 ;  /* 0x000000301a337221 */ /* 0x010fe20000010000 */
[----:B0-----:R-:W-:-:S03]  /*5760*/  FADD.FTZ R26, R27, R49 ;  /* 0x000000311b1a7221 */ /* 0x001fc60000010000 */
[----:B--2---:R-:W-:Y:S01]  /*5770*/  FADD.FTZ R27, R51, R28 ;  /* 0x0000001c331b7221 */ /* 0x004fe20000010000 */
[----:B------:R-:W-:Y:S01]  /*5780*/  FADD.FTZ R26, R26, R29 ;  /* 0x0000001d1a1a7221 */ /* 0x000fe20000010000 */
[----:B------:R-:W0:Y:S02]  /*5790*/  LDS.128 R48, [UR4+0x70] ;  /* 0x00007004ff307984 */ /* 0x000e240008000c00 */
[----:B------:R-:W-:Y:S01]  /*57a0*/  FADD.FTZ R27, R27, R30 ;  /* 0x0000001e1b1b7221 */ /* 0x000fe20000010000 */
[----:B------:R-:W-:-:S03]  /*57b0*/  FADD.FTZ R26, R26, R31 ;  /* 0x0000001f1a1a7221 */ /* 0x000fc60000010000 */
[----:B---3--:R-:W-:Y:S01]  /*57c0*/  FADD.FTZ R27, R27, R44 ;  /* 0x0000002c1b1b7221 */ /* 0x008fe20000010000 */
[----:B------:R-:W-:-:S03]  /*57d0*/  FADD.FTZ R26, R26, R45 ;  /* 0x0000002d1a1a7221 */ /* 0x000fc60000010000 */
[----:B------:R-:W-:Y:S01]  /*57e0*/  FADD.FTZ R27, R27, R46 ;  /* 0x0000002e1b1b7221 */ /* 0x000fe20000010000 */
[----:B------:R-:W-:-:S03]  /*57f0*/  FADD.FTZ R26, R26, R47 ;  /* 0x0000002f1a1a7221 */ /* 0x000fc60000010000 */
[----:B-----5:R-:W-:Y:S01]  /*5800*/  FADD.FTZ R27, R27, R40 ;  /* 0x000000281b1b7221 */ /* 0x020fe20000010000 */
[----:B------:R-:W-:-:S03]  /*5810*/  FADD.FTZ R26, R26, R41 ;  /* 0x000000291a1a7221 */ /* 0x000fc60000010000 */
[----:B------:R-:W-:Y:S01]  /*5820*/  FADD.FTZ R27, R27, R42 ;  /* 0x0000002a1b1b7221 */ /* 0x000fe20000010000 */
[----:B------:R-:W-:-:S03]  /*5830*/  FADD.FTZ R26, R26, R43 ;  /* 0x0000002b1a1a7221 */ /* 0x000fc60000010000 */
[----:B------:R-:W-:Y:S01]  /*5840*/  FADD.FTZ R27, R27, R36 ;  /* 0x000000241b1b7221 */ /* 0x000fe20000010000 */
        /* <DEDUP_REMOVED lines=11> */
.L_x_136:
[----:B------:R-:W-:Y:S05]  /*5900*/  BSYNC.RECONVERGENT B0 ;  /* 0x0000000000007941 */ /* 0x000fea0003800200 */
.L_x_135:
[----:B------:R-:W-:Y:S01]  /*5910*/  BAR.SYNC.DEFER_BLOCKING 0x0 ;  /* 0x0000000000007b1d */ /* 0x000fe20000010000 */
[----:B------:R-:W-:-:S05]  /*5920*/  IMAD R119, R119, 0xe, R52 ;  /* 0x0000000e77777824 */ /* 0x000fca00078e0234 */
[----:B------:R-:W-:Y:S04]  /*5930*/  BSSY.RECONVERGENT B0, `(.L_x_137) ;  /* 0x000009d000007945 */ /* 0x000fe80003800200 */
[----:B------:R-:W-:Y:S05]  /*5940*/  @P4 BRA `(.L_x_138) ;  /* 0x00000008006c4947 */ /* 0x000fea0003800000 */
[----:B--23--:R-:W2:Y:S04]  /*5950*/  LDS.128 R28, [R118+0xe0] ;  /* 0x0000e000761c7984 */ /* 0x00cea80000000c00 */
[----:B-1----:R-:W1:Y:S04]  /*5960*/  LDS.128 R32, [R118+0x1c0] ;  /* 0x0001c00076207984 */ /* 0x002e680000000c00 */
[----:B------:R-:W3:Y:S04]  /*5970*/  LDS.128 R36, [R118+0x2a0] ;  /* 0x0002a00076247984 */ /* 0x000ee80000000c00 */
[----:B------:R-:W4:Y:S04]  /*5980*/  LDS.128 R52, [R118+0x380] ;  /* 0x0003800076347984 */ /* 0x000f280000000c00 */
[----:B------:R-:W5:Y:S04]  /*5990*/  LDS.128 R48, [R118+0x460] ;  /* 0x0004600076307984 */ /* 0x000f680000000c00 */
[----:B------:R-:W0:Y:S04]  /*59a0*/  LDS.128 R44, [R118+0x540] ;  /* 0x00054000762c7984 */ /* 0x000e280000000c00 */
[----:B------:R-:W0:Y:S01]  /*59b0*/  LDS.128 R40, [R118+0x620] ;  /* 0x0006200076287984 */ /* 0x000e220000000c00 */
[----:B--2---:R-:W-:Y:S01]  /*59c0*/  FADD.FTZ R57, R60, R28 ;  /* 0x0000001c3c397221 */ /* 0x004fe20000010000 */
[----:B------:R-:W-:Y:S01]  /*59d0*/  FADD.FTZ R28, R61, R29 ;  /* 0x0000001d3d1c7221 */ /* 0x000fe20000010000 */
[----:B------:R-:W-:Y:S01]  /*59e0*/  FADD.FTZ R59, R62, R30 ;  /* 0x0000001e3e3b7221 */ /* 0x000fe20000010000 */
[----:B------:R-:W-:Y:S01]  /*59f0*/  FADD.FTZ R56, R63, R31 ;  /* 0x0000001f3f387221 */ /* 0x000fe20000010000 */
[----:B-1----:R-:W-:Y:S01]  /*5a00*/  FADD.FTZ R57, R57, R32 ;  /* 0x0000002039397221 */ /* 0x002fe20000010000 */
[----:B------:R-:W-:Y:S01]  /*5a10*/  FADD.FTZ R58, R28, R33 ;  /* 0x000000211c3a7221 */ /* 0x000fe20000010000 */
[----:B------:R-:W-:Y:S01]  /*5a20*/  FADD.FTZ R59, R59, R34 ;  /* 0x000000223b3b7221 */ /* 0x000fe20000010000 */
[----:B------:R-:W1:Y:S01]  /*5a30*/  LDS.128 R28, [R118+0x700] ;  /* 0x00070000761c7984 */ /* 0x000e620000000c00 */
[----:B------:R-:W-:Y:S01]  /*5a40*/  FADD.FTZ R56, R56, R35 ;  /* 0x0000002338387221 */ /* 0x000fe20000010000 */
[----:B---3--:R-:W-:Y:S01]  /*5a50*/  FADD.FTZ R57, R57, R36 ;  /* 0x0000002439397221 */ /* 0x008fe20000010000 */
[----:B------:R-:W-:Y:S01]  /*5a60*/  FADD.FTZ R58, R58, R37 ;  /* 0x000000253a3a7221 */ /* 0x000fe20000010000 */
[----:B------:R-:W2:Y:S01]  /*5a70*/  LDS.128 R32, [R118+0x7e0] ;  /* 0x0007e00076207984 */ /* 0x000ea20000000c00 */
[----:B------:R-:W-:Y:S01]  /*5a80*/  FADD.FTZ R59, R59, R38 ;  /* 0x000000263b3b7221 */ /* 0x000fe20000010000 */
[----:B------:R-:W-:Y:S01]  /*5a90*/  FADD.FTZ R56, R56, R39 ;  /* 0x0000002738387221 */ /* 0x000fe20000010000 */
[----:B----4-:R-:W-:Y:S01]  /*5aa0*/  FADD.FTZ R57, R57, R52 ;  /* 0x0000003439397221 */ /* 0x010fe20000010000 */
[----:B------:R-:W3:Y:S01]  /*5ab0*/  LDS.128 R36, [R118+0x8c0] ;  /* 0x0008c00076247984 */ /* 0x000ee20000000c00 */
[----:B------:R-:W-:Y:S01]  /*5ac0*/  FADD.FTZ R58, R58, R53 ;  /* 0x000000353a3a7221 */ /* 0x000fe20000010000 */
[----:B------:R-:W-:Y:S01]  /*5ad0*/  FADD.FTZ R59, R59, R54 ;  /* 0x000000363b3b7221 */ /* 0x000fe20000010000 */
[----:B------:R-:W-:Y:S01]  /*5ae0*/  FADD.FTZ R56, R56, R55 ;  /* 0x0000003738387221 */ /* 0x000fe20000010000 */
[----:B-----5:R-:W-:Y:S01]  /*5af0*/  FADD.FTZ R57, R57, R48 ;  /* 0x0000003039397221 */ /* 0x020fe20000010000 */
[----:B------:R-:W4:Y:S01]  /*5b00*/  LDS.128 R52, [R118+0x9a0] ;  /* 0x0009a00076347984 */ /* 0x000f220000000c00 */
[----:B------:R-:W-:Y:S01]  /*5b10*/  FADD.FTZ R58, R58, R49 ;  /* 0x000000313a3a7221 */ /* 0x000fe20000010000 */
[----:B------:R-:W-:Y:S01]  /*5b20*/  FADD.FTZ R59, R59, R50 ;  /* 0x000000323b3b7221 */ /* 0x000fe20000010000 */
[----:B------:R-:W-:Y:S01]  /*5b30*/  FADD.FTZ R56, R56, R51 ;  /* 0x0000003338387221 */ /* 0x000fe20000010000 */
[----:B0-----:R-:W-:Y:S01]  /*5b40*/  FADD.FTZ R57, R57, R44 ;  /* 0x0000002c39397221 */ /* 0x001fe20000010000 */
[----:B------:R-:W0:Y:S01]  /*5b50*/  LDS.128 R48, [R118+0xa80] ;  /* 0x000a800076307984 */ /* 0x000e220000000c00 */
[----:B------:R-:W-:Y:S01]  /*5b60*/  FADD.FTZ R58, R58, R45 ;  /* 0x0000002d3a3a7221 */ /* 0x000fe20000010000 */
[----:B------:R-:W-:Y:S01]  /*5b70*/  FADD.FTZ R59, R59, R46 ;  /* 0x0000002e3b3b7221 */ /* 0x000fe20000010000 */
[----:B------:R-:W-:Y:S01]  /*5b80*/  FADD.FTZ R56, R56, R47 ;  /* 0x0000002f38387221 */ /* 0x000fe20000010000 */
[----:B------:R-:W-:Y:S01]  /*5b90*/  FADD.FTZ R57, R57, R40 ;  /* 0x0000002839397221 */ /* 0x000fe20000010000 */
[----:B------:R-:W5:Y:S01]  /*5ba0*/  LDS.128 R44, [R118+0xb60] ;  /* 0x000b6000762c7984 */ /* 0x000f620000000c00 */
[----:B------:R-:W-:Y:S01]  /*5bb0*/  FADD.FTZ R58, R58, R41 ;  /* 0x000000293a3a7221 */ /* 0x000fe20000010000 */
[----:B------:R-:W-:Y:S01]  /*5bc0*/  FADD.FTZ R59, R59, R42 ;  /* 0x0000002a3b3b7221 */ /* 0x000fe20000010000 */
[----:B------:R-:W-:-:S02]  /*5bd0*/  FADD.FTZ R56, R56, R43 ;  /* 0x0000002b38387221 */ /* 0x000fc40000010000 */
[----:B------:R-:W5:Y:S01]  /*5be0*/  LDS.128 R40, [R118+0xc40] ;  /* 0x000c400076287984 */ /* 0x000f620000000c00 */
        /* <DEDUP_REMOVED lines=9> */
[----:B---3--:R-:W-:Y:S01]  /*5c80*/  FADD.FTZ R57, R57, R36 ;  /* 0x0000002439397221 */ /* 0x008fe20000010000 */
[----:B------:R-:W2:Y:S01]  /*5c90*/  LDS.128 R32, [R118+0xe00] ;  /* 0x000e000076207984 */ /* 0x000ea20000000c00 */
[----:B------:R-:W-:Y:S01]  /*5ca0*/  FADD.FTZ R58, R58, R37 ;  /* 0x000000253a3a7221 */ /* 0x000fe20000010000 */
[----:B------:R-:W-:Y:S01]  /*5cb0*/  FADD.FTZ R59, R59, R38 ;  /* 0x000000263b3b7221 */ /* 0x000fe20000010000 */
[----:B------:R-:W-:Y:S01]  /*5cc0*/  FADD.FTZ R56, R56, R39 ;  /* 0x0000002738387221 */ /* 0x000fe20000010000 */
[----:B----4-:R-:W-:Y:S01]  /*5cd0*/  FADD.FTZ R57, R57, R52 ;  /* 0x0000003439397221 */ /* 0x010fe20000010000 */
        /* <DEDUP_REMOVED lines=8> */
[----:B-----5:R-:W-:Y:S01]  /*5d60*/  FADD.FTZ R49, R57, R44 ;  /* 0x0000002c39317221 */ /* 0x020fe20000010000 */
[----:B------:R-:W3:Y:S01]  /*5d70*/  LDS.128 R52, [R118+0xfc0] ;  /* 0x000fc00076347984 */ /* 0x000ee20000000c00 */
[----:B------:R-:W-:Y:S01]  /*5d80*/  FADD.FTZ R44, R58, R45 ;  /* 0x0000002d3a2c7221 */ /* 0x000fe20000010000 */
[----:B------:R-:W-:Y:S01]  /*5d90*/  FADD.FTZ R45, R59, R46 ;  /* 0x0000002e3b2d7221 */ /* 0x000fe20000010000 */
[----:B------:R-:W-:Y:S01]  /*5da0*/  FADD.FTZ R46, R56, R47 ;  /* 0x0000002f382e7221 */ /* 0x000fe20000010000 */
[----:B------:R-:W-:Y:S01]  /*5db0*/  FADD.FTZ R49, R49, R40 ;  /* 0x0000002831317221 */ /* 0x000fe20000010000 */
[----:B------:R-:W4:Y:S01]  /*5dc0*/  LDS.128 R56, [R118+0x10a0] ;  /* 0x0010a00076387984 */ /* 0x000f220000000c00 */
        /* <DEDUP_REMOVED lines=12> */
[----:B------:R-:W2:Y:S01]  /*5e90*/  LDS.128 R48, [R118+0x1340] ;  /* 0x0013400076307984 */ /* 0x000ea20000000c00 */
[----:B------:R-:W-:-:S03]  /*5ea0*/  FADD.FTZ R60, R60, R35 ;  /* 0x000000233c3c7221 */ /* 0x000fc60000010000 */
[----:B------:R-:W2:Y:S01]  /*5eb0*/  LDS.128 R28, [R118+0x1420] ;  /* 0x00142000761c7984 */ /* 0x000ea20000000c00 */
[----:B0-----:R-:W-:Y:S01]  /*5ec0*/  FADD.FTZ R61, R61, R36 ;  /* 0x000000243d3d7221 */ /* 0x001fe20000010000 */
[----:B------:R-:W-:Y:S01]  /*5ed0*/  FADD.FTZ R32, R32, R37 ;  /* 0x0000002520207221 */ /* 0x000fe20000010000 */
[----:B------:R-:W-:Y:S01]  /*5ee0*/  FADD.FTZ R33, R33, R38 ;  /* 0x0000002621217221 */ /* 0x000fe20000010000 */
[----:B------:R-:W-:Y:S01]  /*5ef0*/  FADD.FTZ R60, R60, R39 ;  /* 0x000000273c3c7221 */ /* 0x000fe20000010000 */
[----:B---3--:R-:W-:Y:S01]  /*5f00*/  FADD.FTZ R61, R61, R52 ;  /* 0x000000343d3d7221 */ /* 0x008fe20000010000 */
[----:B------:R-:W-:Y:S01]  /*5f10*/  FADD.FTZ R32, R32, R53 ;  /* 0x0000003520207221 */ /* 0x000fe20000010000 */
[----:B------:R-:W-:Y:S01]  /*5f20*/  FADD.FTZ R33, R33, R54 ;  /* 0x0000003621217221 */ /* 0x000fe20000010000 */
[----:B------:R-:W-:Y:S01]  /*5f30*/  FADD.FTZ R60, R60, R55 ;  /* 0x000000373c3c7221 */ /* 0x000fe20000010000 */
[----:B----4-:R-:W-:Y:S01]  /*5f40*/  FADD.FTZ R61, R61, R56 ;  /* 0x000000383d3d7221 */ /* 0x010fe20000010000 */
[----:B------:R-:W-:Y:S01]  /*5f50*/  FADD.FTZ R36, R32, R57 ;  /* 0x0000003920247221 */ /* 0x000fe20000010000 */
[----:B------:R-:W-:Y:S01]  /*5f60*/  FADD.FTZ R37, R33, R58 ;  /* 0x0000003a21257221 */ /* 0x000fe20000010000 */
[----:B------:R-:W-:Y:S01]  /*5f70*/  FADD.FTZ R60, R60, R59 ;  /* 0x0000003b3c3c7221 */ /* 0x000fe20000010000 */
[----:B------:R-:W0:Y:S01]  /*5f80*/  LDS.128 R32, [R118+0x1500] ;  /* 0x0015000076207984 */ /* 0x000e220000000c00 */
[----:B-----5:R-:W-:Y:S01]  /*5f90*/  FADD.FTZ R61, R61, R40 ;  /* 0x000000283d3d7221 */ /* 0x020fe20000010000 */
[----:B------:R-:W-:Y:S01]  /*5fa0*/  FADD.FTZ R40, R36, R41 ;  /* 0x0000002924287221 */ /* 0x000fe20000010000 */
[----:B------:R-:W-:Y:S01]  /*5fb0*/  FADD.FTZ R53, R37, R42 ;  /* 0x0000002a25357221 */ /* 0x000fe20000010000 */
[----:B------:R-:W-:Y:S01]  /*5fc0*/  FADD.FTZ R60, R60, R43 ;  /* 0x0000002b3c3c7221 */ /* 0x000fe20000010000 */
[----:B------:R-:W3:Y:S04]  /*5fd0*/  LDS.128 R36, [R118+0x15e0] ;  /* 0x0015e00076247984 */ /* 0x000ee80000000c00 */
[----:B------:R-:W-:Y:S01]  /*5fe0*/  LDS.128 R56, [R118+0x1a40] ;  /* 0x001a400076387984 */ /* 0x000fe20000000c00 */
[----:B-1----:R-:W-:Y:S01]  /*5ff0*/  FADD.FTZ R52, R40, R45 ;  /* 0x0000002d28347221 */ /* 0x002fe20000010000 */
[----:B------:R-:W-:-:S02]  /*6000*/  FADD.FTZ R61, R61, R44 ;  /* 0x0000002c3d3d7221 */ /* 0x000fc40000010000 */
[----:B------:R-:W1:Y:S01]  /*6010*/  LDS.128 R40, [R118+0x16c0] ;  /* 0x0016c00076287984 */ /* 0x000e620000000c00 */
[----:B------:R-:W-:Y:S01]  /*6020*/  FADD.FTZ R53, R53, R46 ;  /* 0x0000002e35357221 */ /* 0x000fe20000010000 */
[----:B------:R-:W-:Y:S01]  /*6030*/  FADD.FTZ R60, R60, R47 ;  /* 0x0000002f3c3c7221 */ /* 0x000fe20000010000 */
[----:B--2---:R-:W-:Y:S01]  /*6040*/  FADD.FTZ R61, R61, R48 ;  /* 0x000000303d3d7221 */ /* 0x004fe20000010000 */
[----:B------:R-:W2:Y:S01]  /*6050*/  LDS.128 R44, [R118+0x17a0] ;  /* 0x0017a000762c7984 */ /* 0x000ea20000000c00 */
[----:B------:R-:W-:Y:S01]  /*6060*/  FADD.FTZ R52, R52, R49 ;  /* 0x0000003134347221 */ /* 0x000fe20000010000 */
[----:B------:R-:W-:Y:S01]  /*6070*/  FADD.FTZ R53, R53, R50 ;  /* 0x0000003235357221 */ /* 0x000fe20000010000 */
[----:B------:R-:W-:Y:S01]  /*6080*/  FADD.FTZ R124, R60, R51 ;  /* 0x000000333c7c7221 */ /* 0x000fe20000010000 */
[----:B------:R-:W-:Y:S01]  /*6090*/  FADD.FTZ R125, R61, R28 ;  /* 0x0000001c3d7d7221 */ /* 0x000fe20000010000 */
[----:B------:R-:W4:Y:S01]  /*60a0*/  LDS.128 R48, [R118+0x1880] ;  /* 0x0018800076307984 */ /* 0x000f220000000c00 */
[----:B------:R-:W-:Y:S01]  /*60b0*/  FADD.FTZ R28, R52, R29 ;  /* 0x0000001d341c7221 */ /* 0x000fe20000010000 */
[----:B------:R-:W-:Y:S01]  /*60c0*/  FADD.FTZ R29, R53, R30 ;  /* 0x0000001e351d7221 */ /* 0x000fe20000010000 */
[----:B------:R-:W-:Y:S01]  /*60d0*/  FADD.FTZ R124, R124, R31 ;  /* 0x0000001f7c7c7221 */ /* 0x000fe20000010000 */
[----:B------:R-:W5:Y:S04]  /*60e0*/  LDS.128 R52, [R118+0x1960] ;  /* 0x0019600076347984 */ /* 0x000f680000000c00 */
[----:B------:R-:W5:Y:S01]  /*60f0*/  LDS.128 R60, [R118+0x1b20] ;  /* 0x001b2000763c7984 */ /* 0x000f620000000c00 */
        /* <DEDUP_REMOVED lines=8> */
[----:B-1----:R-:W-:Y:S01]  /*6180*/  FADD.FTZ R125, R125, R40 ;  /* 0x000000287d7d7221 */ /* 0x002fe20000010000 */
[----:B------:R-:W-:Y:S01]  /*6190*/  FADD.FTZ R28, R28, R41 ;  /* 0x000000291c1c7221 */ /* 0x000fe20000010000 */
[----:B------:R-:W-:Y:S01]  /*61a0*/  FADD.FTZ R29, R29, R42 ;  /* 0x0000002a1d1d7221 */ /* 0x000fe20000010000 */
[----:B------:R-:W-:Y:S01]  /*61b0*/  FADD.FTZ R124, R124, R43 ;  /* 0x0000002b7c7c7221 */ /* 0x000fe20000010000 */
[----:B--2---:R-:W-:Y:S01]  /*61c0*/  FADD.FTZ R125, R125, R44 ;  /* 0x0000002c7d7d7221 */ /* 0x004fe20000010000 */
[----:B------:R-:W-:Y:S01]  /*61d0*/  FADD.FTZ R28, R28, R45 ;  /* 0x0000002d1c1c7221 */ /* 0x000fe20000010000 */
[----:B------:R-:W-:Y:S01]  /*61e0*/  FADD.FTZ R29, R29, R46 ;  /* 0x0000002e1d1d7221 */ /* 0x000fe20000010000 */
[----:B------:R-:W-:Y:S01]  /*61f0*/  FADD.FTZ R124, R124, R47 ;  /* 0x0000002f7c7c7221 */ /* 0x000fe20000010000 */
[----:B----4-:R-:W-:Y:S01]  /*6200*/  FADD.FTZ R125, R125, R48 ;  /* 0x000000307d7d7221 */ /* 0x010fe20000010000 */
[----:B------:R-:W-:Y:S01]  /*6210*/  FADD.FTZ R28, R28, R49 ;  /* 0x000000311c1c7221 */ /* 0x000fe20000010000 */
[----:B------:R-:W-:Y:S01]  /*6220*/  FADD.FTZ R29, R29, R50 ;  /* 0x000000321d1d7221 */ /* 0x000fe20000010000 */
[----:B------:R-:W-:Y:S01]  /*6230*/  FADD.FTZ R124, R124, R51 ;  /* 0x000000337c7c7221 */ /* 0x000fe20000010000 */
[----:B-----5:R-:W-:Y:S01]  /*6240*/  FADD.FTZ R125, R125, R52 ;  /* 0x000000347d7d7221 */ /* 0x020fe20000010000 */
[----:B------:R-:W-:Y:S01]  /*6250*/  FADD.FTZ R28, R28, R53 ;  /* 0x000000351c1c7221 */ /* 0x000fe20000010000 */
        /* <DEDUP_REMOVED lines=9> */
[----:B------:R-:W-:-:S07]  /*62f0*/  FADD.FTZ R63, R124, R63 ;  /* 0x0000003f7c3f7221 */ /* 0x000fce0000010000 */
.L_x_138:
[----:B------:R-:W-:Y:S05]  /*6300*/  BSYNC.RECONVERGENT B0 ;  /* 0x0000000000007941 */ /* 0x000fea0003800200 */
.L_x_137:
[----:B------:R-:W-:Y:S04]  /*6310*/  BSSY.RECONVERGENT B0, `(.L_x_139) ;  /* 0x000001c000007945 */ /* 0x000fe80003800200 */
[----:B------:R-:W-:Y:S05]  /*6320*/  @P4 BRA `(.L_x_140) ;  /* 0x0000000000684947 */ /* 0x000fea0003800000 */
[----:B---3--:R-:W1:Y:S08]  /*6330*/  LDC.64 R28, c[0x0][0x3f8] ;  /* 0x0000fe00ff1c7b82 */ /* 0x008e700000000a00 */
[----:B--2---:R-:W2:Y:S01]  /*6340*/  LDC.64 R30, c[0x0][0x3d8] ;  /* 0x0000f600ff1e7b82 */ /* 0x004ea20000000a00 */
[----:B-1----:R-:W-:Y:S01]  /*6350*/  IMAD.WIDE.U32 R32, R28, 0x3, RZ ;  /* 0x000000031c207825 */ /* 0x002fe200078e00ff */
[----:B------:R-:W-:-:S02]  /*6360*/  LEA R37, R29, R29, 0x1 ;  /* 0x0000001d1d257211 */ /* 0x000fc400078e08ff */
[----:B------:R-:W-:Y:S02]  /*6370*/  LEA.HI R39, P2, R29, R28, RZ, 0x1 ;  /* 0x0000001c1d277211 */ /* 0x000fe400078508ff */
[----:B------:R-:W-:Y:S02]  /*6380*/  IADD3 R37, PT, PT, R33, R37, RZ ;  /* 0x0000002521257210 */ /* 0x000fe40007ffe0ff */
[----:B------:R-:W-:Y:S01]  /*6390*/  IADD3.X R34, PT, PT, RZ, R29, RZ, P2, !PT ;  /* 0x0000001dff227210 */ /* 0x000fe200017fe4ff */
[----:B--2---:R-:W-:Y:S01]  /*63a0*/  IMAD.WIDE R30, R119, 0x4, R30 ;  /* 0x00000004771e7825 */ /* 0x004fe200078e021e */
[----:B------:R-:W-:Y:S02]  /*63b0*/  LEA.HI R36, P2, R37, R32, RZ, 0x1 ;  /* 0x0000002025247211 */ /* 0x000fe400078508ff */
[----:B------:R-:W-:Y:S02]  /*63c0*/  SHF.L.U32 R33, R39, 0x1, RZ ;  /* 0x0000000127217819 */ /* 0x000fe400000006ff */
[----:B------:R-:W-:Y:S01]  /*63d0*/  SHF.L.U32 R35, R36, 0x1, RZ ;  /* 0x0000000124237819 */ /* 0x000fe200000006ff */
[----:B------:R4:W-:Y:S01]  /*63e0*/  REDG.E.ADD.F32.FTZ.RN.STRONG.GPU desc[UR6][R30.64], R60 ;  /* 0x0000003c1e0079a6 */ /* 0x0009e2000c12f306 */
[----:B------:R-:W-:-:S02]  /*63f0*/  LOP3.LUT R33, R33, 0xfffffffc, RZ, 0xc0, !PT ;  /* 0xfffffffc21217812 */ /* 0x000fc400078ec0ff */
[----:B------:R-:W-:Y:S02]  /*6400*/  LEA R32, P3, R28, R30, 0x2 ;  /* 0x0000001e1c207211 */ /* 0x000fe400078610ff */
[----:B------:R-:W-:Y:S02]  /*6410*/  IADD3.X R37, PT, PT, RZ, R37, RZ, P2, !PT ;  /* 0x00000025ff257210 */ /* 0x000fe400017fe4ff */
[----:B------:R-:W-:Y:S02]  /*6420*/  LOP3.LUT R35, R35, 0xfffffffc, RZ, 0xc0, !PT ;  /* 0xfffffffc23237812 */ /* 0x000fe400078ec0ff */
[----:B------:R-:W-:Y:S02]  /*6430*/  SHF.L.U64.HI R39, R39, 0x1, R34 ;  /* 0x0000000127277819 */ /* 0x000fe40000010222 */
[----:B------:R-:W-:Y:S02]  /*6440*/  IADD3 R34, P2, PT, R30, R33, RZ ;  /* 0x000000211e227210 */ /* 0x000fe40007f5e0ff */
[----:B------:R-:W-:-:S02]  /*6450*/  LEA.HI.X R33, R28, R31, R29, 0x2, P3 ;  /* 0x0000001f1c217211 */ /* 0x000fc400018f141d */
[----:B------:R-:W-:Y:S02]  /*6460*/  SHF.L.U64.HI R29, R36, 0x1, R37 ;  /* 0x00000001241d7819 */ /* 0x000fe40000010225 */
[----:B------:R-:W-:Y:S02]  /*6470*/  IADD3 R28, P3, PT, R30, R35, RZ ;  /* 0x000000231e1c7210 */ /* 0x000fe40007f7e0ff */
[C---:B------:R-:W-:Y:S02]  /*6480*/  IADD3.X R35, PT, PT, R31.reuse, R39, RZ, P2, !PT ;  /* 0x000000271f237210 */ /* 0x040fe400017fe4ff */
[----:B------:R-:W-:-:S03]  /*6490*/  IADD3.X R29, PT, PT, R31, R29, RZ, P3, !PT ;  /* 0x0000001d1f1d7210 */ /* 0x000fc60001ffe4ff */
[----:B------:R4:W-:Y:S04]  /*64a0*/  REDG.E.ADD.F32.FTZ.RN.STRONG.GPU desc[UR6][R34.64], R61 ;  /* 0x0000003d220079a6 */ /* 0x0009e8000c12f306 */
[----:B------:R4:W-:Y:S04]  /*64b0*/  REDG.E.ADD.F32.FTZ.RN.STRONG.GPU desc[UR6][R32.64], R62 ;  /* 0x0000003e200079a6 */ /* 0x0009e8000c12f306 */
[----:B------:R4:W-:Y:S02]  /*64c0*/  REDG.E.ADD.F32.FTZ.RN.STRONG.GPU desc[UR6][R28.64], R63 ;  /* 0x0000003f1c0079a6 */ /* 0x0009e4000c12f306 */
.L_x_140:
[----:B------:R-:W-:Y:S05]  /*64d0*/  BSYNC.RECONVERGENT B0 ;  /* 0x0000000000007941 */ /* 0x000fea0003800200 */
.L_x_139:
[----:B------:R-:W-:Y:S05]  /*64e0*/  @!P0 BRA `(.L_x_141) ;  /* 0x0000000800948947 */ /* 0x000fea0003800000 */
[----:B------:R-:W5:Y:S01]  /*64f0*/  LDC.64 R40, c[0x0][0x3d0] ;  /* 0x0000f400ff287b82 */ /* 0x000f620000000a00 */
[----:B------:R-:W0:Y:S01]  /*6500*/  S2R R43, SR_CTAID.Y ;  /* 0x00000000002b7919 */ /* 0x000e220000002600 */
[----:B----4-:R-:W-:Y:S02]  /*6510*/  LOP3.LUT R29, R80, 0x1, RZ, 0xc0, !PT ;  /* 0x00000001501d7812 */ /* 0x010fe400078ec0ff */
[----:B------:R-:W-:-:S03]  /*6520*/  ISETP.GE.U32.AND P2, PT, R117, 0x8, PT ;  /* 0x000000087500780c */ /* 0x000fc60003f46070 */
[----:B------:R-:W-:-:S04]  /*6530*/  IMAD R30, R29, R84, RZ ;  /* 0x000000541d1e7224 */ /* 0x000fc800078e02ff */
[----:B---3--:R-:W-:-:S05]  /*6540*/  IMAD R28, R30, R117, RZ ;  /* 0x000000751e1c7224 */ /* 0x008fca00078e02ff */
[----:B------:R-:W-:-:S05]  /*6550*/  SHF.L.U32 R29, R28, 0x1, RZ ;  /* 0x000000011c1d7819 */ /* 0x000fca00000006ff */
[----:B-----5:R-:W-:Y:S01]  /*6560*/  IMAD.WIDE R40, R29, 0x4, R40 ;  /* 0x000000041d287825 */ /* 0x020fe200078e0228 */
[----:B0-----:R-:W-:Y:S06]  /*6570*/  @P1 BRA `(.L_x_142) ;  /* 0x0000000000501947 */ /* 0x001fec0003800000 */
[----:B------:R-:W0:Y:S01]  /*6580*/  LDC.64 R28, c[0x0][0x3c8] ;  /* 0x0000f200ff1c7b82 */ /* 0x000e220000000a00 */
[----:B-1----:R-:W-:Y:S01]  /*6590*/  LOP3.LUT P0, R32, R80, 0x2, RZ, 0xc0, !PT ;  /* 0x0000000250207812 */ /* 0x002fe2000780c0ff */
[----:B------:R-:W-:Y:S01]  /*65a0*/  IMAD R33, R3, R84, R43 ;  /* 0x0000005403217224 */ /* 0x000fe200078e022b */
[----:B--2---:R-:W-:Y:S02]  /*65b0*/  IADD3 R31, PT, PT, R30, R43, RZ ;  /* 0x0000002b1e1f7210 */ /* 0x004fe40007ffe0ff */
[----:B------:R-:W-:-:S04]  /*65c0*/  SEL R35, R117, RZ, !P0 ;  /* 0x000000ff75237207 */ /* 0x000fc80004000000 */
[----:B------:R-:W-:Y:S01]  /*65d0*/  ISETP.NE.AND P0, PT, R35, -0x1, PT ;  /* 0xffffffff2300780c */ /* 0x000fe20003f05270 */
[----:B0-----:R-:W-:-:S04]  /*65e0*/  IMAD.WIDE.U32 R28, R31, 0x4, R28 ;  /* 0x000000041f1c7825 */ /* 0x001fc800078e001c */
[----:B------:R-:W-:Y:S01]  /*65f0*/  IMAD.WIDE.U32 R30, R33, 0x8, R40 ;  /* 0x00000008211e7825 */ /* 0x000fe200078e0028 */
[----:B------:R-:W-:-:S04]  /*6600*/  IADD3 R33, PT, PT, -R32, 0x1, RZ ;  /* 0x0000000120217810 */ /* 0x000fc80007ffe1ff */
[----:B------:R0:W-:Y:S01]  /*6610*/  STG.E.64 desc[UR6][R30.64], R26 ;  /* 0x0000001a1e007986 */ /* 0x0001e2000c101b06 */
[----:B------:R-:W-:Y:S06]  /*6620*/  MEMBAR.ALL.GPU ;  /* 0x0000000000007992 */ /* 0x000fec000000a000 */
[----:B------:R-:W-:-:S00]  /*6630*/  ERRBAR ;  /* 0x00000000000079ab */ /* 0x000fc00000000000 */
[----:B------:R-:W-:Y:S06]  /*6640*/  CGAERRBAR ;  /* 0x00000000000075ab */ /* 0x000fec0000000000 */
[----:B------:R0:W-:Y:S01]  /*6650*/  REDG.E.ADD.S32.STRONG.GPU desc[UR6][R28.64], R33 ;  /* 0x000000211c00798e */ /* 0x0001e2000c12e306 */
[----:B------:R-:W-:Y:S05]  /*6660*/  @!P0 BRA `(.L_x_142) ;  /* 0x0000000000148947 */ /* 0x000fea0003800000 */
.L_x_143:
[----:B0-----:R-:W2:Y:S04]  /*6670*/  LDG.E.STRONG.GPU R30, desc[UR6][R28.64] ;  /* 0x000000061c1e7981 */ /* 0x001ea8000c1ef900 */
[----:B--2---:R-:W-:Y:S01]  /*6680*/  CCTL.IVALL ;  /* 0x00000000ff00798f */ /* 0x004fe20002000000 */
[----:B------:R-:W-:Y:S05]  /*6690*/  YIELD ;  /* 0x0000000000007946 */ /* 0x000fea0003800000 */
[----:B------:R-:W-:-:S13]  /*66a0*/  ISETP.NE.AND P0, PT, R30, R35, PT ;  /* 0x000000231e00720c */ /* 0x000fda0003f05270 */
[----:B------:R-:W-:Y:S05]  /*66b0*/  @P0 BRA `(.L_x_143) ;  /* 0xfffffffc00ec0947 */ /* 0x000fea000383ffff */
.L_x_142:
[----:B------:R-:W-:Y:S05]  /*66c0*/  WARPSYNC.ALL ;  /* 0x0000000000007948 */ /* 0x000fea0003800000 */
[----:B------:R-:W-:Y:S01]  /*66d0*/  BAR.SYNC.DEFER_BLOCKING 0x0 ;  /* 0x0000000000007b1d */ /* 0x000fe20000010000 */
[----:B------:R-:W-:-:S05]  /*66e0*/  MOV R42, RZ ;  /* 0x000000ff002a7202 */ /* 0x000fca0000000f00 */
[----:B------:R-:W-:Y:S05]  /*66f0*/  @!P2 BRA `(.L_x_144) ;  /* 0x000000040018a947 */ /* 0x000fea0003800000 */
[CC--:B------:R-:W-:Y:S01]  /*6700*/  LEA R57, R84.reuse, R43.reuse, 0x1 ;  /* 0x0000002b54397211 */ /* 0x0c0fe200078e08ff */
[C-C-:B------:R-:W-:Y:S01]  /*6710*/  IMAD R47, R84.reuse, 0x3, R43.reuse ;  /* 0x00000003542f7824 */ /* 0x140fe200078e022b */
[CC--:B------:R-:W-:Y:S01]  /*6720*/  LEA R49, R84.reuse, R43.reuse, 0x2 ;  /* 0x0000002b54317211 */ /* 0x0c0fe200078e10ff */
[C-C-:B------:R-:W-:Y:S01]  /*6730*/  IMAD R51, R84.reuse, 0x7, R43.reuse ;  /* 0x0000000754337824 */ /* 0x140fe200078e022b */
[----:B------:R-:W-:Y:S01]  /*6740*/  IADD3 R61, PT, PT, R43, R84, RZ ;  /* 0x000000542b3d7210 */ /* 0x000fe20007ffe0ff */
[C-C-:B------:R-:W-:Y:S01]  /*6750*/  IMAD R55, R84.reuse, 0x6, R43.reuse ;  /* 0x0000000654377824 */ /* 0x140fe200078e022b */
[----:B------:R-:W-:Y:S01]  /*6760*/  IADD3 R46, PT, PT, -R3, RZ, RZ ;  /* 0x000000ff032e7210 */ /* 0x000fe20007ffe1ff */
[----:B------:R-:W-:Y:S01]  /*6770*/  IMAD R53, R84, 0x5, R43 ;  /* 0x0000000554357824 */ /* 0x000fe200078e022b */
[----:B------:R-:W-:Y:S01]  /*6780*/  MOV R59, R43 ;  /* 0x0000002b003b7202 */ /* 0x000fe20000000f00 */
[----:B------:R-:W-:Y:S01]  /*6790*/  UMOV UR4, URZ ;  /* 0x000000ff00047c82 */ /* 0x000fe20008000000 */
[----:B------:R-:W-:-:S07]  /*67a0*/  LOP3.LUT R42, R117, 0x7ffffff8, RZ, 0xc0, !PT ;  /* 0x7ffffff8752a7812 */ /* 0x000fce00078ec0ff */
.L_x_145:
[----:B------:R-:W-:Y:S01]  /*67b0*/  ISETP.EQ.OR P5, PT, R46, RZ, P1 ;  /* 0x000000ff2e00720c */ /* 0x000fe20000fa2670 */
[----:B------:R-:W-:-:S06]  /*67c0*/  UIADD3 UR5, UPT, UPT, UR4, 0x1, URZ ;  /* 0x0000000104057890 */ /* 0x000fcc000fffe0ff */
[----:B------:R-:W-:-:S06]  /*67d0*/  ISETP.EQ.OR P0, PT, R3, UR5, P1 ;  /* 0x0000000503007c0c */ /* 0x000fcc0008f02670 */
[----:B0-----:R-:W-:-:S06]  /*67e0*/  @!P5 IMAD.WIDE.U32 R28, R59, 0x8, R40 ;  /* 0x000000083b1cd825 */ /* 0x001fcc00078e0028 */
[----:B------:R-:W3:Y:S01]  /*67f0*/  @!P5 LDG.E.64 R28, desc[UR6][R28.64] ;  /* 0x000000061c1cd981 */ /* 0x000ee2000c1e1b00 */
[----:B--2---:R-:W-:-:S06]  /*6800*/  @!P0 IMAD.WIDE.U32 R30, R61, 0x8, R40 ;  /* 0x000000083d1e8825 */ /* 0x004fcc00078e0028 */
[----:B------:R-:W2:Y:S01]  /*6810*/  @!P0 LDG.E.64 R30, desc[UR6][R30.64] ;  /* 0x000000061e1e8981 */ /* 0x000ea2000c1e1b00 */
[----:B------:R-:W-:Y:S02]  /*6820*/  UIADD3 UR5, UPT, UPT, UR4, 0x2, URZ ;  /* 0x0000000204057890 */ /* 0x000fe4000fffe0ff */
[----:B------:R-:W-:-:S04]  /*6830*/  UIADD3 UR8, UPT, UPT, UR4, 0x3, URZ ;  /* 0x0000000304087890 */ /* 0x000fc8000fffe0ff */
[C---:B------:R-:W-:Y:S01]  /*6840*/  ISETP.EQ.OR P2, PT, R3.reuse, UR5, P1 ;  /* 0x0000000503007c0c */ /* 0x040fe20008f42670 */
[----:B------:R-:W-:Y:S01]  /*6850*/  UIADD3 UR5, UPT, UPT, UR4, 0x4, URZ ;  /* 0x0000000404057890 */ /* 0x000fe2000fffe0ff */
[----:B------:R-:W-:Y:S01]  /*6860*/  ISETP.EQ.OR P3, PT, R3, UR8, P1 ;  /* 0x0000000803007c0c */ /* 0x000fe20008f62670 */
[----:B------:R-:W-:-:S04]  /*6870*/  UIADD3 UR8, UPT, UPT, UR4, 0x5, URZ ;  /* 0x0000000504087890 */ /* 0x000fc8000fffe0ff */
[C---:B------:R-:W-:Y:S01]  /*6880*/  ISETP.EQ.OR P4, PT, R3.reuse, UR5, P1 ;  /* 0x0000000503007c0c */ /* 0x040fe20008f82670 */
[----:B------:R-:W-:Y:S01]  /*6890*/  UIADD3 UR5, UPT, UPT, UR4, 0x6, URZ ;  /* 0x0000000604057890 */ /* 0x000fe2000fffe0ff */
[----:B------:R-:W-:Y:S01]  /*68a0*/  ISETP.EQ.OR P6, PT, R3, UR8, P1 ;  /* 0x0000000803007c0c */ /* 0x000fe20008fc2670 */
[----:B------:R-:W-:-:S05]  /*68b0*/  UIADD3 UR8, UPT, UPT, UR4, 0x7, URZ ;  /* 0x0000000704087890 */ /* 0x000fca000fffe0ff */
[----:B------:R-:W-:-:S05]  /*68c0*/  @!P3 IMAD.WIDE.U32 R44, R47, 0x8, R40 ;  /* 0x000000082f2cb825 */ /* 0x000fca00078e0028 */
[----:B-1----:R-:W-:-:S04]  /*68d0*/  @!P4 IMAD.WIDE.U32 R32, R49, 0x8, R40 ;  /* 0x000000083120c825 */ /* 0x002fc800078e0028 */
[----:B------:R-:W-:Y:S02]  /*68e0*/  @!P6 IMAD.WIDE.U32 R34, R53, 0x8, R40 ;  /* 0x000000083522e825 */ /* 0x000fe400078e0028 */
[----:B------:R-:W4:Y:S04]  /*68f0*/  @!P4 LDG.E.64 R32, desc[UR6][R32.64] ;  /* 0x000000062020c981 */ /* 0x000f28000c1e1b00 */
[----:B------:R-:W5:Y:S01]  /*6900*/  @!P6 LDG.E.64 R34, desc[UR6][R34.64] ;  /* 0x000000062222e981 */ /* 0x000f62000c1e1b00 */
[----:B---3--:R-:W-:Y:S01]  /*6910*/  @!P5 FADD.FTZ R26, R26, R28 ;  /* 0x0000001c1a1ad221 */ /* 0x008fe20000010000 */
[----:B------:R-:W-:Y:S01]  /*6920*/  @!P5 FADD.FTZ R27, R27, R29 ;  /* 0x0000001d1b1bd221 */ /* 0x000fe20000010000 */
[----:B------:R-:W-:Y:S01]  /*6930*/  @!P2 IMAD.WIDE.U32 R28, R57, 0x8, R40 ;  /* 0x00000008391ca825 */ /* 0x000fe200078e0028 */
[----:B------:R-:W-:-:S03]  /*6940*/  ISETP.EQ.OR P5, PT, R3, UR5, P1 ;  /* 0x0000000503007c0c */ /* 0x000fc60008fa2670 */
[----:B--2---:R-:W-:Y:S02]  /*6950*/  @!P0 FADD.FTZ R26, R26, R30 ;  /* 0x0000001e1a1a8221 */ /* 0x004fe40000010000 */
[----:B------:R-:W2:Y:S01]  /*6960*/  @!P2 LDG.E.64 R28, desc[UR6][R28.64] ;  /* 0x000000061c1ca981 */ /* 0x000ea2000c1e1b00 */
[----:B------:R-:W-:Y:S01]  /*6970*/  @!P0 FADD.FTZ R27, R27, R31 ;  /* 0x0000001f1b1b8221 */ /* 0x000fe20000010000 */
[----:B------:R-:W-:Y:S02]  /*6980*/  ISETP.EQ.OR P0, PT, R3, UR8, P1 ;  /* 0x0000000803007c0c */ /* 0x000fe40008f02670 */
[----:B------:R-:W3:Y:S04]  /*6990*/  @!P3 LDG.E.64 R30, desc[UR6][R44.64] ;  /* 0x000000062c1eb981 */ /* 0x000ee8000c1e1b00 */
[----:B------:R-:W-:-:S06]  /*69a0*/  @!P5 IMAD.WIDE.U32 R36, R55, 0x8, R40 ;  /* 0x000000083724d825 */ /* 0x000fcc00078e0028 */
[----:B------:R-:W5:Y:S01]  /*69b0*/  @!P5 LDG.E.64 R36, desc[UR6][R36.64] ;  /* 0x000000062424d981 */ /* 0x000f62000c1e1b00 */
[----:B------:R-:W-:-:S06]  /*69c0*/  @!P0 IMAD.WIDE.U32 R38, R51, 0x8, R40 ;  /* 0x0000000833268825 */ /* 0x000fcc00078e0028 */
[----:B------:R-:W5:Y:S01]  /*69d0*/  @!P0 LDG.E.64 R38, desc[UR6][R38.64] ;  /* 0x0000000626268981 */ /* 0x000f62000c1e1b00 */
[----:B------:R-:W-:Y:S01]  /*69e0*/  UIADD3 UR4, UPT, UPT, UR4, 0x8, URZ ;  /* 0x0000000804047890 */ /* 0x000fe2000fffe0ff */
[----:B------:R-:W-:Y:S02]  /*69f0*/  IADD3 R46, PT, PT, R46, 0x8, RZ ;  /* 0x000000082e2e7810 */ /* 0x000fe40007ffe0ff */
        /* <DEDUP_REMOVED lines=9> */
[----:B------:R-:W-:-:S03]  /*6a90*/  @!P2 FADD.FTZ R27, R27, R29 ;  /* 0x0000001d1b1ba221 */ /* 0x000fc60000010000 */
[----:B---3--:R-:W-:Y:S01]  /*6aa0*/  @!P3 FADD.FTZ R26, R26, R30 ;  /* 0x0000001e1a1ab221 */ /* 0x008fe20000010000 */
[----:B------:R-:W-:-:S03]  /*6ab0*/  @!P3 FADD.FTZ R27, R27, R31 ;  /* 0x0000001f1b1bb221 */ /* 0x000fc60000010000 */
[----:B----4-:R-:W-:Y:S01]  /*6ac0*/  @!P4 FADD.FTZ R26, R26, R32 ;  /* 0x000000201a1ac221 */ /* 0x010fe20000010000 */
[----:B------:R-:W-:-:S03]  /*6ad0*/  @!P4 FADD.FTZ R27, R27, R33 ;  /* 0x000000211b1bc221 */ /* 0x000fc60000010000 */
[----:B-----5:R-:W-:Y:S01]  /*6ae0*/  @!P6 FADD.FTZ R26, R26, R34 ;  /* 0x000000221a1ae221 */ /* 0x020fe20000010000 */
[----:B------:R-:W-:-:S03]  /*6af0*/  @!P6 FADD.FTZ R27, R27, R35 ;  /* 0x000000231b1be221 */ /* 0x000fc60000010000 */
[----:B------:R-:W-:Y:S01]  /*6b00*/  @!P5 FADD.FTZ R26, R26, R36 ;  /* 0x000000241a1ad221 */ /* 0x000fe20000010000 */
[----:B------:R-:W-:-:S03]  /*6b10*/  @!P5 FADD.FTZ R27, R27, R37 ;  /* 0x000000251b1bd221 */ /* 0x000fc60000010000 */
[----:B------:R-:W-:Y:S01]  /*6b20*/  @!P0 FADD.FTZ R26, R26, R38 ;  /* 0x000000261a1a8221 */ /* 0x000fe20000010000 */
[----:B------:R-:W-:Y:S01]  /*6b30*/  @!P0 FADD.FTZ R27, R27, R39 ;  /* 0x000000271b1b8221 */ /* 0x000fe20000010000 */
[----:B------:R-:W-:-:S13]  /*6b40*/  ISETP.NE.AND P0, PT, R42, UR4, PT ;  /* 0x000000042a007c0c */ /* 0x000fda000bf05270 */
[----:B------:R-:W-:Y:S05]  /*6b50*/  @P0 BRA `(.L_x_145) ;  /* 0xfffffffc00140947 */ /* 0x000fea000383ffff */
.L_x_144:
[----:B0-----:R-:W-:-:S13]  /*6b60*/  LOP3.LUT P0, R28, R117, 0x7, RZ, 0xc0, !PT ;  /* 0x00000007751c7812 */ /* 0x001fda000780c0ff */
[----:B------:R-:W-:Y:S05]  /*6b70*/  @!P0 BRA `(.L_x_141) ;  /* 0x0000000000f08947 */ /* 0x000fea0003800000 */
[----:B------:R-:W-:Y:S02]  /*6b80*/  IADD3 R28, PT, PT, R28, -0x1, RZ ;  /* 0xffffffff1c1c7810 */ /* 0x000fe40007ffe0ff */
[----:B------:R-:W-:Y:S02]  /*6b90*/  LOP3.LUT P5, R36, R117, 0x3, RZ, 0xc0, !PT ;  /* 0x0000000375247812 */ /* 0x000fe400078ac0ff */
[----:B------:R-:W-:-:S13]  /*6ba0*/  ISETP.GE.U32.AND P0, PT, R28, 0x3, PT ;  /* 0x000000031c00780c */ /* 0x000fda0003f06070 */
[----:B------:R-:W-:Y:S05]  /*6bb0*/  @!P0 BRA `(.L_x_146) ;  /* 0x0000000000708947 */ /* 0x000fea0003800000 */
[C---:B------:R-:W-:Y:S02]  /*6bc0*/  IADD3 R28, PT, PT, R42.reuse, 0x1, RZ ;  /* 0x000000012a1c7810 */ /* 0x040fe40007ffe0ff */
[CC--:B------:R-:W-:Y:S02]  /*6bd0*/  ISETP.EQ.OR P0, PT, R42.reuse, R3.reuse, P1 ;  /* 0x000000032a00720c */ /* 0x0c0fe40000f02670 */
[----:B------:R-:W-:Y:S02]  /*6be0*/  IADD3 R30, PT, PT, R42, 0x2, RZ ;  /* 0x000000022a1e7810 */ /* 0x000fe40007ffe0ff */
[-C--:B------:R-:W-:Y:S02]  /*6bf0*/  ISETP.EQ.OR P2, PT, R28, R3.reuse, P1 ;  /* 0x000000031c00720c */ /* 0x080fe40000f42670 */
[----:B-1----:R-:W-:Y:S02]  /*6c00*/  IADD3 R32, PT, PT, R42, 0x3, RZ ;  /* 0x000000032a207810 */ /* 0x002fe40007ffe0ff */
[----:B------:R-:W-:-:S02]  /*6c10*/  ISETP.EQ.OR P3, PT, R30, R3, P1 ;  /* 0x000000031e00720c */ /* 0x000fc40000f62670 */
[----:B------:R-:W-:-:S03]  /*6c20*/  ISETP.EQ.OR P4, PT, R32, R3, P1 ;  /* 0x000000032000720c */ /* 0x000fc60000f82670 */
[----:B------:R-:W-:-:S04]  /*6c30*/  @!P0 IMAD R29, R42, R84, R43 ;  /* 0x000000542a1d8224 */ /* 0x000fc800078e022b */
[----:B--2---:R-:W-:Y:S02]  /*6c40*/  @!P2 IMAD R31, R28, R84, R43 ;  /* 0x000000541c1fa224 */ /* 0x004fe400078e022b */
[----:B------:R-:W-:-:S04]  /*6c50*/  @!P0 IMAD.WIDE.U32 R28, R29, 0x8, R40 ;  /* 0x000000081d1c8825 */ /* 0x000fc800078e0028 */
[-C--:B------:R-:W-:Y:S02]  /*6c60*/  @!P3 IMAD R33, R30, R84.reuse, R43 ;  /* 0x000000541e21b224 */ /* 0x080fe400078e022b */
[----:B------:R-:W-:Y:S01]  /*6c70*/  @!P2 IMAD.WIDE.U32 R30, R31, 0x8, R40 ;  /* 0x000000081f1ea825 */ /* 0x000fe200078e0028 */
[----:B------:R-:W2:Y:S03]  /*6c80*/  @!P0 LDG.E.64 R28, desc[UR6][R28.64] ;  /* 0x000000061c1c8981 */ /* 0x000ea6000c1e1b00 */
[----:B------:R-:W-:Y:S02]  /*6c90*/  @!P4 IMAD R35, R32, R84, R43 ;  /* 0x000000542023c224 */ /* 0x000fe400078e022b */
[--C-:B------:R-:W-:Y:S01]  /*6ca0*/  @!P3 IMAD.WIDE.U32 R32, R33, 0x8, R40.reuse ;  /* 0x000000082120b825 */ /* 0x100fe200078e0028 */
[----:B------:R-:W3:Y:S03]  /*6cb0*/  @!P2 LDG.E.64 R30, desc[UR6][R30.64] ;  /* 0x000000061e1ea981 */ /* 0x000ee6000c1e1b00 */
[----:B------:R-:W-:-:S02]  /*6cc0*/  @!P4 IMAD.WIDE.U32 R34, R35, 0x8, R40 ;  /* 0x000000082322c825 */ /* 0x000fc400078e0028 */
[----:B------:R-:W4:Y:S04]  /*6cd0*/  @!P3 LDG.E.64 R32, desc[UR6][R32.64] ;  /* 0x000000062020b981 */ /* 0x000f28000c1e1b00 */
[----:B------:R-:W5:Y:S01]  /*6ce0*/  @!P4 LDG.E.64 R34, desc[UR6][R34.64] ;  /* 0x000000062222c981 */ /* 0x000f62000c1e1b00 */
[----:B------:R-:W-:Y:S01]  /*6cf0*/  IADD3 R42, PT, PT, R42, 0x4, RZ ;  /* 0x000000042a2a7810 */ /* 0x000fe20007ffe0ff */
[----:B--2---:R-:W-:Y:S01]  /*6d00*/  @!P0 FADD.FTZ R26, R26, R28 ;  /* 0x0000001c1a1a8221 */ /* 0x004fe20000010000 */
[----:B------:R-:W-:-:S03]  /*6d10*/  @!P0 FADD.FTZ R27, R27, R29 ;  /* 0x0000001d1b1b8221 */ /* 0x000fc60000010000 */
[----:B---3--:R-:W-:Y:S01]  /*6d20*/  @!P2 FADD.FTZ R26, R26, R30 ;  /* 0x0000001e1a1aa221 */ /* 0x008fe20000010000 */
[----:B------:R-:W-:-:S03]  /*6d30*/  @!P2 FADD.FTZ R27, R27, R31 ;  /* 0x0000001f1b1ba221 */ /* 0x000fc60000010000 */
[----:B----4-:R-:W-:Y:S01]  /*6d40*/  @!P3 FADD.FTZ R26, R26, R32 ;  /* 0x000000201a1ab221 */ /* 0x010fe20000010000 */
[----:B------:R-:W-:-:S03]  /*6d50*/  @!P3 FADD.FTZ R27, R27, R33 ;  /* 0x000000211b1bb221 */ /* 0x000fc60000010000 */
[----:B-----5:R-:W-:Y:S01]  /*6d60*/  @!P4 FADD.FTZ R26, R26, R34 ;  /* 0x000000221a1ac221 */ /* 0x020fe20000010000 */
[----:B------:R-:W-:-:S07]  /*6d70*/  @!P4 FADD.FTZ R27, R27, R35 ;  /* 0x000000231b1bc221 */ /* 0x000fce0000010000 */
.L_x_146:
[----:B------:R-:W-:Y:S05]  /*6d80*/  @!P5 BRA `(.L_x_141) ;  /* 0x00000000006cd947 */ /* 0x000fea0003800000 */
[----:B------:R-:W-:Y:S02]  /*6d90*/  ISETP.NE.AND P0, PT, R36, 0x1, PT ;  /* 0x000000012400780c */ /* 0x000fe40003f05270 */
[----:B------:R-:W-:-:S11]  /*6da0*/  LOP3.LUT R117, R117, 0x1, RZ, 0xc0, !PT ;  /* 0x0000000175757812 */ /* 0x000fd600078ec0ff */
[----:B------:R-:W-:Y:S05]  /*6db0*/  @!P0 BRA `(.L_x_147) ;  /* 0x0000000000388947 */ /* 0x000fea0003800000 */
[C---:B------:R-:W-:Y:S02]  /*6dc0*/  IADD3 R28, PT, PT, R42.reuse, 0x1, RZ ;  /* 0x000000012a1c7810 */ /* 0x040fe40007ffe0ff */
[-C--:B------:R-:W-:Y:S02]  /*6dd0*/  ISETP.EQ.OR P2, PT, R42, R3.reuse, P1 ;  /* 0x000000032a00720c */ /* 0x080fe40000f42670 */
[----:B------:R-:W-:-:S11]  /*6de0*/  ISETP.EQ.OR P0, PT, R28, R3, P1 ;  /* 0x000000031c00720c */ /* 0x000fd60000f02670 */
[-CC-:B------:R-:W-:Y:S02]  /*6df0*/  @!P2 IMAD R29, R42, R84.reuse, R43.reuse ;  /* 0x000000542a1da224 */ /* 0x180fe400078e022b */
[----:B--2---:R-:W-:Y:S02]  /*6e00*/  @!P0 IMAD R31, R28, R84, R43 ;  /* 0x000000541c1f8224 */ /* 0x004fe400078e022b */
[----:B------:R-:W-:-:S04]  /*6e10*/  @!P2 IMAD.WIDE.U32 R28, R29, 0x8, R40 ;  /* 0x000000081d1ca825 */ /* 0x000fc800078e0028 */
[----:B------:R-:W-:Y:S02]  /*6e20*/  @!P0 IMAD.WIDE.U32 R30, R31, 0x8, R40 ;  /* 0x000000081f1e8825 */ /* 0x000fe400078e0028 */
[----:B------:R-:W2:Y:S04]  /*6e30*/  @!P2 LDG.E.64 R28, desc[UR6][R28.64] ;  /* 0x000000061c1ca981 */ /* 0x000ea8000c1e1b00 */
[----:B------:R-:W3:Y:S01]  /*6e40*/  @!P0 LDG.E.64 R30, desc[UR6][R30.64] ;  /* 0x000000061e1e8981 */ /* 0x000ee2000c1e1b00 */
[----:B------:R-:W-:Y:S01]  /*6e50*/  IADD3 R42, PT, PT, R42, 0x2, RZ ;  /* 0x000000022a2a7810 */ /* 0x000fe20007ffe0ff */
[----:B--2---:R-:W-:Y:S01]  /*6e60*/  @!P2 FADD.FTZ R26, R26, R28 ;  /* 0x0000001c1a1aa221 */ /* 0x004fe20000010000 */
[----:B------:R-:W-:-:S03]  /*6e70*/  @!P2 FADD.FTZ R27, R27, R29 ;  /* 0x0000001d1b1ba221 */ /* 0x000fc60000010000 */
[----:B---3--:R-:W-:Y:S01]  /*6e80*/  @!P0 FADD.FTZ R26, R26, R30 ;  /* 0x0000001e1a1a8221 */ /* 0x008fe20000010000 */
[----:B------:R-:W-:-:S07]  /*6e90*/  @!P0 FADD.FTZ R27, R27, R31 ;  /* 0x0000001f1b1b8221 */ /* 0x000fce0000010000 */
.L_x_147:
[----:B------:R-:W-:Y:S01]  /*6ea0*/  ISETP.EQ.OR P0, PT, R42, R3, P1 ;  /* 0x000000032a00720c */ /* 0x000fe20000f02670 */
[----:B------:R-:W-:Y:S03]  /*6eb0*/  BSSY.RECONVERGENT B0, `(.L_x_141) ;  /* 0x0000008000007945 */ /* 0x000fe60003800200 */
[----:B------:R-:W-:-:S13]  /*6ec0*/  ISETP.NE.U32.OR P0, PT, R117, 0x1, P0 ;  /* 0x000000017500780c */ /* 0x000fda0000705470 */
[----:B------:R-:W-:Y:S05]  /*6ed0*/  @P0 BRA `(.L_x_148) ;  /* 0x0000000000140947 */ /* 0x000fea0003800000 */
[----:B------:R-:W-:-:S04]  /*6ee0*/  IMAD R29, R84, R42, R43 ;  /* 0x0000002a541d7224 */ /* 0x000fc800078e022b */
[----:B------:R-:W-:-:S06]  /*6ef0*/  IMAD.WIDE.U32 R28, R29, 0x8, R40 ;  /* 0x000000081d1c7825 */ /* 0x000fcc00078e0028 */
[----:B------:R-:W3:Y:S02]  /*6f00*/  LDG.E.64 R28, desc[UR6][R28.64] ;  /* 0x000000061c1c7981 */ /* 0x000ee4000c1e1b00 */
[----:B---3--:R-:W-:Y:S01]  /*6f10*/  FADD.FTZ R26, R26, R28 ;  /* 0x0000001c1a1a7221 */ /* 0x008fe20000010000 */
[----:B------:R-:W-:-:S07]  /*6f20*/  FADD.FTZ R27, R27, R29 ;  /* 0x0000001d1b1b7221 */ /* 0x000fce0000010000 */
.L_x_148:
[----:B------:R-:W-:Y:S05]  /*6f30*/  BSYNC.RECONVERGENT B0 ;  /* 0x0000000000007941 */ /* 0x000fea0003800200 */
.L_x_141:
[----:B------:R-:W5:Y:S01]  /*6f40*/  S2UR UR5, SR_CgaCtaId ;  /* 0x00000000000579c3 */ /* 0x000f620000008800 */
[----:B------:R-:W-:Y:S01]  /*6f50*/  UMOV UR4, 0x400 ;  /* 0x0000040000047882 */ /* 0x000fe20000000000 */
[----:B------:R-:W-:Y:S02]  /*6f60*/  SHF.L.U32 R79, R79, 0x10, RZ ;  /* 0x000000104f4f7819 */ /* 0x000fe400000006ff */
[----:B----4-:R-:W-:-:S03]  /*6f70*/  SHF.L.U32 R33, R114, 0x10, RZ ;  /* 0x0000001072217819 */ /* 0x010fc600000006ff */
[C---:B------:R-:W-:Y:S02]  /*6f80*/  FADD.FTZ R79, -R20.reuse, R79 ;  /* 0x0000004f144f7221 */ /* 0x040fe40000010100 */
[----:B------:R-:W-:Y:S02]  /*6f90*/  FADD.FTZ R33, -R20, R33 ;  /* 0x0000002114217221 */ /* 0x000fe40000010100 */
[-C--:B------:R-:W-:Y:S02]  /*6fa0*/  FMUL.FTZ R79, R79, R116.reuse ;  /* 0x000000744f4f7220 */ /* 0x080fe40000410000 */
[----:B------:R-:W-:Y:S01]  /*6fb0*/  FMUL.FTZ R40, R33, R116 ;  /* 0x0000007421287220 */ /* 0x000fe20000410000 */
[----:B-----5:R-:W-:Y:S01]  /*6fc0*/  ULEA UR4, UR5, UR4, 0x18 ;  /* 0x0000000405047291 */ /* 0x020fe2000f8ec0ff */
[----:B------:R-:W4:Y:S08]  /*6fd0*/  LDCU.U8 UR5, c[0x0][0x414] ;  /* 0x00008280ff0577ac */ /* 0x000f300008000000 */
[----:B------:R0:W-:Y:S01]  /*6fe0*/  @!P1 STS.64 [UR4+0x88], R26 ;  /* 0x0000881aff009988 */ /* 0x0001e20008000a04 */
[----:B------:R-:W-:Y:S01]  /*6ff0*/  BAR.SYNC.DEFER_BLOCKING 0x0 ;  /* 0x0000000000007b1d */ /* 0x000fe20000010000 */
[----:B0--3--:R-:W-:Y:S01]  /*7000*/  SHF.L.U32 R27, R78, 0x10, RZ ;  /* 0x000000104e1b7819 */ /* 0x009fe200000006ff */
[----:B----4-:R-:W-:Y:S01]  /*7010*/  UISETP.NE.AND UP0, UPT, UR5, URZ, UPT ;  /* 0x000000ff0500728c */ /* 0x010fe2000bf05270 */
[----:B------:R-:W-:-:S03]  /*7020*/  SHF.L.U32 R26, R115, 0x10, RZ ;  /* 0x00000010731a7819 */ /* 0x000fc600000006ff */
[----:B------:R-:W0:Y:S01]  /*7030*/  LDS.64 R28, [UR4+0x88] ;  /* 0x00008804ff1c7984 */ /* 0x000e220008000a00 */
[----:B------:R-:W0:Y:S02]  /*7040*/  LDCU UR4, c[0x0][0x42c] ;  /* 0x00008580ff0477ac */ /* 0x000e240008000800 */
[----:B0-----:R-:W-:Y:S01]  /*7050*/  FMUL.FTZ R30, R28, UR4 ;  /* 0x000000041c1e7c20 */ /* 0x001fe20008410000 */
[----:B--2---:R-:W-:Y:S01]  /*7060*/  FMUL.FTZ R31, R29, UR4 ;  /* 0x000000041d1f7c20 */ /* 0x004fe20008410000 */
[----:B------:R-:W-:Y:S06]  /*7070*/  BRA.U !UP0, `(.L_x_149) ;  /* 0x0000000108487547 */ /* 0x000fec000b800000 */
[----:B------:R-:W-:Y:S01]  /*7080*/  FFMA.FTZ R28, R24, R79, R22 ;  /* 0x0000004f181c7223 */ /* 0x000fe20000010016 */
[----:B------:R-:W-:-:S03]  /*7090*/  FFMA.FTZ R29, R25, R40, R23 ;  /* 0x00000028191d7223 */ /* 0x000fc60000010017 */
[----:B-1----:R-:W-:Y:S01]  /*70a0*/  FMUL.FTZ R32, R28, -1.4426950216293334961 ;  /* 0xbfb8aa3b1c207820 */ /* 0x002fe20000410000 */
[----:B------:R-:W-:-:S05]  /*70b0*/  FMUL.FTZ R35, R29, -1.4426950216293334961 ;  /* 0xbfb8aa3b1d237820 */ /* 0x000fca0000410000 */
[----:B------:R-:W0:Y:S04]  /*70c0*/  MUFU.EX2 R32, R32 ;  /* 0x0000002000207308 */ /* 0x000e280000000800 */
[----:B------:R-:W1:Y:S01]  /*70d0*/  MUFU.EX2 R35, R35 ;  /* 0x0000002300237308 */ /* 0x000e620000000800 */
[----:B0-----:R-:W-:Y:S01]  /*70e0*/  FADD.FTZ R33, R32, 1 ;  /* 0x3f80000020217421 */ /* 0x001fe20000010000 */
[----:B-1----:R-:W-:-:S03]  /*70f0*/  FADD.FTZ R36, R35, 1 ;  /* 0x3f80000023247421 */ /* 0x002fc60000010000 */
        /* <DEDUP_REMOVED lines=10> */
.L_x_149:
[----:B------:R-:W0:Y:S01]  /*71a0*/  LDCU UR4, c[0x0][0x41c] ;  /* 0x00008380ff0477ac */ /* 0x000e220008000800 */
[----:B------:R-:W-:Y:S01]  /*71b0*/  SHF.L.U32 R77, R77, 0x10, RZ ;  /* 0x000000104d4d7819 */ /* 0x000fe200000006ff */
[C-C-:B------:R-:W-:Y:S01]  /*71c0*/  FFMA.FTZ R29, R30.reuse, R79, R31.reuse ;  /* 0x0000004f1e1d7223 */ /* 0x140fe2000001001f */
[----:B------:R-:W-:Y:S01]  /*71d0*/  FFMA.FTZ R28, R30, R40, R31 ;  /* 0x000000281e1c7223 */ /* 0x000fe2000001001f */
[----:B------:R-:W2:Y:S01]  /*71e0*/  LDCU.64 UR8, c[0x0][0x400] ;  /* 0x00008000ff0877ac */ /* 0x000ea20008000a00 */
[----:B------:R-:W-:Y:S01]  /*71f0*/  BSSY.RECONVERGENT B0, `(.L_x_150) ;  /* 0x000001c000007945 */ /* 0x000fe20003800200 */
[----:B------:R-:W-:Y:S01]  /*7200*/  FFMA.FTZ R29, R24, R27, -R29 ;  /* 0x0000001b181d7223 */ /* 0x000fe2000001081d */
[----:B------:R-:W-:Y:S01]  /*7210*/  SHF.L.U32 R41, R112, 0x10, RZ ;  /* 0x0000001070297819 */ /* 0x000fe200000006ff */
[----:B------:R-:W-:Y:S01]  /*7220*/  FADD.FTZ R77, -R20, R77 ;  /* 0x0000004d144d7221 */ /* 0x000fe20000010100 */
[----:B------:R-:W-:Y:S01]  /*7230*/  FFMA.FTZ R37, R25, R26, -R28 ;  /* 0x0000001a19257223 */ /* 0x000fe2000001081c */
[----:B0-----:R-:W-:-:S05]  /*7240*/  IMAD R3, R3, UR4, R82 ;  /* 0x0000000403037c24 */ /* 0x001fca000f8e0252 */
[C---:B--2---:R-:W-:Y:S02]  /*7250*/  ISETP.GE.U32.AND P0, PT, R3.reuse, UR8, PT ;  /* 0x0000000803007c0c */ /* 0x044fe4000bf06070 */
[----:B------:R-:W-:Y:S02]  /*7260*/  SHF.R.S32.HI R34, RZ, 0x1f, R3 ;  /* 0x0000001fff227819 */ /* 0x000fe40000011403 */
[----:B------:R-:W-:Y:S02]  /*7270*/  IADD3 R33, PT, PT, R3, 0x20, RZ ;  /* 0x0000002003217810 */ /* 0x000fe40007ffe0ff */
[----:B------:R-:W-:Y:S02]  /*7280*/  ISETP.GE.AND.EX P0, PT, R34, UR9, PT, P0 ;  /* 0x0000000922007c0c */ /* 0x000fe4000bf06300 */
[----:B------:R-:W-:Y:S02]  /*7290*/  ISETP.GE.U32.AND P1, PT, R33, UR8, PT ;  /* 0x0000000821007c0c */ /* 0x000fe4000bf26070 */
[----:B-1----:R-:W-:-:S04]  /*72a0*/  SHF.R.S32.HI R32, RZ, 0x1f, R33 ;  /* 0x0000001fff207819 */ /* 0x002fc80000011421 */
[----:B------:R-:W-:-:S05]  /*72b0*/  ISETP.GE.AND.EX P1, PT, R32, UR9, PT, P1 ;  /* 0x0000000920007c0c */ /* 0x000fca000bf26310 */
[----:B------:R-:W-:Y:S08]  /*72c0*/  @P0 BRA `(.L_x_151) ;  /* 0x0000000000380947 */ /* 0x000ff00003800000 */
[----:B------:R-:W0:Y:S01]  /*72d0*/  LDCU.64 UR10, c[0x0][0x3f8] ;  /* 0x00007f00ff0a77ac */ /* 0x000e220008000a00 */
[----:B------:R-:W-:Y:S01]  /*72e0*/  MOV R26, R120 ;  /* 0x00000078001a7202 */ /* 0x000fe20000000f00 */
[----:B------:R-:W-:Y:S01]  /*72f0*/  FMUL.FTZ R35, R29, R116 ;  /* 0x000000741d237220 */ /* 0x000fe20000410000 */
[----:B------:R-:W-:Y:S01]  /*7300*/  MOV R27, R123 ;  /* 0x0000007b001b7202 */ /* 0x000fe20000000f00 */
[----:B------:R-:W1:Y:S01]  /*7310*/  LDCU.64 UR4, c[0x0][0x380] ;  /* 0x00007000ff0477ac */ /* 0x000e620008000a00 */
[----:B0-----:R-:W-:Y:S02]  /*7320*/  IMAD R34, R34, UR10, RZ ;  /* 0x0000000a22227c24 */ /* 0x001fe4000f8e02ff */
[----:B------:R-:W-:-:S04]  /*7330*/  IMAD.WIDE.U32 R26, R3, UR10, R26 ;  /* 0x0000000a031a7c25 */ /* 0x000fc8000f8e001a */
[----:B------:R-:W-:Y:S02]  /*7340*/  IMAD R39, R3, UR11, R34 ;  /* 0x0000000b03277c24 */ /* 0x000fe4000f8e0222 */
[----:B------:R-:W-:Y:S01]  /*7350*/  FMUL.FTZ R34, R37, R116 ;  /* 0x0000007425227220 */ /* 0x000fe20000410000 */
[----:B-1----:R-:W-:Y:S02]  /*7360*/  LEA R28, P0, R26, UR4, 0x1 ;  /* 0x000000041a1c7c11 */ /* 0x002fe4000f8008ff */
[----:B------:R-:W-:Y:S02]  /*7370*/  IADD3 R39, PT, PT, R27, R39, RZ ;  /* 0x000000271b277210 */ /* 0x000fe40007ffe0ff */
[----:B------:R-:W-:Y:S02]  /*7380*/  F2FP.BF16.F32.PACK_AB R27, R34, R35 ;  /* 0x00000023221b723e */ /* 0x000fe400000010ff */
[----:B------:R-:W-:-:S05]  /*7390*/  LEA.HI.X R29, R26, UR5, R39, 0x1, P0 ;  /* 0x000000051a1d7c11 */ /* 0x000fca00080f0c27 */
[----:B------:R0:W-:Y:S02]  /*73a0*/  STG.E desc[UR6][R28.64], R27 ;  /* 0x0000001b1c007986 */ /* 0x0001e4000c101906 */
.L_x_151:
[----:B------:R-:W-:Y:S05]  /*73b0*/  BSYNC.RECONVERGENT B0 ;  /* 0x0000000000007941 */ /* 0x000fea0003800200 */
.L_x_150:
[-C--:B------:R-:W-:Y:S01]  /*73c0*/  FMUL.FTZ R77, R77, R116.reuse ;  /* 0x000000744d4d7220 */ /* 0x080fe20000410000 */
[----:B------:R-:W-:Y:S01]  /*73d0*/  FADD.FTZ R41, -R20, R41 ;  /* 0x0000002914297221 */ /* 0x000fe20000010100 */
[----:B0-----:R-:W-:Y:S02]  /*73e0*/  SHF.L.U32 R27, R76, 0x10, RZ ;  /* 0x000000104c1b7819 */ /* 0x001fe400000006ff */
[----:B------:R-:W-:Y:S01]  /*73f0*/  SHF.L.U32 R26, R113, 0x10, RZ ;  /* 0x00000010711a7819 */ /* 0x000fe200000006ff */
[----:B------:R-:W-:Y:S01]  /*7400*/  FFMA.FTZ R43, R30, R77, R31 ;  /* 0x0000004d1e2b7223 */ /* 0x000fe2000001001f */
[----:B------:R-:W-:Y:S01]  /*7410*/  FMUL.FTZ R42, R41, R116 ;  /* 0x00000074292a7220 */ /* 0x000fe20000410000 */
[----:B------:R-:W-:Y:S06]  /*7420*/  BRA.U !UP0, `(.L_x_152) ;  /* 0x0000000108487547 */ /* 0x000fec000b800000 */
[----:B------:R-:W-:Y:S01]  /*7430*/  FFMA.FTZ R28, R24, R77, R22 ;  /* 0x0000004d181c7223 */ /* 0x000fe20000010016 */
[----:B------:R-:W-:-:S03]  /*7440*/  FFMA.FTZ R29, R25, R42, R23 ;  /* 0x0000002a191d7223 */ /* 0x000fc60000010017 */
[----:B------:R-:W-:Y:S01]  /*7450*/  FMUL.FTZ R34, R28, -1.4426950216293334961 ;  /* 0xbfb8aa3b1c227820 */ /* 0x000fe20000410000 */
        /* <DEDUP_REMOVED lines=15> */
.L_x_152:
[----:B------:R-:W-:Y:S01]  /*7550*/  FFMA.FTZ R28, R30, R42, R31 ;  /* 0x0000002a1e1c7223 */ /* 0x000fe2000001001f */
[----:B------:R-:W-:Y:S01]  /*7560*/  BSSY.RECONVERGENT B0, `(.L_x_153) ;  /* 0x0000014000007945 */ /* 0x000fe20003800200 */
[----:B------:R-:W-:Y:S01]  /*7570*/  FFMA.FTZ R43, R24, R27, -R43 ;  /* 0x0000001b182b7223 */ /* 0x000fe2000001082b */
[----:B------:R-:W-:Y:S01]  /*7580*/  SHF.L.U32 R75, R75, 0x10, RZ ;  /* 0x000000104b4b7819 */ /* 0x000fe200000006ff */
[----:B------:R-:W-:Y:S01]  /*7590*/  FFMA.FTZ R29, R25, R26, -R28 ;  /* 0x0000001a191d7223 */ /* 0x000fe2000001081c */
[----:B------:R-:W-:Y:S01]  /*75a0*/  SHF.L.U32 R35, R110, 0x10, RZ ;  /* 0x000000106e237819 */ /* 0x000fe200000006ff */
[----:B------:R-:W-:Y:S06]  /*75b0*/  @P1 BRA `(.L_x_154) ;  /* 0x0000000000381947 */ /* 0x000fec0003800000 */
        /* <DEDUP_REMOVED lines=14> */
.L_x_154:
[----:B------:R-:W-:Y:S05]  /*76a0*/  BSYNC.RECONVERGENT B0 ;  /* 0x0000000000007941 */ /* 0x000fea0003800200 */
.L_x_153:
[----:B------:R-:W-:Y:S01]  /*76b0*/  SHF.L.U32 R45, R19, 0x10, RZ ;  /* 0x00000010132d7819 */ /* 0x000fe200000006ff */
[C---:B------:R-:W-:Y:S01]  /*76c0*/  FADD.FTZ R75, -R20.reuse, R75 ;  /* 0x0000004b144b7221 */ /* 0x040fe20000010100 */
[----:B------:R-:W-:Y:S01]  /*76d0*/  SHF.L.U32 R19, R7, 0x10, RZ ;  /* 0x0000001007137819 */ /* 0x000fe200000006ff */
[C---:B------:R-:W-:Y:S01]  /*76e0*/  FADD.FTZ R7, -R20.reuse, R35 ;  /* 0x0000002314077221 */ /* 0x040fe20000010100 */
[----:B------:R-:W-:Y:S01]  /*76f0*/  SHF.L.U32 R39, R9, 0x10, RZ ;  /* 0x0000001009277819 */ /* 0x000fe200000006ff */
[----:B------:R-:W-:Y:S01]  /*7700*/  FADD.FTZ R45, -R20, R45 ;  /* 0x0000002d142d7221 */ /* 0x000fe20000010100 */
[----:B------:R-:W-:Y:S01]  /*7710*/  SHF.L.U32 R9, R90, 0x10, RZ ;  /* 0x000000105a097819 */ /* 0x000fe200000006ff */
[----:B------:R-:W-:Y:S01]  /*7720*/  FADD.FTZ R35, -R20, R19 ;  /* 0x0000001314237221 */ /* 0x000fe20000010100 */
[----:B------:R-:W-:Y:S01]  /*7730*/  SHF.L.U32 R57, R88, 0x10, RZ ;  /* 0x0000001058397819 */ /* 0x000fe200000006ff */
[----:B------:R-:W-:Y:S01]  /*7740*/  FMUL.FTZ R50, R7, R116 ;  /* 0x0000007407327220 */ /* 0x000fe20000410000 */
        /* <DEDUP_REMOVED lines=9> */
[----:B------:R-:W-:Y:S01]  /*77e0*/  FADD.FTZ R39, -R20, R39 ;  /* 0x0000002714277221 */ /* 0x000fe20000010100 */
[----:B0-----:R-:W-:Y:S01]  /*77f0*/  SHF.L.U32 R29, R106, 0x10, RZ ;  /* 0x000000106a1d7819 */ /* 0x001fe200000006ff */
[----:B------:R-:W-:Y:S01]  /*7800*/  FFMA.FTZ R60, R30, R50, R31 ;  /* 0x000000321e3c7223 */ /* 0x000fe2000001001f */
[C---:B------:R-:W-:Y:S01]  /*7810*/  IADD3 R77, PT, PT, R3.reuse, 0x40, RZ ;  /* 0x00000040034d7810 */ /* 0x040fe20007ffe0ff */
[----:B------:R-:W-:Y:S01]  /*7820*/  FADD.FTZ R63, -R20, R63 ;  /* 0x0000003f143f7221 */ /* 0x000fe20000010100 */
[----:B------:R-:W-:-:S02]  /*7830*/  IADD3 R61, PT, PT, R3, 0x60, RZ ;  /* 0x00000060033d7810 */ /* 0x000fc40007ffe0ff */
[C---:B------:R-:W-:Y:S02]  /*7840*/  IADD3 R57, PT, PT, R3.reuse, 0x80, RZ ;  /* 0x0000008003397810 */ /* 0x040fe40007ffe0ff */
[C---:B------:R-:W-:Y:S02]  /*7850*/  IADD3 R42, PT, PT, R3.reuse, 0xa0, RZ ;  /* 0x000000a0032a7810 */ /* 0x040fe40007ffe0ff */
[C---:B------:R-:W-:Y:S02]  /*7860*/  IADD3 R38, PT, PT, R3.reuse, 0xc0, RZ ;  /* 0x000000c003267810 */ /* 0x040fe40007ffe0ff */
[C---:B------:R-:W-:Y:S02]  /*7870*/  IADD3 R34, PT, PT, R3.reuse, 0xe0, RZ ;  /* 0x000000e003227810 */ /* 0x040fe40007ffe0ff */
[----:B------:R-:W-:Y:S02]  /*7880*/  IADD3 R28, PT, PT, R3, 0x100, RZ ;  /* 0x00000100031c7810 */ /* 0x000fe40007ffe0ff */
[----:B------:R-:W-:-:S02]  /*7890*/  SHF.L.U32 R5, R5, 0x10, RZ ;  /* 0x0000001005057819 */ /* 0x000fc400000006ff */
[----:B------:R-:W-:Y:S01]  /*78a0*/  SHF.L.U32 R71, R17, 0x10, RZ ;  /* 0x0000001011477819 */ /* 0x000fe200000006ff */
[C---:B------:R-:W-:Y:S01]  /*78b0*/  FADD.FTZ R17, -R20.reuse, R11 ;  /* 0x0000000b14117221 */ /* 0x040fe20000010100 */
[----:B------:R-:W-:Y:S01]  /*78c0*/  SHF.L.U32 R73, R73, 0x10, RZ ;  /* 0x0000001049497819 */ /* 0x000fe200000006ff */
[----:B------:R-:W-:Y:S01]  /*78d0*/  FADD.FTZ R11, -R20, R69 ;  /* 0x00000045140b7221 */ /* 0x000fe20000010100 */
[----:B------:R-:W-:Y:S01]  /*78e0*/  SHF.L.U32 R27, R108, 0x10, RZ ;  /* 0x000000106c1b7819 */ /* 0x000fe200000006ff */
[----:B------:R-:W-:Y:S01]  /*78f0*/  FMUL.FTZ R69, R75, R116 ;  /* 0x000000744b457220 */ /* 0x000fe20000410000 */
[----:B------:R-:W-:Y:S02]  /*7900*/  SHF.L.U32 R51, R104, 0x10, RZ ;  /* 0x0000001068337819 */ /* 0x000fe400000006ff */
[----:B------:R-:W-:Y:S01]  /*7910*/  SHF.L.U32 R53, R67, 0x10, RZ ;  /* 0x0000001043357819 */ /* 0x000fe200000006ff */
[----:B------:R-:W-:Y:S01]  /*7920*/  FADD.FTZ R67, -R20, R27 ;  /* 0x0000001b14437221 */ /* 0x000fe20000010100 */
[----:B------:R-:W-:Y:S01]  /*7930*/  SHF.L.U32 R55, R102, 0x10, RZ ;  /* 0x0000001066377819 */ /* 0x000fe200000006ff */
[C---:B------:R-:W-:Y:S01]  /*7940*/  FADD.FTZ R51, -R20.reuse, R51 ;  /* 0x0000003314337221 */ /* 0x040fe20000010100 */
[----:B------:R-:W-:Y:S01]  /*7950*/  SHF.L.U32 R49, R65, 0x10, RZ ;  /* 0x0000001041317819 */ /* 0x000fe200000006ff */
[----:B------:R-:W-:Y:S01]  /*7960*/  FADD.FTZ R65, -R20, R29 ;  /* 0x0000001d14417221 */ /* 0x000fe20000010100 */
        /* <DEDUP_REMOVED lines=12> */
[----:B------:R-:W-:Y:S01]  /*7a30*/  SHF.L.U32 R79, R21, 0x10, RZ ;  /* 0x00000010154f7819 */ /* 0x000fe200000006ff */
[C---:B------:R-:W-:Y:S01]  /*7a40*/  FADD.FTZ R21, -R20.reuse, R73 ;  /* 0x0000004914157221 */ /* 0x040fe20000010100 */
[----:B------:R-:W-:Y:S01]  /*7a50*/  ISETP.GE.U32.AND P2, PT, R77, UR8, PT ;  /* 0x000000084d007c0c */ /* 0x000fe2000bf46070 */
[C---:B------:R-:W-:Y:S01]  /*7a60*/  FADD.FTZ R33, -R20.reuse, R33 ;  /* 0x0000002114217221 */ /* 0x040fe20000010100 */
[----:B------:R-:W-:Y:S01]  /*7a70*/  ISETP.GE.U32.AND P1, PT, R61, UR8, PT ;  /* 0x000000083d007c0c */ /* 0x000fe2000bf26070 */
[C---:B------:R-:W-:Y:S01]  /*7a80*/  FADD.FTZ R37, -R20.reuse, R37 ;  /* 0x0000002514257221 */ /* 0x040fe20000010100 */
[----:B------:R-:W-:Y:S01]  /*7a90*/  ISETP.GE.U32.AND P0, PT, R57, UR8, PT ;  /* 0x0000000839007c0c */ /* 0x000fe2000bf06070 */
[----:B------:R-:W-:Y:S01]  /*7aa0*/  FADD.FTZ R41, -R20, R41 ;  /* 0x0000002914297221 */ /* 0x000fe20000010100 */
[----:B------:R-:W-:Y:S01]  /*7ab0*/  ISETP.GE.U32.AND P6, PT, R42, UR8, PT ;  /* 0x000000082a007c0c */ /* 0x000fe2000bfc6070 */
[----:B------:R-:W-:Y:S01]  /*7ac0*/  FADD.FTZ R13, -R20, R13 ;  /* 0x0000000d140d7221 */ /* 0x000fe20000010100 */
[----:B------:R-:W-:Y:S01]  /*7ad0*/  ISETP.GE.U32.AND P3, PT, R38, UR8, PT ;  /* 0x0000000826007c0c */ /* 0x000fe2000bf66070 */
[----:B------:R-:W-:Y:S01]  /*7ae0*/  FADD.FTZ R5, -R20, R71 ;  /* 0x0000004714057221 */ /* 0x000fe20000010100 */
[----:B------:R-:W-:Y:S01]  /*7af0*/  ISETP.GE.U32.AND P4, PT, R34, UR8, PT ;  /* 0x0000000822007c0c */ /* 0x000fe2000bf86070 */
[----:B------:R-:W-:Y:S01]  /*7b00*/  FADD.FTZ R7, -R20, R79 ;  /* 0x0000004f14077221 */ /* 0x000fe20000010100 */
[----:B------:R-:W-:Y:S01]  /*7b10*/  ISETP.GE.U32.AND P5, PT, R28, UR8, PT ;  /* 0x000000081c007c0c */ /* 0x000fe2000bfa6070 */
[----:B------:R-:W-:Y:S01]  /*7b20*/  FFMA.FTZ R75, R30, R69, R31 ;  /* 0x000000451e4b7223 */ /* 0x000fe2000001001f */
[----:B------:R-:W-:-:S02]  /*7b30*/  SHF.R.S32.HI R62, RZ, 0x1f, R77 ;  /* 0x0000001fff3e7819 */ /* 0x000fc4000001144d */
[----:B------:R-:W-:Y:S02]  /*7b40*/  SHF.R.S32.HI R48, RZ, 0x1f, R61 ;  /* 0x0000001fff307819 */ /* 0x000fe4000001143d */
[----:B------:R-:W-:Y:S02]  /*7b50*/  SHF.R.S32.HI R46, RZ, 0x1f, R57 ;  /* 0x0000001fff2e7819 */ /* 0x000fe40000011439 */
[----:B------:R-:W-:Y:S02]  /*7b60*/  SHF.R.S32.HI R44, RZ, 0x1f, R42 ;  /* 0x0000001fff2c7819 */ /* 0x000fe4000001142a */
[----:B------:R-:W-:Y:S02]  /*7b70*/  SHF.R.S32.HI R40, RZ, 0x1f, R38 ;  /* 0x0000001fff287819 */ /* 0x000fe40000011426 */
[----:B------:R-:W-:Y:S02]  /*7b80*/  SHF.R.S32.HI R36, RZ, 0x1f, R34 ;  /* 0x0000001fff247819 */ /* 0x000fe40000011422 */
[----:B------:R-:W-:-:S02]  /*7b90*/  SHF.R.S32.HI R32, RZ, 0x1f, R28 ;  /* 0x0000001fff207819 */ /* 0x000fc4000001141c */
[----:B------:R-:W-:Y:S02]  /*7ba0*/  ISETP.GE.AND.EX P2, PT, R62, UR9, PT, P2 ;  /* 0x000000093e007c0c */ /* 0x000fe4000bf46320 */
[----:B------:R-:W-:Y:S02]  /*7bb0*/  ISETP.GE.AND.EX P1, PT, R48, UR9, PT, P1 ;  /* 0x0000000930007c0c */ /* 0x000fe4000bf26310 */
[----:B------:R-:W-:Y:S02]  /*7bc0*/  ISETP.GE.AND.EX P0, PT, R46, UR9, PT, P0 ;  /* 0x000000092e007c0c */ /* 0x000fe4000bf06300 */
[----:B------:R-:W-:Y:S02]  /*7bd0*/  ISETP.GE.AND.EX P6, PT, R44, UR9, PT, P6 ;  /* 0x000000092c007c0c */ /* 0x000fe4000bfc6360 */
[----:B------:R-:W-:Y:S02]  /*7be0*/  ISETP.GE.AND.EX P3, PT, R40, UR9, PT, P3 ;  /* 0x0000000928007c0c */ /* 0x000fe4000bf66330 */
[----:B------:R-:W-:-:S02]  /*7bf0*/  ISETP.GE.AND.EX P4, PT, R36, UR9, PT, P4 ;  /* 0x0000000924007c0c */ /* 0x000fc4000bf86340 */
[----:B------:R-:W-:Y:S02]  /*7c00*/  ISETP.GE.AND.EX P5, PT, R32, UR9, PT, P5 ;  /* 0x0000000920007c0c */ /* 0x000fe4000bfa6350 */
[----:B------:R-:W-:Y:S02]  /*7c10*/  SHF.L.U32 R27, R74, 0x10, RZ ;  /* 0x000000104a1b7819 */ /* 0x000fe400000006ff */
        /* <DEDUP_REMOVED lines=20> */
.L_x_155:
[----:B------:R-:W-:Y:S01]  /*7d60*/  BSSY.RECONVERGENT B0, `(.L_x_156) ;  /* 0x0000013000007945 */ /* 0x000fe20003800200 */
[----:B------:R-:W-:Y:S01]  /*7d70*/  FFMA.FTZ R75, R24, R27, -R75 ;  /* 0x0000001b184b7223 */ /* 0x000fe2000001084b */
[----:B------:R-:W-:Y:S01]  /*7d80*/  FMUL.FTZ R69, R21, R116 ;  /* 0x0000007415457220 */ /* 0x000fe20000410000 */
[----:B------:R-:W-:Y:S01]  /*7d90*/  FFMA.FTZ R27, R25, R20, -R60 ;  /* 0x00000014191b7223 */ /* 0x000fe2000001083c */
[----:B------:R-:W-:Y:S06]  /*7da0*/  @P2 BRA `(.L_x_157) ;  /* 0x0000000000382947 */ /* 0x000fec0003800000 */
[----:B------:R-:W0:Y:S01]  /*7db0*/  LDCU.64 UR4, c[0x0][0x3f8] ;  /* 0x00007f00ff0477ac */ /* 0x000e220008000a00 */
[----:B------:R-:W-:Y:S01]  /*7dc0*/  MOV R20, R120 ;  /* 0x0000007800147202 */ /* 0x000fe20000000f00 */
[-C--:B------:R-:W-:Y:S01]  /*7dd0*/  FMUL.FTZ R75, R75, R116.reuse ;  /* 0x000000744b4b7220 */ /* 0x080fe20000410000 */
        /* <DEDUP_REMOVED lines=11> */
.L_x_157:
[----:B------:R-:W-:Y:S05]  /*7e90*/  BSYNC.RECONVERGENT B0 ;  /* 0x0000000000007941 */ /* 0x000fea0003800200 */
.L_x_156:
[----:B0-----:R-:W-:Y:S01]  /*7ea0*/  SHF.L.U32 R21, R72, 0x10, RZ ;  /* 0x0000001048157819 */ /* 0x001fe200000006ff */
[----:B------:R-:W-:Y:S01]  /*7eb0*/  FFMA.FTZ R71, R30, R69, R31 ;  /* 0x000000451e477223 */ /* 0x000fe2000001001f */
[----:B------:R-:W-:Y:S01]  /*7ec0*/  SHF.L.U32 R20, R109, 0x10, RZ ;  /* 0x000000106d147819 */ /* 0x000fe200000006ff */
        /* <DEDUP_REMOVED lines=20> */
.L_x_158:
[----:B------:R-:W-:Y:S01]  /*8010*/  FFMA.FTZ R26, R30, R60, R31 ;  /* 0x0000003c1e1a7223 */ /* 0x000fe2000001001f */
[----:B------:R-:W-:Y:S01]  /*8020*/  BSSY.RECONVERGENT B0, `(.L_x_159) ;  /* 0x0000014000007945 */ /* 0x000fe20003800200 */
[----:B------:R-:W-:Y:S01]  /*8030*/  FFMA.FTZ R71, R24, R21, -R71 ;  /* 0x0000001518477223 */ /* 0x000fe20000010847 */
[-C--:B------:R-:W-:Y:S01]  /*8040*/  FMUL.FTZ R63, R63, R116.reuse ;  /* 0x000000743f3f7220 */ /* 0x080fe20000410000 */
[----:B------:R-:W-:Y:S01]  /*8050*/  FMUL.FTZ R50, R65, R116 ;  /* 0x0000007441327220 */ /* 0x000fe20000410000 */
[----:B------:R-:W-:Y:S01]  /*8060*/  FFMA.FTZ R27, R25, R20, -R26 ;  /* 0x00000014191b7223 */ /* 0x000fe2000001081a */
        /* <DEDUP_REMOVED lines=15> */
.L_x_160:
[----:B------:R-:W-:Y:S05]  /*8160*/  BSYNC.RECONVERGENT B0 ;  /* 0x0000000000007941 */ /* 0x000fea0003800200 */
.L_x_159:
[----:B0-----:R-:W-:Y:S01]  /*8170*/  SHF.L.U32 R21, R70, 0x10, RZ ;  /* 0x0000001046157819 */ /* 0x001fe200000006ff */
[C-C-:B------:R-:W-:Y:S01]  /*8180*/  FFMA.FTZ R65, R30.reuse, R63, R31.reuse ;  /* 0x0000003f1e417223 */ /* 0x140fe2000001001f */
[----:B------:R-:W-:Y:S01]  /*8190*/  FFMA.FTZ R58, R30, R50, R31 ;  /* 0x000000321e3a7223 */ /* 0x000fe2000001001f */
[----:B------:R-:W-:Y:S01]  /*81a0*/  SHF.L.U32 R20, R107, 0x10, RZ ;  /* 0x000000106b147819 */ /* 0x000fe200000006ff */
        /* <DEDUP_REMOVED lines=19> */
.L_x_161:
[----:B------:R-:W-:Y:S01]  /*82e0*/  BSSY.RECONVERGENT B0, `(.L_x_162) ;  /* 0x0000013000007945 */ /* 0x000fe20003800200 */
[----:B------:R-:W-:Y:S01]  /*82f0*/  FFMA.FTZ R65, R24, R21, -R65 ;  /* 0x0000001518417223 */ /* 0x000fe20000010841 */
        /* <DEDUP_REMOVED lines=17> */
.L_x_163:
[----:B------:R-:W-:Y:S05]  /*8410*/  BSYNC.RECONVERGENT B0 ;  /* 0x0000000000007941 */ /* 0x000fea0003800200 */
.L_x_162:
        /* <DEDUP_REMOVED lines=23> */
.L_x_164:
        /* <DEDUP_REMOVED lines=21> */
.L_x_166:
[----:B------:R-:W-:Y:S05]  /*86e0*/  BSYNC.RECONVERGENT B0 ;  /* 0x0000000000007941 */ /* 0x000fea0003800200 */
.L_x_165:
        /* <DEDUP_REMOVED lines=23> */
.L_x_167:
        /* <DEDUP_REMOVED lines=19> */
.L_x_169:
[----:B------:R-:W-:Y:S05]  /*8990*/  BSYNC.RECONVERGENT B0 ;  /* 0x0000000000007941 */ /* 0x000fea0003800200 */
.L_x_168:
        /* <DEDUP_REMOVED lines=23> */
.L_x_170:
        /* <DEDUP_REMOVED lines=21> */
.L_x_172:
[----:B------:R-:W-:Y:S05]  /*8c60*/  BSYNC.RECONVERGENT B0 ;  /* 0x0000000000007941 */ /* 0x000fea0003800200 */
.L_x_171:
        /* <DEDUP_REMOVED lines=23> */
.L_x_173:
[----:B------:R-:W-:Y:S01]  /*8de0*/  BSSY.RECONVERGENT B0, `(.L_x_174) ;  /* 0x0000012000007945 */ /* 0x000fe20003800200 */
[----:B------:R-:W-:Y:S01]  /*8df0*/  FFMA.FTZ R49, R24, R21, -R49 ;  /* 0x0000001518317223 */ /* 0x000fe20000010831 */
[----:B------:R-:W-:Y:S02]  /*8e00*/  FFMA.FTZ R43, R25, R4, -R40 ;  /* 0x00000004192b7223 */ /* 0x000fe40000010828 */
[----:B------:R-:W-:Y:S05]  /*8e10*/  @P5 BRA `(.L_x_175) ;  /* 0x0000000000385947 */ /* 0x000fea0003800000 */
        /* <DEDUP_REMOVED lines=14> */
.L_x_175:
[----:B------:R-:W-:Y:S05]  /*8f00*/  BSYNC.RECONVERGENT B0 ;  /* 0x0000000000007941 */ /* 0x000fea0003800200 */
.L_x_174:
[-C--:B0-----:R-:W-:Y:S01]  /*8f10*/  FMUL.FTZ R21, R17, R116.reuse ;  /* 0x0000007411157220 */ /* 0x081fe20000410000 */
[-C--:B------:R-:W-:Y:S01]  /*8f20*/  FMUL.FTZ R17, R13, R116.reuse ;  /* 0x000000740d117220 */ /* 0x080fe20000410000 */
[-C--:B------:R-:W-:Y:S01]  /*8f30*/  FMUL.FTZ R48, R33, R116.reuse ;  /* 0x0000007421307220 */ /* 0x080fe20000410000 */
[-C--:B------:R-:W-:Y:S01]  /*8f40*/  FMUL.FTZ R32, R19, R116.reuse ;  /* 0x0000007413207220 */ /* 0x080fe20000410000 */
[-C--:B------:R-:W-:Y:S01]  /*8f50*/  FMUL.FTZ R13, R9, R116.reuse ;  /* 0x00000074090d7220 */ /* 0x080fe20000410000 */
[----:B------:R-:W-:Y:S01]  /*8f60*/  IADD3 R59, PT, PT, R3, 0x120, RZ ;  /* 0x00000120033b7810 */ /* 0x000fe20007ffe0ff */
        /* <DEDUP_REMOVED lines=11> */
[-C--:B------:R-:W-:Y:S01]  /*9020*/  FMUL.FTZ R20, R11, R116.reuse ;  /* 0x000000740b147220 */ /* 0x080fe20000410000 */
[-C--:B------:R-:W-:Y:S01]  /*9030*/  FMUL.FTZ R5, R5, R116.reuse ;  /* 0x0000007405057220 */ /* 0x080fe20000410000 */
[----:B------:R-:W-:Y:S01]  /*9040*/  FMUL.FTZ R4, R7, R116 ;  /* 0x0000007407047220 */ /* 0x000fe20000410000 */
[----:B------:R-:W-:Y:S01]  /*9050*/  IADD3 R3, PT, PT, R3, 0x1e0, RZ ;  /* 0x000001e003037810 */ /* 0x000fe20007ffe0ff */
[C-C-:B------:R-:W-:Y:S01]  /*9060*/  FFMA.FTZ R55, R30.reuse, R45, R31.reuse ;  /* 0x0000002d1e377223 */ /* 0x140fe2000001001f */
[----:B------:R-:W-:Y:S01]  /*9070*/  ISETP.GE.U32.AND P2, PT, R59, UR8, PT ;  /* 0x000000083b007c0c */ /* 0x000fe2000bf46070 */
[--C-:B------:R-:W-:Y:S01]  /*9080*/  FFMA.FTZ R54, R30, R48, R31.reuse ;  /* 0x000000301e367223 */ /* 0x100fe2000001001f */
[----:B------:R-:W-:Y:S01]  /*9090*/  ISETP.GE.U32.AND P1, PT, R46, UR8, PT ;  /* 0x000000082e007c0c */ /* 0x000fe2000bf26070 */
[--C-:B------:R-:W-:Y:S01]  /*90a0*/  FFMA.FTZ R57, R30, R60, R31.reuse ;  /* 0x0000003c1e397223 */ /* 0x100fe2000001001f */
[----:B------:R-:W-:Y:S01]  /*90b0*/  ISETP.GE.U32.AND P0, PT, R40, UR8, PT ;  /* 0x0000000828007c0c */ /* 0x000fe2000bf06070 */
[C-C-:B------:R-:W-:Y:S01]  /*90c0*/  FFMA.FTZ R56, R30.reuse, R62, R31.reuse ;  /* 0x0000003e1e387223 */ /* 0x140fe2000001001f */
[----:B------:R-:W-:Y:S01]  /*90d0*/  ISETP.GE.U32.AND P6, PT, R33, UR8, PT ;  /* 0x0000000821007c0c */ /* 0x000fe2000bfc6070 */
[C-C-:B------:R-:W-:Y:S01]  /*90e0*/  FFMA.FTZ R41, R30.reuse, R39, R31.reuse ;  /* 0x000000271e297223 */ /* 0x140fe2000001001f */
[----:B------:R-:W-:Y:S01]  /*90f0*/  ISETP.GE.U32.AND P4, PT, R19, UR8, PT ;  /* 0x0000000813007c0c */ /* 0x000fe2000bf86070 */
[C-C-:B------:R-:W-:Y:S01]  /*9100*/  FFMA.FTZ R42, R30.reuse, R36, R31.reuse ;  /* 0x000000241e2a7223 */ /* 0x140fe2000001001f */
[----:B------:R-:W-:Y:S01]  /*9110*/  ISETP.GE.U32.AND P5, PT, R9, UR8, PT ;  /* 0x0000000809007c0c */ /* 0x000fe2000bfa6070 */
[C---:B------:R-:W-:Y:S01]  /*9120*/  FFMA.FTZ R35, R30.reuse, R21, R31 ;  /* 0x000000151e237223 */ /* 0x040fe2000001001f */
[----:B------:R-:W-:Y:S01]  /*9130*/  SHF.R.S32.HI R58, RZ, 0x1f, R59 ;  /* 0x0000001fff3a7819 */ /* 0x000fe2000001143b */
[C-C-:B------:R-:W-:Y:S01]  /*9140*/  FFMA.FTZ R38, R30.reuse, R32, R31.reuse ;  /* 0x000000201e267223 */ /* 0x140fe2000001001f */
[----:B------:R-:W-:Y:S01]  /*9150*/  SHF.R.S32.HI R61, RZ, 0x1f, R46 ;  /* 0x0000001fff3d7819 */ /* 0x000fe2000001142e */
[C-C-:B------:R-:W-:Y:S01]  /*9160*/  FFMA.FTZ R27, R30.reuse, R17, R31.reuse ;  /* 0x000000111e1b7223 */ /* 0x140fe2000001001f */
[----:B------:R-:W-:Y:S01]  /*9170*/  SHF.R.S32.HI R43, RZ, 0x1f, R40 ;  /* 0x0000001fff2b7819 */ /* 0x000fe20000011428 */
[C---:B------:R-:W-:Y:S01]  /*9180*/  FFMA.FTZ R34, R30.reuse, R28, R31 ;  /* 0x0000001c1e227223 */ /* 0x040fe2000001001f */
[----:B------:R-:W-:Y:S01]  /*9190*/  SHF.R.S32.HI R37, RZ, 0x1f, R33 ;  /* 0x0000001fff257819 */ /* 0x000fe20000011421 */
[C---:B------:R-:W-:Y:S01]  /*91a0*/  FFMA.FTZ R15, R30.reuse, R13, R31 ;  /* 0x0000000d1e0f7223 */ /* 0x040fe2000001001f */
[----:B------:R-:W-:Y:S01]  /*91b0*/  SHF.R.S32.HI R29, RZ, 0x1f, R19 ;  /* 0x0000001fff1d7819 */ /* 0x000fe20000011413 */
[C---:B------:R-:W-:Y:S01]  /*91c0*/  FFMA.FTZ R26, R30.reuse, R20, R31 ;  /* 0x000000141e1a7223 */ /* 0x040fe2000001001f */
[----:B------:R-:W-:Y:S01]  /*91d0*/  SHF.R.S32.HI R11, RZ, 0x1f, R9 ;  /* 0x0000001fff0b7819 */ /* 0x000fe20000011409 */
[C-C-:B------:R-:W-:Y:S01]  /*91e0*/  FFMA.FTZ R7, R30.reuse, R5, R31.reuse ;  /* 0x000000051e077223 */ /* 0x140fe2000001001f */
[----:B------:R-:W-:Y:S01]  /*91f0*/  FFMA.FTZ R30, R30, R4, R31 ;  /* 0x000000041e1e7223 */ /* 0x000fe2000001001f */
[----:B------:R-:W-:-:S02]  /*9200*/  SHF.L.U32 R31, R6, 0x10, RZ ;  /* 0x00000010061f7819 */ /* 0x000fc400000006ff */
[----:B------:R-:W-:Y:S02]  /*9210*/  ISETP.GE.U32.AND P3, PT, R3, UR8, PT ;  /* 0x0000000803007c0c */ /* 0x000fe4000bf66070 */
[----:B------:R-:W-:Y:S02]  /*9220*/  ISETP.GE.AND.EX P2, PT, R58, UR9, PT, P2 ;  /* 0x000000093a007c0c */ /* 0x000fe4000bf46320 */
[----:B------:R-:W-:Y:S02]  /*9230*/  ISETP.GE.AND.EX P1, PT, R61, UR9, PT, P1 ;  /* 0x000000093d007c0c */ /* 0x000fe4000bf26310 */
[----:B------:R-:W-:Y:S02]  /*9240*/  ISETP.GE.AND.EX P0, PT, R43, UR9, PT, P0 ;  /* 0x000000092b007c0c */ /* 0x000fe4000bf06300 */
[----:B------:R-:W-:Y:S02]  /*9250*/  ISETP.GE.AND.EX P6, PT, R37, UR9, PT, P6 ;  /* 0x0000000925007c0c */ /* 0x000fe4000bfc6360 */
[----:B------:R-:W-:-:S02]  /*9260*/  ISETP.GE.AND.EX P4, PT, R29, UR9, PT, P4 ;  /* 0x000000091d007c0c */ /* 0x000fc4000bf86340 */
[----:B------:R-:W-:Y:S02]  /*9270*/  ISETP.GE.AND.EX P5, PT, R11, UR9, PT, P5 ;  /* 0x000000090b007c0c */ /* 0x000fe4000bfa6350 */
[----:B------:R-:W-:Y:S01]  /*9280*/  SHF.L.U32 R6, R97, 0x10, RZ ;  /* 0x0000001061067819 */ /* 0x000fe200000006ff */
[----:B------:R-:W-:Y:S10]  /*9290*/  BRA.U !UP0, `(.L_x_176) ;  /* 0x0000000108487547 */ /* 0x000ff4000b800000 */
        /* <DEDUP_REMOVED lines=18> */
.L_x_176:
        /* <DEDUP_REMOVED lines=9> */
[----:B------:R-:W-:-:S05]  /*9450*/  FMUL.FTZ R6, R47, R116 ;  /* 0x000000742f067220 */ /* 0x000fca0000410000 */
[----:B------:R-:W-:Y:S01]  /*9460*/  F2FP.BF16.F32.PACK_AB R31, R6, R31 ;  /* 0x0000001f061f723e */ /* 0x000fe200000010ff */
[----:B0-----:R-:W-:Y:S02]  /*9470*/  IMAD R58, R58, UR4, RZ ;  /* 0x000000043a3a7c24 */ /* 0x001fe4000f8e02ff */
[----:B------:R-:W-:-:S04]  /*9480*/  IMAD.WIDE.U32 R44, R59, UR4, R44 ;  /* 0x000000043b2c7c25 */ /* 0x000fc8000f8e002c */
[----:B------:R-:W-:Y:S01]  /*9490*/  IMAD R59, R59, UR5, R58 ;  /* 0x000000053b3b7c24 */ /* 0x000fe2000f8e023a */
[----:B-1----:R-:W-:-:S04]  /*94a0*/  LEA R48, P2, R44, UR10, 0x1 ;  /* 0x0000000a2c307c11 */ /* 0x002fc8000f8408ff */
[----:B------:R-:W-:-:S04]  /*94b0*/  IADD3 R59, PT, PT, R45, R59, RZ ;  /* 0x0000003b2d3b7210 */ /* 0x000fc80007ffe0ff */
[----:B------:R-:W-:-:S05]  /*94c0*/  LEA.HI.X R49, R44, UR11, R59, 0x1, P2 ;  /* 0x0000000b2c317c11 */ /* 0x000fca00090f0c3b */
[----:B------:R0:W-:Y:S02]  /*94d0*/  STG.E desc[UR6][R48.64], R31 ;  /* 0x0000001f30007986 */ /* 0x0001e4000c101906 */
.L_x_178:
[----:B------:R-:W-:Y:S05]  /*94e0*/  BSYNC.RECONVERGENT B0 ;  /* 0x0000000000007941 */ /* 0x000fea0003800200 */
.L_x_177:
[----:B0-----:R-:W-:Y:S02]  /*94f0*/  SHF.L.U32 R31, R8, 0x10, RZ ;  /* 0x00000010081f7819 */ /* 0x001fe400000006ff */
        /* <DEDUP_REMOVED lines=20> */
.L_x_179:
        /* <DEDUP_REMOVED lines=18> */
.L_x_181:
[----:B------:R-:W-:Y:S05]  /*9760*/  BSYNC.RECONVERGENT B0 ;  /* 0x0000000000007941 */ /* 0x000fea0003800200 */
.L_x_180:
        /* <DEDUP_REMOVED lines=21> */
.L_x_182:
[----:B------:R-:W-:Y:S01]  /*98c0*/  BSSY.RECONVERGENT B0, `(.L_x_183) ;  /* 0x0000012000007945 */ /* 0x000fe20003800200 */
[----:B------:R-:W-:Y:S01]  /*98d0*/  FFMA.FTZ R41, R24, R10, -R41 ;  /* 0x0000000a18297223 */ /* 0x000fe20000010829 */
[----:B------:R-:W-:Y:S02]  /*98e0*/  FFMA.FTZ R93, R25, R93, -R42 ;  /* 0x0000005d195d7223 */ /* 0x000fe4000001082a */
[----:B------:R-:W-:Y:S05]  /*98f0*/  @P0 BRA `(.L_x_184) ;  /* 0x0000000000380947 */ /* 0x000fea0003800000 */
[----:B------:R-:W0:Y:S01]  /*9900*/  LDCU.64 UR4, c[0x0][0x3f8] ;  /* 0x00007f00ff0477ac */ /* 0x000e220008000a00 */
[----:B------:R-:W-:Y:S01]  /*9910*/  MOV R42, R120 ;  /* 0x00000078002a7202 */ /* 0x000fe20000000f00 */
[----:B------:R-:W-:Y:S01]  /*9920*/  FMUL.FTZ R6, R93, R116 ;  /* 0x000000745d067220 */ /* 0x000fe20000410000 */
[----:B------:R-:W1:Y:S01]  /*9930*/  LDCU.64 UR10, c[0x0][0x380] ;  /* 0x00007000ff0a77ac */ /* 0x000e620008000a00 */
[----:B0-----:R-:W-:Y:S01]  /*9940*/  IMAD R31, R43, UR4, RZ ;  /* 0x000000042b1f7c24 */ /* 0x001fe2000f8e02ff */
[----:B------:R-:W-:-:S03]  /*9950*/  MOV R43, R123 ;  /* 0x0000007b002b7202 */ /* 0x000fc60000000f00 */
[C---:B------:R-:W-:Y:S02]  /*9960*/  IMAD R39, R40.reuse, UR5, R31 ;  /* 0x0000000528277c24 */ /* 0x040fe4000f8e021f */
[----:B------:R-:W-:Y:S01]  /*9970*/  FMUL.FTZ R31, R41, R116 ;  /* 0x00000074291f7220 */ /* 0x000fe20000410000 */
[----:B------:R-:W-:-:S04]  /*9980*/  IMAD.WIDE.U32 R42, R40, UR4, R42 ;  /* 0x00000004282a7c25 */ /* 0x000fc8000f8e002a */
[----:B------:R-:W-:Y:S02]  /*9990*/  F2FP.BF16.F32.PACK_AB R31, R6, R31 ;  /* 0x0000001f061f723e */ /* 0x000fe400000010ff */
[----:B-1----:R-:W-:Y:S02]  /*99a0*/  LEA R40, P0, R42, UR10, 0x1 ;  /* 0x0000000a2a287c11 */ /* 0x002fe4000f8008ff */
[----:B------:R-:W-:-:S04]  /*99b0*/  IADD3 R39, PT, PT, R43, R39, RZ ;  /* 0x000000272b277210 */ /* 0x000fc80007ffe0ff */
[----:B------:R-:W-:-:S05]  /*99c0*/  LEA.HI.X R41, R42, UR11, R39, 0x1, P0 ;  /* 0x0000000b2a297c11 */ /* 0x000fca00080f0c27 */
[----:B------:R1:W-:Y:S02]  /*99d0*/  STG.E desc[UR6][R40.64], R31 ;  /* 0x0000001f28007986 */ /* 0x0003e4000c101906 */
.L_x_184:
[----:B------:R-:W-:Y:S05]  /*99e0*/  BSYNC.RECONVERGENT B0 ;  /* 0x0000000000007941 */ /* 0x000fea0003800200 */
.L_x_183:
[----:B------:R-:W-:Y:S02]  /*99f0*/  SHF.L.U32 R12, R12, 0x10, RZ ;  /* 0x000000100c0c7819 */ /* 0x000fe400000006ff */
[----:B------:R-:W-:Y:S01]  /*9a00*/  SHF.L.U32 R91, R91, 0x10, RZ ;  /* 0x000000105b5b7819 */ /* 0x000fe200000006ff */
[----:B------:R-:W-:Y:S06]  /*9a10*/  BRA.U !UP0, `(.L_x_185) ;  /* 0x0000000108487547 */ /* 0x000fec000b800000 */
[----:B------:R-:W-:Y:S01]  /*9a20*/  FFMA.FTZ R32, R25, R32, R23 ;  /* 0x0000002019207223 */ /* 0x000fe20000010017 */
[----:B------:R-:W-:-:S03]  /*9a30*/  FFMA.FTZ R21, R24, R21, R22 ;  /* 0x0000001518157223 */ /* 0x000fc60000010016 */
[----:B------:R-:W-:Y:S01]  /*9a40*/  FMUL.FTZ R10, R32, -1.4426950216293334961 ;  /* 0xbfb8aa3b200a7820 */ /* 0x000fe20000410000 */
[----:B------:R-:W-:-:S05]  /*9a50*/  FMUL.FTZ R6, R21, -1.4426950216293334961 ;  /* 0xbfb8aa3b15067820 */ /* 0x000fca0000410000 */
[----:B------:R-:W2:Y:S04]  /*9a60*/  MUFU.EX2 R10, R10 ;  /* 0x0000000a000a7308 */ /* 0x000ea80000000800 */
[----:B------:R-:W3:Y:S01]  /*9a70*/  MUFU.EX2 R6, R6 ;  /* 0x0000000600067308 */ /* 0x000ee20000000800 */
[----:B--2---:R-:W-:Y:S01]  /*9a80*/  FADD.FTZ R36, R10, 1 ;  /* 0x3f8000000a247421 */ /* 0x004fe20000010000 */
[----:B---3--:R-:W-:-:S05]  /*9a90*/  FADD.FTZ R8, R6, 1 ;  /* 0x3f80000006087421 */ /* 0x008fca0000010000 */
[----:B------:R-:W2:Y:S08]  /*9aa0*/  MUFU.RCP R36, R36 ;  /* 0x0000002400247308 */ /* 0x000eb00000001000 */
[----:B01----:R-:W0:Y:S01]  /*9ab0*/  MUFU.RCP R31, R8 ;  /* 0x00000008001f7308 */ /* 0x003e220000001000 */
[----:B--2---:R-:W-:Y:S01]  /*9ac0*/  FADD.FTZ R39, -R36, 1 ;  /* 0x3f80000024277421 */ /* 0x004fe20000010100 */
[----:B------:R-:W-:-:S03]  /*9ad0*/  FMUL.FTZ R91, R91, R36 ;  /* 0x000000245b5b7220 */ /* 0x000fc60000410000 */
[----:B------:R-:W-:Y:S01]  /*9ae0*/  FFMA.FTZ R32, R32, R39, 1 ;  /* 0x3f80000020207423 */ /* 0x000fe20000010027 */
[----:B0-----:R-:W-:Y:S01]  /*9af0*/  FADD.FTZ R40, -R31, 1 ;  /* 0x3f8000001f287421 */ /* 0x001fe20000010100 */
[----:B------:R-:W-:Y:S02]  /*9b00*/  FMUL.FTZ R12, R12, R31 ;  /* 0x0000001f0c0c7220 */ /* 0x000fe40000410000 */
[----:B------:R-:W-:Y:S01]  /*9b10*/  FMUL.FTZ R91, R91, R32 ;  /* 0x000000205b5b7220 */ /* 0x000fe20000410000 */
[----:B------:R-:W-:-:S04]  /*9b20*/  FFMA.FTZ R21, R21, R40, 1 ;  /* 0x3f80000015157423 */ /* 0x000fc80000010028 */
[----:B------:R-:W-:-:S07]  /*9b30*/  FMUL.FTZ R12, R12, R21 ;  /* 0x000000150c0c7220 */ /* 0x000fce0000410000 */
.L_x_185:
[----:B------:R-:W-:Y:S01]  /*9b40*/  BSSY.RECONVERGENT B0, `(.L_x_186) ;  /* 0x0000012000007945 */ /* 0x000fe20003800200 */
[----:B------:R-:W-:Y:S01]  /*9b50*/  FFMA.FTZ R35, R24, R12, -R35 ;  /* 0x0000000c18237223 */ /* 0x000fe20000010823 */
[----:B------:R-:W-:Y:S02]  /*9b60*/  FFMA.FTZ R91, R25, R91, -R38 ;  /* 0x0000005b195b7223 */ /* 0x000fe40000010826 */
[----:B------:R-:W-:Y:S05]  /*9b70*/  @P6 BRA `(.L_x_187) ;  /* 0x0000000000386947 */ /* 0x000fea0003800000 */
[----:B------:R-:W2:Y:S01]  /*9b80*/  LDCU.64 UR4, c[0x0][0x3f8] ;  /* 0x00007f00ff0477ac */ /* 0x000ea20008000a00 */
[----:B------:R-:W-:Y:S01]  /*9b90*/  MOV R36, R120 ;  /* 0x0000007800247202 */ /* 0x000fe20000000f00 */
[----:B------:R-:W-:Y:S01]  /*9ba0*/  FMUL.FTZ R21, R35, R116 ;  /* 0x0000007423157220 */ /* 0x000fe20000410000 */
[----:B------:R-:W3:Y:S01]  /*9bb0*/  LDCU.64 UR10, c[0x0][0x380] ;  /* 0x00007000ff0a77ac */ /* 0x000ee20008000a00 */
[----:B--2---:R-:W-:Y:S01]  /*9bc0*/  IMAD R6, R37, UR4, RZ ;  /* 0x0000000425067c24 */ /* 0x004fe2000f8e02ff */
[----:B------:R-:W-:-:S03]  /*9bd0*/  MOV R37, R123 ;  /* 0x0000007b00257202 */ /* 0x000fc60000000f00 */
[----:B------:R-:W-:-:S04]  /*9be0*/  IMAD.WIDE.U32 R36, R33, UR4, R36 ;  /* 0x0000000421247c25 */ /* 0x000fc8000f8e0024 */
[----:B------:R-:W-:Y:S02]  /*9bf0*/  IMAD R33, R33, UR5, R6 ;  /* 0x0000000521217c24 */ /* 0x000fe4000f8e0206 */
[----:B------:R-:W-:Y:S01]  /*9c00*/  FMUL.FTZ R6, R91, R116 ;  /* 0x000000745b067220 */ /* 0x000fe20000410000 */
[----:B---3--:R-:W-:Y:S02]  /*9c10*/  LEA R32, P0, R36, UR10, 0x1 ;  /* 0x0000000a24207c11 */ /* 0x008fe4000f8008ff */
[----:B------:R-:W-:Y:S02]  /*9c20*/  IADD3 R33, PT, PT, R37, R33, RZ ;  /* 0x0000002125217210 */ /* 0x000fe40007ffe0ff */
[----:B------:R-:W-:Y:S02]  /*9c30*/  F2FP.BF16.F32.PACK_AB R21, R6, R21 ;  /* 0x000000150615723e */ /* 0x000fe400000010ff */
[----:B------:R-:W-:-:S05]  /*9c40*/  LEA.HI.X R33, R36, UR11, R33, 0x1, P0 ;  /* 0x0000000b24217c11 */ /* 0x000fca00080f0c21 */
[----:B------:R2:W-:Y:S02]  /*9c50*/  STG.E desc[UR6][R32.64], R21 ;  /* 0x0000001520007986 */ /* 0x0005e4000c101906 */
.L_x_187:
[----:B------:R-:W-:Y:S05]  /*9c60*/  BSYNC.RECONVERGENT B0 ;  /* 0x0000000000007941 */ /* 0x000fea0003800200 */
.L_x_186:
[----:B------:R-:W-:Y:S02]  /*9c70*/  SHF.L.U32 R14, R14, 0x10, RZ ;  /* 0x000000100e0e7819 */ /* 0x000fe400000006ff */
[----:B------:R-:W-:Y:S01]  /*9c80*/  SHF.L.U32 R89, R89, 0x10, RZ ;  /* 0x0000001059597819 */ /* 0x000fe200000006ff */
[----:B------:R-:W-:Y:S06]  /*9c90*/  BRA.U !UP0, `(.L_x_188) ;  /* 0x0000000108487547 */ /* 0x000fec000b800000 */
[----:B------:R-:W-:Y:S01]  /*9ca0*/  FFMA.FTZ R28, R25, R28, R23 ;  /* 0x0000001c191c7223 */ /* 0x000fe20000010017 */
[----:B------:R-:W-:-:S03]  /*9cb0*/  FFMA.FTZ R17, R24, R17, R22 ;  /* 0x0000001118117223 */ /* 0x000fc60000010016 */
[----:B------:R-:W-:Y:S01]  /*9cc0*/  FMUL.FTZ R10, R28, -1.4426950216293334961 ;  /* 0xbfb8aa3b1c0a7820 */ /* 0x000fe20000410000 */
[----:B------:R-:W-:-:S05]  /*9cd0*/  FMUL.FTZ R6, R17, -1.4426950216293334961 ;  /* 0xbfb8aa3b11067820 */ /* 0x000fca0000410000 */
[----:B------:R-:W3:Y:S04]  /*9ce0*/  MUFU.EX2 R10, R10 ;  /* 0x0000000a000a7308 */ /* 0x000ee80000000800 */
[----:B------:R-:W4:Y:S01]  /*9cf0*/  MUFU.EX2 R6, R6 ;  /* 0x0000000600067308 */ /* 0x000f220000000800 */
[----:B---3--:R-:W-:Y:S01]  /*9d00*/  FADD.FTZ R12, R10, 1 ;  /* 0x3f8000000a0c7421 */ /* 0x008fe20000010000 */
[----:B----4-:R-:W-:-:S05]  /*9d10*/  FADD.FTZ R8, R6, 1 ;  /* 0x3f80000006087421 */ /* 0x010fca0000010000 */
[----:B------:R-:W0:Y:S08]  /*9d20*/  MUFU.RCP R12, R12 ;  /* 0x0000000c000c7308 */ /* 0x000e300000001000 */
[----:B--2---:R-:W2:Y:S01]  /*9d30*/  MUFU.RCP R21, R8 ;  /* 0x0000000800157308 */ /* 0x004ea20000001000 */
[----:B01----:R-:W-:Y:S01]  /*9d40*/  FADD.FTZ R31, -R12, 1 ;  /* 0x3f8000000c1f7421 */ /* 0x003fe20000010100 */
[----:B------:R-:W-:-:S03]  /*9d50*/  FMUL.FTZ R89, R89, R12 ;  /* 0x0000000c59597220 */ /* 0x000fc60000410000 */
[----:B------:R-:W-:Y:S01]  /*9d60*/  FFMA.FTZ R28, R28, R31, 1 ;  /* 0x3f8000001c1c7423 */ /* 0x000fe2000001001f */
[----:B--2---:R-:W-:Y:S01]  /*9d70*/  FADD.FTZ R32, -R21, 1 ;  /* 0x3f80000015207421 */ /* 0x004fe20000010100 */
[----:B------:R-:W-:Y:S02]  /*9d80*/  FMUL.FTZ R14, R14, R21 ;  /* 0x000000150e0e7220 */ /* 0x000fe40000410000 */
[----:B------:R-:W-:Y:S01]  /*9d90*/  FMUL.FTZ R89, R89, R28 ;  /* 0x0000001c59597220 */ /* 0x000fe20000410000 */
[----:B------:R-:W-:-:S04]  /*9da0*/  FFMA.FTZ R17, R17, R32, 1 ;  /* 0x3f80000011117423 */ /* 0x000fc80000010020 */
[----:B------:R-:W-:-:S07]  /*9db0*/  FMUL.FTZ R14, R14, R17 ;  /* 0x000000110e0e7220 */ /* 0x000fce0000410000 */
.L_x_188:
[----:B------:R-:W-:Y:S01]  /*9dc0*/  BSSY.RECONVERGENT B0, `(.L_x_189) ;  /* 0x0000012000007945 */ /* 0x000fe20003800200 */
[----:B------:R-:W-:Y:S01]  /*9dd0*/  FFMA.FTZ R27, R24, R14, -R27 ;  /* 0x0000000e181b7223 */ /* 0x000fe2000001081b */
[----:B------:R-:W-:Y:S02]  /*9de0*/  FFMA.FTZ R89, R25, R89, -R34 ;  /* 0x0000005919597223 */ /* 0x000fe40000010822 */
[----:B------:R-:W-:Y:S05]  /*9df0*/  @P4 BRA `(.L_x_190) ;  /* 0x0000000000384947 */ /* 0x000fea0003800000 */
[----:B------:R-:W3:Y:S01]  /*9e00*/  LDCU.64 UR4, c[0x0][0x3f8] ;  /* 0x00007f00ff0477ac */ /* 0x000ee20008000a00 */
[----:B------:R-:W-:Y:S01]  /*9e10*/  MOV R28, R120 ;  /* 0x00000078001c7202 */ /* 0x000fe20000000f00 */
[----:B------:R-:W-:Y:S01]  /*9e20*/  FMUL.FTZ R17, R27, R116 ;  /* 0x000000741b117220 */ /* 0x000fe20000410000 */
[----:B------:R-:W4:Y:S01]  /*9e30*/  LDCU.64 UR10, c[0x0][0x380] ;  /* 0x00007000ff0a77ac */ /* 0x000f220008000a00 */
[----:B---3--:R-:W-:Y:S01]  /*9e40*/  IMAD R6, R29, UR4, RZ ;  /* 0x000000041d067c24 */ /* 0x008fe2000f8e02ff */
[----:B------:R-:W-:-:S03]  /*9e50*/  MOV R29, R123 ;  /* 0x0000007b001d7202 */ /* 0x000fc60000000f00 */
[----:B--2---:R-:W-:-:S04]  /*9e60*/  IMAD.WIDE.U32 R32, R19, UR4, R28 ;  /* 0x0000000413207c25 */ /* 0x004fc8000f8e001c */
[----:B------:R-:W-:Y:S02]  /*9e70*/  IMAD R19, R19, UR5, R6 ;  /* 0x0000000513137c24 */ /* 0x000fe4000f8e0206 */
[----:B------:R-:W-:Y:S01]  /*9e80*/  FMUL.FTZ R6, R89, R116 ;  /* 0x0000007459067220 */ /* 0x000fe20000410000 */
[----:B----4-:R-:W-:Y:S02]  /*9e90*/  LEA R28, P0, R32, UR10, 0x1 ;  /* 0x0000000a201c7c11 */ /* 0x010fe4000f8008ff */
[----:B------:R-:W-:Y:S02]  /*9ea0*/  IADD3 R19, PT, PT, R33, R19, RZ ;  /* 0x0000001321137210 */ /* 0x000fe40007ffe0ff */
[----:B------:R-:W-:Y:S02]  /*9eb0*/  F2FP.BF16.F32.PACK_AB R17, R6, R17 ;  /* 0x000000110611723e */ /* 0x000fe400000010ff */
[----:B------:R-:W-:-:S05]  /*9ec0*/  LEA.HI.X R29, R32, UR11, R19, 0x1, P0 ;  /* 0x0000000b201d7c11 */ /* 0x000fca00080f0c13 */
[----:B------:R3:W-:Y:S02]  /*9ed0*/  STG.E desc[UR6][R28.64], R17 ;  /* 0x000000111c007986 */ /* 0x0007e4000c101906 */
.L_x_190:
[----:B------:R-:W-:Y:S05]  /*9ee0*/  BSYNC.RECONVERGENT B0 ;  /* 0x0000000000007941 */ /* 0x000fea0003800200 */
.L_x_189:
[----:B------:R-:W-:Y:S02]  /*9ef0*/  SHF.L.U32 R16, R16, 0x10, RZ ;  /* 0x0000001010107819 */ /* 0x000fe400000006ff */
[----:B------:R-:W-:Y:S01]  /*9f00*/  SHF.L.U32 R87, R87, 0x10, RZ ;  /* 0x0000001057577819 */ /* 0x000fe200000006ff */
[----:B------:R-:W-:Y:S06]  /*9f10*/  BRA.U !UP0, `(.L_x_191) ;  /* 0x0000000108487547 */ /* 0x000fec000b800000 */
[----:B------:R-:W-:Y:S01]  /*9f20*/  FFMA.FTZ R20, R25, R20, R23 ;  /* 0x0000001419147223 */ /* 0x000fe20000010017 */
[----:B------:R-:W-:-:S03]  /*9f30*/  FFMA.FTZ R13, R24, R13, R22 ;  /* 0x0000000d180d7223 */ /* 0x000fc60000010016 */
[----:B------:R-:W-:Y:S01]  /*9f40*/  FMUL.FTZ R10, R20, -1.4426950216293334961 ;  /* 0xbfb8aa3b140a7820 */ /* 0x000fe20000410000 */
[----:B------:R-:W-:-:S05]  /*9f50*/  FMUL.FTZ R6, R13, -1.4426950216293334961 ;  /* 0xbfb8aa3b0d067820 */ /* 0x000fca0000410000 */
[----:B------:R-:W4:Y:S04]  /*9f60*/  MUFU.EX2 R10, R10 ;  /* 0x0000000a000a7308 */ /* 0x000f280000000800 */
[----:B------:R-:W5:Y:S01]  /*9f70*/  MUFU.EX2 R6, R6 ;  /* 0x0000000600067308 */ /* 0x000f620000000800 */
[----:B----4-:R-:W-:Y:S01]  /*9f80*/  FADD.FTZ R12, R10, 1 ;  /* 0x3f8000000a0c7421 */ /* 0x010fe20000010000 */
[----:B-----5:R-:W-:-:S05]  /*9f90*/  FADD.FTZ R8, R6, 1 ;  /* 0x3f80000006087421 */ /* 0x020fca0000010000 */
[----:B------:R-:W4:Y:S08]  /*9fa0*/  MUFU.RCP R12, R12 ;  /* 0x0000000c000c7308 */ /* 0x000f300000001000 */
[----:B---3--:R-:W3:Y:S01]  /*9fb0*/  MUFU.RCP R17, R8 ;  /* 0x0000000800117308 */ /* 0x008ee20000001000 */
[----:B----4-:R-:W-:Y:S01]  /*9fc0*/  FADD.FTZ R19, -R12, 1 ;  /* 0x3f8000000c137421 */ /* 0x010fe20000010100 */
[----:B------:R-:W-:-:S03]  /*9fd0*/  FMUL.FTZ R87, R87, R12 ;  /* 0x0000000c57577220 */ /* 0x000fc60000410000 */
[----:B------:R-:W-:Y:S01]  /*9fe0*/  FFMA.FTZ R20, R20, R19, 1 ;  /* 0x3f80000014147423 */ /* 0x000fe20000010013 */
[----:B---3--:R-:W-:Y:S01]  /*9ff0*/  FADD.FTZ R14, -R17, 1 ;  /* 0x3f800000110e7421 */ /* 0x008fe20000010100 */
[----:B------:R-:W-:Y:S02]  /*a000*/  FMUL.FTZ R16, R16, R17 ;  /* 0x0000001110107220 */ /* 0x000fe40000410000 */
[----:B------:R-:W-:Y:S01]  /*a010*/  FMUL.FTZ R87, R87, R20 ;  /* 0x0000001457577220 */ /* 0x000fe20000410000 */
[----:B------:R-:W-:-:S04]  /*a020*/  FFMA.FTZ R13, R13, R14, 1 ;  /* 0x3f8000000d0d7423 */ /* 0x000fc8000001000e */
[----:B------:R-:W-:-:S07]  /*a030*/  FMUL.FTZ R16, R16, R13 ;  /* 0x0000000d10107220 */ /* 0x000fce0000410000 */
.L_x_191:
[----:B------:R-:W-:Y:S01]  /*a040*/  BSSY.RECONVERGENT B0, `(.L_x_192) ;  /* 0x0000012000007945 */ /* 0x000fe20003800200 */
[----:B------:R-:W-:Y:S01]  /*a050*/  FFMA.FTZ R15, R24, R16, -R15 ;  /* 0x00000010180f7223 */ /* 0x000fe2000001080f */
[----:B------:R-:W-:Y:S02]  /*a060*/  FFMA.FTZ R87, R25, R87, -R26 ;  /* 0x0000005719577223 */ /* 0x000fe4000001081a */
[----:B------:R-:W-:Y:S05]  /*a070*/  @P5 BRA `(.L_x_193) ;  /* 0x0000000000385947 */ /* 0x000fea0003800000 */
[----:B------:R-:W4:Y:S01]  /*a080*/  LDCU.64 UR4, c[0x0][0x3f8] ;  /* 0x00007f00ff0477ac */ /* 0x000f220008000a00 */
[----:B------:R-:W-:Y:S01]  /*a090*/  MOV R10, R120 ;  /* 0x00000078000a7202 */ /* 0x000fe20000000f00 */
[----:B------:R-:W-:Y:S01]  /*a0a0*/  FMUL.FTZ R15, R15, R116 ;  /* 0x000000740f0f7220 */ /* 0x000fe20000410000 */
[----:B------:R-:W5:Y:S01]  /*a0b0*/  LDCU.64 UR10, c[0x0][0x380] ;  /* 0x00007000ff0a77ac */ /* 0x000f620008000a00 */
[----:B----4-:R-:W-:Y:S01]  /*a0c0*/  IMAD R6, R11, UR4, RZ ;  /* 0x000000040b067c24 */ /* 0x010fe2000f8e02ff */
[----:B------:R-:W-:-:S03]  /*a0d0*/  MOV R11, R123 ;  /* 0x0000007b000b7202 */ /* 0x000fc60000000f00 */
[----:B------:R-:W-:-:S04]  /*a0e0*/  IMAD.WIDE.U32 R10, R9, UR4, R10 ;  /* 0x00000004090a7c25 */ /* 0x000fc8000f8e000a */
[----:B------:R-:W-:Y:S02]  /*a0f0*/  IMAD R9, R9, UR5, R6 ;  /* 0x0000000509097c24 */ /* 0x000fe4000f8e0206 */
[----:B------:R-:W-:Y:S01]  /*a100*/  FMUL.FTZ R6, R87, R116 ;  /* 0x0000007457067220 */ /* 0x000fe20000410000 */
[----:B-----5:R-:W-:Y:S02]  /*a110*/  LEA R8, P0, R10, UR10, 0x1 ;  /* 0x0000000a0a087c11 */ /* 0x020fe4000f8008ff */
[----:B------:R-:W-:Y:S02]  /*a120*/  IADD3 R9, PT, PT, R11, R9, RZ ;  /* 0x000000090b097210 */ /* 0x000fe40007ffe0ff */
[----:B------:R-:W-:Y:S02]  /*a130*/  F2FP.BF16.F32.PACK_AB R11, R6, R15 ;  /* 0x0000000f060b723e */ /* 0x000fe400000010ff */
[----:B------:R-:W-:-:S05]  /*a140*/  LEA.HI.X R9, R10, UR11, R9, 0x1, P0 ;  /* 0x0000000b0a097c11 */ /* 0x000fca00080f0c09 */
[----:B------:R4:W-:Y:S02]  /*a150*/  STG.E desc[UR6][R8.64], R11 ;  /* 0x0000000b08007986 */ /* 0x0009e4000c101906 */
.L_x_193:
[----:B------:R-:W-:Y:S05]  /*a160*/  BSYNC.RECONVERGENT B0 ;  /* 0x0000000000007941 */ /* 0x000fea0003800200 */
.L_x_192:
[----:B------:R-:W-:Y:S02]  /*a170*/  SHF.L.U32 R18, R18, 0x10, RZ ;  /* 0x0000001012127819 */ /* 0x000fe400000006ff */
[----:B------:R-:W-:Y:S02]  /*a180*/  SHF.R.S32.HI R15, RZ, 0x1f, R3 ;  /* 0x0000001fff0f7819 */ /* 0x000fe40000011403 */
        /* <DEDUP_REMOVED lines=9> */
[----:B-----5:R-:W-:-:S03]  /*a220*/  FADD.FTZ R11, R10, 1 ;  /* 0x3f8000000a0b7421 */ /* 0x020fc60000010000 */
[----:B------:R-:W4:Y:S08]  /*a230*/  MUFU.RCP R9, R8 ;  /* 0x0000000800097308 */ /* 0x000f300000001000 */
[----:B------:R-:W5:Y:S01]  /*a240*/  MUFU.RCP R12, R11 ;  /* 0x0000000b000c7308 */ /* 0x000f620000001000 */
[----:B----4-:R-:W-:Y:S01]  /*a250*/  FADD.FTZ R14, -R9, 1 ;  /* 0x3f800000090e7421 */ /* 0x010fe20000010100 */
[----:B------:R-:W-:-:S03]  /*a260*/  FMUL.FTZ R18, R18, R9 ;  /* 0x0000000912127220 */ /* 0x000fc60000410000 */
[----:B------:R-:W-:Y:S01]  /*a270*/  FFMA.FTZ R5, R5, R14, 1 ;  /* 0x3f80000005057423 */ /* 0x000fe2000001000e */
[----:B-----5:R-:W-:Y:S01]  /*a280*/  FADD.FTZ R13, -R12, 1 ;  /* 0x3f8000000c0d7421 */ /* 0x020fe20000010100 */
[----:B------:R-:W-:Y:S02]  /*a290*/  FMUL.FTZ R85, R85, R12 ;  /* 0x0000000c55557220 */ /* 0x000fe40000410000 */
[----:B------:R-:W-:Y:S01]  /*a2a0*/  FMUL.FTZ R18, R18, R5 ;  /* 0x0000000512127220 */ /* 0x000fe20000410000 */
[----:B------:R-:W-:-:S04]  /*a2b0*/  FFMA.FTZ R4, R4, R13, 1 ;  /* 0x3f80000004047423 */ /* 0x000fc8000001000d */
[----:B------:R-:W-:-:S07]  /*a2c0*/  FMUL.FTZ R85, R85, R4 ;  /* 0x0000000455557220 */ /* 0x000fce0000410000 */
.L_x_194:
[----:B------:R-:W-:Y:S01]  /*a2d0*/  ISETP.GE.AND.EX P3, PT, R15, UR9, PT, P3 ;  /* 0x000000090f007c0c */ /* 0x000fe2000bf66330 */
[----:B------:R-:W-:Y:S01]  /*a2e0*/  FFMA.FTZ R7, R24, R18, -R7 ;  /* 0x0000001218077223 */ /* 0x000fe20000010807 */
[----:B------:R-:W-:Y:S01]  /*a2f0*/  FFMA.FTZ R25, R25, R85, -R30 ;  /* 0x0000005519197223 */ /* 0x000fe2000001081e */
[----:B------:R-:W-:Y:S02]  /*a300*/  BSSY.RECONVERGENT B0, `(.L_x_195) ;  /* 0x000000f000007945 */ /* 0x000fe40003800200 */
[-C--:B------:R-:W-:Y:S01]  /*a310*/  FMUL.FTZ R7, R7, R116.reuse ;  /* 0x0000007407077220 */ /* 0x080fe20000410000 */
[----:B------:R-:W-:-:S07]  /*a320*/  FMUL.FTZ R116, R25, R116 ;  /* 0x0000007419747220 */ /* 0x000fce0000410000 */
[----:B------:R-:W-:Y:S05]  /*a330*/  @P3 BRA `(.L_x_196) ;  /* 0x00000000002c3947 */ /* 0x000fea0003800000 */
[----:B------:R-:W5:Y:S01]  /*a340*/  LDCU.64 UR4, c[0x0][0x3f8] ;  /* 0x00007f00ff0477ac */ /* 0x000f620008000a00 */
[----:B------:R-:W-:Y:S01]  /*a350*/  MOV R121, R123 ;  /* 0x0000007b00797202 */ /* 0x000fe20000000f00 */
[----:B------:R-:W0:Y:S01]  /*a360*/  LDCU.64 UR8, c[0x0][0x380] ;  /* 0x00007000ff0877ac */ /* 0x000e220008000a00 */
[----:B-----5:R-:W-:Y:S02]  /*a370*/  IMAD R4, R15, UR4, RZ ;  /* 0x000000040f047c24 */ /* 0x020fe4000f8e02ff */
[----:B------:R-:W-:-:S04]  /*a380*/  IMAD.WIDE.U32 R120, R3, UR4, R120 ;  /* 0x0000000403787c25 */ /* 0x000fc8000f8e0078 */
[----:B------:R-:W-:Y:S01]  /*a390*/  IMAD R3, R3, UR5, R4 ;  /* 0x0000000503037c24 */ /* 0x000fe2000f8e0204 */
[----:B0-----:R-:W-:-:S04]  /*a3a0*/  LEA R4, P0, R120, UR8, 0x1 ;  /* 0x0000000878047c11 */ /* 0x001fc8000f8008ff */
[----:B------:R-:W-:-:S04]  /*a3b0*/  IADD3 R3, PT, PT, R121, R3, RZ ;  /* 0x0000000379037210 */ /* 0x000fc80007ffe0ff */
[----:B------:R-:W-:Y:S02]  /*a3c0*/  LEA.HI.X R5, R120, UR9, R3, 0x1, P0 ;  /* 0x0000000978057c11 */ /* 0x000fe400080f0c03 */
[----:B------:R-:W-:-:S05]  /*a3d0*/  F2FP.BF16.F32.PACK_AB R3, R116, R7 ;  /* 0x000000077403723e */ /* 0x000fca00000010ff */
[----:B------:R0:W-:Y:S02]  /*a3e0*/  STG.E desc[UR6][R4.64], R3 ;  /* 0x0000000304007986 */ /* 0x0001e4000c101906 */
.L_x_196:
[----:B------:R-:W-:Y:S05]  /*a3f0*/  BSYNC.RECONVERGENT B0 ;  /* 0x0000000000007941 */ /* 0x000fea0003800200 */
.L_x_195:
[----:B------:R-:W5:Y:S01]  /*a400*/  LDCU UR4, c[0x0][0x410] ;  /* 0x00008200ff0477ac */ /* 0x000f620008000800 */
[----:B------:R-:W-:Y:S02]  /*a410*/  IADD3 R83, PT, PT, R84, R83, RZ ;  /* 0x0000005354537210 */ /* 0x000fe40007ffe0ff */
[----:B------:R-:W-:Y:S01]  /*a420*/  IADD3 R80, PT, PT, R80, 0x1, RZ ;  /* 0x0000000150507810 */ /* 0x000fe20007ffe0ff */
[----:B------:R-:W5:Y:S02]  /*a430*/  LDCU UR5, c[0x0][0x3e0] ;  /* 0x00007c00ff0577ac */ /* 0x000f640008000800 */
[----:B-----5:R-:W-:-:S06]  /*a440*/  UIMAD UR4, UR4, UR5, URZ ;  /* 0x00000005040472a4 */ /* 0x020fcc000f8e02ff */
[----:B------:R-:W-:-:S13]  /*a450*/  ISETP.GE.AND P0, PT, R83, UR4, PT ;  /* 0x0000000453007c0c */ /* 0x000fda000bf06270 */
[----:B------:R-:W-:Y:S05]  /*a460*/  @!P0 BRA `(.L_x_197) ;  /* 0xffffff5c003c8947 */ /* 0x000fea000383ffff */
.L_x_130:
[----:B----4-:R-:W4:Y:S01]  /*a470*/  S2R R9, SR_TID.X ;  /* 0x0000000000097919 */ /* 0x010f220000002100 */
[----:B0-----:R-:W0:Y:S01]  /*a480*/  LDC R4, c[0x0][0x370] ;  /* 0x0000dc00ff047b82 */ /* 0x001e220000000800 */
[----:B------:R-:W-:Y:S07]  /*a490*/  BSSY.RECONVERGENT B0, `(.L_x_198) ;  /* 0x000000e000007945 */ /* 0x000fee0003800200 */
[----:B------:R-:W5:Y:S08]  /*a4a0*/  LDC R7, c[0x0][0x374] ;  /* 0x0000dd00ff077b82 */ /* 0x000f700000000800 */
[----:B------:R-:W1:Y:S01]  /*a4b0*/  LDC.64 R2, c[0x0][0x3c8] ;  /* 0x0000f200ff027b82 */ /* 0x000e620000000a00 */
[----:B0-----:R-:W-:-:S02]  /*a4c0*/  ISETP.NE.AND P0, PT, R4, 0x1, PT ;  /* 0x000000010400780c */ /* 0x001fc40003f05270 */
[----:B----4-:R-:W-:Y:S02]  /*a4d0*/  ISETP.NE.AND P1, PT, R9, RZ, PT ;  /* 0x000000ff0900720c */ /* 0x010fe40003f25270 */
[----:B-----5:R-:W-:-:S04]  /*a4e0*/  SHF.L.U32 R0, R7, 0x1, RZ ;  /* 0x0000000107007819 */ /* 0x020fc800000006ff */
[----:B------:R-:W-:-:S05]  /*a4f0*/  SEL R5, R0, RZ, P0 ;  /* 0x000000ff00057207 */ /* 0x000fca0000000000 */
[----:B-1----:R-:W-:Y:S02]  /*a500*/  IMAD.WIDE.U32 R2, R5, 0x4, R2 ;  /* 0x0000000405027825 */ /* 0x002fe400078e0002 */
[----:B------:R-:W-:Y:S05]  /*a510*/  @P1 BRA `(.L_x_199) ;  /* 0x0000000000141947 */ /* 0x000fea0003800000 */
[----:B------:R-:W-:Y:S01]  /*a520*/  HFMA2 R5, -RZ, RZ, 0, 5.9604644775390625e-08 ;  /* 0x00000001ff057431 */ /* 0x000fe200000001ff */
[----:B------:R-:W-:Y:S06]  /*a530*/  MEMBAR.ALL.GPU ;  /* 0x0000000000007992 */ /* 0x000fec000000a000 */
[----:B------:R-:W-:-:S00]  /*a540*/  ERRBAR ;  /* 0x00000000000079ab */ /* 0x000fc00000000000 */
[----:B------:R-:W-:Y:S06]  /*a550*/  CGAERRBAR ;  /* 0x00000000000075ab */ /* 0x000fec0000000000 */
[----:B------:R0:W-:Y:S02]  /*a560*/  REDG.E.ADD.S32.STRONG.GPU desc[UR6][R2.64], R5 ;  /* 0x000000050200798e */ /* 0x0001e4000c12e306 */
.L_x_199:
[----:B------:R-:W-:Y:S05]  /*a570*/  BSYNC.RECONVERGENT B0 ;  /* 0x0000000000007941 */ /* 0x000fea0003800200 */
.L_x_198:
[----:B------:R-:W1:Y:S01]  /*a580*/  S2UR UR5, SR_CTAID.Y ;  /* 0x00000000000579c3 */ /* 0x000e620000002600 */
[----:B0-----:R-:W-:Y:S02]  /*a590*/  IADD3 R5, PT, PT, R7, -0x1, RZ ;  /* 0xffffffff07057810 */ /* 0x001fe40007ffe0ff */
[----:B------:R-:W-:-:S05]  /*a5a0*/  IADD3 R0, PT, PT, R4, -0x1, RZ ;  /* 0xffffffff04007810 */ /* 0x000fca0007ffe0ff */
[----:B------:R-:W0:Y:S01]  /*a5b0*/  S2UR UR4, SR_CTAID.X ;  /* 0x00000000000479c3 */ /* 0x000e220000002500 */
[----:B-1----:R-:W-:-:S04]  /*a5c0*/  ISETP.NE.AND P0, PT, R5, UR5, PT ;  /* 0x0000000505007c0c */ /* 0x002fc8000bf05270 */
[----:B0-----:R-:W-:-:S13]  /*a5d0*/  ISETP.NE.OR P0, PT, R0, UR4, P0 ;  /* 0x0000000400007c0c */ /* 0x001fda0008705670 */
[----:B------:R-:W-:Y:S05]  /*a5e0*/  @P0 EXIT ;  /* 0x000000000000094d */ /* 0x000fea0003800000 */
[----:B------:R-:W-:Y:S05]  /*a5f0*/  @P1 BRA `(.L_x_200) ;  /* 0x0000000000201947 */ /* 0x000fea0003800000 */
[----:B------:R-:W-:-:S05]  /*a600*/  IMAD R0, R4, R7, RZ ;  /* 0x0000000704007224 */ /* 0x000fca00078e02ff */
[----:B------:R-:W-:-:S13]  /*a610*/  ISETP.NE.AND P0, PT, R0, -0x1, PT ;  /* 0xffffffff0000780c */ /* 0x000fda0003f05270 */
[----:B------:R-:W-:Y:S05]  /*a620*/  @!P0 BRA `(.L_x_200) ;  /* 0x0000000000148947 */ /* 0x000fea0003800000 */
.L_x_201:
[----:B------:R-:W4:Y:S04]  /*a630*/  LDG.E.STRONG.GPU R5, desc[UR6][R2.64] ;  /* 0x0000000602057981 */ /* 0x000f28000c1ef900 */
[----:B----4-:R-:W-:Y:S01]  /*a640*/  CCTL.IVALL ;  /* 0x00000000ff00798f */ /* 0x010fe20002000000 */
[----:B------:R-:W-:Y:S05]  /*a650*/  YIELD ;  /* 0x0000000000007946 */ /* 0x000fea0003800000 */
[----:B------:R-:W-:-:S13]  /*a660*/  ISETP.NE.AND P0, PT, R5, R0, PT ;  /* 0x000000000500720c */ /* 0x000fda0003f05270 */
[----:B------:R-:W-:Y:S05]  /*a670*/  @P0 BRA `(.L_x_201) ;  /* 0xfffffffc00ec0947 */ /* 0x000fea000383ffff */
.L_x_200:
[----:B------:R-:W-:Y:S05]  /*a680*/  WARPSYNC.ALL ;  /* 0x0000000000007948 */ /* 0x000fea0003800000 */
[----:B------:R-:W0:Y:S08]  /*a690*/  LDC.64 R36, c[0x0][0x3f8] ;  /* 0x0000fe00ff247b82 */ /* 0x000e300000000a00 */
[----:B------:R-:W-:Y:S01]  /*a6a0*/  BAR.SYNC.DEFER_BLOCKING 0x0 ;  /* 0x0000000000007b1d */ /* 0x000fe20000010000 */
[----:B0-----:R-:W-:-:S04]  /*a6b0*/  LEA.HI R0, P0, R37, R36, RZ, 0x1 ;  /* 0x0000002425007211 */ /* 0x001fc800078108ff */
[----:B------:R-:W-:-:S04]  /*a6c0*/  IADD3.X R3, PT, PT, RZ, R37, RZ, P0, !PT ;  /* 0x00000025ff037210 */ /* 0x000fc800007fe4ff */
[--C-:B------:R-:W-:Y:S02]  /*a6d0*/  SHF.R.S64 R0, R0, 0x1, R3.reuse ;  /* 0x0000000100007819 */ /* 0x100fe40000001003 */
[----:B------:R-:W-:Y:S02]  /*a6e0*/  SHF.R.S32.HI R3, RZ, 0x1, R3 ;  /* 0x00000001ff037819 */ /* 0x000fe40000011403 */
[----:B------:R-:W-:-:S04]  /*a6f0*/  ISETP.GT.U32.AND P0, PT, R0, R9, PT ;  /* 0x000000090000720c */ /* 0x000fc80003f04070 */
[----:B------:R-:W-:-:S13]  /*a700*/  ISETP.GT.AND.EX P0, PT, R3, RZ, PT, P0 ;  /* 0x000000ff0300720c */ /* 0x000fda0003f04300 */
[----:B------:R-:W-:Y:S05]  /*a710*/  @!P0 EXIT ;  /* 0x000000000000894d */ /* 0x000fea0003800000 */
[----:B------:R-:W-:Y:S01]  /*a720*/  MOV R2, R9 ;  /* 0x0000000900027202 */ /* 0x000fe20000000f00 */
[----:B------:R-:W-:Y:S01]  /*a730*/  HFMA2 R35, -RZ, RZ, 0, 0 ;  /* 0x00000000ff237431 */ /* 0x000fe200000001ff */
[----:B------:R-:W-:Y:S02]  /*a740*/  BSSY.RECONVERGENT B0, `(.L_x_202) ;  /* 0x000005d000007945 */ /* 0x000fe40003800200 */
[----:B------:R-:W-:-:S04]  /*a750*/  IADD3 R9, P1, PT, R2, 0x1c0, RZ ;  /* 0x000001c002097810 */ /* 0x000fc80007f3e0ff */
        /* <DEDUP_REMOVED lines=34> */
[----:B--2---:R-:W-:-:S03]  /*a980*/  SHF.R.S32.HI R33, RZ, 0x1, R9 ;  /* 0x00000001ff217819 */ /* 0x004fc60000011409 */
[----:B------:R-:W-:Y:S06]  /*a990*/  @!P1 BRA `(.L_x_203) ;  /* 0x0000000000dc9947 */ /* 0x000fec0003800000 */
[----:B------:R-:W0:Y:S01]  /*a9a0*/  LDCU.64 UR4, c[0x0][0x3d8] ;  /* 0x00007b00ff0477ac */ /* 0x000e220008000a00 */
[----:B------:R-:W-:Y:S02]  /*a9b0*/  IADD3 R7, PT, PT, R13, 0x1, RZ ;  /* 0x000000010d077810 */ /* 0x000fe40007ffe0ff */
[----:B------:R-:W-:Y:S01]  /*a9c0*/  MOV R4, R2 ;  /* 0x0000000200047202 */ /* 0x000fe20000000f00 */
[----:B------:R-:W1:Y:S01]  /*a9d0*/  LDCU.64 UR8, c[0x0][0x390] ;  /* 0x00007200ff0877ac */ /* 0x000e620008000a00 */
[----:B------:R-:W-:Y:S02]  /*a9e0*/  LOP3.LUT R7, R7, 0x3, RZ, 0xc0, !PT ;  /* 0x0000000307077812 */ /* 0x000fe400078ec0ff */
[----:B------:R-:W-:Y:S01]  /*a9f0*/  MOV R5, R35 ;  /* 0x0000002300057202 */ /* 0x000fe20000000f00 */
[----:B------:R-:W2:Y:S01]  /*aa00*/  LDCU.64 UR10, c[0x0][0x388] ;  /* 0x00007100ff0a77ac */ /* 0x000ea20008000a00 */
[C---:B------:R-:W-:Y:S02]  /*aa10*/  SHF.L.U32 R20, R2.reuse, 0x3, RZ ;  /* 0x0000000302147819 */ /* 0x040fe400000006ff */
[----:B------:R-:W-:Y:S01]  /*aa20*/  SHF.L.U64.HI R21, R2, 0x3, R35 ;  /* 0x0000000302157819 */ /* 0x000fe20000010223 */
[----:B------:R-:W-:Y:S01]  /*aa30*/  IMAD.WIDE.U32 R4, R7, 0x1c0, R4 ;  /* 0x000001c007047825 */ /* 0x000fe200078e0004 */
[----:B---3--:R-:W-:-:S02]  /*aa40*/  SHF.L.U32 R29, R37, 0x2, RZ ;  /* 0x00000002251d7819 */ /* 0x008fc400000006ff */
[----:B------:R-:W-:Y:S02]  /*aa50*/  SHF.L.U64.HI R31, R0, 0x2, R3 ;  /* 0x00000002001f7819 */ /* 0x000fe40000010203 */
[----:B------:R-:W-:Y:S02]  /*aa60*/  SHF.L.U64.HI R27, R26, 0x2, R33 ;  /* 0x000000021a1b7819 */ /* 0x000fe40000010221 */
[----:B0-----:R-:W-:Y:S01]  /*aa70*/  LEA R25, P1, R2, UR4, 0x2 ;  /* 0x0000000402197c11 */ /* 0x001fe2000f8210ff */
        /* <DEDUP_REMOVED lines=12> */
.L_x_204:
        /* <DEDUP_REMOVED lines=29> */
.L_x_203:
[----:B------:R-:W-:Y:S05]  /*ad10*/  BSYNC.RECONVERGENT B0 ;  /* 0x0000000000007941 */ /* 0x000fea0003800200 */
.L_x_202:
[----:B------:R-:W-:Y:S05]  /*ad20*/  @!P0 EXIT ;  /* 0x000000000000894d */ /* 0x000fea0003800000 */
[----:B------:R-:W-:Y:S01]  /*ad30*/  SHF.L.U64.HI R31, R36, 0x2, R37 ;  /* 0x00000002241f7819 */ /* 0x000fe20000010225 */
[----:B------:R-:W1:Y:S01]  /*ad40*/  LDCU.64 UR4, c[0x0][0x3d8] ;  /* 0x00007b00ff0477ac */ /* 0x000e620008000a00 */
[----:B------:R-:W-:Y:S02]  /*ad50*/  SHF.L.U64.HI R39, R26, 0x2, R33 ;  /* 0x000000021a277819 */ /* 0x000fe40000010221 */
[----:B---3--:R-:W-:Y:S01]  /*ad60*/  SHF.L.U32 R29, R36, 0x2, RZ ;  /* 0x00000002241d7819 */ /* 0x008fe200000006ff */
[----:B------:R-:W2:Y:S01]  /*ad70*/  LDCU.64 UR8, c[0x0][0x388] ;  /* 0x00007100ff0877ac */ /* 0x000ea20008000a00 */
[----:B------:R-:W-:Y:S02]  /*ad80*/  SHF.L.U32 R41, R26, 0x2, RZ ;  /* 0x000000021a297819 */ /* 0x000fe400000006ff */
[C---:B------:R-:W-:Y:S01]  /*ad90*/  SHF.L.U64.HI R33, R0.reuse, 0x2, R3 ;  /* 0x0000000200217819 */ /* 0x040fe20000010203 */
[----:B------:R-:W3:Y:S01]  /*ada0*/  LDCU.64 UR10, c[0x0][0x390] ;  /* 0x00007200ff0a77ac */ /* 0x000ee20008000a00 */
[----:B------:R-:W-:-:S07]  /*adb0*/  SHF.L.U32 R37, R0, 0x2, RZ ;  /* 0x0000000200257819 */ /* 0x000fce00000006ff */
.L_x_205:
[C---:B0-----:R-:W-:Y:S02]  /*adc0*/  SHF.L.U32 R16, R2.reuse, 0x2, RZ ;  /* 0x0000000202107819 */ /* 0x041fe400000006ff */
[----:B----4-:R-:W-:Y:S02]  /*add0*/  SHF.L.U64.HI R13, R2, 0x2, R35 ;  /* 0x00000002020d7819 */ /* 0x010fe40000010223 */
[----:B-1----:R-:W-:-:S04]  /*ade0*/  IADD3 R4, P0, PT, R16, UR4, RZ ;  /* 0x0000000410047c10 */ /* 0x002fc8000ff1e0ff */
[----:B------:R-:W-:Y:S02]  /*adf0*/  IADD3.X R5, PT, PT, R13, UR5, RZ, P0, !PT ;  /* 0x000000050d057c10 */ /* 0x000fe400087fe4ff */
[C---:B------:R-:W-:Y:S02]  /*ae00*/  IADD3 R6, P0, PT, R4.reuse, R37, RZ ;  /* 0x0000002504067210 */ /* 0x040fe40007f1e0ff */
[C---:B------:R-:W-:Y:S01]  /*ae10*/  IADD3 R10, P1, PT, R4.reuse, R41, RZ ;  /* 0x00000029040a7210 */ /* 0x040fe20007f3e0ff */
[----:B------:R0:W4:Y:S01]  /*ae20*/  LDG.E R18, desc[UR6][R4.64] ;  /* 0x0000000604127981 */ /* 0x000122000c1e1900 */
[C---:B------:R-:W-:Y:S02]  /*ae30*/  IADD3.X R7, PT, PT, R5.reuse, R33, RZ, P0, !PT ;  /* 0x0000002105077210 */ /* 0x040fe400007fe4ff */
[----:B------:R-:W-:Y:S02]  /*ae40*/  IADD3 R8, P0, PT, R4, R29, RZ ;  /* 0x0000001d04087210 */ /* 0x000fe40007f1e0ff */
[C---:B------:R-:W-:Y:S01]  /*ae50*/  IADD3.X R11, PT, PT, R5.reuse, R39, RZ, P1, !PT ;  /* 0x00000027050b7210 */ /* 0x040fe20000ffe4ff */
[----:B------:R1:W4:Y:S01]  /*ae60*/  LDG.E R19, desc[UR6][R6.64] ;  /* 0x0000000606137981 */ /* 0x000322000c1e1900 */
[----:B------:R-:W-:-:S03]  /*ae70*/  IADD3.X R9, PT, PT, R5, R31, RZ, P0, !PT ;  /* 0x0000001f05097210 */ /* 0x000fc600007fe4ff */
[----:B------:R-:W5:Y:S04]  /*ae80*/  LDG.E R21, desc[UR6][R10.64] ;  /* 0x000000060a157981 */ /* 0x000f68000c1e1900 */
[----:B------:R1:W5:Y:S01]  /*ae90*/  LDG.E R20, desc[UR6][R8.64] ;  /* 0x0000000608147981 */ /* 0x000362000c1e1900 */
[C---:B------:R-:W-:Y:S02]  /*aea0*/  SHF.L.U32 R27, R2.reuse, 0x3, RZ ;  /* 0x00000003021b7819 */ /* 0x040fe400000006ff */
[----:B------:R-:W-:Y:S02]  /*aeb0*/  SHF.L.U64.HI R28, R2, 0x3, R35 ;  /* 0x00000003021c7819 */ /* 0x000fe40000010223 */
[----:B------:R-:W-:Y:S02]  /*aec0*/  LOP3.LUT R14, R27, 0xfffffff8, RZ, 0xc0, !PT ;  /* 0xfffffff81b0e7812 */ /* 0x000fe400078ec0ff */
[----:B------:R-:W-:-:S02]  /*aed0*/  LOP3.LUT R16, R16, 0xfffffffc, RZ, 0xc0, !PT ;  /* 0xfffffffc10107812 */ /* 0x000fc400078ec0ff */
[----:B0-----:R-:W-:Y:S02]  /*aee0*/  LOP3.LUT R5, R28, 0x3, RZ, 0xc0, !PT ;  /* 0x000000031c057812 */ /* 0x001fe400078ec0ff */
[----:B--2---:R-:W-:Y:S02]  /*aef0*/  IADD3 R12, P0, PT, R14, UR8, RZ ;  /* 0x000000080e0c7c10 */ /* 0x004fe4000ff1e0ff */
[----:B------:R-:W-:Y:S02]  /*af00*/  LOP3.LUT R4, R13, 0x3, RZ, 0xc0, !PT ;  /* 0x000000030d047812 */ /* 0x000fe400078ec0ff */
[----:B------:R-:W-:Y:S02]  /*af10*/  IADD3 R16, P2, PT, R16, UR4, RZ ;  /* 0x0000000410107c10 */ /* 0x000fe4000ff5e0ff */
[----:B---3--:R-:W-:Y:S02]  /*af20*/  IADD3 R14, P1, PT, R14, UR10, RZ ;  /* 0x0000000a0e0e7c10 */ /* 0x008fe4000ff3e0ff */
[----:B------:R-:W-:-:S02]  /*af30*/  IADD3.X R13, PT, PT, R5, UR9, RZ, P0, !PT ;  /* 0x00000009050d7c10 */ /* 0x000fc400087fe4ff */
[----:B------:R-:W-:Y:S02]  /*af40*/  IADD3.X R17, PT, PT, R4, UR5, RZ, P2, !PT ;  /* 0x0000000504117c10 */ /* 0x000fe400097fe4ff */
[----:B------:R-:W-:Y:S02]  /*af50*/  IADD3.X R15, PT, PT, R5, UR11, RZ, P1, !PT ;  /* 0x0000000b050f7c10 */ /* 0x000fe40008ffe4ff */
[C---:B------:R-:W-:Y:S02]  /*af60*/  IADD3 R4, P0, PT, R16.reuse, R37, RZ ;  /* 0x0000002510047210 */ /* 0x040fe40007f1e0ff */
[C---:B-1----:R-:W-:Y:S02]  /*af70*/  IADD3 R6, P1, PT, R16.reuse, R29, RZ ;  /* 0x0000001d10067210 */ /* 0x042fe40007f3e0ff */
[----:B------:R-:W-:Y:S02]  /*af80*/  IADD3 R8, P2, PT, R16, R41, RZ ;  /* 0x0000002910087210 */ /* 0x000fe40007f5e0ff */
[----:B------:R-:W-:-:S02]  /*af90*/  IADD3.X R5, PT, PT, R17, R33, RZ, P0, !PT ;  /* 0x0000002111057210 */ /* 0x000fc400007fe4ff */
[C---:B------:R-:W-:Y:S02]  /*afa0*/  IADD3.X R7, PT, PT, R17.reuse, R31, RZ, P1, !PT ;  /* 0x0000001f11077210 */ /* 0x040fe40000ffe4ff */
[----:B------:R-:W-:Y:S01]  /*afb0*/  IADD3.X R9, PT, PT, R17, R39, RZ, P2, !PT ;  /* 0x0000002711097210 */ /* 0x000fe200017fe4ff */
[----:B----4-:R0:W-:Y:S04]  /*afc0*/  STG.E.64 desc[UR6][R12.64], R18 ;  /* 0x000000120c007986 */ /* 0x0101e8000c101b06 */
        /* <DEDUP_REMOVED lines=49> */
.L_x_206:
        /* <DEDUP_REMOVED lines=10> */
.L_x_3407:


//--------------------- .text._Z35group_norm_nhwc_bwd_one_pass_kernelI11Bf16IOBf16WLi64ELi28ELi448EEv26Group_norm_nhwc_bwd_params --------------------------
	.section	.text._Z35group_norm_nhwc_bwd_one_pass_kernelI11Bf16IOBf16WLi64ELi28ELi448EEv26Group_norm_nhwc_bwd_params,"ax",@progbits
	.align	128
        .global         _Z35group_norm_nhwc_bwd_one_pass_kernelI11Bf16IOBf16WLi64ELi28ELi448EEv26Group_norm_nhwc_bwd_params
        .type           _Z35group_norm_nhwc_bwd_one_pass_kernelI11Bf16IOBf16WLi64ELi28ELi448EEv26Group_norm_nhwc_bwd_params,@function
        .size           _Z35group_norm_nhwc_bwd_one_pass_kernelI11Bf16IOBf16WLi64ELi28ELi448EEv26Group_norm_nhwc_bwd_params,(.L_x_3408 - _Z35group_norm_nhwc_bwd_one_pass_kernelI11Bf16IOBf16WLi64ELi28ELi448EEv26Group_norm_nhwc_bwd_params)
        .other          _Z35group_norm_nhwc_bwd_one_pass_kernelI11Bf16IOBf16WLi64ELi28ELi448EEv26Group_norm_nhwc_bwd_params,@"STO_CUDA_ENTRY STV_DEFAULT"
_Z35group_norm_nhwc_bwd_one_pass_kernelI11Bf16IOBf16WLi64ELi28ELi448EEv26Group_norm_nhwc_bwd_params:
.text._Z35group_norm_nhwc_bwd_one_pass_kernelI11Bf16IOBf16WLi64ELi28ELi448EEv26Group_norm_nhwc_bwd_params:
        /* <DEDUP_REMOVED lines=52> */
.L_x_232:
[----:B0-----:R-:W0:Y:S01]  /*0340*/  LDC R9, c[0x0][0x410] ;  /* 0x00010400ff097b82 */ /* 0x001e220000000800 */
[----:B------:R-:W-:Y:S01]  /*0350*/  IABS R6, UR17 ;  /* 0x0000001100067c13 */ /* 0x000fe20008000000 */
[----:B-1----:R-:W1:Y:S01]  /*0360*/  LDCU.64 UR6, c[0x0][0x3b8] ;  /* 0x00007700ff0677ac */ /* 0x002e620008000a00 */
[----:B------:R-:W-:Y:S01]  /*0370*/  ISETP.LE.AND P1, PT, RZ, UR17, PT ;  /* 0x00000011ff007c0c */ /* 0x000fe2000bf23270 */
[----:B--2---:R-:W2:Y:S01]  /*0380*/  LDCU.128 UR20, c[0x0][0x400] ;  /* 0x00008000ff1477ac */ /* 0x004ea20008000c00 */
[----:B-1----:R-:W-:Y:S01]  /*0390*/  UIMAD.WIDE UR6, UR17, 0x8, UR6 ;  /* 0x00000008110678a5 */ /* 0x002fe2000f8e0206 */
[----:B0-----:R-:W-:Y:S02]  /*03a0*/  IABS R8, R9 ;  /* 0x0000000900087213 */ /* 0x001fe40000000000 */
[----:B--2---:R-:W-:Y:S02]  /*03b0*/  ISETP.GE.U32.AND P0, PT, R0, UR20, PT ;  /* 0x0000001400007c0c */ /* 0x004fe4000bf06070 */
[----:B------:R-:W0:Y:S02]  /*03c0*/  I2F.RP R3, R8 ;  /* 0x0000000800037306 */ /* 0x000e240000209400 */
[----:B------:R-:W-:-:S06]  /*03d0*/  ISETP.GE.AND.EX P0, PT, R34, UR21, PT, P0 ;  /* 0x0000001522007c0c */ /* 0x000fcc000bf06300 */
[----:B0-----:R-:W0:Y:S07]  /*03e0*/  MUFU.RCP R3, R3 ;  /* 0x0000000300037308 */ /* 0x001e2e0000001000 */
[----:B------:R-:W1:Y:S08]  /*03f0*/  @!P0 LDC.64 R10, c[0x0][0x3f8] ;  /* 0x0000fe00ff0a8b82 */ /* 0x000e700000000a00 */
[----:B------:R-:W2:Y:S01]  /*0400*/  @!P0 LDC.64 R14, c[0x0][0x3a0] ;  /* 0x0000e800ff0e8b82 */ /* 0x000ea20000000a00 */
[----:B------:R-:W-:-:S07]  /*0410*/  HFMA2 R24, -RZ, RZ, 0, 0 ;  /* 0x00000000ff187431 */ /* 0x000fce00000001ff */
[----:B------:R-:W3:Y:S01]  /*0420*/  @!P0 LDC.64 R16, c[0x0][0x398] ;  /* 0x0000e600ff108b82 */ /* 0x000ee20000000a00 */
[----:B0-----:R-:W-:-:S04]  /*0430*/  IADD3 R4, PT, PT, R3, 0xffffffe, RZ ;  /* 0x0ffffffe03047810 */ /* 0x001fc80007ffe0ff */
[----:B------:R0:W4:Y:S02]  /*0440*/  F2I.FTZ.U32.TRUNC.NTZ R5, R4 ;  /* 0x0000000400057305 */ /* 0x000124000021f000 */
[----:B0-----:R-:W-:Y:S01]  /*0450*/  HFMA2 R4, -RZ, RZ, 0, 0 ;  /* 0x00000000ff047431 */ /* 0x001fe200000001ff */
[----:B----4-:R-:W-:-:S05]  /*0460*/  IADD3 R7, PT, PT, RZ, -R5, RZ ;  /* 0x80000005ff077210 */ /* 0x010fca0007ffe0ff */
[----:B------:R-:W-:-:S04]  /*0470*/  IMAD R7, R7, R8, RZ ;  /* 0x0000000807077224 */ /* 0x000fc800078e02ff */
[----:B------:R-:W-:Y:S01]  /*0480*/  IMAD.HI.U32 R5, R5, R7, R4 ;  /* 0x0000000705057227 */ /* 0x000fe200078e0004 */
[----:B------:R-:W-:Y:S02]  /*0490*/  MOV R7, R6 ;  /* 0x0000000600077202 */ /* 0x000fe40000000f00 */
[----:B------:R-:W-:-:S03]  /*04a0*/  LOP3.LUT R4, R9, UR17, RZ, 0x3c, !PT ;  /* 0x0000001109047c12 */ /* 0x000fc6000f8e3cff */
[----:B------:R-:W-:Y:S01]  /*04b0*/  IMAD.HI.U32 R6, R5, R7, RZ ;  /* 0x0000000705067227 */ /* 0x000fe200078e00ff */
[----:B------:R-:W-:Y:S02]  /*04c0*/  ISETP.GE.AND P2, PT, R4, RZ, PT ;  /* 0x000000ff0400720c */ /* 0x000fe40003f46270 */
[----:B------:R-:W-:Y:S02]  /*04d0*/  MOV R4, UR6 ;  /* 0x0000000600047c02 */ /* 0x000fe40008000f00 */
[----:B------:R-:W-:Y:S02]  /*04e0*/  IADD3 R3, PT, PT, -R6, RZ, RZ ;  /* 0x000000ff06037210 */ /* 0x000fe40007ffe1ff */
[----:B------:R-:W-:-:S03]  /*04f0*/  MOV R5, UR7 ;  /* 0x0000000700057c02 */ /* 0x000fc60008000f00 */
[----:B------:R-:W-:-:S03]  /*0500*/  IMAD R3, R8, R3, R7 ;  /* 0x0000000308037224 */ /* 0x000fc600078e0207 */
[----:B------:R-:W4:Y:S02]  /*0510*/  LDG.E.64 R4, desc[UR26][R4.64] ;  /* 0x0000001a04047981 */ /* 0x000f24000c1e1b00 */
[----:B------:R-:W-:-:S13]  /*0520*/  ISETP.GT.U32.AND P4, PT, R8, R3, PT ;  /* 0x000000030800720c */ /* 0x000fda0003f84070 */
[-C--:B------:R-:W-:Y:S02]  /*0530*/  @!P4 IADD3 R3, PT, PT, R3, -R8.reuse, RZ ;  /* 0x800000080303c210 */ /* 0x080fe40007ffe0ff */
[----:B------:R-:W-:Y:S02]  /*0540*/  @!P4 IADD3 R6, PT, PT, R6, 0x1, RZ ;  /* 0x000000010606c810 */ /* 0x000fe40007ffe0ff */
[CC--:B------:R-:W-:Y:S02]  /*0550*/  ISETP.GE.U32.AND P3, PT, R3.reuse, R8.reuse, PT ;  /* 0x000000080300720c */ /* 0x0c0fe40003f66070 */
[----:B------:R-:W-:Y:S02]  /*0560*/  ISETP.GT.U32.AND P5, PT, R8, R3, PT ;  /* 0x000000030800720c */ /* 0x000fe40003fa4070 */
[----:B------:R-:W-:-:S04]  /*0570*/  IADD3 R8, PT, PT, R3, -R8, RZ ;  /* 0x8000000803087210 */ /* 0x000fc80007ffe0ff */
[----:B------:R-:W-:Y:S02]  /*0580*/  SEL R3, R8, R3, !P5 ;  /* 0x0000000308037207 */ /* 0x000fe40006800000 */
[----:B------:R-:W-:Y:S02]  /*0590*/  LOP3.LUT R8, RZ, R9, RZ, 0x33, !PT ;  /* 0x00000009ff087212 */ /* 0x000fe400078e33ff */
[----:B------:R-:W-:Y:S02]  /*05a0*/  @!P1 IADD3 R3, PT, PT, -R3, RZ, RZ ;  /* 0x000000ff03039210 */ /* 0x000fe40007ffe1ff */
[----:B------:R-:W-:Y:S02]  /*05b0*/  @P3 IADD3 R6, PT, PT, R6, 0x1, RZ ;  /* 0x0000000106063810 */ /* 0x000fe40007ffe0ff */
[----:B------:R-:W-:Y:S02]  /*05c0*/  ISETP.NE.AND P3, PT, R9, RZ, PT ;  /* 0x000000ff0900720c */ /* 0x000fe40003f65270 */
[----:B------:R-:W-:-:S02]  /*05d0*/  @!P2 IADD3 R6, PT, PT, -R6, RZ, RZ ;  /* 0x000000ff0606a210 */ /* 0x000fc40007ffe1ff */
[C---:B------:R-:W-:Y:S02]  /*05e0*/  SEL R26, R8.reuse, R3, !P3 ;  /* 0x00000003081a7207 */ /* 0x040fe40005800000 */
[----:B------:R-:W-:Y:S02]  /*05f0*/  SEL R9, R8, R6, !P3 ;  /* 0x0000000608097207 */ /* 0x000fe40005800000 */
[----:B------:R-:W-:Y:S01]  /*0600*/  ISETP.GE.U32.AND P1, PT, R32, UR20, PT ;  /* 0x0000001420007c0c */ /* 0x000fe2000bf26070 */
[----:B------:R-:W-:Y:S01]  /*0610*/  IMAD R3, R26, 0x1c, RZ ;  /* 0x0000001c1a037824 */ /* 0x000fe200078e02ff */
[----:B------:R-:W-:Y:S02]  /*0620*/  SHF.R.S32.HI R7, RZ, 0x1f, R9 ;  /* 0x0000001fff077819 */ /* 0x000fe40000011409 */
[----:B------:R-:W-:Y:S02]  /*0630*/  ISETP.GE.AND.EX P1, PT, R33, UR21, PT, P1 ;  /* 0x0000001521007c0c */ /* 0x000fe4000bf26310 */
[----:B------:R-:W-:Y:S01]  /*0640*/  IADD3 R6, P2, PT, R3, R31, RZ ;  /* 0x0000001f03067210 */ /* 0x000fe20007f5e0ff */
[----:B------:R-:W-:-:S03]  /*0650*/  IMAD R8, R7, UR22, RZ ;  /* 0x0000001607087c24 */ /* 0x000fc6000f8e02ff */
[----:B------:R-:W-:Y:S01]  /*0660*/  LEA.HI.X.SX32 R7, R3, RZ, 0x1, P2 ;  /* 0x000000ff03077211 */ /* 0x000fe200010f0eff */
[C---:B------:R-:W-:Y:S02]  /*0670*/  IMAD R13, R9.reuse, UR23, R8 ;  /* 0x00000017090d7c24 */ /* 0x040fe4000f8e0208 */
[----:B-1----:R-:W-:Y:S02]  /*0680*/  @!P0 IMAD R8, R34, R10, RZ ;  /* 0x0000000a22088224 */ /* 0x002fe400078e02ff */
[----:B------:R-:W-:Y:S02]  /*0690*/  IMAD.WIDE.U32 R6, R9, UR22, R6 ;  /* 0x0000001609067c25 */ /* 0x000fe4000f8e0006 */
[----:B------:R-:W0:Y:S02]  /*06a0*/  @!P1 LDC.64 R20, c[0x0][0x3f8] ;  /* 0x0000fe00ff149b82 */ /* 0x000e240000000a00 */
[----:B------:R-:W-:Y:S01]  /*06b0*/  @!P0 IMAD R25, R0, R11, R8 ;  /* 0x0000000b00198224 */ /* 0x000fe200078e0208 */
[----:B------:R-:W-:-:S02]  /*06c0*/  IADD3 R9, PT, PT, R7, R13, RZ ;  /* 0x0000000d07097210 */ /* 0x000fc40007ffe0ff */
[----:B------:R-:W-:Y:S02]  /*06d0*/  @!P0 MOV R8, R6 ;  /* 0x0000000600088202 */ /* 0x000fe40000000f00 */
[----:B------:R-:W-:Y:S01]  /*06e0*/  ISETP.NE.AND P2, PT, RZ, UR30, PT ;  /* 0x0000001eff007c0c */ /* 0x000fe2000bf45270 */
[----:B------:R-:W1:Y:S02]  /*06f0*/  @!P1 LDC.64 R12, c[0x0][0x398] ;  /* 0x0000e600ff0c9b82 */ /* 0x000e640000000a00 */
[----:B------:R-:W-:-:S05]  /*0700*/  @!P0 IMAD.WIDE.U32 R10, R0, R10, R8 ;  /* 0x0000000a000a8225 */ /* 0x000fca00078e0008 */
[----:B------:R-:W-:Y:S02]  /*0710*/  @!P0 IADD3 R25, PT, PT, R11, R25, RZ ;  /* 0x000000190b198210 */ /* 0x000fe40007ffe0ff */
[C---:B------:R-:W-:Y:S02]  /*0720*/  @!P0 SHF.L.U32 R27, R10.reuse, 0x1, RZ ;  /* 0x000000010a1b8819 */ /* 0x040fe400000006ff */
[----:B------:R-:W-:Y:S01]  /*0730*/  @!P0 SHF.L.U64.HI R25, R10, 0x1, R25 ;  /* 0x000000010a198819 */ /* 0x000fe20000010219 */
[----:B------:R-:W5:Y:S01]  /*0740*/  @P2 LDC.64 R18, c[0x0][0x3b0] ;  /* 0x0000ec00ff122b82 */ /* 0x000f620000000a00 */
[----:B--2---:R-:W-:-:S04]  /*0750*/  @!P0 IADD3 R14, P3, PT, R27, R14, RZ ;  /* 0x0000000e1b0e8210 */ /* 0x004fc80007f7e0ff */
[----:B------:R-:W-:-:S03]  /*0760*/  @!P0 IADD3.X R15, PT, PT, R25, R15, RZ, P3, !PT ;  /* 0x0000000f190f8210 */ /* 0x000fc60001ffe4ff */
[----:B------:R-:W2:Y:S01]  /*0770*/  @!P1 LDC.64 R10, c[0x0][0x3a0] ;  /* 0x0000e800ff0a9b82 */ /* 0x000ea20000000a00 */
[----:B0-----:R-:W-:Y:S01]  /*0780*/  @!P1 IMAD R22, R33, R20, RZ ;  /* 0x0000001421169224 */ /* 0x001fe200078e02ff */
[----:B------:R0:W4:Y:S01]  /*0790*/  @!P0 LDG.E R24, desc[UR26][R14.64] ;  /* 0x0000001a0e188981 */ /* 0x000122000c1e1900 */
[----:B------:R-:W-:Y:S02]  /*07a0*/  @!P1 MOV R23, R9 ;  /* 0x0000000900179202 */ /* 0x000fe40000000f00 */
[C---:B------:R-:W-:Y:S01]  /*07b0*/  @!P1 IMAD R21, R32.reuse, R21, R22 ;  /* 0x0000001520159224 */ /* 0x040fe200078e0216 */
[----:B------:R-:W-:Y:S02]  /*07c0*/  @!P1 MOV R22, R6 ;  /* 0x0000000600169202 */ /* 0x000fe40000000f00 */
[----:B0-----:R-:W0:Y:S03]  /*07d0*/  LDC.64 R14, c[0x0][0x3a8] ;  /* 0x0000ea00ff0e7b82 */ /* 0x001e260000000a00 */
[----:B------:R-:W-:Y:S01]  /*07e0*/  @!P1 IMAD.WIDE.U32 R22, R32, R20, R22 ;  /* 0x0000001420169225 */ /* 0x000fe200078e0016 */
[----:B---3--:R-:W-:-:S04]  /*07f0*/  @!P0 IADD3 R16, P3, PT, R27, R16, RZ ;  /* 0x000000101b108210 */ /* 0x008fc80007f7e0ff */
[----:B------:R-:W-:Y:S02]  /*0800*/  @!P1 IADD3 R23, PT, PT, R23, R21, RZ ;  /* 0x0000001517179210 */ /* 0x000fe40007ffe0ff */
[C---:B------:R-:W-:Y:S02]  /*0810*/  @!P1 SHF.L.U32 R21, R22.reuse, 0x1, RZ ;  /* 0x0000000116159819 */ /* 0x040fe400000006ff */
[----:B------:R-:W-:Y:S02]  /*0820*/  @!P0 IADD3.X R17, PT, PT, R25, R17, RZ, P3, !PT ;  /* 0x0000001119118210 */ /* 0x000fe40001ffe4ff */
[----:B------:R-:W-:Y:S02]  /*0830*/  IADD3 R3, PT, PT, R3, R31, RZ ;  /* 0x0000001f03037210 */ /* 0x000fe40007ffe0ff */
[----:B------:R-:W-:Y:S02]  /*0840*/  @!P1 SHF.L.U64.HI R20, R22, 0x1, R23 ;  /* 0x0000000116149819 */ /* 0x000fe40000010217 */
[----:B--2---:R-:W-:-:S02]  /*0850*/  @!P1 IADD3 R10, P3, PT, R21, R10, RZ ;  /* 0x0000000a150a9210 */ /* 0x004fc40007f7e0ff */
[----:B-1----:R-:W-:Y:S01]  /*0860*/  @!P1 IADD3 R12, P4, PT, R21, R12, RZ ;  /* 0x0000000c150c9210 */ /* 0x002fe20007f9e0ff */
[C---:B-----5:R-:W-:Y:S01]  /*0870*/  @P2 IMAD.WIDE R18, R3.reuse, 0x2, R18 ;  /* 0x0000000203122825 */ /* 0x060fe200078e0212 */
[C---:B------:R-:W-:Y:S02]  /*0880*/  @!P1 IADD3.X R11, PT, PT, R20.reuse, R11, RZ, P3, !PT ;  /* 0x0000000b140b9210 */ /* 0x040fe40001ffe4ff */
[----:B------:R-:W-:Y:S02]  /*0890*/  CS2R R22, SRZ ;  /* 0x0000000000167805 */ /* 0x000fe4000001ff00 */
[----:B------:R-:W-:Y:S02]  /*08a0*/  @!P1 IADD3.X R13, PT, PT, R20, R13, RZ, P4, !PT ;  /* 0x0000000d140d9210 */ /* 0x000fe400027fe4ff */
[----:B------:R-:W-:Y:S01]  /*08b0*/  CS2R R20, SRZ ;  /* 0x0000000000147805 */ /* 0x000fe2000001ff00 */
[----:B0-----:R-:W-:Y:S01]  /*08c0*/  IMAD.WIDE R14, R3, 0x2, R14 ;  /* 0x00000002030e7825 */ /* 0x001fe200078e020e */
[----:B------:R-:W2:Y:S04]  /*08d0*/  @P2 LDG.E.U16 R28, desc[UR26][R18.64+0x2] ;  /* 0x0000021a121c2981 */ /* 0x000ea8000c1e1500 */
[----:B------:R-:W3:Y:S04]  /*08e0*/  @P2 LDG.E.U16 R3, desc[UR26][R18.64] ;  /* 0x0000001a12032981 */ /* 0x000ee8000c1e1500 */
[----:B------:R-:W5:Y:S04]  /*08f0*/  LDG.E.U16 R25, desc[UR26][R14.64] ;  /* 0x0000001a0e197981 */ /* 0x000f68000c1e1500 */
[----:B------:R0:W5:Y:S04]  /*0900*/  @!P0 LDG.E R22, desc[UR26][R16.64] ;  /* 0x0000001a10168981 */ /* 0x000168000c1e1900 */
[----:B------:R-:W5:Y:S04]  /*0910*/  LDG.E.U16 R27, desc[UR26][R14.64+0x2] ;  /* 0x0000021a0e1b7981 */ /* 0x000f68000c1e1500 */
[----:B------:R-:W5:Y:S04]  /*0920*/  @!P1 LDG.E R23, desc[UR26][R10.64] ;  /* 0x0000001a0a179981 */ /* 0x000f68000c1e1900 */
[----:B------:R-:W5:Y:S01]  /*0930*/  @!P1 LDG.E R21, desc[UR26][R12.64] ;  /* 0x0000001a0c159981 */ /* 0x000f62000c1e1900 */
[----:B------:R-:W-:Y:S01]  /*0940*/  UISETP.NE.AND UP2, UPT, UR30, URZ, UPT ;  /* 0x000000ff1e00728c */ /* 0x000fe2000bf45270 */
[----:B------:R-:W-:Y:S01]  /*0950*/  UMOV UR36, 0x3f800000 ;  /* 0x3f80000000247882 */ /* 0x000fe20000000000 */
[----:B----4-:R-:W-:-:S13]  /*0960*/  R2UR UR42, R4 ;  /* 0x00000000042a72ca */ /* 0x010fda00000e0000 */
[----:B------:R-:W-:-:S05]  /*0970*/  MOV R4, UR42 ;  /* 0x0000002a00047c02 */ /* 0x000fca0008000f00 */
[----:B------:R-:W-:-:S05]  /*0980*/  FFMA.FTZ R5, -R4, UR42, R5 ;  /* 0x0000002a04057c23 */ /* 0x000fca0008010105 */
[----:B------:R-:W-:-:S13]  /*0990*/  FSETP.GTU.FTZ.AND P1, PT, R5, RZ, PT ;  /* 0x000000ff0500720b */ /* 0x000fda0003f3c000 */
[----:B------:R-:W-:-:S05]  /*09a0*/  VOTEU.ANY UP1, P1 ;  /* 0x0000000000ff7886 */ /* 0x000fca0000820100 */
[----:B------:R-:W0:Y:S01]  /*09b0*/  @UP1 LDCU UR6, c[0x0][0x3c0] ;  /* 0x00007800ff0617ac */ /* 0x000e220008000800 */
[----:B------:R-:W-:-:S13]  /*09c0*/  PLOP3.LUT P1, PT, PT, PT, UP1, 0x80, 0x8 ;  /* 0x000000000008781c */ /* 0x000fda0003f2f018 */
[----:B0-----:R-:W-:-:S06]  /*09d0*/  @P1 FADD.FTZ R16, R5, UR6 ;  /* 0x0000000605101e21 */ /* 0x001fcc0008010000 */
[----:B------:R-:W0:Y:S01]  /*09e0*/  @P1 MUFU.RSQ R16, R16 ;  /* 0x0000001000101308 */ /* 0x000e220000001400 */
[----:B------:R-:W-:Y:S01]  /*09f0*/  HFMA2 R5, -RZ, RZ, 0, 0 ;  /* 0x00000000ff057431 */ /* 0x000fe200000001ff */
[----:B0-----:R-:W-:Y:S02]  /*0a00*/  @P1 R2UR UR6, R16 ;  /* 0x00000000100612ca */ /* 0x001fe400000e0000 */
[----:B------:R-:W-:-:S11]  /*0a10*/  PRMT R30, R24, 0x7632, R30 ;  /* 0x00007632181e7816 */ /* 0x000fd6000000001e */
[----:B------:R-:W-:Y:S01]  /*0a20*/  @UP1 UMOV UR36, UR6 ;  /* 0x0000000600241c82 */ /* 0x000fe20008000000 */
[----:B--2---:R-:W-:Y:S02]  /*0a30*/  @P2 SHF.L.U32 R5, R28, 0x10, RZ ;  /* 0x000000101c052819 */ /* 0x004fe400000006ff */
[----:B---3--:R-:W-:Y:S02]  /*0a40*/  @P2 SHF.L.U32 R20, R3, 0x10, RZ ;  /* 0x0000001003142819 */ /* 0x008fe400000006ff */
[----:B-----5:R-:W-:Y:S02]  /*0a50*/  SHF.L.U32 R3, R25, 0x10, RZ ;  /* 0x0000001019037819 */ /* 0x020fe400000006ff */
[----:B------:R-:W-:Y:S02]  /*0a60*/  PRMT R28, R22, 0x7632, R28 ;  /* 0x00007632161c7816 */ /* 0x000fe4000000001c */
[----:B------:R-:W-:Y:S02]  /*0a70*/  SHF.L.U32 R4, R27, 0x10, RZ ;  /* 0x000000101b047819 */ /* 0x000fe400000006ff */
[----:B------:R-:W-:-:S02]  /*0a80*/  PRMT R29, R23, 0x7632, R29 ;  /* 0x00007632171d7816 */ /* 0x000fc4000000001d */
[----:B------:R-:W-:Y:S01]  /*0a90*/  PRMT R25, R21, 0x7632, R25 ;  /* 0x0000763215197816 */ /* 0x000fe20000000019 */
[----:B------:R-:W-:Y:S06]  /*0aa0*/  BRA.U UP2, `(.L_x_208) ;  /* 0x0000000102947547 */ /* 0x000fec000b800000 */
[----:B------:R-:W-:Y:S02]  /*0ab0*/  SHF.L.U32 R11, R24, 0x10, RZ ;  /* 0x00000010180b7819 */ /* 0x000fe400000006ff */
[----:B------:R-:W-:Y:S02]  /*0ac0*/  SHF.L.U32 R12, R30, 0x10, RZ ;  /* 0x000000101e0c7819 */ /* 0x000fe400000006ff */
[----:B------:R-:W-:Y:S01]  /*0ad0*/  SHF.L.U32 R10, R22, 0x10, RZ ;  /* 0x00000010160a7819 */ /* 0x000fe200000006ff */
[----:B------:R-:W-:Y:S01]  /*0ae0*/  FADD.FTZ R13, R11, -UR42 ;  /* 0x8000002a0b0d7e21 */ /* 0x000fe20008010000 */
[----:B------:R-:W-:Y:S01]  /*0af0*/  SHF.L.U32 R11, R28, 0x10, RZ ;  /* 0x000000101c0b7819 */ /* 0x000fe200000006ff */
[----:B------:R-:W-:Y:S02]  /*0b00*/  FADD.FTZ R12, R12, -UR42 ;  /* 0x8000002a0c0c7e21 */ /* 0x000fe40008010000 */
[----:B------:R-:W-:Y:S01]  /*0b10*/  FMUL.FTZ R14, R3, R10 ;  /* 0x0000000a030e7220 */ /* 0x000fe20000410000 */
[----:B------:R-:W-:Y:S01]  /*0b20*/  FMUL.FTZ R13, R13, UR36 ;  /* 0x000000240d0d7c20 */ /* 0x000fe20008410000 */
[----:B------:R-:W-:Y:S01]  /*0b30*/  FMUL.FTZ R18, R12, UR36 ;  /* 0x000000240c127c20 */ /* 0x000fe20008410000 */
[----:B------:R-:W-:Y:S01]  /*0b40*/  SHF.L.U32 R12, R23, 0x10, RZ ;  /* 0x00000010170c7819 */ /* 0x000fe200000006ff */
[----:B------:R-:W-:Y:S01]  /*0b50*/  FADD.FTZ R16, RZ, R14 ;  /* 0x0000000eff107221 */ /* 0x000fe20000010000 */
[----:B------:R-:W-:Y:S01]  /*0b60*/  FFMA.FTZ R15, R13, R14, RZ ;  /* 0x0000000e0d0f7223 */ /* 0x000fe200000100ff */
[----:B------:R-:W-:Y:S01]  /*0b70*/  FMUL.FTZ R17, R4, R11 ;  /* 0x0000000b04117220 */ /* 0x000fe20000410000 */
[----:B------:R-:W-:Y:S01]  /*0b80*/  SHF.L.U32 R14, R21, 0x10, RZ ;  /* 0x00000010150e7819 */ /* 0x000fe200000006ff */
[----:B------:R-:W-:Y:S01]  /*0b90*/  FADD.FTZ R12, R12, -UR42 ;  /* 0x8000002a0c0c7e21 */ /* 0x000fe20008010000 */
[----:B------:R-:W-:Y:S01]  /*0ba0*/  FFMA.FTZ R13, R10, R13, RZ ;  /* 0x0000000d0a0d7223 */ /* 0x000fe200000100ff */
[----:B------:R-:W-:Y:S01]  /*0bb0*/  FADD.FTZ R16, R17, R16 ;  /* 0x0000001011107221 */ /* 0x000fe20000010000 */
[----:B------:R-:W-:Y:S01]  /*0bc0*/  FFMA.FTZ R17, R18, R17, R15 ;  /* 0x0000001112117223 */ /* 0x000fe2000001000f */
[----:B------:R-:W-:Y:S01]  /*0bd0*/  FMUL.FTZ R12, R12, UR36 ;  /* 0x000000240c0c7c20 */ /* 0x000fe20008410000 */
[----:B------:R-:W-:Y:S01]  /*0be0*/  FMUL.FTZ R15, R3, R14 ;  /* 0x0000000e030f7220 */ /* 0x000fe20000410000 */
[----:B------:R-:W-:-:S03]  /*0bf0*/  FFMA.FTZ R18, R11, R18, RZ ;  /* 0x000000120b127223 */ /* 0x000fc600000100ff */
[----:B------:R-:W-:Y:S01]  /*0c00*/  FFMA.FTZ R17, R12, R15, R17 ;  /* 0x0000000f0c117223 */ /* 0x000fe20000010011 */
[----:B------:R-:W-:Y:S01]  /*0c10*/  FFMA.FTZ R12, R14, R12, R13 ;  /* 0x0000000c0e0c7223 */ /* 0x000fe2000001000d */
[----:B------:R-:W-:Y:S01]  /*0c20*/  FADD.FTZ R13, RZ, R10 ;  /* 0x0000000aff0d7221 */ /* 0x000fe20000010000 */
[----:B------:R-:W-:Y:S01]  /*0c30*/  SHF.L.U32 R10, R29, 0x10, RZ ;  /* 0x000000101d0a7819 */ /* 0x000fe200000006ff */
[----:B------:R-:W-:Y:S01]  /*0c40*/  FADD.FTZ R16, R16, R15 ;  /* 0x0000000f10107221 */ /* 0x000fe20000010000 */
[----:B------:R-:W-:Y:S01]  /*0c50*/  FADD.FTZ R15, RZ, R11 ;  /* 0x0000000bff0f7221 */ /* 0x000fe20000010000 */
[----:B------:R-:W-:Y:S01]  /*0c60*/  SHF.L.U32 R11, R25, 0x10, RZ ;  /* 0x00000010190b7819 */ /* 0x000fe200000006ff */
[----:B------:R-:W-:Y:S01]  /*0c70*/  FADD.FTZ R14, R14, R13 ;  /* 0x0000000d0e0e7221 */ /* 0x000fe20000010000 */
[----:B------:R-:W-:-:S03]  /*0c80*/  FADD.FTZ R10, R10, -UR42 ;  /* 0x8000002a0a0a7e21 */ /* 0x000fc60008010000 */
[----:B------:R-:W-:Y:S01]  /*0c90*/  FMUL.FTZ R19, R4, R11 ;  /* 0x0000000b04137220 */ /* 0x000fe20000410000 */
[----:B------:R-:W-:Y:S01]  /*0ca0*/  FMUL.FTZ R10, R10, UR36 ;  /* 0x000000240a0a7c20 */ /* 0x000fe20008410000 */
[----:B------:R-:W-:Y:S02]  /*0cb0*/  FADD.FTZ R15, R11, R15 ;  /* 0x0000000f0b0f7221 */ /* 0x000fe40000010000 */
[----:B------:R-:W-:Y:S01]  /*0cc0*/  FADD.FTZ R16, R19, R16 ;  /* 0x0000001013107221 */ /* 0x000fe20000010000 */
[----:B------:R-:W-:Y:S01]  /*0cd0*/  FFMA.FTZ R13, R11, R10, R18 ;  /* 0x0000000a0b0d7223 */ /* 0x000fe20000010012 */
[----:B------:R-:W-:Y:S01]  /*0ce0*/  FFMA.FTZ R11, R10, R19, R17 ;  /* 0x000000130a0b7223 */ /* 0x000fe20000010011 */
[----:B------:R-:W-:Y:S06]  /*0cf0*/  BRA `(.L_x_209) ;  /* 0x0000000400207947 */ /* 0x000fec0003800000 */
.L_x_208:
[----:B------:R-:W-:Y:S02]  /*0d00*/  SHF.L.U32 R10, R24, 0x10, RZ ;  /* 0x00000010180a7819 */ /* 0x000fe400000006ff */
[----:B------:R-:W-:-:S03]  /*0d10*/  SHF.L.U32 R27, R22, 0x10, RZ ;  /* 0x00000010161b7819 */ /* 0x000fc600000006ff */
[----:B------:R-:W-:-:S04]  /*0d20*/  FADD.FTZ R10, R10, -UR42 ;  /* 0x8000002a0a0a7e21 */ /* 0x000fc80008010000 */
[----:B------:R-:W-:Y:S01]  /*0d30*/  FMUL.FTZ R11, R10, UR36 ;  /* 0x000000240a0b7c20 */ /* 0x000fe20008410000 */
[----:B------:R-:W-:-:S03]  /*0d40*/  SHF.L.U32 R10, R30, 0x10, RZ ;  /* 0x000000101e0a7819 */ /* 0x000fc600000006ff */
[----:B------:R-:W-:Y:S02]  /*0d50*/  FFMA.FTZ R12, R3, R11, R20 ;  /* 0x0000000b030c7223 */ /* 0x000fe40000010014 */
[----:B------:R-:W-:Y:S02]  /*0d60*/  FADD.FTZ R10, R10, -UR42 ;  /* 0x8000002a0a0a7e21 */ /* 0x000fe40008010000 */
[----:B------:R-:W-:Y:S02]  /*0d70*/  FMUL.FTZ R14, R12, -1.4426950216293334961 ;  /* 0xbfb8aa3b0c0e7820 */ /* 0x000fe40000410000 */
[----:B------:R-:W-:-:S04]  /*0d80*/  FMUL.FTZ R10, R10, UR36 ;  /* 0x000000240a0a7c20 */ /* 0x000fc80008410000 */
[----:B------:R-:W-:Y:S01]  /*0d90*/  FFMA.FTZ R13, R4, R10, R5 ;  /* 0x0000000a040d7223 */ /* 0x000fe20000010005 */
[----:B------:R-:W0:Y:S03]  /*0da0*/  MUFU.EX2 R14, R14 ;  /* 0x0000000e000e7308 */ /* 0x000e260000000800 */
[----:B------:R-:W-:-:S06]  /*0db0*/  FMUL.FTZ R17, R13, -1.4426950216293334961 ;  /* 0xbfb8aa3b0d117820 */ /* 0x000fcc0000410000 */
[----:B------:R-:W1:Y:S01]  /*0dc0*/  MUFU.EX2 R17, R17 ;  /* 0x0000001100117308 */ /* 0x000e620000000800 */
[----:B0-----:R-:W-:-:S06]  /*0dd0*/  FADD.FTZ R16, R14, 1 ;  /* 0x3f8000000e107421 */ /* 0x001fcc0000010000 */
[----:B------:R-:W0:Y:S01]  /*0de0*/  MUFU.RCP R16, R16 ;  /* 0x0000001000107308 */ /* 0x000e220000001000 */
[----:B-1----:R-:W-:Y:S01]  /*0df0*/  FADD.FTZ R15, R17, 1 ;  /* 0x3f800000110f7421 */ /* 0x002fe20000010000 */
[----:B------:R-:W-:-:S06]  /*0e00*/  SHF.L.U32 R17, R23, 0x10, RZ ;  /* 0x0000001017117819 */ /* 0x000fcc00000006ff */
[----:B------:R-:W1:Y:S01]  /*0e10*/  MUFU.RCP R15, R15 ;  /* 0x0000000f000f7308 */ /* 0x000e620000001000 */
[----:B0-----:R-:W-:Y:S01]  /*0e20*/  FADD.FTZ R19, -R16, 1 ;  /* 0x3f80000010137421 */ /* 0x001fe20000010100 */
[----:B------:R-:W-:-:S03]  /*0e30*/  FMUL.FTZ R14, R27, R16 ;  /* 0x000000101b0e7220 */ /* 0x000fc60000410000 */
[----:B------:R-:W-:Y:S01]  /*0e40*/  FFMA.FTZ R19, R12, R19, 1 ;  /* 0x3f8000000c137423 */ /* 0x000fe20000010013 */
[----:B------:R-:W-:-:S03]  /*0e50*/  SHF.L.U32 R12, R28, 0x10, RZ ;  /* 0x000000101c0c7819 */ /* 0x000fc600000006ff */
[----:B------:R-:W-:Y:S01]  /*0e60*/  FMUL.FTZ R14, R14, R19 ;  /* 0x000000130e0e7220 */ /* 0x000fe20000410000 */
[----:B-1----:R-:W-:Y:S01]  /*0e70*/  FADD.FTZ R18, -R15, 1 ;  /* 0x3f8000000f127421 */ /* 0x002fe20000010100 */
[----:B------:R-:W-:Y:S02]  /*0e80*/  FMUL.FTZ R12, R12, R15 ;  /* 0x0000000f0c0c7220 */ /* 0x000fe40000410000 */
[----:B------:R-:W-:Y:S01]  /*0e90*/  FMUL.FTZ R16, R3, R14 ;  /* 0x0000000e03107220 */ /* 0x000fe20000410000 */
[----:B------:R-:W-:Y:S01]  /*0ea0*/  FFMA.FTZ R13, R13, R18, 1 ;  /* 0x3f8000000d0d7423 */ /* 0x000fe20000010012 */
[----:B------:R-:W-:Y:S02]  /*0eb0*/  FADD.FTZ R18, R17, -UR42 ;  /* 0x8000002a11127e21 */ /* 0x000fe40008010000 */
[C---:B------:R-:W-:Y:S01]  /*0ec0*/  FFMA.FTZ R17, R11.reuse, R16, RZ ;  /* 0x000000100b117223 */ /* 0x040fe200000100ff */
[----:B------:R-:W-:Y:S01]  /*0ed0*/  FMUL.FTZ R13, R12, R13 ;  /* 0x0000000d0c0d7220 */ /* 0x000fe20000410000 */
[----:B------:R-:W-:Y:S01]  /*0ee0*/  FMUL.FTZ R18, R18, UR36 ;  /* 0x0000002412127c20 */ /* 0x000fe20008410000 */
[----:B------:R-:W-:Y:S01]  /*0ef0*/  FADD.FTZ R16, RZ, R16 ;  /* 0x00000010ff107221 */ /* 0x000fe20000010000 */
[----:B------:R-:W-:Y:S01]  /*0f00*/  FFMA.FTZ R11, R11, R14, RZ ;  /* 0x0000000e0b0b7223 */ /* 0x000fe200000100ff */
[----:B------:R-:W-:Y:S01]  /*0f10*/  FMUL.FTZ R15, R4, R13 ;  /* 0x0000000d040f7220 */ /* 0x000fe20000410000 */
[----:B------:R-:W-:-:S03]  /*0f20*/  FFMA.FTZ R12, R3, R18, R20 ;  /* 0x00000012030c7223 */ /* 0x000fc60000010014 */
[----:B------:R-:W-:Y:S01]  /*0f30*/  FFMA.FTZ R17, R10, R15, R17 ;  /* 0x0000000f0a117223 */ /* 0x000fe20000010011 */
[----:B------:R-:W-:Y:S01]  /*0f40*/  FMUL.FTZ R19, R12, -1.4426950216293334961 ;  /* 0xbfb8aa3b0c137820 */ /* 0x000fe20000410000 */
[----:B------:R-:W-:Y:S01]  /*0f50*/  FADD.FTZ R15, R15, R16 ;  /* 0x000000100f0f7221 */ /* 0x000fe20000010000 */
[----:B------:R-:W-:-:S04]  /*0f60*/  SHF.L.U32 R16, R21, 0x10, RZ ;  /* 0x0000001015107819 */ /* 0x000fc800000006ff */
[----:B------:R-:W0:Y:S02]  /*0f70*/  MUFU.EX2 R19, R19 ;  /* 0x0000001300137308 */ /* 0x000e240000000800 */
[----:B0-----:R-:W-:-:S06]  /*0f80*/  FADD.FTZ R27, R19, 1 ;  /* 0x3f800000131b7421 */ /* 0x001fcc0000010000 */
[----:B------:R-:W0:Y:S02]  /*0f90*/  MUFU.RCP R27, R27 ;  /* 0x0000001b001b7308 */ /* 0x000e240000001000 */
[----:B0-----:R-:W-:Y:S01]  /*0fa0*/  FMUL.FTZ R16, R16, R27 ;  /* 0x0000001b10107220 */ /* 0x001fe20000410000 */
[----:B------:R-:W-:-:S04]  /*0fb0*/  FADD.FTZ R27, -R27, 1 ;  /* 0x3f8000001b1b7421 */ /* 0x000fc80000010100 */
[----:B------:R-:W-:-:S04]  /*0fc0*/  FFMA.FTZ R12, R12, R27, 1 ;  /* 0x3f8000000c0c7423 */ /* 0x000fc8000001001b */
[----:B------:R-:W-:-:S04]  /*0fd0*/  FMUL.FTZ R16, R16, R12 ;  /* 0x0000000c10107220 */ /* 0x000fc80000410000 */
[-C--:B------:R-:W-:Y:S01]  /*0fe0*/  FMUL.FTZ R19, R3, R16.reuse ;  /* 0x0000001003137220 */ /* 0x080fe20000410000 */
[----:B------:R-:W-:-:S03]  /*0ff0*/  FFMA.FTZ R12, R18, R16, R11 ;  /* 0x00000010120c7223 */ /* 0x000fc6000001000b */
[----:B------:R-:W-:Y:S01]  /*1000*/  FFMA.FTZ R11, R18, R19, R17 ;  /* 0x00000013120b7223 */ /* 0x000fe20000010011 */
[----:B------:R-:W-:Y:S01]  /*1010*/  SHF.L.U32 R17, R29, 0x10, RZ ;  /* 0x000000101d117819 */ /* 0x000fe200000006ff */
[----:B------:R-:W-:-:S04]  /*1020*/  FADD.FTZ R15, R15, R19 ;  /* 0x000000130f0f7221 */ /* 0x000fc80000010000 */
[----:B------:R-:W-:Y:S01]  /*1030*/  FADD.FTZ R18, R17, -UR42 ;  /* 0x8000002a11127e21 */ /* 0x000fe20008010000 */
[----:B------:R-:W-:-:S03]  /*1040*/  FADD.FTZ R17, RZ, R14 ;  /* 0x0000000eff117221 */ /* 0x000fc60000010000 */
[----:B------:R-:W-:Y:S01]  /*1050*/  FMUL.FTZ R18, R18, UR36 ;  /* 0x0000002412127c20 */ /* 0x000fe20008410000 */
[----:B------:R-:W-:Y:S01]  /*1060*/  FADD.FTZ R14, R17, R16 ;  /* 0x00000010110e7221 */ /* 0x000fe20000010000 */
[----:B------:R-:W-:Y:S02]  /*1070*/  SHF.L.U32 R17, R25, 0x10, RZ ;  /* 0x0000001019117819 */ /* 0x000fe400000006ff */
        /* <DEDUP_REMOVED lines=9> */
[----:B------:R-:W-:-:S04]  /*1110*/  FMUL.FTZ R16, R4, R17 ;  /* 0x0000001104107220 */ /* 0x000fc80000410000 */
[----:B------:R-:W-:Y:S01]  /*1120*/  FFMA.FTZ R11, R18, R16, R11 ;  /* 0x00000010120b7223 */ /* 0x000fe2000001000b */
[----:B------:R-:W-:Y:S01]  /*1130*/  FADD.FTZ R16, R16, R15 ;  /* 0x0000000f10107221 */ /* 0x000fe20000010000 */
[----:B------:R-:W-:Y:S01]  /*1140*/  FFMA.FTZ R15, R10, R13, RZ ;  /* 0x0000000d0a0f7223 */ /* 0x000fe200000100ff */
[----:B------:R-:W-:-:S03]  /*1150*/  FADD.FTZ R10, RZ, R13 ;  /* 0x0000000dff0a7221 */ /* 0x000fc60000010000 */
[----:B------:R-:W-:Y:S01]  /*1160*/  FFMA.FTZ R13, R18, R17, R15 ;  /* 0x00000011120d7223 */ /* 0x000fe2000001000f */
[----:B------:R-:W-:-:S07]  /*1170*/  FADD.FTZ R15, R10, R17 ;  /* 0x000000110a0f7221 */ /* 0x000fce0000010000 */
.L_x_209:
        /* <DEDUP_REMOVED lines=32> */
.L_x_211:
[----:B------:R-:W-:Y:S05]  /*1380*/  BSYNC.RECONVERGENT B0 ;  /* 0x0000000000007941 */ /* 0x000fea0003800200 */
.L_x_210:
        /* <DEDUP_REMOVED lines=8> */
[----:B------:R-:W2:Y:S02]  /*1410*/  LDS.64 R16, [UR6+0x18] ;  /* 0x00001806ff107984 */ /* 0x000ea40008000a00 */
[----:B--2---:R-:W-:Y:S01]  /*1420*/  FADD.FTZ R27, R10, R16 ;  /* 0x000000100a1b7221 */ /* 0x004fe20000010000 */
[----:B0--3--:R-:W-:Y:S02]  /*1430*/  FADD.FTZ R10, R11, R17 ;  /* 0x000000110b0a7221 */ /* 0x009fe40000010000 */
[----:B-1----:R-:W0:Y:S02]  /*1440*/  LDS.128 R16, [UR6+0x20] ;  /* 0x00002006ff107984 */ /* 0x002e240008000c00 */
        /* <DEDUP_REMOVED lines=29> */
.L_x_213:
[----:B------:R-:W-:Y:S05]  /*1620*/  BSYNC.RECONVERGENT B0 ;  /* 0x0000000000007941 */ /* 0x000fea0003800200 */
.L_x_212:
[----:B------:R-:W-:Y:S06]  /*1630*/  BAR.SYNC.DEFER_BLOCKING 0x0 ;  /* 0x0000000000007b1d */ /* 0x000fec0000010000 */
[----:B------:R-:W-:Y:S04]  /*1640*/  BSSY.RECONVERGENT B0, `(.L_x_214) ;  /* 0x000009d000007945 */ /* 0x000fe80003800200 */
[----:B------:R-:W-:Y:S05]  /*1650*/  @P1 BRA `(.L_x_215) ;  /* 0x00000008006c1947 */ /* 0x000fea0003800000 */
[----:B-1----:R-:W1:Y:S02]  /*1660*/  LDS.128 R16, [R2+0xe0] ;  /* 0x0000e00002107984 */ /* 0x002e640000000c00 */
[----:B-1----:R-:W-:Y:S01]  /*1670*/  FADD.FTZ R16, R12, R16 ;  /* 0x000000100c107221 */ /* 0x002fe20000010000 */
[----:B------:R-:W-:Y:S01]  /*1680*/  FADD.FTZ R17, R13, R17 ;  /* 0x000000110d117221 */ /* 0x000fe20000010000 */
[----:B------:R-:W-:Y:S01]  /*1690*/  FADD.FTZ R18, R14, R18 ;  /* 0x000000120e127221 */ /* 0x000fe20000010000 */
[----:B------:R-:W-:Y:S02]  /*16a0*/  FADD.FTZ R19, R15, R19 ;  /* 0x000000130f137221 */ /* 0x000fe40000010000 */
[----:B------:R-:W1:Y:S02]  /*16b0*/  LDS.128 R12, [R2+0x1c0] ;  /* 0x0001c000020c7984 */ /* 0x000e640000000c00 */
[----:B-1----:R-:W-:Y:S01]  /*16c0*/  FADD.FTZ R16, R16, R12 ;  /* 0x0000000c10107221 */ /* 0x002fe20000010000 */
[----:B------:R-:W-:Y:S01]  /*16d0*/  FADD.FTZ R17, R17, R13 ;  /* 0x0000000d11117221 */ /* 0x000fe20000010000 */
[----:B------:R-:W-:Y:S01]  /*16e0*/  FADD.FTZ R18, R18, R14 ;  /* 0x0000000e12127221 */ /* 0x000fe20000010000 */
[----:B------:R-:W-:-:S02]  /*16f0*/  FADD.FTZ R19, R19, R15 ;  /* 0x0000000f13137221 */ /* 0x000fc40000010000 */
[----:B------:R-:W1:Y:S02]  /*1700*/  LDS.128 R12, [R2+0x2a0] ;  /* 0x0002a000020c7984 */ /* 0x000e640000000c00 */
        /* <DEDUP_REMOVED lines=143> */
[----:B------:R-:W-:-:S07]  /*2000*/  FADD.FTZ R15, R19, R15 ;  /* 0x0000000f130f7221 */ /* 0x000fce0000010000 */
.L_x_215:
[----:B------:R-:W-:Y:S05]  /*2010*/  BSYNC.RECONVERGENT B0 ;  /* 0x0000000000007941 */ /* 0x000fea0003800200 */
.L_x_214:
[----:B------:R-:W-:Y:S04]  /*2020*/  BSSY.RECONVERGENT B0, `(.L_x_216) ;  /* 0x000001d000007945 */ /* 0x000fe80003800200 */
[----:B------:R-:W-:Y:S05]  /*2030*/  @P1 BRA `(.L_x_217) ;  /* 0x00000000006c1947 */ /* 0x000fea0003800000 */
[----:B------:R-:W4:Y:S01]  /*2040*/  LDC.64 R16, c[0x0][0x3d8] ;  /* 0x0000f600ff107b82 */ /* 0x000f220000000a00 */
[----:B-1----:R-:W-:-:S04]  /*2050*/  IMAD R19, R26, 0xe, R36 ;  /* 0x0000000e1a137824 */ /* 0x002fc800078e0224 */
[----:B----4-:R-:W-:-:S03]  /*2060*/  IMAD.WIDE R16, R19, 0x4, R16 ;  /* 0x0000000413107825 */ /* 0x010fc600078e0210 */
[----:B------:R-:W1:Y:S02]  /*2070*/  LDC.64 R18, c[0x0][0x3f8] ;  /* 0x0000fe00ff127b82 */ /* 0x000e640000000a00 */
[----:B------:R4:W-:Y:S01]  /*2080*/  REDG.E.ADD.F32.FTZ.RN.STRONG.GPU desc[UR26][R16.64], R12 ;  /* 0x0000000c100079a6 */ /* 0x0009e2000c12f31a */
[----:B-1----:R-:W-:-:S04]  /*2090*/  LEA.HI R26, P1, R19, R18, RZ, 0x1 ;  /* 0x00000012131a7211 */ /* 0x002fc800078308ff */
[----:B--2---:R-:W-:-:S04]  /*20a0*/  IADD3.X R27, PT, PT, RZ, R19, RZ, P1, !PT ;  /* 0x00000013ff1b7210 */ /* 0x004fc80000ffe4ff */
        /* <DEDUP_REMOVED lines=20> */
.L_x_217:
[----:B------:R-:W-:Y:S05]  /*21f0*/  BSYNC.RECONVERGENT B0 ;  /* 0x0000000000007941 */ /* 0x000fea0003800200 */
.L_x_216:
        /* <DEDUP_REMOVED lines=17> */
[----:B-1----:R-:W-:Y:S02]  /*2310*/  SEL R19, RZ, UR31, P1 ;  /* 0x0000001fff137c07 */ /* 0x002fe40008800000 */
[----:B------:R-:W-:Y:S02]  /*2320*/  MOV R14, UR20 ;  /* 0x00000014000e7c02 */ /* 0x000fe40008000f00 */
[----:B------:R-:W-:Y:S02]  /*2330*/  ISETP.NE.AND P1, PT, R19, -0x1, PT ;  /* 0xffffffff1300780c */ /* 0x000fe40003f25270 */
[----:B------:R-:W-:Y:S01]  /*2340*/  IADD3 R17, PT, PT, -R16, 0x1, RZ ;  /* 0x0000000110117810 */ /* 0x000fe20007ffe1ff */
        /* <DEDUP_REMOVED lines=8> */
.L_x_220:
[----:B----4-:R-:W4:Y:S04]  /*23d0*/  LDG.E.STRONG.GPU R14, desc[UR26][R12.64] ;  /* 0x0000001a0c0e7981 */ /* 0x010f28000c1ef900 */
[----:B----4-:R-:W-:Y:S01]  /*23e0*/  CCTL.IVALL ;  /* 0x00000000ff00798f */ /* 0x010fe20002000000 */
[----:B------:R-:W-:Y:S05]  /*23f0*/  YIELD ;  /* 0x0000000000007946 */ /* 0x000fea0003800000 */
[----:B------:R-:W-:-:S13]  /*2400*/  ISETP.NE.AND P1, PT, R14, R19, PT ;  /* 0x000000130e00720c */ /* 0x000fda0003f25270 */
[----:B------:R-:W-:Y:S05]  /*2410*/  @P1 BRA `(.L_x_220) ;  /* 0xfffffffc00ec1947 */ /* 0x000fea000383ffff */
.L_x_219:
[----:B------:R-:W-:Y:S05]  /*2420*/  WARPSYNC.ALL ;  /* 0x0000000000007948 */ /* 0x000fea0003800000 */
[----:B------:R-:W-:Y:S01]  /*2430*/  BAR.SYNC.DEFER_BLOCKING 0x0 ;  /* 0x0000000000007b1d */ /* 0x000fe20000010000 */
[----:B------:R-:W-:-:S05]  /*2440*/  HFMA2 R26, -RZ, RZ, 0, 0 ;  /* 0x00000000ff1a7431 */ /* 0x000fca00000001ff */
[----:B------:R-:W-:Y:S05]  /*2450*/  @!P4 BRA `(.L_x_221) ;  /* 0x000000040078c947 */ /* 0x000fea0003800000 */
[----:B------:R-:W-:Y:S01]  /*2460*/  MOV R26, RZ ;  /* 0x000000ff001a7202 */ /* 0x000fe20000000f00 */
        /* <DEDUP_REMOVED lines=9> */
.L_x_222:
[----:B------:R-:W-:-:S13]  /*2500*/  ISETP.EQ.OR P1, PT, RZ, UR37, P3 ;  /* 0x00000025ff007c0c */ /* 0x000fda0009f22670 */
[----:B------:R-:W-:-:S05]  /*2510*/  VOTEU.ALL UP1, P1 ;  /* 0x0000000000ff7886 */ /* 0x000fca0000820000 */
[----:B------:R-:W-:-:S06]  /*2520*/  @!UP1 UIMAD.WIDE.U32 UR38, UR18, 0x8, UR6 ;  /* 0x00000008122698a5 */ /* 0x000fcc000f8e0006 */
[----:B----4-:R-:W-:Y:S02]  /*2530*/  MOV R14, UR38 ;  /* 0x00000026000e7c02 */ /* 0x010fe40008000f00 */
[----:B------:R-:W-:-:S06]  /*2540*/  MOV R15, UR39 ;  /* 0x00000027000f7c02 */ /* 0x000fcc0008000f00 */
[----:B------:R-:W0:Y:S01]  /*2550*/  @!P1 LDG.E.64 R14, desc[UR26][R14.64] ;  /* 0x0000001a0e0e9981 */ /* 0x000e22000c1e1b00 */
[----:B------:R-:W-:-:S04]  /*2560*/  IADD3 R12, PT, PT, R26, 0x1, RZ ;  /* 0x000000011a0c7810 */ /* 0x000fc80007ffe0ff */
[----:B------:R-:W-:Y:S02]  /*2570*/  ISETP.EQ.OR P4, PT, R12, UR28, P3 ;  /* 0x0000001c0c007c0c */ /* 0x000fe40009f82670 */
[----:B------:R-:W-:-:S04]  /*2580*/  IADD3 R16, PT, PT, R26, 0x2, RZ ;  /* 0x000000021a107810 */ /* 0x000fc80007ffe0ff */
[----:B------:R-:W-:Y:S02]  /*2590*/  ISETP.EQ.OR P6, PT, R16, UR28, P3 ;  /* 0x0000001c10007c0c */ /* 0x000fe40009fc2670 */
[----:B------:R-:W-:-:S05]  /*25a0*/  IADD3 R16, PT, PT, R26, 0x3, RZ ;  /* 0x000000031a107810 */ /* 0x000fca0007ffe0ff */
[----:B------:R-:W-:Y:S01]  /*25b0*/  VOTEU.ALL UP1, P4 ;  /* 0x0000000000ff7886 */ /* 0x000fe20002020000 */
[----:B------:R-:W-:-:S04]  /*25c0*/  ISETP.EQ.OR P5, PT, R16, UR28, P3 ;  /* 0x0000001c10007c0c */ /* 0x000fc80009fa2670 */
[----:B------:R-:W-:Y:S01]  /*25d0*/  @!UP1 UIMAD.WIDE.U32 UR38, UR19, 0x8, UR6 ;  /* 0x00000008132698a5 */ /* 0x000fe2000f8e0006 */
[----:B------:R-:W-:-:S05]  /*25e0*/  VOTEU.ALL UP1, P6 ;  /* 0x0000000000ff7886 */ /* 0x000fca0003020000 */
[----:B------:R-:W-:Y:S02]  /*25f0*/  MOV R12, UR38 ;  /* 0x00000026000c7c02 */ /* 0x000fe40008000f00 */
[----:B------:R-:W-:Y:S01]  /*2600*/  MOV R13, UR39 ;  /* 0x00000027000d7c02 */ /* 0x000fe20008000f00 */
[----:B------:R-:W-:Y:S01]  /*2610*/  @!UP1 UIMAD.WIDE.U32 UR38, UR20, 0x8, UR6 ;  /* 0x00000008142698a5 */ /* 0x000fe2000f8e0006 */
[----:B------:R-:W-:-:S04]  /*2620*/  VOTEU.ALL UP1, P5 ;  /* 0x0000000000ff7886 */ /* 0x000fc80002820000 */
[----:B------:R-:W4:Y:S01]  /*2630*/  @!P4 LDG.E.64 R12, desc[UR26][R12.64] ;  /* 0x0000001a0c0cc981 */ /* 0x000f22000c1e1b00 */
[----:B------:R-:W-:Y:S02]  /*2640*/  MOV R16, UR38 ;  /* 0x0000002600107c02 */ /* 0x000fe40008000f00 */
[----:B------:R-:W-:Y:S01]  /*2650*/  MOV R17, UR39 ;  /* 0x0000002700117c02 */ /* 0x000fe20008000f00 */
[----:B------:R-:W-:-:S05]  /*2660*/  @!UP1 UIMAD.WIDE.U32 UR38, UR21, 0x8, UR6 ;  /* 0x00000008152698a5 */ /* 0x000fca000f8e0006 */
[----:B------:R-:W5:Y:S01]  /*2670*/  @!P6 LDG.E.64 R16, desc[UR26][R16.64] ;  /* 0x0000001a1010e981 */ /* 0x000f62000c1e1b00 */
[----:B0--3--:R-:W-:Y:S01]  /*2680*/  @!P1 FADD.FTZ R10, R10, R14 ;  /* 0x0000000e0a0a9221 */ /* 0x009fe20000010000 */
[----:B------:R-:W-:Y:S01]  /*2690*/  IADD3 R14, PT, PT, R26, 0x4, RZ ;  /* 0x000000041a0e7810 */ /* 0x000fe20007ffe0ff */
[----:B------:R-:W-:Y:S01]  /*26a0*/  @!P1 FADD.FTZ R11, R11, R15 ;  /* 0x0000000f0b0b9221 */ /* 0x000fe20000010000 */
[----:B------:R-:W-:Y:S02]  /*26b0*/  MOV R15, UR39 ;  /* 0x00000027000f7c02 */ /* 0x000fe40008000f00 */
[----:B------:R-:W-:Y:S02]  /*26c0*/  ISETP.EQ.OR P1, PT, R14, UR28, P3 ;  /* 0x0000001c0e007c0c */ /* 0x000fe40009f22670 */
[----:B------:R-:W-:-:S06]  /*26d0*/  MOV R14, UR38 ;  /* 0x00000026000e7c02 */ /* 0x000fcc0008000f00 */
[----:B------:R-:W3:Y:S05]  /*26e0*/  @!P5 LDG.E.64 R14, desc[UR26][R14.64] ;  /* 0x0000001a0e0ed981 */ /* 0x000eea000c1e1b00 */
[----:B------:R-:W-:Y:S01]  /*26f0*/  VOTEU.ALL UP1, P1 ;  /* 0x0000000000ff7886 */ /* 0x000fe20000820000 */
[----:B----4-:R-:W-:Y:S01]  /*2700*/  @!P4 FADD.FTZ R10, R10, R12 ;  /* 0x0000000c0a0ac221 */ /* 0x010fe20000010000 */
[----:B------:R-:W-:Y:S01]  /*2710*/  IADD3 R12, PT, PT, R26, 0x5, RZ ;  /* 0x000000051a0c7810 */ /* 0x000fe20007ffe0ff */
[----:B------:R-:W-:-:S03]  /*2720*/  @!P4 FADD.FTZ R11, R11, R13 ;  /* 0x0000000d0b0bc221 */ /* 0x000fc60000010000 */
[----:B------:R-:W-:Y:S02]  /*2730*/  ISETP.EQ.OR P4, PT, R12, UR28, P3 ;  /* 0x0000001c0c007c0c */ /* 0x000fe40009f82670 */
[----:B------:R-:W-:Y:S01]  /*2740*/  IADD3 R12, PT, PT, R26, 0x6, RZ ;  /* 0x000000061a0c7810 */ /* 0x000fe20007ffe0ff */
[----:B-----5:R-:W-:Y:S01]  /*2750*/  @!P6 FADD.FTZ R10, R10, R16 ;  /* 0x000000100a0ae221 */ /* 0x020fe20000010000 */
        /* <DEDUP_REMOVED lines=9> */
[----:B------:R-:W4:Y:S01]  /*27f0*/  @!P1 LDG.E.64 R18, desc[UR26][R18.64] ;  /* 0x0000001a12129981 */ /* 0x000f22000c1e1b00 */
        /* <DEDUP_REMOVED lines=11> */
[----:B------:R-:W5:Y:S02]  /*28b0*/  @!P6 LDG.E.64 R12, desc[UR26][R12.64] ;  /* 0x0000001a0c0ce981 */ /* 0x000f64000c1e1b00 */
[----:B------:R-:W-:Y:S02]  /*28c0*/  MOV R16, UR40 ;  /* 0x0000002800107c02 */ /* 0x000fe40008000f00 */
[----:B------:R-:W-:-:S06]  /*28d0*/  MOV R17, UR41 ;  /* 0x0000002900117c02 */ /* 0x000fcc0008000f00 */
[----:B------:R-:W2:Y:S01]  /*28e0*/  @!P5 LDG.E.64 R16, desc[UR26][R16.64] ;  /* 0x0000001a1010d981 */ /* 0x000ea2000c1e1b00 */
[----:B------:R-:W-:Y:S01]  /*28f0*/  IADD3 R26, PT, PT, R26, 0x8, RZ ;  /* 0x000000081a1a7810 */ /* 0x000fe20007ffe0ff */
[----:B------:R-:W-:Y:S02]  /*2900*/  UIADD3 UR37, UPT, UPT, UR37, 0x8, URZ ;  /* 0x0000000825257890 */ /* 0x000fe4000fffe0ff */
[----:B------:R-:W-:Y:S01]  /*2910*/  ULEA UR18, UR29, UR18, 0x3 ;  /* 0x000000121d127291 */ /* 0x000fe2000f8e18ff */
[----:B----4-:R-:W-:Y:S01]  /*2920*/  @!P1 FADD.FTZ R10, R10, R18 ;  /* 0x000000120a0a9221 */ /* 0x010fe20000010000 */
[----:B------:R-:W-:Y:S01]  /*2930*/  @!P1 FADD.FTZ R11, R11, R19 ;  /* 0x000000130b0b9221 */ /* 0x000fe20000010000 */
[----:B------:R-:W-:Y:S01]  /*2940*/  ISETP.NE.AND P1, PT, R26, UR35, PT ;  /* 0x000000231a007c0c */ /* 0x000fe2000bf25270 */
[----:B------:R-:W-:Y:S02]  /*2950*/  ULEA UR19, UR29, UR19, 0x3 ;  /* 0x000000131d137291 */ /* 0x000fe4000f8e18ff */
[----:B------:R-:W-:-:S02]  /*2960*/  ULEA UR20, UR29, UR20, 0x3 ;  /* 0x000000141d147291 */ /* 0x000fc4000f8e18ff */
[----:B------:R-:W-:Y:S02]  /*2970*/  ULEA UR21, UR29, UR21, 0x3 ;  /* 0x000000151d157291 */ /* 0x000fe4000f8e18ff */
[----:B------:R-:W-:Y:S02]  /*2980*/  ULEA UR22, UR29, UR22, 0x3 ;  /* 0x000000161d167291 */ /* 0x000fe4000f8e18ff */
[----:B------:R-:W-:Y:S02]  /*2990*/  ULEA UR23, UR29, UR23, 0x3 ;  /* 0x000000171d177291 */ /* 0x000fe4000f8e18ff */
[----:B------:R-:W-:Y:S02]  /*29a0*/  ULEA UR24, UR29, UR24, 0x3 ;  /* 0x000000181d187291 */ /* 0x000fe4000f8e18ff */
[----:B------:R-:W-:Y:S01]  /*29b0*/  ULEA UR25, UR29, UR25, 0x3 ;  /* 0x000000191d197291 */ /* 0x000fe2000f8e18ff */
[----:B---3--:R-:W-:Y:S01]  /*29c0*/  @!P4 FADD.FTZ R10, R10, R14 ;  /* 0x0000000e0a0ac221 */ /* 0x008fe20000010000 */
[----:B------:R-:W-:-:S03]  /*29d0*/  @!P4 FADD.FTZ R11, R11, R15 ;  /* 0x0000000f0b0bc221 */ /* 0x000fc60000010000 */
[----:B-----5:R-:W-:Y:S01]  /*29e0*/  @!P6 FADD.FTZ R10, R10, R12 ;  /* 0x0000000c0a0ae221 */ /* 0x020fe20000010000 */
[----:B------:R-:W-:-:S03]  /*29f0*/  @!P6 FADD.FTZ R11, R11, R13 ;  /* 0x0000000d0b0be221 */ /* 0x000fc60000010000 */
[----:B--2---:R-:W-:Y:S01]  /*2a00*/  @!P5 FADD.FTZ R10, R10, R16 ;  /* 0x000000100a0ad221 */ /* 0x004fe20000010000 */
[----:B------:R-:W-:Y:S01]  /*2a10*/  @!P5 FADD.FTZ R11, R11, R17 ;  /* 0x000000110b0bd221 */ /* 0x000fe20000010000 */
[----:B------:R-:W-:Y:S06]  /*2a20*/  @P1 BRA `(.L_x_222) ;  /* 0xfffffff800b41947 */ /* 0x000fec000383ffff */
[----:B------:R-:W-:-:S07]  /*2a30*/  MOV R26, UR35 ;  /* 0x00000023001a7c02 */ /* 0x000fce0008000f00 */
.L_x_221:
        /* <DEDUP_REMOVED lines=16> */
[----:B------:R-:W-:Y:S01]  /*2b40*/  MOV R17, UR29 ;  /* 0x0000001d00117c02 */ /* 0x000fe20008000f00 */
[----:B------:R-:W0:Y:S01]  /*2b50*/  @!P1 LDG.E.64 R12, desc[UR26][R12.64] ;  /* 0x0000001a0c0c9981 */ /* 0x000e22000c1e1b00 */
[----:B-1----:R-:W-:Y:S01]  /*2b60*/  MOV R19, 0x8 ;  /* 0x0000000800137802 */ /* 0x002fe20000000f00 */
[-C--:B------:R-:W-:Y:S02]  /*2b70*/  @!P4 IMAD R14, R14, R15.reuse, UR5 ;  /* 0x000000050e0ece24 */ /* 0x080fe4000f8e020f */
[----:B------:R-:W-:-:S02]  /*2b80*/  @!P5 IMAD R18, R18, R15, UR5 ;  /* 0x000000051212de24 */ /* 0x000fc4000f8e020f */
[----:B------:R-:W-:Y:S02]  /*2b90*/  HFMA2 R15, -RZ, RZ, 0, 4.76837158203125e-07 ;  /* 0x00000008ff0f7431 */ /* 0x000fe400000001ff */
[----:B------:R-:W-:Y:S02]  /*2ba0*/  @!P6 IMAD R16, R16, R17, UR5 ;  /* 0x000000051010ee24 */ /* 0x000fe4000f8e0211 */
[----:B------:R-:W-:Y:S02]  /*2bb0*/  HFMA2 R17, -RZ, RZ, 0, 4.76837158203125e-07 ;  /* 0x00000008ff117431 */ /* 0x000fe400000001ff */
[----:B------:R-:W-:-:S04]  /*2bc0*/  @!P4 IMAD.WIDE.U32 R14, R14, R15, UR6 ;  /* 0x000000060e0ece25 */ /* 0x000fc8000f8e000f */
[----:B------:R-:W-:Y:S02]  /*2bd0*/  @!P5 IMAD.WIDE.U32 R18, R18, R19, UR6 ;  /* 0x000000061212de25 */ /* 0x000fe4000f8e0013 */
[----:B------:R-:W4:Y:S02]  /*2be0*/  @!P4 LDG.E.64 R14, desc[UR26][R14.64] ;  /* 0x0000001a0e0ec981 */ /* 0x000f24000c1e1b00 */
[----:B------:R-:W-:Y:S02]  /*2bf0*/  @!P6 IMAD.WIDE.U32 R16, R16, R17, UR6 ;  /* 0x000000061010ee25 */ /* 0x000fe4000f8e0011 */
[----:B------:R-:W5:Y:S04]  /*2c00*/  @!P5 LDG.E.64 R18, desc[UR26][R18.64] ;  /* 0x0000001a1212d981 */ /* 0x000f68000c1e1b00 */
[----:B------:R-:W2:Y:S01]  /*2c10*/  @!P6 LDG.E.64 R16, desc[UR26][R16.64] ;  /* 0x0000001a1010e981 */ /* 0x000ea2000c1e1b00 */
[----:B------:R-:W-:Y:S01]  /*2c20*/  IADD3 R26, PT, PT, R26, 0x4, RZ ;  /* 0x000000041a1a7810 */ /* 0x000fe20007ffe0ff */
[----:B0--3--:R-:W-:Y:S01]  /*2c30*/  @!P1 FADD.FTZ R10, R10, R12 ;  /* 0x0000000c0a0a9221 */ /* 0x009fe20000010000 */
[----:B------:R-:W-:-:S03]  /*2c40*/  @!P1 FADD.FTZ R11, R11, R13 ;  /* 0x0000000d0b0b9221 */ /* 0x000fc60000010000 */
[----:B----4-:R-:W-:Y:S01]  /*2c50*/  @!P4 FADD.FTZ R10, R10, R14 ;  /* 0x0000000e0a0ac221 */ /* 0x010fe20000010000 */
[----:B------:R-:W-:-:S03]  /*2c60*/  @!P4 FADD.FTZ R11, R11, R15 ;  /* 0x0000000f0b0bc221 */ /* 0x000fc60000010000 */
[----:B-----5:R-:W-:Y:S01]  /*2c70*/  @!P5 FADD.FTZ R10, R10, R18 ;  /* 0x000000120a0ad221 */ /* 0x020fe20000010000 */
[----:B------:R-:W-:-:S03]  /*2c80*/  @!P5 FADD.FTZ R11, R11, R19 ;  /* 0x000000130b0bd221 */ /* 0x000fc60000010000 */
[----:B--2---:R-:W-:Y:S01]  /*2c90*/  @!P6 FADD.FTZ R10, R10, R16 ;  /* 0x000000100a0ae221 */ /* 0x004fe20000010000 */
[----:B------:R-:W-:-:S07]  /*2ca0*/  @!P6 FADD.FTZ R11, R11, R17 ;  /* 0x000000110b0be221 */ /* 0x000fce0000010000 */
.L_x_223:
        /* <DEDUP_REMOVED lines=8> */
[----:B------:R-:W-:Y:S02]  /*2d30*/  MOV R17, UR29 ;  /* 0x0000001d00117c02 */ /* 0x000fe40008000f00 */
[----:B------:R-:W-:-:S05]  /*2d40*/  MOV R15, 0x8 ;  /* 0x00000008000f7802 */ /* 0x000fca0000000f00 */
[----:B------:R-:W-:Y:S02]  /*2d50*/  @!P4 IMAD R14, R26, R13, UR5 ;  /* 0x000000051a0ece24 */ /* 0x000fe4000f8e020d */
[----:B------:R-:W-:Y:S02]  /*2d60*/  HFMA2 R13, -RZ, RZ, 0, 4.76837158203125e-07 ;  /* 0x00000008ff0d7431 */ /* 0x000fe400000001ff */
[----:B------:R-:W-:Y:S02]  /*2d70*/  @!P1 IMAD R12, R12, R17, UR5 ;  /* 0x000000050c0c9e24 */ /* 0x000fe4000f8e0211 */
[----:B------:R-:W-:-:S04]  /*2d80*/  @!P4 IMAD.WIDE.U32 R14, R14, R15, UR6 ;  /* 0x000000060e0ece25 */ /* 0x000fc8000f8e000f */
[----:B------:R-:W-:Y:S02]  /*2d90*/  @!P1 IMAD.WIDE.U32 R12, R12, R13, UR6 ;  /* 0x000000060c0c9e25 */ /* 0x000fe4000f8e000d */
[----:B------:R-:W0:Y:S04]  /*2da0*/  @!P4 LDG.E.64 R14, desc[UR26][R14.64] ;  /* 0x0000001a0e0ec981 */ /* 0x000e28000c1e1b00 */
[----:B------:R-:W4:Y:S01]  /*2db0*/  @!P1 LDG.E.64 R12, desc[UR26][R12.64] ;  /* 0x0000001a0c0c9981 */ /* 0x000f22000c1e1b00 */
[----:B------:R-:W-:Y:S01]  /*2dc0*/  IADD3 R26, PT, PT, R26, 0x2, RZ ;  /* 0x000000021a1a7810 */ /* 0x000fe20007ffe0ff */
[----:B0--3--:R-:W-:Y:S01]  /*2dd0*/  @!P4 FADD.FTZ R10, R10, R14 ;  /* 0x0000000e0a0ac221 */ /* 0x009fe20000010000 */
[----:B------:R-:W-:-:S03]  /*2de0*/  @!P4 FADD.FTZ R11, R11, R15 ;  /* 0x0000000f0b0bc221 */ /* 0x000fc60000010000 */
[----:B----4-:R-:W-:Y:S01]  /*2df0*/  @!P1 FADD.FTZ R10, R10, R12 ;  /* 0x0000000c0a0a9221 */ /* 0x010fe20000010000 */
[----:B------:R-:W-:-:S07]  /*2e00*/  @!P1 FADD.FTZ R11, R11, R13 ;  /* 0x0000000d0b0b9221 */ /* 0x000fce0000010000 */
.L_x_224:
        /* <DEDUP_REMOVED lines=11> */
.L_x_225:
[----:B------:R-:W-:Y:S05]  /*2ec0*/  BSYNC.RECONVERGENT B0 ;  /* 0x0000000000007941 */ /* 0x000fea0003800200 */
.L_x_218:
[----:B------:R-:W5:Y:S01]  /*2ed0*/  S2UR UR7, SR_CgaCtaId ;  /* 0x00000000000779c3 */ /* 0x000f620000008800 */
[----:B------:R-:W-:Y:S01]  /*2ee0*/  UMOV UR6, 0x400 ;  /* 0x0000040000067882 */ /* 0x000fe20000000000 */
[----:B------:R-:W-:Y:S02]  /*2ef0*/  SHF.L.U32 R24, R24, 0x10, RZ ;  /* 0x0000001018187819 */ /* 0x000fe400000006ff */
[----:B------:R-:W-:Y:S02]  /*2f00*/  SHF.L.U32 R30, R30, 0x10, RZ ;  /* 0x000000101e1e7819 */ /* 0x000fe400000006ff */
[----:B----4-:R-:W-:Y:S02]  /*2f10*/  SHF.L.U32 R17, R23, 0x10, RZ ;  /* 0x0000001017117819 */ /* 0x010fe400000006ff */
[----:B------:R-:W-:Y:S02]  /*2f20*/  SHF.L.U32 R16, R29, 0x10, RZ ;  /* 0x000000101d107819 */ /* 0x000fe400000006ff */
[----:B------:R-:W-:Y:S01]  /*2f30*/  SHF.L.U32 R22, R22, 0x10, RZ ;  /* 0x0000001016167819 */ /* 0x000fe200000006ff */
[----:B------:R-:W-:Y:S01]  /*2f40*/  FADD.FTZ R17, R17, -UR42 ;  /* 0x8000002a11117e21 */ /* 0x000fe20008010000 */
[----:B------:R-:W-:Y:S01]  /*2f50*/  SHF.L.U32 R13, R28, 0x10, RZ ;  /* 0x000000101c0d7819 */ /* 0x000fe200000006ff */
[----:B------:R-:W-:Y:S01]  /*2f60*/  FADD.FTZ R16, R16, -UR42 ;  /* 0x8000002a10107e21 */ /* 0x000fe20008010000 */
[----:B-----5:R-:W-:-:S09]  /*2f70*/  ULEA UR6, UR7, UR6, 0x18 ;  /* 0x0000000607067291 */ /* 0x020fd2000f8ec0ff */
[----:B------:R-:W-:Y:S01]  /*2f80*/  @!P3 STS.64 [UR6+0x88], R10 ;  /* 0x0000880aff00b988 */ /* 0x000fe20008000a06 */
[----:B------:R-:W-:Y:S06]  /*2f90*/  BAR.SYNC.DEFER_BLOCKING 0x0 ;  /* 0x0000000000007b1d */ /* 0x000fec0000010000 */
[----:B0--3--:R-:W0:Y:S01]  /*2fa0*/  LDS.64 R10, [UR6+0x88] ;  /* 0x00008806ff0a7984 */ /* 0x009e220008000a00 */
[----:B------:R-:W0:Y:S02]  /*2fb0*/  LDCU UR6, c[0x0][0x42c] ;  /* 0x00008580ff0677ac */ /* 0x000e240008000800 */
[----:B0-----:R-:W-:Y:S01]  /*2fc0*/  FMUL.FTZ R14, R10, UR6 ;  /* 0x000000060a0e7c20 */ /* 0x001fe20008410000 */
[----:B------:R-:W-:Y:S01]  /*2fd0*/  FMUL.FTZ R15, R11, UR6 ;  /* 0x000000060b0f7c20 */ /* 0x000fe20008410000 */
[----:B------:R-:W-:Y:S01]  /*2fe0*/  FADD.FTZ R11, R24, -UR42 ;  /* 0x8000002a180b7e21 */ /* 0x000fe20008010000 */
[----:B------:R-:W-:-:S03]  /*2ff0*/  FADD.FTZ R10, R30, -UR42 ;  /* 0x8000002a1e0a7e21 */ /* 0x000fc60008010000 */
[----:B------:R-:W-:Y:S01]  /*3000*/  FMUL.FTZ R11, R11, UR36 ;  /* 0x000000240b0b7c20 */ /* 0x000fe20008410000 */
[----:B------:R-:W-:Y:S01]  /*3010*/  FMUL.FTZ R10, R10, UR36 ;  /* 0x000000240a0a7c20 */ /* 0x000fe20008410000 */
[----:B------:R-:W-:Y:S06]  /*3020*/  @!P2 BRA `(.L_x_226) ;  /* 0x000000000048a947 */ /* 0x000fec0003800000 */
[----:B------:R-:W-:Y:S01]  /*3030*/  FFMA.FTZ R18, R3, R11, R20 ;  /* 0x0000000b03127223 */ /* 0x000fe20000010014 */
[----:B------:R-:W-:-:S03]  /*3040*/  FFMA.FTZ R12, R4, R10, R5 ;  /* 0x0000000a040c7223 */ /* 0x000fc60000010005 */
[----:B-1----:R-:W-:Y:S01]  /*3050*/  FMUL.FTZ R19, R18, -1.4426950216293334961 ;  /* 0xbfb8aa3b12137820 */ /* 0x002fe20000410000 */
[----:B------:R-:W-:-:S05]  /*3060*/  FMUL.FTZ R24, R12, -1.4426950216293334961 ;  /* 0xbfb8aa3b0c187820 */ /* 0x000fca0000410000 */
[----:B------:R-:W0:Y:S04]  /*3070*/  MUFU.EX2 R19, R19 ;  /* 0x0000001300137308 */ /* 0x000e280000000800 */
[----:B------:R-:W1:Y:S01]  /*3080*/  MUFU.EX2 R24, R24 ;  /* 0x0000001800187308 */ /* 0x000e620000000800 */
[----:B0-----:R-:W-:Y:S01]  /*3090*/  FADD.FTZ R23, R19, 1 ;  /* 0x3f80000013177421 */ /* 0x001fe20000010000 */
[----:B-1----:R-:W-:-:S05]  /*30a0*/  FADD.FTZ R26, R24, 1 ;  /* 0x3f800000181a7421 */ /* 0x002fca0000010000 */
[----:B------:R-:W2:Y:S08]  /*30b0*/  MUFU.RCP R23, R23 ;  /* 0x0000001700177308 */ /* 0x000eb00000001000 */
[----:B------:R-:W0:Y:S01]  /*30c0*/  MUFU.RCP R26, R26 ;  /* 0x0000001a001a7308 */ /* 0x000e220000001000 */
        /* <DEDUP_REMOVED lines=8> */
.L_x_226:
[----:B------:R-:W-:Y:S04]  /*3150*/  BSSY.RECONVERGENT B0, `(.L_x_227) ;  /* 0x0000014000007945 */ /* 0x000fe80003800200 */
[----:B------:R-:W-:Y:S05]  /*3160*/  @P0 BRA `(.L_x_228) ;  /* 0x0000000000480947 */ /* 0x000fea0003800000 */
[----:B------:R-:W1:Y:S01]  /*3170*/  LDCU.64 UR18, c[0x0][0x3f8] ;  /* 0x00007f00ff1277ac */ /* 0x000e620008000a00 */
[C-C-:B------:R-:W-:Y:S01]  /*3180*/  FFMA.FTZ R12, R14.reuse, R11, R15.reuse ;  /* 0x0000000b0e0c7223 */ /* 0x140fe2000001000f */
[----:B------:R-:W-:Y:S01]  /*3190*/  FFMA.FTZ R11, R14, R10, R15 ;  /* 0x0000000a0e0b7223 */ /* 0x000fe2000001000f */
[----:B------:R-:W-:Y:S01]  /*31a0*/  MOV R10, R6 ;  /* 0x00000006000a7202 */ /* 0x000fe20000000f00 */
[----:B------:R-:W0:Y:S01]  /*31b0*/  LDCU.64 UR6, c[0x0][0x380] ;  /* 0x00007000ff0677ac */ /* 0x000e220008000a00 */
[----:B------:R-:W-:Y:S01]  /*31c0*/  FFMA.FTZ R12, R3, R22, -R12 ;  /* 0x00000016030c7223 */ /* 0x000fe2000001080c */
[----:B------:R-:W-:Y:S01]  /*31d0*/  FFMA.FTZ R18, R4, R13, -R11 ;  /* 0x0000000d04127223 */ /* 0x000fe2000001080b */
[----:B------:R-:W-:-:S03]  /*31e0*/  MOV R11, R9 ;  /* 0x00000009000b7202 */ /* 0x000fc60000000f00 */
[----:B------:R-:W-:Y:S01]  /*31f0*/  FMUL.FTZ R18, R18, UR36 ;  /* 0x0000002412127c20 */ /* 0x000fe20008410000 */
[----:B-1----:R-:W-:Y:S02]  /*3200*/  IMAD R19, R34, UR18, RZ ;  /* 0x0000001222137c24 */ /* 0x002fe4000f8e02ff */
[----:B------:R-:W-:-:S04]  /*3210*/  IMAD.WIDE.U32 R10, R0, UR18, R10 ;  /* 0x00000012000a7c25 */ /* 0x000fc8000f8e000a */
[----:B------:R-:W-:Y:S02]  /*3220*/  IMAD R13, R0, UR19, R19 ;  /* 0x00000013000d7c24 */ /* 0x000fe4000f8e0213 */
[----:B------:R-:W-:Y:S01]  /*3230*/  FMUL.FTZ R19, R12, UR36 ;  /* 0x000000240c137c20 */ /* 0x000fe20008410000 */
[----:B0-----:R-:W-:Y:S02]  /*3240*/  LEA R12, P0, R10, UR6, 0x1 ;  /* 0x000000060a0c7c11 */ /* 0x001fe4000f8008ff */
[----:B------:R-:W-:Y:S02]  /*3250*/  IADD3 R13, PT, PT, R11, R13, RZ ;  /* 0x0000000d0b0d7210 */ /* 0x000fe40007ffe0ff */
[----:B------:R-:W-:Y:S02]  /*3260*/  F2FP.BF16.F32.PACK_AB R11, R18, R19 ;  /* 0x00000013120b723e */ /* 0x000fe400000010ff */
[----:B------:R-:W-:-:S05]  /*3270*/  LEA.HI.X R13, R10, UR7, R13, 0x1, P0 ;  /* 0x000000070a0d7c11 */ /* 0x000fca00080f0c0d */
[----:B------:R0:W-:Y:S02]  /*3280*/  STG.E desc[UR26][R12.64], R11 ;  /* 0x0000000b0c007986 */ /* 0x0001e4000c10191a */
.L_x_228:
[----:B------:R-:W-:Y:S05]  /*3290*/  BSYNC.RECONVERGENT B0 ;  /* 0x0000000000007941 */ /* 0x000fea0003800200 */
.L_x_227:
        /* <DEDUP_REMOVED lines=8> */
[----:B0-----:R-:W-:Y:S01]  /*3320*/  FMUL.FTZ R11, R20, -1.4426950216293334961 ;  /* 0xbfb8aa3b140b7820 */ /* 0x001fe20000410000 */
        /* <DEDUP_REMOVED lines=15> */
.L_x_229:
[----:B------:R-:W3:Y:S01]  /*3420*/  LDCU.64 UR6, c[0x0][0x400] ;  /* 0x00008000ff0677ac */ /* 0x000ee20008000a00 */
[C-C-:B0-----:R-:W-:Y:S01]  /*3430*/  FFMA.FTZ R12, R14.reuse, R17, R15.reuse ;  /* 0x000000110e0c7223 */ /* 0x141fe2000001000f */
[----:B------:R-:W-:Y:S01]  /*3440*/  FFMA.FTZ R15, R14, R16, R15 ;  /* 0x000000100e0f7223 */ /* 0x000fe2000001000f */
[----:B------:R-:W-:Y:S02]  /*3450*/  BSSY.RECONVERGENT B0, `(.L_x_230) ;  /* 0x0000013000007945 */ /* 0x000fe40003800200 */
[----:B------:R-:W-:Y:S01]  /*3460*/  FFMA.FTZ R12, R3, R10, -R12 ;  /* 0x0000000a030c7223 */ /* 0x000fe2000001080c */
[----:B------:R-:W-:-:S03]  /*3470*/  FFMA.FTZ R15, R4, R25, -R15 ;  /* 0x00000019040f7223 */ /* 0x000fc6000001080f */
[----:B------:R-:W-:Y:S01]  /*3480*/  FMUL.FTZ R3, R12, UR36 ;  /* 0x000000240c037c20 */ /* 0x000fe20008410000 */
[----:B------:R-:W-:Y:S01]  /*3490*/  FMUL.FTZ R10, R15, UR36 ;  /* 0x000000240f0a7c20 */ /* 0x000fe20008410000 */
[----:B---3--:R-:W-:-:S04]  /*34a0*/  ISETP.GE.U32.AND P0, PT, R32, UR6, PT ;  /* 0x0000000620007c0c */ /* 0x008fc8000bf06070 */
[----:B------:R-:W-:-:S13]  /*34b0*/  ISETP.GE.AND.EX P0, PT, R33, UR7, PT, P0 ;  /* 0x0000000721007c0c */ /* 0x000fda000bf06300 */
[----:B------:R-:W-:Y:S05]  /*34c0*/  @P0 BRA `(.L_x_231) ;  /* 0x00000000002c0947 */ /* 0x000fea0003800000 */
[----:B------:R-:W0:Y:S01]  /*34d0*/  LDCU.64 UR6, c[0x0][0x3f8] ;  /* 0x00007f00ff0677ac */ /* 0x000e220008000a00 */
[----:B------:R-:W-:Y:S02]  /*34e0*/  MOV R7, R9 ;  /* 0x0000000900077202 */ /* 0x000fe40000000f00 */
[----:B------:R-:W-:Y:S01]  /*34f0*/  F2FP.BF16.F32.PACK_AB R3, R10, R3 ;  /* 0x000000030a03723e */ /* 0x000fe200000010ff */
[----:B------:R-:W3:Y:S01]  /*3500*/  LDCU.64 UR18, c[0x0][0x380] ;  /* 0x00007000ff1277ac */ /* 0x000ee20008000a00 */
[----:B0-----:R-:W-:Y:S02]  /*3510*/  IMAD R5, R33, UR6, RZ ;  /* 0x0000000621057c24 */ /* 0x001fe4000f8e02ff */
[----:B------:R-:W-:-:S04]  /*3520*/  IMAD.WIDE.U32 R6, R32, UR6, R6 ;  /* 0x0000000620067c25 */ /* 0x000fc8000f8e0006 */
[----:B------:R-:W-:Y:S01]  /*3530*/  IMAD R5, R32, UR7, R5 ;  /* 0x0000000720057c24 */ /* 0x000fe2000f8e0205 */
[----:B---3--:R-:W-:-:S04]  /*3540*/  LEA R4, P0, R6, UR18, 0x1 ;  /* 0x0000001206047c11 */ /* 0x008fc8000f8008ff */
[----:B------:R-:W-:-:S04]  /*3550*/  IADD3 R5, PT, PT, R7, R5, RZ ;  /* 0x0000000507057210 */ /* 0x000fc80007ffe0ff */
[----:B------:R-:W-:-:S05]  /*3560*/  LEA.HI.X R5, R6, UR19, R5, 0x1, P0 ;  /* 0x0000001306057c11 */ /* 0x000fca00080f0c05 */
[----:B------:R0:W-:Y:S02]  /*3570*/  STG.E desc[UR26][R4.64], R3 ;  /* 0x0000000304007986 */ /* 0x0001e4000c10191a */
.L_x_231:
[----:B------:R-:W-:Y:S05]  /*3580*/  BSYNC.RECONVERGENT B0 ;  /* 0x0000000000007941 */ /* 0x000fea0003800200 */
.L_x_230:
[----:B------:R-:W-:Y:S02]  /*3590*/  UIADD3 UR17, UPT, UPT, UR29, UR17, URZ ;  /* 0x000000111d117290 */ /* 0x000fe4000fffe0ff */
[----:B------:R-:W-:Y:S02]  /*35a0*/  UIADD3 UR4, UPT, UPT, UR4, 0x1, URZ ;  /* 0x0000000104047890 */ /* 0x000fe4000fffe0ff */
[----:B------:R-:W-:-:S09]  /*35b0*/  UISETP.GE.AND UP1, UPT, UR17, UR8, UPT ;  /* 0x000000081100728c */ /* 0x000fd2000bf26270 */
[----:B------:R-:W-:Y:S05]  /*35c0*/  BRA.U !UP1, `(.L_x_232) ;  /* 0xffffffcd095c7547 */ /* 0x000fea000b83ffff */
.L_x_207:
[----:B0-----:R-:W0:Y:S01]  /*35d0*/  LDC R4, c[0x0][0x370] ;  /* 0x0000dc00ff047b82 */ /* 0x001e220000000800 */
[----:B------:R-:W-:Y:S01]  /*35e0*/  ISETP.NE.AND P2, PT, R36, RZ, PT ;  /* 0x000000ff2400720c */ /* 0x000fe20003f45270 */
[----:B------:R-:W-:Y:S06]  /*35f0*/  BSSY.RECONVERGENT B0, `(.L_x_233) ;  /* 0x0000011000007945 */ /* 0x000fec0003800200 */
[----:B------:R-:W3:Y:S08]  /*3600*/  LDC R7, c[0x0][0x374] ;  /* 0x0000dd00ff077b82 */ /* 0x000ef00000000800 */
[----:B------:R-:W4:Y:S01]  /*3610*/  LDC.64 R2, c[0x0][0x3c8] ;  /* 0x0000f200ff027b82 */ /* 0x000f220000000a00 */
[----:B0-----:R-:W-:-:S02]  /*3620*/  IADD3 R5, PT, PT, R4, -0x1, RZ ;  /* 0xffffffff04057810 */ /* 0x001fc40007ffe0ff */
[----:B------:R-:W-:Y:S02]  /*3630*/  ISETP.NE.AND P1, PT, R4, 0x1, PT ;  /* 0x000000010400780c */ /* 0x000fe40003f25270 */
[----:B---3--:R-:W-:-:S04]  /*3640*/  IADD3 R0, PT, PT, R7, -0x1, RZ ;  /* 0xffffffff07007810 */ /* 0x008fc80007ffe0ff */
[----:B------:R-:W-:Y:S02]  /*3650*/  ISETP.NE.AND P0, PT, R0, UR5, PT ;  /* 0x0000000500007c0c */ /* 0x000fe4000bf05270 */
[----:B------:R-:W-:Y:S02]  /*3660*/  SHF.L.U32 R0, R7, 0x1, RZ ;  /* 0x0000000107007819 */ /* 0x000fe400000006ff */
[----:B------:R-:W-:Y:S02]  /*3670*/  ISETP.NE.OR P0, PT, R5, UR28, P0 ;  /* 0x0000001c05007c0c */ /* 0x000fe40008705670 */
[----:B------:R-:W-:-:S05]  /*3680*/  SEL R5, R0, RZ, P1 ;  /* 0x000000ff00057207 */ /* 0x000fca0000800000 */
[----:B----4-:R-:W-:Y:S01]  /*3690*/  IMAD.WIDE.U32 R2, R5, 0x4, R2 ;  /* 0x0000000405027825 */ /* 0x010fe200078e0002 */
[----:B------:R-:W-:Y:S06]  /*36a0*/  @P2 BRA `(.L_x_234) ;  /* 0x0000000000142947 */ /* 0x000fec0003800000 */
[----:B------:R-:W-:Y:S01]  /*36b0*/  HFMA2 R5, -RZ, RZ, 0, 5.9604644775390625e-08 ;  /* 0x00000001ff057431 */ /* 0x000fe200000001ff */
[----:B------:R-:W-:Y:S06]  /*36c0*/  MEMBAR.ALL.GPU ;  /* 0x0000000000007992 */ /* 0x000fec000000a000 */
[----:B------:R-:W-:-:S00]  /*36d0*/  ERRBAR ;  /* 0x00000000000079ab */ /* 0x000fc00000000000 */
[----:B------:R-:W-:Y:S06]  /*36e0*/  CGAERRBAR ;  /* 0x00000000000075ab */ /* 0x000fec0000000000 */
[----:B------:R0:W-:Y:S02]  /*36f0*/  REDG.E.ADD.S32.STRONG.GPU desc[UR26][R2.64], R5 ;  /* 0x000000050200798e */ /* 0x0001e4000c12e31a */
.L_x_234:
[----:B------:R-:W-:Y:S05]  /*3700*/  BSYNC.RECONVERGENT B0 ;  /* 0x0000000000007941 */ /* 0x000fea0003800200 */
.L_x_233:
[----:B------:R-:W-:Y:S05]  /*3710*/  @P0 EXIT ;  /* 0x000000000000094d */ /* 0x000fea0003800000 */
[----:B------:R-:W-:Y:S05]  /*3720*/  @P2 BRA `(.L_x_235) ;  /* 0x0000000000202947 */ /* 0x000fea0003800000 */
[----:B------:R-:W-:-:S05]  /*3730*/  IMAD R0, R4, R7, RZ ;  /* 0x0000000704007224 */ /* 0x000fca00078e02ff */
[----:B------:R-:W-:-:S13]  /*3740*/  ISETP.NE.AND P0, PT, R0, -0x1, PT ;  /* 0xffffffff0000780c */ /* 0x000fda0003f05270 */
[----:B------:R-:W-:Y:S05]  /*3750*/  @!P0 BRA `(.L_x_235) ;  /* 0x0000000000148947 */ /* 0x000fea0003800000 */
.L_x_236:
[----:B0-----:R-:W3:Y:S04]  /*3760*/  LDG.E.STRONG.GPU R5, desc[UR26][R2.64] ;  /* 0x0000001a02057981 */ /* 0x001ee8000c1ef900 */
[----:B---3--:R-:W-:Y:S01]  /*3770*/  CCTL.IVALL ;  /* 0x00000000ff00798f */ /* 0x008fe20002000000 */
[----:B------:R-:W-:Y:S05]  /*3780*/  YIELD ;  /* 0x0000000000007946 */ /* 0x000fea0003800000 */
[----:B------:R-:W-:-:S13]  /*3790*/  ISETP.NE.AND P0, PT, R5, R0, PT ;  /* 0x000000000500720c */ /* 0x000fda0003f05270 */
[----:B------:R-:W-:Y:S05]  /*37a0*/  @P0 BRA `(.L_x_236) ;  /* 0xfffffffc00ec0947 */ /* 0x000fea000383ffff */
.L_x_235:
[----:B------:R-:W-:Y:S05]  /*37b0*/  WARPSYNC.ALL ;  /* 0x0000000000007948 */ /* 0x000fea0003800000 */
[----:B0-----:R-:W0:Y:S08]  /*37c0*/  LDC.64 R4, c[0x0][0x3f8] ;  /* 0x0000fe00ff047b82 */ /* 0x001e300000000a00 */
        /* <DEDUP_REMOVED lines=32> */
[----:B------:R-:W-:-:S04]  /*39d0*/  IMAD.WIDE.U32.X R6, R13, 0x24924924, R10, P0 ;  /* 0x249249240d067825 */ /* 0x000fc800000e040a */
[----:B------:R-:W-:Y:S01]  /*39e0*/  IMAD R11, R5, 0x3, RZ ;  /* 0x00000003050b7824 */ /* 0x000fe200078e02ff */
[----:B------:R-:W-:-:S04]  /*39f0*/  IADD3 R15, P0, PT, R15, R6, RZ ;  /* 0x000000060f0f7210 */ /* 0x000fc80007f1e0ff */
[----:B------:R-:W-:Y:S02]  /*3a00*/  LOP3.LUT R2, R15, 0x3, RZ, 0xc0, !PT ;  /* 0x000000030f027812 */ /* 0x000fe400078ec0ff */
[----:B------:R-:W-:Y:S02]  /*3a10*/  IADD3 R11, PT, PT, R9, R11, RZ ;  /* 0x0000000b090b7210 */ /* 0x000fe40007ffe0ff */
[----:B------:R-:W-:Y:S02]  /*3a20*/  ISETP.NE.U32.AND P1, PT, R2, 0x3, PT ;  /* 0x000000030200780c */ /* 0x000fe40003f25070 */
[----:B------:R-:W-:Y:S02]  /*3a30*/  LEA.HI R2, P2, R11, R8, RZ, 0x1 ;  /* 0x000000080b027211 */ /* 0x000fe400078508ff */
[----:B------:R-:W-:Y:S02]  /*3a40*/  ISETP.NE.AND.EX P1, PT, RZ, RZ, PT, P1 ;  /* 0x000000ffff00720c */ /* 0x000fe40003f25310 */
[----:B------:R-:W-:-:S02]  /*3a50*/  IADD3.X R6, PT, PT, RZ, R7, RZ, P0, !PT ;  /* 0x00000007ff067210 */ /* 0x000fc400007fe4ff */
[----:B------:R-:W-:Y:S02]  /*3a60*/  ISETP.GE.U32.AND P0, PT, R15, 0x3, PT ;  /* 0x000000030f00780c */ /* 0x000fe40003f06070 */
[----:B------:R-:W-:Y:S02]  /*3a70*/  IADD3.X R11, PT, PT, RZ, R11, RZ, P2, !PT ;  /* 0x0000000bff0b7210 */ /* 0x000fe400017fe4ff */
[----:B------:R-:W-:Y:S02]  /*3a80*/  ISETP.GE.U32.AND.EX P0, PT, R6, RZ, PT, P0 ;  /* 0x000000ff0600720c */ /* 0x000fe40003f06100 */
[--C-:B------:R-:W-:Y:S02]  /*3a90*/  SHF.R.S64 R2, R2, 0x1, R11.reuse ;  /* 0x0000000102027819 */ /* 0x100fe4000000100b */
[----:B------:R-:W-:Y:S01]  /*3aa0*/  SHF.R.S32.HI R17, RZ, 0x1, R11 ;  /* 0x00000001ff117819 */ /* 0x000fe2000001140b */
[----:B------:R-:W-:Y:S08]  /*3ab0*/  @!P1 BRA `(.L_x_238) ;  /* 0x0000000000d49947 */ /* 0x000ff00003800000 */
[----:B------:R-:W0:Y:S01]  /*3ac0*/  LDCU.64 UR6, c[0x0][0x3d8] ;  /* 0x00007b00ff0677ac */ /* 0x000e220008000a00 */
[----:B------:R-:W-:Y:S02]  /*3ad0*/  IADD3 R23, PT, PT, R15, 0x1, RZ ;  /* 0x000000010f177810 */ /* 0x000fe40007ffe0ff */
[C---:B------:R-:W-:Y:S01]  /*3ae0*/  SHF.L.U32 R18, R36.reuse, 0x2, RZ ;  /* 0x0000000224127819 */ /* 0x040fe200000006ff */
[----:B------:R-:W3:Y:S01]  /*3af0*/  LDCU.64 UR8, c[0x0][0x390] ;  /* 0x00007200ff0877ac */ /* 0x000ee20008000a00 */
[----:B------:R-:W-:Y:S02]  /*3b00*/  LOP3.LUT R23, R23, 0x3, RZ, 0xc0, !PT ;  /* 0x0000000317177812 */ /* 0x000fe400078ec0ff */
[--C-:B------:R-:W-:Y:S01]  /*3b10*/  SHF.L.U64.HI R21, R36, 0x2, R37.reuse ;  /* 0x0000000224157819 */ /* 0x100fe20000010225 */
[----:B------:R-:W4:Y:S01]  /*3b20*/  LDCU.64 UR10, c[0x0][0x388] ;  /* 0x00007100ff0a77ac */ /* 0x000f220008000a00 */
[----:B------:R-:W-:Y:S01]  /*3b30*/  SHF.L.U32 R9, R5, 0x2, RZ ;  /* 0x0000000205097819 */ /* 0x000fe200000006ff */
[----:B------:R-:W-:Y:S01]  /*3b40*/  IMAD.WIDE.U32 R6, R23, 0x1c0, R36 ;  /* 0x000001c017067825 */ /* 0x000fe200078e0024 */
[----:B------:R-:W-:Y:S01]  /*3b50*/  SHF.L.U64.HI R22, R3, 0x2, R0 ;  /* 0x0000000203167819 */ /* 0x000fe20000010200 */
[----:B------:R-:W-:Y:S01]  /*3b60*/  UMOV UR4, URZ ;  /* 0x000000ff00047c82 */ /* 0x000fe20008000000 */
[----:B------:R-:W-:-:S02]  /*3b70*/  SHF.L.U64.HI R24, R2, 0x2, R17 ;  /* 0x0000000202187819 */ /* 0x000fc40000010211 */
[----:B------:R-:W-:Y:S02]  /*3b80*/  IADD3 R37, PT, PT, R7, UR4, RZ ;  /* 0x0000000407257c10 */ /* 0x000fe4000fffe0ff */
[----:B------:R-:W-:Y:S01]  /*3b90*/  MOV R36, R6 ;  /* 0x0000000600247202 */ /* 0x000fe20000000f00 */
[----:B------:R-:W-:Y:S01]  /*3ba0*/  IMAD.WIDE.U32 R6, R4, 0x4, RZ ;  /* 0x0000000404067825 */ /* 0x000fe200078e00ff */
[C---:B0-----:R-:W-:Y:S02]  /*3bb0*/  IADD3 R14, P1, PT, R18.reuse, UR6, RZ ;  /* 0x00000006120e7c10 */ /* 0x041fe4000ff3e0ff */
[----:B---3--:R-:W-:Y:S02]  /*3bc0*/  IADD3 R16, P2, PT, R18, UR8, RZ ;  /* 0x0000000812107c10 */ /* 0x008fe4000ff5e0ff */
[C---:B------:R-:W-:Y:S02]  /*3bd0*/  IADD3.X R15, PT, PT, R21.reuse, UR7, RZ, P1, !PT ;  /* 0x00000007150f7c10 */ /* 0x040fe40008ffe4ff */
[----:B-1----:R-:W-:-:S02]  /*3be0*/  IADD3.X R19, PT, PT, R21, UR9, RZ, P2, !PT ;  /* 0x0000000915137c10 */ /* 0x002fc400097fe4ff */
[----:B----4-:R-:W-:Y:S02]  /*3bf0*/  IADD3 R18, P1, PT, R18, UR10, RZ ;  /* 0x0000000a12127c10 */ /* 0x010fe4000ff3e0ff */
[----:B------:R-:W-:Y:S02]  /*3c00*/  IADD3 R23, P2, PT, RZ, -R23, RZ ;  /* 0x80000017ff177210 */ /* 0x000fe40007f5e0ff */
[----:B------:R-:W-:Y:S02]  /*3c10*/  IADD3.X R21, PT, PT, R21, UR11, RZ, P1, !PT ;  /* 0x0000000b15157c10 */ /* 0x000fe40008ffe4ff */
[----:B------:R-:W-:Y:S02]  /*3c20*/  IADD3 R26, PT, PT, R7, R9, RZ ;  /* 0x00000009071a7210 */ /* 0x000fe40007ffe0ff */
[----:B------:R-:W-:-:S07]  /*3c30*/  IADD3.X R20, PT, PT, RZ, -0x1, RZ, P2, !PT ;  /* 0xffffffffff147810 */ /* 0x000fce00017fe4ff */
.L_x_239:
[-C--:B0-----:R-:W-:Y:S01]  /*3c40*/  LEA R8, P1, R3, R14.reuse, 0x2 ;  /* 0x0000000e03087211 */ /* 0x081fe200078210ff */
[----:B------:R-:W3:Y:S01]  /*3c50*/  LDG.E R25, desc[UR26][R14.64] ;  /* 0x0000001a0e197981 */ /* 0x000ee2000c1e1900 */
[----:B------:R-:W-:Y:S02]  /*3c60*/  LEA R12, P3, R2, R14, 0x2 ;  /* 0x0000000e020c7211 */ /* 0x000fe400078610ff */
[----:B------:R-:W-:Y:S02]  /*3c70*/  IADD3 R10, P2, PT, R14, R6, RZ ;  /* 0x000000060e0a7210 */ /* 0x000fe40007f5e0ff */
[C---:B------:R-:W-:Y:S02]  /*3c80*/  IADD3.X R9, PT, PT, R15.reuse, R22, RZ, P1, !PT ;  /* 0x000000160f097210 */ /* 0x040fe40000ffe4ff */
[C---:B------:R-:W-:Y:S02]  /*3c90*/  IADD3.X R13, PT, PT, R15.reuse, R24, RZ, P3, !PT ;  /* 0x000000180f0d7210 */ /* 0x040fe40001ffe4ff */
[----:B------:R-:W-:Y:S01]  /*3ca0*/  IADD3.X R11, PT, PT, R15, R26, RZ, P2, !PT ;  /* 0x0000001a0f0b7210 */ /* 0x000fe200017fe4ff */
[----:B------:R0:W3:Y:S04]  /*3cb0*/  LDG.E R8, desc[UR26][R8.64] ;  /* 0x0000001a08087981 */ /* 0x0000e8000c1e1900 */
[----:B------:R1:W2:Y:S04]  /*3cc0*/  LDG.E R10, desc[UR26][R10.64] ;  /* 0x0000001a0a0a7981 */ /* 0x0002a8000c1e1900 */
[----:B------:R-:W2:Y:S01]  /*3cd0*/  LDG.E R13, desc[UR26][R12.64] ;  /* 0x0000001a0c0d7981 */ /* 0x000ea2000c1e1900 */
[----:B0-----:R-:W-:-:S02]  /*3ce0*/  MOV R9, R21 ;  /* 0x0000001500097202 */ /* 0x001fc40000000f00 */
[----:B------:R-:W-:Y:S02]  /*3cf0*/  IADD3 R23, P1, PT, R23, 0x1, RZ ;  /* 0x0000000117177810 */ /* 0x000fe40007f3e0ff */
[----:B-1----:R-:W-:Y:S02]  /*3d00*/  MOV R11, R19 ;  /* 0x00000013000b7202 */ /* 0x002fe40000000f00 */
[----:B------:R-:W-:Y:S02]  /*3d10*/  IADD3.X R20, PT, PT, RZ, R20, RZ, P1, !PT ;  /* 0x00000014ff147210 */ /* 0x000fe40000ffe4ff */
[----:B------:R-:W-:-:S04]  /*3d20*/  ISETP.NE.U32.AND P1, PT, R23, RZ, PT ;  /* 0x000000ff1700720c */ /* 0x000fc80003f25070 */
[----:B------:R-:W-:Y:S02]  /*3d30*/  ISETP.NE.AND.EX P1, PT, R20, RZ, PT, P1 ;  /* 0x000000ff1400720c */ /* 0x000fe40003f25310 */
[----:B------:R-:W-:-:S04]  /*3d40*/  IADD3 R14, P2, PT, R14, 0x700, RZ ;  /* 0x000007000e0e7810 */ /* 0x000fc80007f5e0ff */
[----:B------:R-:W-:Y:S02]  /*3d50*/  IADD3.X R15, PT, PT, RZ, R15, RZ, P2, !PT ;  /* 0x0000000fff0f7210 */ /* 0x000fe400017fe4ff */
[----:B---3--:R-:W-:Y:S02]  /*3d60*/  F2FP.BF16.F32.PACK_AB R25, R8, R25 ;  /* 0x000000190819723e */ /* 0x008fe400000010ff */
[----:B------:R-:W-:Y:S02]  /*3d70*/  MOV R8, R18 ;  /* 0x0000001200087202 */ /* 0x000fe40000000f00 */
[----:B--2---:R-:W-:Y:S02]  /*3d80*/  F2FP.BF16.F32.PACK_AB R27, R13, R10 ;  /* 0x0000000a0d1b723e */ /* 0x004fe400000010ff */
[----:B------:R-:W-:Y:S01]  /*3d90*/  MOV R10, R16 ;  /* 0x00000010000a7202 */ /* 0x000fe20000000f00 */
[----:B------:R0:W-:Y:S04]  /*3da0*/  STG.E desc[UR26][R8.64], R25 ;  /* 0x0000001908007986 */ /* 0x0001e8000c10191a */
[----:B------:R0:W-:Y:S01]  /*3db0*/  STG.E desc[UR26][R10.64], R27 ;  /* 0x0000001b0a007986 */ /* 0x0001e2000c10191a */
[----:B------:R-:W-:-:S02]  /*3dc0*/  IADD3 R16, P3, PT, R16, 0x700, RZ ;  /* 0x0000070010107810 */ /* 0x000fc40007f7e0ff */
[----:B------:R-:W-:Y:S02]  /*3dd0*/  IADD3 R18, P4, PT, R18, 0x700, RZ ;  /* 0x0000070012127810 */ /* 0x000fe40007f9e0ff */
[----:B------:R-:W-:Y:S02]  /*3de0*/  IADD3.X R19, PT, PT, RZ, R19, RZ, P3, !PT ;  /* 0x00000013ff137210 */ /* 0x000fe40001ffe4ff */
[----:B------:R-:W-:Y:S01]  /*3df0*/  IADD3.X R21, PT, PT, RZ, R21, RZ, P4, !PT ;  /* 0x00000015ff157210 */ /* 0x000fe200027fe4ff */
[----:B------:R-:W-:Y:S08]  /*3e00*/  @P1 BRA `(.L_x_239) ;  /* 0xfffffffc008c1947 */ /* 0x000ff0000383ffff */
.L_x_238:
[----:B------:R-:W-:Y:S05]  /*3e10*/  BSYNC.RECONVERGENT B0 ;  /* 0x0000000000007941 */ /* 0x000fea0003800200 */
.L_x_237:
[----:B------:R-:W-:Y:S05]  /*3e20*/  @!P0 EXIT ;  /* 0x000000000000894d */ /* 0x000fea0003800000 */
[----:B------:R-:W-:Y:S01]  /*3e30*/  SHF.L.U64.HI R21, R2, 0x2, R17 ;  /* 0x0000000202157819 */ /* 0x000fe20000010211 */
[----:B------:R-:W3:Y:S01]  /*3e40*/  LDCU.64 UR4, c[0x0][0x3d8] ;  /* 0x00007b00ff0477ac */ /* 0x000ee20008000a00 */
[C---:B------:R-:W-:Y:S02]  /*3e50*/  SHF.L.U64.HI R13, R4.reuse, 0x2, R5 ;  /* 0x00000002040d7819 */ /* 0x040fe40000010205 */
[----:B------:R-:W-:Y:S01]  /*3e60*/  SHF.L.U32 R15, R4, 0x2, RZ ;  /* 0x00000002040f7819 */ /* 0x000fe200000006ff */
[----:B------:R-:W4:Y:S01]  /*3e70*/  LDCU.64 UR6, c[0x0][0x388] ;  /* 0x00007100ff0677ac */ /* 0x000f220008000a00 */
[----:B------:R-:W-:Y:S02]  /*3e80*/  SHF.L.U32 R23, R2, 0x2, RZ ;  /* 0x0000000202177819 */ /* 0x000fe400000006ff */
[C---:B------:R-:W-:Y:S01]  /*3e90*/  SHF.L.U64.HI R17, R3.reuse, 0x2, R0 ;  /* 0x0000000203117819 */ /* 0x040fe20000010200 */
[----:B------:R-:W0:Y:S01]  /*3ea0*/  LDCU.64 UR8, c[0x0][0x390] ;  /* 0x00007200ff0877ac */ /* 0x000e220008000a00 */
[----:B-1----:R-:W-:-:S07]  /*3eb0*/  SHF.L.U32 R19, R3, 0x2, RZ ;  /* 0x0000000203137819 */ /* 0x002fce00000006ff */
.L_x_240:
[C---:B------:R-:W-:Y:S02]  /*3ec0*/  SHF.L.U32 R2, R36.reuse, 0x2, RZ ;  /* 0x0000000224027819 */ /* 0x040fe400000006ff */
[----:B------:R-:W-:Y:S02]  /*3ed0*/  SHF.L.U64.HI R37, R36, 0x2, R37 ;  /* 0x0000000224257819 */ /* 0x000fe40000010225 */
[----:B---3--:R-:W-:-:S04]  /*3ee0*/  IADD3 R4, P0, PT, R2, UR4, RZ ;  /* 0x0000000402047c10 */ /* 0x008fc8000ff1e0ff */
[----:B-1----:R-:W-:Y:S02]  /*3ef0*/  IADD3.X R5, PT, PT, R37, UR5, RZ, P0, !PT ;  /* 0x0000000525057c10 */ /* 0x002fe400087fe4ff */
[C---:B------:R-:W-:Y:S02]  /*3f00*/  IADD3 R6, P0, PT, R4.reuse, R19, RZ ;  /* 0x0000001304067210 */ /* 0x040fe40007f1e0ff */
[C---:B0-----:R-:W-:Y:S02]  /*3f10*/  IADD3 R10, P2, PT, R4.reuse, R23, RZ ;  /* 0x00000017040a7210 */ /* 0x041fe40007f5e0ff */
[C---:B------:R-:W-:Y:S02]  /*3f20*/  IADD3.X R7, PT, PT, R5.reuse, R17, RZ, P0, !PT ;  /* 0x0000001105077210 */ /* 0x040fe400007fe4ff */
[----:B------:R-:W-:Y:S02]  /*3f30*/  IADD3 R8, P1, PT, R4, R15, RZ ;  /* 0x0000000f04087210 */ /* 0x000fe40007f3e0ff */
[C---:B------:R-:W-:Y:S01]  /*3f40*/  IADD3.X R11, PT, PT, R5.reuse, R21, RZ, P2, !PT ;  /* 0x00000015050b7210 */ /* 0x040fe200017fe4ff */
[----:B------:R0:W3:Y:S01]  /*3f50*/  LDG.E R4, desc[UR26][R4.64] ;  /* 0x0000001a04047981 */ /* 0x0000e2000c1e1900 */
[----:B------:R-:W-:-:S03]  /*3f60*/  IADD3.X R9, PT, PT, R5, R13, RZ, P1, !PT ;  /* 0x0000000d05097210 */ /* 0x000fc60000ffe4ff */
[----:B------:R-:W3:Y:S04]  /*3f70*/  LDG.E R7, desc[UR26][R6.64] ;  /* 0x0000001a06077981 */ /* 0x000ee8000c1e1900 */
[----:B------:R-:W5:Y:S04]  /*3f80*/  LDG.E R8, desc[UR26][R8.64] ;  /* 0x0000001a08087981 */ /* 0x000f68000c1e1900 */
[----:B------:R-:W5:Y:S01]  /*3f90*/  LDG.E R11, desc[UR26][R10.64] ;  /* 0x0000001a0a0b7981 */ /* 0x000f62000c1e1900 */
[----:B------:R-:W-:Y:S02]  /*3fa0*/  LOP3.LUT R12, R2, 0xfffffffc, RZ, 0xc0, !PT ;  /* 0xfffffffc020c7812 */ /* 0x000fe400078ec0ff */
[----:B------:R-:W-:-:S02]  /*3fb0*/  LOP3.LUT R14, R37, 0x1, RZ, 0xc0, !PT ;  /* 0x00000001250e7812 */ /* 0x000fc400078ec0ff */
[----:B----4-:R-:W-:Y:S02]  /*3fc0*/  IADD3 R24, P0, PT, R12, UR6, RZ ;  /* 0x000000060c187c10 */ /* 0x010fe4000ff1e0ff */
[----:B0-----:R-:W-:Y:S02]  /*3fd0*/  LOP3.LUT R5, R37, 0x3, RZ, 0xc0, !PT ;  /* 0x0000000325057812 */ /* 0x001fe400078ec0ff */
[----:B------:R-:W-:Y:S02]  /*3fe0*/  IADD3.X R25, PT, PT, R14, UR7, RZ, P0, !PT ;  /* 0x000000070e197c10 */ /* 0x000fe400087fe4ff */
[----:B------:R-:W-:-:S04]  /*3ff0*/  IADD3 R26, P0, PT, R12, UR8, RZ ;  /* 0x000000080c1a7c10 */ /* 0x000fc8000ff1e0ff */
[----:B--2---:R-:W-:Y:S02]  /*4000*/  IADD3.X R27, PT, PT, R14, UR9, RZ, P0, !PT ;  /* 0x000000090e1b7c10 */ /* 0x004fe400087fe4ff */
[----:B---3--:R-:W-:Y:S02]  /*4010*/  F2FP.BF16.F32.PACK_AB R29, R7, R4 ;  /* 0x00000004071d723e */ /* 0x008fe400000010ff */
[----:B------:R-:W-:-:S04]  /*4020*/  IADD3 R4, P1, PT, R12, UR4, RZ ;  /* 0x000000040c047c10 */ /* 0x000fc8000ff3e0ff */
[----:B------:R-:W-:Y:S02]  /*4030*/  IADD3.X R5, PT, PT, R5, UR5, RZ, P1, !PT ;  /* 0x0000000505057c10 */ /* 0x000fe40008ffe4ff */
[----:B-----5:R-:W-:Y:S02]  /*4040*/  F2FP.BF16.F32.PACK_AB R31, R11, R8 ;  /* 0x000000080b1f723e */ /* 0x020fe400000010ff */
[C---:B------:R-:W-:Y:S02]  /*4050*/  IADD3 R10, P0, PT, R4.reuse, R19, RZ ;  /* 0x00000013040a7210 */ /* 0x040fe40007f1e0ff */
[C---:B------:R-:W-:Y:S02]  /*4060*/  IADD3 R6, P1, PT, R4.reuse, R15, RZ ;  /* 0x0000000f04067210 */ /* 0x040fe40007f3e0ff */
[----:B------:R-:W-:Y:S02]  /*4070*/  IADD3 R8, P2, PT, R4, R23, RZ ;  /* 0x0000001704087210 */ /* 0x000fe40007f5e0ff */
[----:B------:R-:W-:-:S02]  /*4080*/  IADD3.X R11, PT, PT, R5, R17, RZ, P0, !PT ;  /* 0x00000011050b7210 */ /* 0x000fc400007fe4ff */
[C---:B------:R-:W-:Y:S02]  /*4090*/  IADD3.X R7, PT, PT, R5.reuse, R13, RZ, P1, !PT ;  /* 0x0000000d05077210 */ /* 0x040fe40000ffe4ff */
[----:B------:R-:W-:Y:S01]  /*40a0*/  IADD3.X R9, PT, PT, R5, R21, RZ, P2, !PT ;  /* 0x0000001505097210 */ /* 0x000fe200017fe4ff */
[----:B------:R0:W-:Y:S04]  /*40b0*/  STG.E desc[UR26][R24.64], R29 ;  /* 0x0000001d18007986 */ /* 0x0001e8000c10191a */
[----:B------:R1:W-:Y:S04]  /*40c0*/  STG.E desc[UR26][R26.64], R31 ;  /* 0x0000001f1a007986 */ /* 0x0003e8000c10191a */
[----:B------:R-:W2:Y:S04]  /*40d0*/  LDG.E R12, desc[UR26][R4.64+0x700] ;  /* 0x0007001a040c7981 */ /* 0x000ea8000c1e1900 */
[----:B------:R-:W2:Y:S04]  /*40e0*/  LDG.E R33, desc[UR26][R10.64+0x700] ;  /* 0x0007001a0a217981 */ /* 0x000ea8000c1e1900 */
[----:B------:R-:W3:Y:S04]  /*40f0*/  LDG.E R14, desc[UR26][R6.64+0x700] ;  /* 0x0007001a060e7981 */ /* 0x000ee8000c1e1900 */
[----:B------:R-:W3:Y:S01]  /*4100*/  LDG.E R35, desc[UR26][R8.64+0x700] ;  /* 0x0007001a08237981 */ /* 0x000ee2000c1e1900 */
[----:B------:R-:W-:-:S04]  /*4110*/  IADD3 R28, P0, PT, R2, 0x700, RZ ;  /* 0x00000700021c7810 */ /* 0x000fc80007f1e0ff */
[----:B------:R-:W-:Y:S02]  /*4120*/  IADD3.X R16, PT, PT, RZ, R37, RZ, P0, !PT ;  /* 0x00000025ff107210 */ /* 0x000fe400007fe4ff */
[----:B------:R-:W-:Y:S02]  /*4130*/  LOP3.LUT R28, R28, 0xfffffffc, RZ, 0xc0, !PT ;  /* 0xfffffffc1c1c7812 */ /* 0x000fe400078ec0ff */
[----:B------:R-:W-:Y:S02]  /*4140*/  LOP3.LUT R16, R16, 0x1, RZ, 0xc0, !PT ;  /* 0x0000000110107812 */ /* 0x000fe400078ec0ff */
[C---:B0-----:R-:W-:Y:S02]  /*4150*/  IADD3 R24, P0, PT, R28.reuse, UR6, RZ ;  /* 0x000000061c187c10 */ /* 0x041fe4000ff1e0ff */
[----:B------:R-:W-:Y:S02]  /*4160*/  IADD3 R28, P1, PT, R28, UR8, RZ ;  /* 0x000000081c1c7c10 */ /* 0x000fe4000ff3e0ff */
[----:B------:R-:W-:-:S02]  /*4170*/  IADD3.X R25, PT, PT, R16, UR7, RZ, P0, !PT ;  /* 0x0000000710197c10 */ /* 0x000fc400087fe4ff */
[----:B------:R-:W-:Y:S02]  /*4180*/  IADD3.X R29, PT, PT, R16, UR9, RZ, P1, !PT ;  /* 0x00000009101d7c10 */ /* 0x000fe40008ffe4ff */
[----:B--2---:R-:W-:Y:S02]  /*4190*/  F2FP.BF16.F32.PACK_AB R33, R33, R12 ;  /* 0x0000000c2121723e */ /* 0x004fe400000010ff */
[----:B---3--:R-:W-:-:S03]  /*41a0*/  F2FP.BF16.F32.PACK_AB R35, R35, R14 ;  /* 0x0000000e2323723e */ /* 0x008fc600000010ff */
[----:B------:R0:W-:Y:S04]  /*41b0*/  STG.E desc[UR26][R24.64], R33 ;  /* 0x0000002118007986 */ /* 0x0001e8000c10191a */
[----:B------:R2:W-:Y:S04]  /*41c0*/  STG.E desc[UR26][R28.64], R35 ;  /* 0x000000231c007986 */ /* 0x0005e8000c10191a */
[----:B------:R-:W3:Y:S04]  /*41d0*/  LDG.E R12, desc[UR26][R4.64+0xe00] ;  /* 0x000e001a040c7981 */ /* 0x000ee8000c1e1900 */
[----:B-1----:R-:W3:Y:S04]  /*41e0*/  LDG.E R31, desc[UR26][R10.64+0xe00] ;  /* 0x000e001a0a1f7981 */ /* 0x002ee8000c1e1900 */
        /* <DEDUP_REMOVED lines=10> */
[----:B---3--:R-:W-:Y:S02]  /*4290*/  F2FP.BF16.F32.PACK_AB R31, R31, R12 ;  /* 0x0000000c1f1f723e */ /* 0x008fe400000010ff */
[----:B----4-:R-:W-:-:S03]  /*42a0*/  F2FP.BF16.F32.PACK_AB R33, R16, R14 ;  /* 0x0000000e1021723e */ /* 0x010fc600000010ff */
[----:B------:R0:W-:Y:S04]  /*42b0*/  STG.E desc[UR26][R26.64], R31 ;  /* 0x0000001f1a007986 */ /* 0x0001e8000c10191a */
[----:B------:R1:W-:Y:S04]  /*42c0*/  STG.E desc[UR26][R24.64], R33 ;  /* 0x0000002118007986 */ /* 0x0003e8000c10191a */
[----:B------:R-:W3:Y:S04]  /*42d0*/  LDG.E R4, desc[UR26][R4.64+0x1500] ;  /* 0x0015001a04047981 */ /* 0x000ee8000c1e1900 */
[----:B------:R-:W3:Y:S04]  /*42e0*/  LDG.E R11, desc[UR26][R10.64+0x1500] ;  /* 0x0015001a0a0b7981 */ /* 0x000ee8000c1e1900 */
[----:B------:R-:W4:Y:S04]  /*42f0*/  LDG.E R6, desc[UR26][R6.64+0x1500] ;  /* 0x0015001a06067981 */ /* 0x000f28000c1e1900 */
[----:B------:R-:W4:Y:S01]  /*4300*/  LDG.E R9, desc[UR26][R8.64+0x1500] ;  /* 0x0015001a08097981 */ /* 0x000f22000c1e1900 */
[----:B------:R-:W-:-:S04]  /*4310*/  IADD3 R2, P0, PT, R2, 0x1500, RZ ;  /* 0x0000150002027810 */ /* 0x000fc80007f1e0ff */
[----:B------:R-:W-:Y:S02]  /*4320*/  IADD3.X R12, PT, PT, RZ, R37, RZ, P0, !PT ;  /* 0x00000025ff0c7210 */ /* 0x000fe400007fe4ff */
[----:B------:R-:W-:Y:S02]  /*4330*/  LOP3.LUT R2, R2, 0xfffffffc, RZ, 0xc0, !PT ;  /* 0xfffffffc02027812 */ /* 0x000fe400078ec0ff */
[----:B------:R-:W-:Y:S02]  /*4340*/  LOP3.LUT R12, R12, 0x1, RZ, 0xc0, !PT ;  /* 0x000000010c0c7812 */ /* 0x000fe400078ec0ff */
[C---:B--2---:R-:W-:Y:S02]  /*4350*/  IADD3 R28, P0, PT, R2.reuse, UR6, RZ ;  /* 0x00000006021c7c10 */ /* 0x044fe4000ff1e0ff */
[----:B0-----:R-:W-:Y:S02]  /*4360*/  IADD3 R26, P1, PT, R2, UR8, RZ ;  /* 0x00000008021a7c10 */ /* 0x001fe4000ff3e0ff */
[----:B------:R-:W-:-:S02]  /*4370*/  IADD3.X R29, PT, PT, R12, UR7, RZ, P0, !PT ;  /* 0x000000070c1d7c10 */ /* 0x000fc400087fe4ff */
[----:B------:R-:W-:Y:S02]  /*4380*/  IADD3.X R27, PT, PT, R12, UR9, RZ, P1, !PT ;  /* 0x000000090c1b7c10 */ /* 0x000fe40008ffe4ff */
[----:B------:R-:W-:-:S04]  /*4390*/  IADD3 R36, PT, PT, R36, 0x700, RZ ;  /* 0x0000070024247810 */ /* 0x000fc80007ffe0ff */
[----:B------:R-:W-:-:S04]  /*43a0*/  ISETP.GT.U32.AND P0, PT, R3, R36, PT ;  /* 0x000000240300720c */ /* 0x000fc80003f04070 */
[----:B------:R-:W-:Y:S01]  /*43b0*/  ISETP.GT.AND.EX P0, PT, R0, RZ, PT, P0 ;  /* 0x000000ff0000720c */ /* 0x000fe20003f04300 */
[----:B------:R-:W-:Y:S01]  /*43c0*/  HFMA2 R37, -RZ, RZ, 0, 0 ;  /* 0x00000000ff257431 */ /* 0x000fe200000001ff */
[----:B---3--:R-:W-:Y:S02]  /*43d0*/  F2FP.BF16.F32.PACK_AB R11, R11, R4 ;  /* 0x000000040b0b723e */ /* 0x008fe400000010ff */
[----:B----4-:R-:W-:-:S03]  /*43e0*/  F2FP.BF16.F32.PACK_AB R5, R9, R6 ;  /* 0x000000060905723e */ /* 0x010fc600000010ff */
[----:B------:R1:W-:Y:S04]  /*43f0*/  STG.E desc[UR26][R28.64], R11 ;  /* 0x0000000b1c007986 */ /* 0x0003e8000c10191a */
[----:B------:R1:W-:Y:S02]  /*4400*/  STG.E desc[UR26][R26.64], R5 ;  /* 0x000000051a007986 */ /* 0x0003e4000c10191a */
[----:B------:R-:W-:Y:S05]  /*4410*/  @P0 BRA `(.L_x_240) ;  /* 0xfffffff800a80947 */ /* 0x000fea000383ffff */
[----:B------:R-:W-:Y:S05]  /*4420*/  EXIT ;  /* 0x000000000000794d */ /* 0x000fea0003800000 */
.L_x_241:
        /* <DEDUP_REMOVED lines=13> */
.L_x_3408:


//--------------------- .text._Z35group_norm_nhwc_bwd_one_pass_kernelI11Bf16IOBf16WLi128ELi28ELi448EEv26Group_norm_nhwc_bwd_params --------------------------
	.section	.text._Z35group_norm_nhwc_bwd_one_pass_kernelI11Bf16IOBf16WLi128ELi28ELi448EEv26Group_norm_nhwc_bwd_params,"ax",@progbits
	.align	128
        .global         _Z35group_norm_nhwc_bwd_one_pass_kernelI11Bf16IOBf16WLi128ELi28ELi448EEv26Group_norm_nhwc_bwd_params
        .type           _Z35group_norm_nhwc_bwd_one_pass_kernelI11Bf16IOBf16WLi128ELi28ELi448EEv26Group_norm_nhwc_bwd_params,@function
        .size           _Z35group_norm_nhwc_bwd_one_pass_kernelI11Bf16IOBf16WLi128ELi28ELi448EEv26Group_norm_nhwc_bwd_params,(.L_x_3409 - _Z35group_norm_nhwc_bwd_one_pass_kernelI11Bf16IOBf16WLi128ELi28ELi448EEv26Group_norm_nhwc_bwd_params)
        .other          _Z35group_norm_nhwc_bwd_one_pass_kernelI11Bf16IOBf16WLi128ELi28ELi448EEv26Group_norm_nhwc_bwd_params,@"STO_CUDA_ENTRY STV_DEFAULT"
_Z35group_norm_nhwc_bwd_one_pass_kernelI11Bf16IOBf16WLi128ELi28ELi448EEv26Group_norm_nhwc_bwd_params:
.text._Z35group_norm_nhwc_bwd_one_pass_kernelI11Bf16IOBf16WLi128ELi28ELi448EEv26Group_norm_nhwc_bwd_params:
        /* <DEDUP_REMOVED lines=24> */
.L_x_273:
[----:B------:R-:W2:Y:S01]  /*0180*/  LDC R13, c[0x0][0x410] ;  /* 0x00010400ff0d7b82 */ /* 0x000ea20000000800 */
[----:B------:R-:W3:Y:S01]  /*0190*/  LDCU.128 UR12, c[0x0][0x400] ;  /* 0x00008000ff0c77ac */ /* 0x000ee20008000c00 */
[----:B------:R-:W-:Y:S01]  /*01a0*/  ISETP.GE.AND P4, PT, R30, RZ, PT ;  /* 0x000000ff1e00720c */ /* 0x000fe20003f86270 */
[----:B------:R-:W4:Y:S05]  /*01b0*/  LDCU.U8 UR4, c[0x0][0x414] ;  /* 0x00008280ff0477ac */ /* 0x000f2a0008000000 */
[----:B------:R-:W5:Y:S08]  /*01c0*/  LDC R12, c[0x0][0x41c] ;  /* 0x00010700ff0c7b82 */ /* 0x000f700000000800 */
[----:B-1----:R-:W1:Y:S01]  /*01d0*/  LDC.64 R14, c[0x0][0x3b8] ;  /* 0x0000ee00ff0e7b82 */ /* 0x002e620000000a00 */
[----:B0-2---:R-:W-:-:S04]  /*01e0*/  IABS R9, R13 ;  /* 0x0000000d00097213 */ /* 0x005fc80000000000 */
[----:B------:R-:W2:Y:S01]  /*01f0*/  I2F.RP R8, R9 ;  /* 0x0000000900087306 */ /* 0x000ea20000209400 */
[----:B-----5:R-:W-:-:S05]  /*0200*/  IMAD R21, R12, UR9, R33 ;  /* 0x000000090c157c24 */ /* 0x020fca000f8e0221 */
[C---:B---3--:R-:W-:Y:S02]  /*0210*/  ISETP.GE.U32.AND P0, PT, R21.reuse, UR12, PT ;  /* 0x0000000c15007c0c */ /* 0x048fe4000bf06070 */
[----:B------:R-:W-:Y:S02]  /*0220*/  SHF.R.S32.HI R17, RZ, 0x1f, R21 ;  /* 0x0000001fff117819 */ /* 0x000fe40000011415 */
[----:B------:R-:W-:Y:S01]  /*0230*/  IADD3 R29, PT, PT, R21, 0x20, RZ ;  /* 0x00000020151d7810 */ /* 0x000fe20007ffe0ff */
[----:B--2---:R-:W2:Y:S01]  /*0240*/  MUFU.RCP R8, R8 ;  /* 0x0000000800087308 */ /* 0x004ea20000001000 */
[----:B------:R-:W-:Y:S02]  /*0250*/  ISETP.GE.AND.EX P0, PT, R17, UR13, PT, P0 ;  /* 0x0000000d11007c0c */ /* 0x000fe4000bf06300 */
[----:B------:R-:W-:Y:S02]  /*0260*/  SHF.R.S32.HI R35, RZ, 0x1f, R29 ;  /* 0x0000001fff237819 */ /* 0x000fe4000001141d */
[----:B------:R-:W-:-:S02]  /*0270*/  IADD3 R18, PT, PT, R21, 0x40, RZ ;  /* 0x0000004015127810 */ /* 0x000fc40007ffe0ff */
[----:B------:R-:W-:Y:S02]  /*0280*/  IADD3 R26, PT, PT, R21, 0x60, RZ ;  /* 0x00000060151a7810 */ /* 0x000fe40007ffe0ff */
[----:B------:R-:W-:Y:S02]  /*0290*/  SHF.R.S32.HI R19, RZ, 0x1f, R18 ;  /* 0x0000001fff137819 */ /* 0x000fe40000011412 */
[----:B------:R-:W-:Y:S02]  /*02a0*/  SHF.R.S32.HI R27, RZ, 0x1f, R26 ;  /* 0x0000001fff1b7819 */ /* 0x000fe4000001141a */
[----:B--2---:R-:W-:-:S04]  /*02b0*/  IADD3 R6, PT, PT, R8, 0xffffffe, RZ ;  /* 0x0ffffffe08067810 */ /* 0x004fc80007ffe0ff */
[----:B------:R2:W3:Y:S02]  /*02c0*/  F2I.FTZ.U32.TRUNC.NTZ R7, R6 ;  /* 0x0000000600077305 */ /* 0x0004e4000021f000 */
[----:B--2---:R-:W-:Y:S02]  /*02d0*/  MOV R6, RZ ;  /* 0x000000ff00067202 */ /* 0x004fe40000000f00 */
        /* <DEDUP_REMOVED lines=18> */
[----:B------:R-:W-:Y:S02]  /*0400*/  @!P4 IADD3 R6, PT, PT, -R6, RZ, RZ ;  /* 0x000000ff0606c210 */ /* 0x000fe40007ffe1ff */
[----:B------:R-:W-:Y:S02]  /*0410*/  @P1 IADD3 R7, PT, PT, R7, 0x1, RZ ;  /* 0x0000000107071810 */ /* 0x000fe40007ffe0ff */
[----:B------:R-:W-:Y:S02]  /*0420*/  ISETP.GE.U32.AND P1, PT, R29, UR12, PT ;  /* 0x0000000c1d007c0c */ /* 0x000fe4000bf26070 */
[----:B------:R-:W-:-:S02]  /*0430*/  MOV R8, R7 ;  /* 0x0000000700087202 */ /* 0x000fc40000000f00 */
[----:B------:R-:W-:Y:S02]  /*0440*/  ISETP.GE.AND.EX P1, PT, R35, UR13, PT, P1 ;  /* 0x0000000d23007c0c */ /* 0x000fe4000bf26310 */
[----:B------:R-:W-:Y:S02]  /*0450*/  SEL R47, R9, R6, !P3 ;  /* 0x00000006092f7207 */ /* 0x000fe40005800000 */
[----:B------:R-:W2:Y:S01]  /*0460*/  @!P0 LDC.64 R6, c[0x0][0x3f8] ;  /* 0x0000fe00ff068b82 */ /* 0x000ea20000000a00 */
[----:B------:R-:W-:Y:S02]  /*0470*/  @!P2 IADD3 R8, PT, PT, -R8, RZ, RZ ;  /* 0x000000ff0808a210 */ /* 0x000fe40007ffe1ff */
[----:B------:R-:W-:Y:S01]  /*0480*/  IMAD R13, R47, 0x1c, RZ ;  /* 0x0000001c2f0d7824 */ /* 0x000fe200078e02ff */
[----:B----4-:R-:W-:Y:S02]  /*0490*/  ISETP.NE.AND P4, PT, RZ, UR4, PT ;  /* 0x00000004ff007c0c */ /* 0x010fe4000bf85270 */
[----:B------:R-:W-:-:S02]  /*04a0*/  SEL R11, R9, R8, !P3 ;  /* 0x00000008090b7207 */ /* 0x000fc40005800000 */
[C---:B------:R-:W-:Y:S01]  /*04b0*/  IADD3 R48, P2, PT, R13.reuse, R4, RZ ;  /* 0x000000040d307210 */ /* 0x040fe20007f5e0ff */
[----:B------:R-:W3:Y:S01]  /*04c0*/  @!P1 LDC.64 R8, c[0x0][0x3f8] ;  /* 0x0000fe00ff089b82 */ /* 0x000ee20000000a00 */
[----:B------:R-:W-:Y:S02]  /*04d0*/  SHF.R.S32.HI R4, RZ, 0x1f, R11 ;  /* 0x0000001fff047819 */ /* 0x000fe4000001140b */
[----:B------:R-:W-:Y:S02]  /*04e0*/  LEA.HI.X.SX32 R49, R13, RZ, 0x1, P2 ;  /* 0x000000ff0d317211 */ /* 0x000fe400010f0eff */
[----:B------:R-:W-:Y:S01]  /*04f0*/  ISETP.GE.U32.AND P2, PT, R18, UR12, PT ;  /* 0x0000000c12007c0c */ /* 0x000fe2000bf46070 */
[----:B------:R-:W-:Y:S01]  /*0500*/  IMAD R4, R4, UR14, RZ ;  /* 0x0000000e04047c24 */ /* 0x000fe2000f8e02ff */
[----:B------:R-:W-:Y:S01]  /*0510*/  ISETP.GE.U32.AND P3, PT, R26, UR12, PT ;  /* 0x0000000c1a007c0c */ /* 0x000fe2000bf66070 */
[----:B------:R-:W4:Y:S01]  /*0520*/  @!P0 LDC.64 R12, c[0x0][0x3a0] ;  /* 0x0000e800ff0c8b82 */ /* 0x000f220000000a00 */
[----:B------:R-:W-:Y:S01]  /*0530*/  IMAD.WIDE.U32 R48, R11, UR14, R48 ;  /* 0x0000000e0b307c25 */ /* 0x000fe2000f8e0030 */
[----:B------:R-:W-:-:S03]  /*0540*/  ISETP.GE.AND.EX P2, PT, R19, UR13, PT, P2 ;  /* 0x0000000d13007c0c */ /* 0x000fc6000bf46320 */
[----:B------:R-:W-:Y:S01]  /*0550*/  IMAD R51, R11, UR15, R4 ;  /* 0x0000000f0b337c24 */ /* 0x000fe2000f8e0204 */
[----:B------:R-:W-:Y:S01]  /*0560*/  @!P0 MOV R50, R48 ;  /* 0x0000003000328202 */ /* 0x000fe20000000f00 */
[----:B--2---:R-:W-:Y:S01]  /*0570*/  @!P0 IMAD R10, R17, R6, RZ ;  /* 0x00000006110a8224 */ /* 0x004fe200078e02ff */
[----:B------:R-:W2:Y:S01]  /*0580*/  @P4 LDC.64 R24, c[0x0][0x3b0] ;  /* 0x0000ec00ff184b82 */ /* 0x000ea20000000a00 */
[----:B------:R-:W-:Y:S02]  /*0590*/  LOP3.LUT R4, R32, 0xffff, RZ, 0xc0, !PT ;  /* 0x0000ffff20047812 */ /* 0x000fe400078ec0ff */
[----:B------:R-:W-:Y:S01]  /*05a0*/  IADD3 R51, PT, PT, R49, R51, RZ ;  /* 0x0000003331337210 */ /* 0x000fe20007ffe0ff */
[----:B------:R-:W-:Y:S02]  /*05b0*/  @!P0 IMAD R17, R21, R7, R10 ;  /* 0x0000000715118224 */ /* 0x000fe400078e020a */
[----:B---3--:R-:W-:Y:S02]  /*05c0*/  @!P1 IMAD R34, R35, R8, RZ ;  /* 0x0000000823229224 */ /* 0x008fe400078e02ff */
[----:B------:R-:W3:Y:S01]  /*05d0*/  @!P0 LDC.64 R10, c[0x0][0x398] ;  /* 0x0000e600ff0a8b82 */ /* 0x000ee20000000a00 */
[----:B------:R-:W-:Y:S01]  /*05e0*/  @!P0 IMAD.WIDE.U32 R20, R21, R6, R50 ;  /* 0x0000000615148225 */ /* 0x000fe200078e0032 */
[----:B------:R-:W-:-:S03]  /*05f0*/  ISETP.GE.AND.EX P3, PT, R27, UR13, PT, P3 ;  /* 0x0000000d1b007c0c */ /* 0x000fc6000bf66330 */
[----:B-1----:R-:W-:Y:S01]  /*0600*/  IMAD.WIDE R40, R30, 0x8, R14 ;  /* 0x000000081e287825 */ /* 0x002fe200078e020e */
[----:B------:R-:W-:Y:S02]  /*0610*/  @!P0 IADD3 R21, PT, PT, R21, R17, RZ ;  /* 0x0000001115158210 */ /* 0x000fe40007ffe0ff */
[C---:B------:R-:W-:Y:S01]  /*0620*/  @!P0 SHF.L.U32 R35, R20.reuse, 0x1, RZ ;  /* 0x0000000114238819 */ /* 0x040fe200000006ff */
[----:B------:R-:W1:Y:S01]  /*0630*/  @!P1 LDC.64 R6, c[0x0][0x3a0] ;  /* 0x0000e800ff069b82 */ /* 0x000e620000000a00 */
[----:B------:R-:W-:Y:S01]  /*0640*/  @!P0 SHF.L.U64.HI R28, R20, 0x1, R21 ;  /* 0x00000001141c8819 */ /* 0x000fe20000010215 */
[----:B------:R-:W-:Y:S01]  /*0650*/  IMAD R23, R47, 0x1c, R4 ;  /* 0x0000001c2f177824 */ /* 0x000fe200078e0204 */
[----:B----4-:R-:W-:Y:S02]  /*0660*/  @!P0 IADD3 R20, P5, PT, R35, R12, RZ ;  /* 0x0000000c23148210 */ /* 0x010fe40007fbe0ff */
[----:B------:R-:W-:Y:S01]  /*0670*/  @!P1 MOV R14, R48 ;  /* 0x00000030000e9202 */ /* 0x000fe20000000f00 */
[----:B--2---:R-:W-:-:S02]  /*0680*/  @P4 IMAD.WIDE R24, R23, 0x2, R24 ;  /* 0x0000000217184825 */ /* 0x004fc400078e0218 */
[----:B------:R-:W2:Y:S01]  /*0690*/  @!P2 LDC.64 R16, c[0x0][0x3f8] ;  /* 0x0000fe00ff10ab82 */ /* 0x000ea20000000a00 */
[----:B------:R-:W-:Y:S02]  /*06a0*/  @!P1 MOV R15, R51 ;  /* 0x00000033000f9202 */ /* 0x000fe40000000f00 */
[----:B------:R-:W-:Y:S01]  /*06b0*/  @!P0 IADD3.X R21, PT, PT, R28, R13, RZ, P5, !PT ;  /* 0x0000000d1c158210 */ /* 0x000fe20002ffe4ff */
[C---:B------:R-:W-:Y:S01]  /*06c0*/  @!P1 IMAD R39, R29.reuse, R9, R34 ;  /* 0x000000091d279224 */ /* 0x040fe200078e0222 */
[----:B------:R4:W5:Y:S01]  /*06d0*/  LDG.E.64 R12, desc[UR6][R40.64] ;  /* 0x00000006280c7981 */ /* 0x000962000c1e1b00 */
[----:B------:R-:W-:Y:S02]  /*06e0*/  @!P1 IMAD.WIDE.U32 R14, R29, R8, R14 ;  /* 0x000000081d0e9225 */ /* 0x000fe400078e000e */
[----:B------:R-:W0:Y:S01]  /*06f0*/  @!P3 LDC.64 R8, c[0x0][0x3f8] ;  /* 0x0000fe00ff08bb82 */ /* 0x000e220000000a00 */
[----:B------:R-:W5:Y:S02]  /*0700*/  @P4 LDG.E.U16 R37, desc[UR6][R24.64] ;  /* 0x0000000618254981 */ /* 0x000f64000c1e1500 */
[----:B------:R-:W-:-:S02]  /*0710*/  @!P1 IADD3 R15, PT, PT, R15, R39, RZ ;  /* 0x000000270f0f9210 */ /* 0x000fc40007ffe0ff */
[----:B------:R1:W5:Y:S01]  /*0720*/  @P4 LDG.E.U16 R22, desc[UR6][R24.64+0x2] ;  /* 0x0000020618164981 */ /* 0x000362000c1e1500 */
[C---:B------:R-:W-:Y:S02]  /*0730*/  @!P1 SHF.L.U32 R43, R14.reuse, 0x1, RZ ;  /* 0x000000010e2b9819 */ /* 0x040fe400000006ff */
[----:B------:R-:W-:Y:S02]  /*0740*/  @!P1 SHF.L.U64.HI R36, R14, 0x1, R15 ;  /* 0x000000010e249819 */ /* 0x000fe4000001020f */
[----:B------:R-:W0:Y:S01]  /*0750*/  @!P2 LDC.64 R14, c[0x0][0x3a0] ;  /* 0x0000e800ff0eab82 */ /* 0x000e220000000a00 */
[----:B---3--:R-:W-:Y:S02]  /*0760*/  @!P0 IADD3 R34, P5, PT, R35, R10, RZ ;  /* 0x0000000a23228210 */ /* 0x008fe40007fbe0ff */
[----:B----4-:R-:W-:Y:S02]  /*0770*/  @!P2 MOV R40, R48 ;  /* 0x000000300028a202 */ /* 0x010fe40000000f00 */
[----:B------:R-:W-:Y:S01]  /*0780*/  @!P2 MOV R41, R51 ;  /* 0x000000330029a202 */ /* 0x000fe20000000f00 */
[----:B--2---:R-:W-:Y:S01]  /*0790*/  @!P2 IMAD R19, R19, R16, RZ ;  /* 0x000000101313a224 */ /* 0x004fe200078e02ff */
[----:B------:R-:W-:Y:S01]  /*07a0*/  MOV R29, RZ ;  /* 0x000000ff001d7202 */ /* 0x000fe20000000f00 */
[----:B-1----:R-:W1:Y:S01]  /*07b0*/  @!P1 LDC.64 R24, c[0x0][0x398] ;  /* 0x0000e600ff189b82 */ /* 0x002e620000000a00 */
[----:B------:R-:W-:-:S02]  /*07c0*/  @!P1 IADD3 R38, P6, PT, R43, R6, RZ ;  /* 0x000000062b269210 */ /* 0x000fc40007fde0ff */
[----:B------:R-:W-:Y:S01]  /*07d0*/  @!P0 IADD3.X R35, PT, PT, R28, R11, RZ, P5, !PT ;  /* 0x0000000b1c238210 */ /* 0x000fe20002ffe4ff */
[----:B------:R-:W-:Y:S01]  /*07e0*/  @!P2 IMAD.WIDE.U32 R40, R18, R16, R40 ;  /* 0x000000101228a225 */ /* 0x000fe200078e0028 */
[----:B------:R-:W-:Y:S01]  /*07f0*/  @!P1 IADD3.X R39, PT, PT, R36, R7, RZ, P6, !PT ;  /* 0x0000000724279210 */ /* 0x000fe200037fe4ff */
[----:B------:R2:W3:Y:S02]  /*0800*/  @!P0 LDG.E R29, desc[UR6][R20.64] ;  /* 0x00000006141d8981 */ /* 0x0004e4000c1e1900 */
[----:B------:R-:W4:Y:S01]  /*0810*/  @!P2 LDC.64 R10, c[0x0][0x398] ;  /* 0x0000e600ff0aab82 */ /* 0x000f220000000a00 */
[----:B------:R-:W-:Y:S01]  /*0820*/  @!P2 IMAD R7, R18, R17, R19 ;  /* 0x000000111207a224 */ /* 0x000fe200078e0213 */
[----:B------:R-:W-:Y:S02]  /*0830*/  MOV R28, RZ ;  /* 0x000000ff001c7202 */ /* 0x000fe40000000f00 */
[----:B------:R-:W-:-:S04]  /*0840*/  MOV R6, RZ ;  /* 0x000000ff00067202 */ /* 0x000fc80000000f00 */
[----:B------:R-:W4:Y:S01]  /*0850*/  @!P3 LDC.64 R16, c[0x0][0x3a0] ;  /* 0x0000e800ff10bb82 */ /* 0x000f220000000a00 */
[----:B------:R-:W3:Y:S07]  /*0860*/  @!P0 LDG.E R28, desc[UR6][R34.64] ;  /* 0x00000006221c8981 */ /* 0x000eee000c1e1900 */
[----:B------:R-:W4:Y:S01]  /*0870*/  @!P3 LDC.64 R18, c[0x0][0x398] ;  /* 0x0000e600ff12bb82 */ /* 0x000f220000000a00 */
[----:B------:R2:W3:Y:S01]  /*0880*/  @!P1 LDG.E R6, desc[UR6][R38.64] ;  /* 0x0000000626069981 */ /* 0x0004e2000c1e1900 */
[----:B-1----:R-:W-:Y:S01]  /*0890*/  @!P1 IADD3 R24, P0, PT, R43, R24, RZ ;  /* 0x000000182b189210 */ /* 0x002fe20007f1e0ff */
[----:B0-----:R-:W-:-:S05]  /*08a0*/  @!P3 IMAD R27, R27, R8, RZ ;  /* 0x000000081b1bb224 */ /* 0x001fca00078e02ff */
[----:B--2---:R-:W0:Y:S01]  /*08b0*/  LDC.64 R20, c[0x0][0x3a8] ;  /* 0x0000ea00ff147b82 */ /* 0x004e220000000a00 */
[----:B------:R-:W-:Y:S02]  /*08c0*/  @!P2 IADD3 R7, PT, PT, R41, R7, RZ ;  /* 0x000000072907a210 */ /* 0x000fe40007ffe0ff */
[----:B------:R-:W-:Y:S02]  /*08d0*/  @!P3 MOV R38, R48 ;  /* 0x000000300026b202 */ /* 0x000fe40000000f00 */
[----:B------:R-:W-:Y:S02]  /*08e0*/  @!P3 MOV R39, R51 ;  /* 0x000000330027b202 */ /* 0x000fe40000000f00 */
[----:B------:R-:W-:Y:S01]  /*08f0*/  @!P2 SHF.L.U32 R41, R40, 0x1, RZ ;  /* 0x000000012829a819 */ /* 0x000fe200000006ff */
[----:B------:R-:W-:Y:S01]  /*0900*/  @!P3 IMAD R9, R26, R9, R27 ;  /* 0x000000091a09b224 */ /* 0x000fe200078e021b */
[----:B------:R-:W-:Y:S01]  /*0910*/  @!P1 IADD3.X R25, PT, PT, R36, R25, RZ, P0, !PT ;  /* 0x0000001924199210 */ /* 0x000fe200007fe4ff */
[----:B------:R-:W-:Y:S01]  /*0920*/  @!P3 IMAD.WIDE.U32 R26, R26, R8, R38 ;  /* 0x000000081a1ab225 */ /* 0x000fe200078e0026 */
[----:B------:R-:W-:-:S02]  /*0930*/  @!P2 SHF.L.U64.HI R40, R40, 0x1, R7 ;  /* 0x000000012828a819 */ /* 0x000fc40000010207 */
[----:B------:R-:W-:Y:S02]  /*0940*/  @!P2 IADD3 R34, P0, PT, R41, R14, RZ ;  /* 0x0000000e2922a210 */ /* 0x000fe40007f1e0ff */
[----:B------:R-:W-:Y:S02]  /*0950*/  MOV R7, RZ ;  /* 0x000000ff00077202 */ /* 0x000fe40000000f00 */
[----:B------:R-:W-:Y:S02]  /*0960*/  @!P2 IADD3.X R35, PT, PT, R40, R15, RZ, P0, !PT ;  /* 0x0000000f2823a210 */ /* 0x000fe400007fe4ff */
[----:B------:R-:W-:Y:S02]  /*0970*/  @!P3 IADD3 R15, PT, PT, R27, R9, RZ ;  /* 0x000000091b0fb210 */ /* 0x000fe40007ffe0ff */
[----:B------:R-:W-:Y:S01]  /*0980*/  @!P3 SHF.L.U32 R9, R26, 0x1, RZ ;  /* 0x000000011a09b819 */ /* 0x000fe200000006ff */
[----:B------:R-:W2:Y:S01]  /*0990*/  @!P1 LDG.E R7, desc[UR6][R24.64] ;  /* 0x0000000618079981 */ /* 0x000ea2000c1e1900 */
[----:B----4-:R-:W-:-:S02]  /*09a0*/  @!P2 IADD3 R14, P0, PT, R41, R10, RZ ;  /* 0x0000000a290ea210 */ /* 0x010fc40007f1e0ff */
[----:B------:R-:W-:Y:S02]  /*09b0*/  @!P3 SHF.L.U64.HI R26, R26, 0x1, R15 ;  /* 0x000000011a1ab819 */ /* 0x000fe4000001020f */
[C---:B------:R-:W-:Y:S02]  /*09c0*/  @!P3 IADD3 R16, P1, PT, R9.reuse, R16, RZ ;  /* 0x000000100910b210 */ /* 0x040fe40007f3e0ff */
[----:B------:R-:W-:Y:S02]  /*09d0*/  @!P3 IADD3 R18, P5, PT, R9, R18, RZ ;  /* 0x000000120912b210 */ /* 0x000fe40007fbe0ff */
[----:B------:R-:W-:Y:S02]  /*09e0*/  @!P2 IADD3.X R15, PT, PT, R40, R11, RZ, P0, !PT ;  /* 0x0000000b280fa210 */ /* 0x000fe400007fe4ff */
[----:B------:R-:W-:Y:S02]  /*09f0*/  CS2R R10, SRZ ;  /* 0x00000000000a7805 */ /* 0x000fe4000001ff00 */
[----:B------:R-:W-:Y:S01]  /*0a00*/  MOV R8, RZ ;  /* 0x000000ff00087202 */ /* 0x000fe20000000f00 */
[----:B0-----:R-:W-:Y:S01]  /*0a10*/  IMAD.WIDE R20, R23, 0x2, R20 ;  /* 0x0000000217147825 */ /* 0x001fe200078e0214 */
[----:B------:R-:W-:-:S02]  /*0a20*/  MOV R9, RZ ;  /* 0x000000ff00097202 */ /* 0x000fc40000000f00 */
[C---:B------:R-:W-:Y:S02]  /*0a30*/  @!P3 IADD3.X R17, PT, PT, R26.reuse, R17, RZ, P1, !PT ;  /* 0x000000111a11b210 */ /* 0x040fe40000ffe4ff */
[----:B------:R-:W-:Y:S01]  /*0a40*/  @!P3 IADD3.X R19, PT, PT, R26, R19, RZ, P5, !PT ;  /* 0x000000131a13b210 */ /* 0x000fe20002ffe4ff */
[----:B------:R0:W4:Y:S04]  /*0a50*/  @!P2 LDG.E R8, desc[UR6][R34.64] ;  /* 0x000000062208a981 */ /* 0x000128000c1e1900 */
[----:B------:R-:W4:Y:S04]  /*0a60*/  LDG.E.U16 R24, desc[UR6][R20.64] ;  /* 0x0000000614187981 */ /* 0x000f28000c1e1500 */
[----:B------:R-:W4:Y:S04]  /*0a70*/  LDG.E.U16 R25, desc[UR6][R20.64+0x2] ;  /* 0x0000020614197981 */ /* 0x000f28000c1e1500 */
[----:B------:R-:W4:Y:S04]  /*0a80*/  @!P2 LDG.E R9, desc[UR6][R14.64] ;  /* 0x000000060e09a981 */ /* 0x000f28000c1e1900 */
[----:B------:R-:W4:Y:S04]  /*0a90*/  @!P3 LDG.E R10, desc[UR6][R16.64] ;  /* 0x00000006100ab981 */ /* 0x000f28000c1e1900 */
[----:B------:R-:W4:Y:S01]  /*0aa0*/  @!P3 LDG.E R11, desc[UR6][R18.64] ;  /* 0x00000006120bb981 */ /* 0x000f22000c1e1900 */
[----:B------:R-:W-:Y:S01]  /*0ab0*/  MOV R45, 0x3f800000 ;  /* 0x3f800000002d7802 */ /* 0x000fe20000000f00 */
[----:B------:R-:W-:Y:S01]  /*0ac0*/  UISETP.NE.AND UP0, UPT, UR4, URZ, UPT ;  /* 0x000000ff0400728c */ /* 0x000fe2000bf05270 */
[----:B0-----:R-:W-:-:S02]  /*0ad0*/  MOV R35, RZ ;  /* 0x000000ff00237202 */ /* 0x001fc40000000f00 */
[----:B------:R-:W-:Y:S01]  /*0ae0*/  MOV R36, RZ ;  /* 0x000000ff00247202 */ /* 0x000fe20000000f00 */
[----:B-----5:R-:W-:-:S05]  /*0af0*/  FFMA.FTZ R26, -R12, R12, R13 ;  /* 0x0000000c0c1a7223 */ /* 0x020fca000001010d */
[----:B------:R-:W-:-:S13]  /*0b00*/  FSETP.GTU.FTZ.AND P0, PT, R26, RZ, PT ;  /* 0x000000ff1a00720b */ /* 0x000fda0003f1c000 */
[----:B------:R-:W0:Y:S01]  /*0b10*/  @P0 LDC R23, c[0x0][0x3c0] ;  /* 0x0000f000ff170b82 */ /* 0x000e220000000800 */
[----:B------:R-:W-:Y:S02]  /*0b20*/  @P4 SHF.L.U32 R35, R37, 0x10, RZ ;  /* 0x0000001025234819 */ /* 0x000fe400000006ff */
[----:B------:R-:W-:Y:S01]  /*0b30*/  @P4 SHF.L.U32 R36, R22, 0x10, RZ ;  /* 0x0000001016244819 */ /* 0x000fe200000006ff */
[----:B0-----:R-:W-:-:S04]  /*0b40*/  @P0 FADD.FTZ R23, R26, R23 ;  /* 0x000000171a170221 */ /* 0x001fc80000010000 */
[----:B------:R0:W1:Y:S01]  /*0b50*/  @P0 MUFU.RSQ R45, R23 ;  /* 0x00000017002d0308 */ /* 0x0000620000001400 */
[----:B---3--:R-:W-:Y:S02]  /*0b60*/  PRMT R43, R29, 0x7632, R43 ;  /* 0x000076321d2b7816 */ /* 0x008fe4000000002b */
[----:B------:R-:W-:Y:S02]  /*0b70*/  PRMT R44, R28, 0x7632, R44 ;  /* 0x000076321c2c7816 */ /* 0x000fe4000000002c */
[----:B------:R-:W-:Y:S02]  /*0b80*/  PRMT R41, R6, 0x7632, R41 ;  /* 0x0000763206297816 */ /* 0x000fe40000000029 */
[----:B--2---:R-:W-:Y:S02]  /*0b90*/  PRMT R42, R7, 0x7632, R42 ;  /* 0x00007632072a7816 */ /* 0x004fe4000000002a */
[----:B----4-:R-:W-:Y:S02]  /*0ba0*/  PRMT R39, R8, 0x7632, R39 ;  /* 0x0000763208277816 */ /* 0x010fe40000000027 */
[----:B------:R-:W-:-:S02]  /*0bb0*/  SHF.L.U32 R34, R24, 0x10, RZ ;  /* 0x0000001018227819 */ /* 0x000fc400000006ff */
[----:B------:R-:W-:Y:S02]  /*0bc0*/  SHF.L.U32 R13, R25, 0x10, RZ ;  /* 0x00000010190d7819 */ /* 0x000fe400000006ff */
[----:B------:R-:W-:Y:S02]  /*0bd0*/  PRMT R40, R9, 0x7632, R40 ;  /* 0x0000763209287816 */ /* 0x000fe40000000028 */
[----:B------:R-:W-:Y:S02]  /*0be0*/  PRMT R37, R10, 0x7632, R37 ;  /* 0x000076320a257816 */ /* 0x000fe40000000025 */
[----:B------:R-:W-:Y:S01]  /*0bf0*/  PRMT R38, R11, 0x7632, R38 ;  /* 0x000076320b267816 */ /* 0x000fe20000000026 */
[----:B01----:R-:W-:Y:S06]  /*0c00*/  BRA.U UP0, `(.L_x_243) ;  /* 0x0000000500247547 */ /* 0x003fec000b800000 */
[----:B------:R-:W-:Y:S02]  /*0c10*/  SHF.L.U32 R17, R29, 0x10, RZ ;  /* 0x000000101d117819 */ /* 0x000fe400000006ff */
[----:B------:R-:W-:Y:S02]  /*0c20*/  SHF.L.U32 R19, R43, 0x10, RZ ;  /* 0x000000102b137819 */ /* 0x000fe400000006ff */
[----:B------:R-:W-:Y:S01]  /*0c30*/  SHF.L.U32 R15, R28, 0x10, RZ ;  /* 0x000000101c0f7819 */ /* 0x000fe200000006ff */
[----:B------:R-:W-:Y:S01]  /*0c40*/  FADD.FTZ R16, -R12, R17 ;  /* 0x000000110c107221 */ /* 0x000fe20000010100 */
[----:B------:R-:W-:Y:S01]  /*0c50*/  SHF.L.U32 R14, R44, 0x10, RZ ;  /* 0x000000102c0e7819 */ /* 0x000fe200000006ff */
[----:B------:R-:W-:Y:S01]  /*0c60*/  FADD.FTZ R18, -R12, R19 ;  /* 0x000000130c127221 */ /* 0x000fe20000010100 */
[----:B------:R-:W-:Y:S01]  /*0c70*/  SHF.L.U32 R23, R41, 0x10, RZ ;  /* 0x0000001029177819 */ /* 0x000fe200000006ff */
[----:B------:R-:W-:Y:S01]  /*0c80*/  FMUL.FTZ R19, R34, R15 ;  /* 0x0000000f22137220 */ /* 0x000fe20000410000 */
[-C--:B------:R-:W-:Y:S01]  /*0c90*/  FMUL.FTZ R16, R16, R45.reuse ;  /* 0x0000002d10107220 */ /* 0x080fe20000410000 */
[----:B------:R-:W-:Y:S01]  /*0ca0*/  FMUL.FTZ R17, R18, R45 ;  /* 0x0000002d12117220 */ /* 0x000fe20000410000 */
[----:B------:R-:W-:Y:S01]  /*0cb0*/  FMUL.FTZ R20, R13, R14 ;  /* 0x0000000e0d147220 */ /* 0x000fe20000410000 */
[----:B------:R-:W-:Y:S01]  /*0cc0*/  FADD.FTZ R21, RZ, R19 ;  /* 0x00000013ff157221 */ /* 0x000fe20000010000 */
[----:B------:R-:W-:Y:S01]  /*0cd0*/  FFMA.FTZ R18, R16, R19, RZ ;  /* 0x0000001310127223 */ /* 0x000fe200000100ff */
[----:B------:R-:W-:Y:S01]  /*0ce0*/  SHF.L.U32 R19, R6, 0x10, RZ ;  /* 0x0000001006137819 */ /* 0x000fe200000006ff */
[----:B------:R-:W-:Y:S01]  /*0cf0*/  FFMA.FTZ R24, R15, R16, RZ ;  /* 0x000000100f187223 */ /* 0x000fe200000100ff */
[----:B------:R-:W-:Y:S01]  /*0d00*/  SHF.L.U32 R25, R7, 0x10, RZ ;  /* 0x0000001007197819 */ /* 0x000fe200000006ff */
[----:B------:R-:W-:Y:S01]  /*0d10*/  FADD.FTZ R16, -R12, R23 ;  /* 0x000000170c107221 */ /* 0x000fe20000010100 */
[----:B------:R-:W-:Y:S01]  /*0d20*/  SHF.L.U32 R27, R8, 0x10, RZ ;  /* 0x00000010081b7819 */ /* 0x000fe200000006ff */
[----:B------:R-:W-:Y:S01]  /*0d30*/  FADD.FTZ R22, -R12, R19 ;  /* 0x000000130c167221 */ /* 0x000fe20000010100 */
[----:B------:R-:W-:Y:S01]  /*0d40*/  FADD.FTZ R26, RZ, R15 ;  /* 0x0000000fff1a7221 */ /* 0x000fe20000010000 */
[----:B------:R-:W-:Y:S01]  /*0d50*/  FADD.FTZ R21, R20, R21 ;  /* 0x0000001514157221 */ /* 0x000fe20000010000 */
[----:B------:R-:W-:Y:S01]  /*0d60*/  FFMA.FTZ R18, R17, R20, R18 ;  /* 0x0000001411127223 */ /* 0x000fe20000010012 */
[----:B------:R-:W-:Y:S01]  /*0d70*/  SHF.L.U32 R20, R42, 0x10, RZ ;  /* 0x000000102a147819 */ /* 0x000fe200000006ff */
[----:B------:R-:W-:Y:S01]  /*0d80*/  FFMA.FTZ R19, R14, R17, RZ ;  /* 0x000000110e137223 */ /* 0x000fe200000100ff */
[-C--:B------:R-:W-:Y:S01]  /*0d90*/  FMUL.FTZ R15, R22, R45.reuse ;  /* 0x0000002d160f7220 */ /* 0x080fe20000410000 */
[----:B------:R-:W-:Y:S01]  /*0da0*/  FADD.FTZ R23, RZ, R14 ;  /* 0x0000000eff177221 */ /* 0x000fe20000010000 */
[----:B------:R-:W-:Y:S01]  /*0db0*/  FMUL.FTZ R17, R16, R45 ;  /* 0x0000002d10117220 */ /* 0x000fe20000410000 */
[C---:B------:R-:W-:Y:S01]  /*0dc0*/  FADD.FTZ R22, R25.reuse, R26 ;  /* 0x0000001a19167221 */ /* 0x040fe20000010000 */
        /* <DEDUP_REMOVED lines=14> */
[----:B------:R-:W-:Y:S01]  /*0eb0*/  SHF.L.U32 R16, R40, 0x10, RZ ;  /* 0x0000001028107819 */ /* 0x000fe200000006ff */
        /* <DEDUP_REMOVED lines=8> */
[----:B------:R-:W-:Y:S01]  /*0f40*/  FADD.FTZ R18, -R12, R17 ;  /* 0x000000110c127221 */ /* 0x000fe20000010100 */
[----:B------:R-:W-:Y:S01]  /*0f50*/  SHF.L.U32 R21, R11, 0x10, RZ ;  /* 0x000000100b157819 */ /* 0x000fe200000006ff */
[----:B------:R-:W-:Y:S01]  /*0f60*/  FFMA.FTZ R19, R16, R24, R19 ;  /* 0x0000001810137223 */ /* 0x000fe20000010013 */
[----:B------:R-:W-:Y:S01]  /*0f70*/  FADD.FTZ R46, R15, R46 ;  /* 0x0000002e0f2e7221 */ /* 0x000fe20000010000 */
[----:B------:R-:W-:Y:S01]  /*0f80*/  FFMA.FTZ R25, R24, R15, R25 ;  /* 0x0000000f18197223 */ /* 0x000fe20000010019 */
[----:B------:R-:W-:Y:S01]  /*0f90*/  SHF.L.U32 R15, R37, 0x10, RZ ;  /* 0x00000010250f7819 */ /* 0x000fe200000006ff */
[----:B------:R-:W-:Y:S01]  /*0fa0*/  FMUL.FTZ R26, R18, R45 ;  /* 0x0000002d121a7220 */ /* 0x000fe20000410000 */
[----:B------:R-:W-:Y:S01]  /*0fb0*/  SHF.L.U32 R18, R38, 0x10, RZ ;  /* 0x0000001026127819 */ /* 0x000fe200000006ff */
[----:B------:R-:W-:Y:S01]  /*0fc0*/  FMUL.FTZ R17, R34, R21 ;  /* 0x0000001522117220 */ /* 0x000fe20000410000 */
[----:B------:R-:W-:Y:S01]  /*0fd0*/  FADD.FTZ R14, R14, R16 ;  /* 0x000000100e0e7221 */ /* 0x000fe20000010000 */
[----:B------:R-:W-:Y:S01]  /*0fe0*/  FADD.FTZ R24, -R12, R15 ;  /* 0x0000000f0c187221 */ /* 0x000fe20000010100 */
[----:B------:R-:W-:Y:S01]  /*0ff0*/  FADD.FTZ R22, R22, R21 ;  /* 0x0000001516167221 */ /* 0x000fe20000010000 */
[----:B------:R-:W-:Y:S01]  /*1000*/  FADD.FTZ R46, R46, R17 ;  /* 0x000000112e2e7221 */ /* 0x000fe20000010000 */
[----:B------:R-:W-:Y:S01]  /*1010*/  FFMA.FTZ R25, R26, R17, R25 ;  /* 0x000000111a197223 */ /* 0x000fe20000010019 */
        /* <DEDUP_REMOVED lines=8> */
.L_x_243:
        /* <DEDUP_REMOVED lines=8> */
[C---:B------:R-:W-:Y:S01]  /*1120*/  FADD.FTZ R18, -R12.reuse, R21 ;  /* 0x000000150c127221 */ /* 0x040fe20000010100 */
[----:B------:R-:W-:Y:S01]  /*1130*/  FADD.FTZ R24, -R12, R27 ;  /* 0x0000001b0c187221 */ /* 0x000fe20000010100 */
[----:B------:R-:W-:Y:S01]  /*1140*/  FFMA.FTZ R17, R34, R15, R35 ;  /* 0x0000000f22117223 */ /* 0x000fe20000010023 */
[-C--:B------:R-:W-:Y:S01]  /*1150*/  FMUL.FTZ R14, R14, R45.reuse ;  /* 0x0000002d0e0e7220 */ /* 0x080fe20000410000 */
[----:B------:R-:W-:-:S02]  /*1160*/  FMUL.FTZ R18, R18, R45 ;  /* 0x0000002d12127220 */ /* 0x000fc40000410000 */
[----:B------:R-:W-:Y:S01]  /*1170*/  FMUL.FTZ R16, R17, -1.4426950216293334961 ;  /* 0xbfb8aa3b11107820 */ /* 0x000fe20000410000 */
[----:B------:R-:W-:Y:S01]  /*1180*/  FFMA.FTZ R23, R13, R14, R36 ;  /* 0x0000000e0d177223 */ /* 0x000fe20000010024 */
[----:B------:R-:W-:-:S03]  /*1190*/  FFMA.FTZ R20, R34, R18, R35 ;  /* 0x0000001222147223 */ /* 0x000fc60000010023 */
[----:B------:R-:W-:Y:S01]  /*11a0*/  FMUL.FTZ R21, R23, -1.4426950216293334961 ;  /* 0xbfb8aa3b17157820 */ /* 0x000fe20000410000 */
[----:B------:R-:W0:Y:S01]  /*11b0*/  MUFU.EX2 R16, R16 ;  /* 0x0000001000107308 */ /* 0x000e220000000800 */
[----:B------:R-:W-:-:S04]  /*11c0*/  FMUL.FTZ R25, R20, -1.4426950216293334961 ;  /* 0xbfb8aa3b14197820 */ /* 0x000fc80000410000 */
[----:B------:R-:W-:Y:S04]  /*11d0*/  MUFU.EX2 R21, R21 ;  /* 0x0000001500157308 */ /* 0x000fe80000000800 */
[----:B------:R-:W1:Y:S01]  /*11e0*/  MUFU.EX2 R25, R25 ;  /* 0x0000001900197308 */ /* 0x000e620000000800 */
[----:B0-----:R-:W-:Y:S01]  /*11f0*/  FADD.FTZ R19, R16, 1 ;  /* 0x3f80000010137421 */ /* 0x001fe20000010000 */
[----:B------:R-:W-:-:S05]  /*1200*/  SHF.L.U32 R16, R28, 0x10, RZ ;  /* 0x000000101c107819 */ /* 0x000fca00000006ff */
[----:B------:R-:W0:Y:S01]  /*1210*/  MUFU.RCP R19, R19 ;  /* 0x0000001300137308 */ /* 0x000e220000001000 */
[----:B-1----:R-:W-:-:S07]  /*1220*/  FADD.FTZ R25, R25, 1 ;  /* 0x3f80000019197421 */ /* 0x002fce0000010000 */
[----:B------:R-:W-:Y:S01]  /*1230*/  MUFU.RCP R25, R25 ;  /* 0x0000001900197308 */ /* 0x000fe20000001000 */
[----:B0-----:R-:W-:Y:S01]  /*1240*/  FADD.FTZ R22, -R19, 1 ;  /* 0x3f80000013167421 */ /* 0x001fe20000010100 */
[----:B------:R-:W-:Y:S01]  /*1250*/  FMUL.FTZ R19, R16, R19 ;  /* 0x0000001310137220 */ /* 0x000fe20000410000 */
[----:B------:R-:W-:Y:S01]  /*1260*/  FMUL.FTZ R16, R24, R45 ;  /* 0x0000002d18107220 */ /* 0x000fe20000410000 */
[----:B------:R-:W-:Y:S01]  /*1270*/  FADD.FTZ R24, R21, 1 ;  /* 0x3f80000015187421 */ /* 0x000fe20000010000 */
[----:B------:R-:W-:Y:S01]  /*1280*/  FFMA.FTZ R22, R17, R22, 1 ;  /* 0x3f80000011167423 */ /* 0x000fe20000010016 */
[----:B------:R-:W-:Y:S01]  /*1290*/  SHF.L.U32 R17, R8, 0x10, RZ ;  /* 0x0000001008117819 */ /* 0x000fe200000006ff */
[----:B------:R-:W-:Y:S02]  /*12a0*/  FFMA.FTZ R21, R13, R16, R36 ;  /* 0x000000100d157223 */ /* 0x000fe40000010024 */
[----:B------:R-:W-:Y:S01]  /*12b0*/  FMUL.FTZ R19, R19, R22 ;  /* 0x0000001613137220 */ /* 0x000fe20000410000 */
[----:B------:R-:W0:Y:S01]  /*12c0*/  MUFU.RCP R24, R24 ;  /* 0x0000001800187308 */ /* 0x000e220000001000 */
[----:B------:R-:W-:Y:S01]  /*12d0*/  FMUL.FTZ R27, R21, -1.4426950216293334961 ;  /* 0xbfb8aa3b151b7820 */ /* 0x000fe20000410000 */
[----:B------:R-:W-:-:S04]  /*12e0*/  FADD.FTZ R22, -R12, R17 ;  /* 0x000000110c167221 */ /* 0x000fc80000010100 */
[----:B------:R-:W-:Y:S02]  /*12f0*/  FMUL.FTZ R17, R22, R45 ;  /* 0x0000002d16117220 */ /* 0x000fe40000410000 */
[----:B------:R-:W1:Y:S02]  /*1300*/  MUFU.EX2 R27, R27 ;  /* 0x0000001b001b7308 */ /* 0x000e640000000800 */
[----:B------:R-:W-:-:S04]  /*1310*/  FFMA.FTZ R22, R34, R17, R35 ;  /* 0x0000001122167223 */ /* 0x000fc80000010023 */
[----:B------:R-:W-:Y:S01]  /*1320*/  FMUL.FTZ R52, R22, -1.4426950216293334961 ;  /* 0xbfb8aa3b16347820 */ /* 0x000fe20000410000 */
[----:B0-----:R-:W-:-:S05]  /*1330*/  FADD.FTZ R26, -R24, 1 ;  /* 0x3f800000181a7421 */ /* 0x001fca0000010100 */
[----:B------:R-:W0:Y:S01]  /*1340*/  MUFU.EX2 R52, R52 ;  /* 0x0000003400347308 */ /* 0x000e220000000800 */
[----:B-1----:R-:W-:Y:S01]  /*1350*/  FADD.FTZ R46, R27, 1 ;  /* 0x3f8000001b2e7421 */ /* 0x002fe20000010000 */
[----:B------:R-:W-:Y:S01]  /*1360*/  SHF.L.U32 R27, R44, 0x10, RZ ;  /* 0x000000102c1b7819 */ /* 0x000fe200000006ff */
[----:B------:R-:W-:Y:S01]  /*1370*/  FFMA.FTZ R23, R23, R26, 1 ;  /* 0x3f80000017177423 */ /* 0x000fe2000001001a */
[----:B------:R-:W-:-:S03]  /*1380*/  SHF.L.U32 R26, R7, 0x10, RZ ;  /* 0x00000010071a7819 */ /* 0x000fc600000006ff */
[----:B------:R-:W-:Y:S01]  /*1390*/  FMUL.FTZ R24, R27, R24 ;  /* 0x000000181b187220 */ /* 0x000fe20000410000 */
[----:B------:R-:W-:Y:S01]  /*13a0*/  FADD.FTZ R27, -R25, 1 ;  /* 0x3f800000191b7421 */ /* 0x000fe20000010100 */
[----:B------:R-:W1:Y:S01]  /*13b0*/  MUFU.RCP R46, R46 ;  /* 0x0000002e002e7308 */ /* 0x000e620000001000 */
[----:B------:R-:W-:Y:S02]  /*13c0*/  FMUL.FTZ R25, R26, R25 ;  /* 0x000000191a197220 */ /* 0x000fe40000410000 */
[----:B------:R-:W-:Y:S01]  /*13d0*/  FFMA.FTZ R20, R20, R27, 1 ;  /* 0x3f80000014147423 */ /* 0x000fe2000001001b */
[----:B0-----:R-:W-:Y:S01]  /*13e0*/  FADD.FTZ R27, R52, 1 ;  /* 0x3f800000341b7421 */ /* 0x001fe20000010000 */
[----:B------:R-:W-:-:S05]  /*13f0*/  SHF.L.U32 R52, R9, 0x10, RZ ;  /* 0x0000001009347819 */ /* 0x000fca00000006ff */
[----:B------:R-:W0:Y:S01]  /*1400*/  MUFU.RCP R27, R27 ;  /* 0x0000001b001b7308 */ /* 0x000e220000001000 */
[----:B-1----:R-:W-:Y:S01]  /*1410*/  FADD.FTZ R26, -R46, 1 ;  /* 0x3f8000002e1a7421 */ /* 0x002fe20000010100 */
[----:B------:R-:W-:-:S03]  /*1420*/  FMUL.FTZ R46, R53, R46 ;  /* 0x0000002e352e7220 */ /* 0x000fc60000410000 */
[----:B------:R-:W-:Y:S01]  /*1430*/  FFMA.FTZ R21, R21, R26, 1 ;  /* 0x3f80000015157423 */ /* 0x000fe2000001001a */
[----:B------:R-:W-:Y:S01]  /*1440*/  FMUL.FTZ R26, R25, R20 ;  /* 0x00000014191a7220 */ /* 0x000fe20000410000 */
[----:B0-----:R-:W-:Y:S01]  /*1450*/  FADD.FTZ R53, -R27, 1 ;  /* 0x3f8000001b357421 */ /* 0x001fe20000010100 */
[----:B------:R-:W-:-:S03]  /*1460*/  FMUL.FTZ R52, R52, R27 ;  /* 0x0000001b34347220 */ /* 0x000fc60000410000 */
[----:B------:R-:W-:Y:S01]  /*1470*/  FFMA.FTZ R53, R22, R53, 1 ;  /* 0x3f80000016357423 */ /* 0x000fe20000010035 */
[----:B------:R-:W-:Y:S01]  /*1480*/  FMUL.FTZ R22, R24, R23 ;  /* 0x0000001718167220 */ /* 0x000fe20000410000 */
[----:B------:R-:W-:Y:S01]  /*1490*/  FMUL.FTZ R23, R46, R21 ;  /* 0x000000152e177220 */ /* 0x000fe20000410000 */
[----:B------:R-:W-:Y:S01]  /*14a0*/  SHF.L.U32 R21, R39, 0x10, RZ ;  /* 0x0000001027157819 */ /* 0x000fe200000006ff */
[----:B------:R-:W-:Y:S01]  /*14b0*/  FMUL.FTZ R20, R52, R53 ;  /* 0x0000003534147220 */ /* 0x000fe20000410000 */
[-C--:B------:R-:W-:Y:S01]  /*14c0*/  FMUL.FTZ R24, R34, R19.reuse ;  /* 0x0000001322187220 */ /* 0x080fe20000410000 */
[----:B------:R-:W-:Y:S02]  /*14d0*/  FMUL.FTZ R25, R13, R22 ;  /* 0x000000160d197220 */ /* 0x000fe40000410000 */
[----:B------:R-:W-:Y:S01]  /*14e0*/  FADD.FTZ R46, -R12, R21 ;  /* 0x000000150c2e7221 */ /* 0x000fe20000010100 */
[C---:B------:R-:W-:Y:S01]  /*14f0*/  FFMA.FTZ R27, R15.reuse, R24, RZ ;  /* 0x000000180f1b7223 */ /* 0x040fe200000100ff */
[----:B------:R-:W-:Y:S01]  /*1500*/  FADD.FTZ R24, RZ, R24 ;  /* 0x00000018ff187221 */ /* 0x000fe20000010000 */
[----:B------:R-:W-:Y:S01]  /*1510*/  FFMA.FTZ R15, R15, R19, RZ ;  /* 0x000000130f0f7223 */ /* 0x000fe200000100ff */
[----:B------:R-:W-:Y:S01]  /*1520*/  FMUL.FTZ R21, R46, R45 ;  /* 0x0000002d2e157220 */ /* 0x000fe20000410000 */
[----:B------:R-:W-:Y:S01]  /*1530*/  FADD.FTZ R19, RZ, R19 ;  /* 0x00000013ff137221 */ /* 0x000fe20000010000 */
[----:B------:R-:W-:Y:S01]  /*1540*/  FFMA.FTZ R27, R14, R25, R27 ;  /* 0x000000190e1b7223 */ /* 0x000fe2000001001b */
[----:B------:R-:W-:Y:S01]  /*1550*/  FADD.FTZ R25, R25, R24 ;  /* 0x0000001819197221 */ /* 0x000fe20000010000 */
[----:B------:R-:W-:Y:S01]  /*1560*/  FFMA.FTZ R52, R13, R21, R36 ;  /* 0x000000150d347223 */ /* 0x000fe20000010024 */
[----:B------:R-:W-:Y:S01]  /*1570*/  FADD.FTZ R19, R19, R26 ;  /* 0x0000001a13137221 */ /* 0x000fe20000010000 */
[-C--:B------:R-:W-:Y:S01]  /*1580*/  FFMA.FTZ R24, R18, R26.reuse, R15 ;  /* 0x0000001a12187223 */ /* 0x080fe2000001000f */
[----:B------:R-:W-:Y:S01]  /*1590*/  FMUL.FTZ R26, R34, R26 ;  /* 0x0000001a221a7220 */ /* 0x000fe20000410000 */
[----:B------:R-:W-:Y:S01]  /*15a0*/  FMUL.FTZ R53, R52, -1.4426950216293334961 ;  /* 0xbfb8aa3b34357820 */ /* 0x000fe20000410000 */
[----:B------:R-:W-:Y:S01]  /*15b0*/  SHF.L.U32 R15, R40, 0x10, RZ ;  /* 0x00000010280f7819 */ /* 0x000fe200000006ff */
[----:B------:R-:W-:Y:S01]  /*15c0*/  FFMA.FTZ R24, R17, R20, R24 ;  /* 0x0000001411187223 */ /* 0x000fe20000010018 */
[----:B------:R-:W-:Y:S01]  /*15d0*/  FFMA.FTZ R46, R18, R26, R27 ;  /* 0x0000001a122e7223 */ /* 0x000fe2000001001b */
[----:B------:R-:W-:Y:S01]  /*15e0*/  SHF.L.U32 R27, R10, 0x10, RZ ;  /* 0x000000100a1b7819 */ /* 0x000fe200000006ff */
[----:B------:R-:W-:Y:S01]  /*15f0*/  FADD.FTZ R26, R25, R26 ;  /* 0x0000001a191a7221 */ /* 0x000fe20000010000 */
[----:B------:R-:W0:Y:S01]  /*1600*/  MUFU.EX2 R53, R53 ;  /* 0x0000003500357308 */ /* 0x000e220000000800 */
[----:B------:R-:W-:Y:S01]  /*1610*/  FADD.FTZ R19, R19, R20 ;  /* 0x0000001413137221 */ /* 0x000fe20000010000 */
[----:B0-----:R-:W-:-:S06]  /*1620*/  FADD.FTZ R54, R53, 1 ;  /* 0x3f80000035367421 */ /* 0x001fcc0000010000 */
[----:B------:R-:W0:Y:S02]  /*1630*/  MUFU.RCP R54, R54 ;  /* 0x0000003600367308 */ /* 0x000e240000001000 */
[----:B0-----:R-:W-:Y:S01]  /*1640*/  FMUL.FTZ R18, R15, R54 ;  /* 0x000000360f127220 */ /* 0x001fe20000410000 */
[----:B------:R-:W-:-:S04]  /*1650*/  FADD.FTZ R15, -R54, 1 ;  /* 0x3f800000360f7421 */ /* 0x000fc80000010100 */
[----:B------:R-:W-:Y:S01]  /*1660*/  FFMA.FTZ R15, R52, R15, 1 ;  /* 0x3f800000340f7423 */ /* 0x000fe2000001000f */
[----:B------:R-:W-:Y:S01]  /*1670*/  FADD.FTZ R52, -R12, R27 ;  /* 0x0000001b0c347221 */ /* 0x000fe20000010100 */
[----:B------:R-:W-:Y:S01]  /*1680*/  FFMA.FTZ R27, R14, R22, RZ ;  /* 0x000000160e1b7223 */ /* 0x000fe200000100ff */
[----:B------:R-:W-:Y:S01]  /*1690*/  FADD.FTZ R22, RZ, R22 ;  /* 0x00000016ff167221 */ /* 0x000fe20000010000 */
[----:B------:R-:W-:Y:S01]  /*16a0*/  FMUL.FTZ R18, R18, R15 ;  /* 0x0000000f12127220 */ /* 0x000fe20000410000 */
[----:B------:R-:W-:Y:S02]  /*16b0*/  FMUL.FTZ R15, R52, R45 ;  /* 0x0000002d340f7220 */ /* 0x000fe40000410000 */
[----:B------:R-:W-:Y:S01]  /*16c0*/  FADD.FTZ R25, R22, R23 ;  /* 0x0000001716197221 */ /* 0x000fe20000010000 */
[----:B------:R-:W-:Y:S01]  /*16d0*/  FFMA.FTZ R22, R16, R23, R27 ;  /* 0x0000001710167223 */ /* 0x000fe2000001001b */
[----:B------:R-:W-:Y:S01]  /*16e0*/  FFMA.FTZ R52, R34, R15, R35 ;  /* 0x0000000f22347223 */ /* 0x000fe20000010023 */
[----:B------:R-:W-:Y:S01]  /*16f0*/  FMUL.FTZ R23, R13, R23 ;  /* 0x000000170d177220 */ /* 0x000fe20000410000 */
[----:B------:R-:W-:-:S02]  /*1700*/  SHF.L.U32 R27, R11, 0x10, RZ ;  /* 0x000000100b1b7819 */ /* 0x000fc400000006ff */
[----:B------:R-:W-:Y:S01]  /*1710*/  FMUL.FTZ R53, R52, -1.4426950216293334961 ;  /* 0xbfb8aa3b34357820 */ /* 0x000fe20000410000 */
[----:B------:R-:W-:Y:S01]  /*1720*/  FFMA.FTZ R46, R16, R23, R46 ;  /* 0x00000017102e7223 */ /* 0x000fe2000001002e */
[----:B------:R-:W-:Y:S01]  /*1730*/  FADD.FTZ R26, R23, R26 ;  /* 0x0000001a171a7221 */ /* 0x000fe20000010000 */
[----:B------:R-:W-:Y:S01]  /*1740*/  FMUL.FTZ R23, R34, R20 ;  /* 0x0000001422177220 */ /* 0x000fe20000410000 */
[----:B------:R-:W-:Y:S02]  /*1750*/  FMUL.FTZ R20, R13, R18 ;  /* 0x000000120d147220 */ /* 0x000fe40000410000 */
[----:B------:R-:W0:Y:S02]  /*1760*/  MUFU.EX2 R53, R53 ;  /* 0x0000003500357308 */ /* 0x000e240000000800 */
[----:B0-----:R-:W-:Y:S01]  /*1770*/  FADD.FTZ R54, R53, 1 ;  /* 0x3f80000035367421 */ /* 0x001fe20000010000 */
[----:B------:R-:W-:-:S05]  /*1780*/  SHF.L.U32 R53, R37, 0x10, RZ ;  /* 0x0000001025357819 */ /* 0x000fca00000006ff */
[----:B------:R-:W0:Y:S01]  /*1790*/  MUFU.RCP R54, R54 ;  /* 0x0000003600367308 */ /* 0x000e220000001000 */
[----:B------:R-:W-:-:S04]  /*17a0*/  FADD.FTZ R14, -R12, R53 ;  /* 0x000000350c0e7221 */ /* 0x000fc80000010100 */
[----:B------:R-:W-:Y:S01]  /*17b0*/  FMUL.FTZ R14, R14, R45 ;  /* 0x0000002d0e0e7220 */ /* 0x000fe20000410000 */
[----:B0-----:R-:W-:Y:S01]  /*17c0*/  FMUL.FTZ R16, R27, R54 ;  /* 0x000000361b107220 */ /* 0x001fe20000410000 */
[----:B------:R-:W-:-:S04]  /*17d0*/  FADD.FTZ R27, -R54, 1 ;  /* 0x3f800000361b7421 */ /* 0x000fc80000010100 */
[----:B------:R-:W-:Y:S01]  /*17e0*/  FFMA.FTZ R27, R52, R27, 1 ;  /* 0x3f800000341b7423 */ /* 0x000fe2000001001b */
[----:B------:R-:W-:-:S03]  /*17f0*/  FFMA.FTZ R52, R13, R14, R36 ;  /* 0x0000000e0d347223 */ /* 0x000fc60000010024 */
[----:B------:R-:W-:Y:S01]  /*1800*/  FMUL.FTZ R16, R16, R27 ;  /* 0x0000001b10107220 */ /* 0x000fe20000410000 */
[----:B------:R-:W-:Y:S01]  /*1810*/  FMUL.FTZ R53, R52, -1.4426950216293334961 ;  /* 0xbfb8aa3b34357820 */ /* 0x000fe20000410000 */
[----:B------:R-:W-:Y:S01]  /*1820*/  FFMA.FTZ R27, R17, R23, R46 ;  /* 0x00000017111b7223 */ /* 0x000fe2000001002e */
[----:B------:R-:W-:Y:S01]  /*1830*/  SHF.L.U32 R17, R38, 0x10, RZ ;  /* 0x0000001026117819 */ /* 0x000fe200000006ff */
[----:B------:R-:W-:-:S03]  /*1840*/  FADD.FTZ R23, R26, R23 ;  /* 0x000000171a177221 */ /* 0x000fc60000010000 */
[----:B------:R-:W0:Y:S01]  /*1850*/  MUFU.EX2 R53, R53 ;  /* 0x0000003500357308 */ /* 0x000e220000000800 */
[----:B------:R-:W-:Y:S01]  /*1860*/  FADD.FTZ R23, R20, R23 ;  /* 0x0000001714177221 */ /* 0x000fe20000010000 */
[----:B0-----:R-:W-:-:S06]  /*1870*/  FADD.FTZ R54, R53, 1 ;  /* 0x3f80000035367421 */ /* 0x001fcc0000010000 */
[----:B------:R-:W0:Y:S02]  /*1880*/  MUFU.RCP R54, R54 ;  /* 0x0000003600367308 */ /* 0x000e240000001000 */
[----:B0-----:R-:W-:Y:S01]  /*1890*/  FADD.FTZ R55, -R54, 1 ;  /* 0x3f80000036377421 */ /* 0x001fe20000010100 */
[----:B------:R-:W-:-:S03]  /*18a0*/  FMUL.FTZ R17, R17, R54 ;  /* 0x0000003611117220 */ /* 0x000fc60000410000 */
[----:B------:R-:W-:-:S04]  /*18b0*/  FFMA.FTZ R52, R52, R55, 1 ;  /* 0x3f80000034347423 */ /* 0x000fc80000010037 */
[----:B------:R-:W-:Y:S01]  /*18c0*/  FMUL.FTZ R52, R17, R52 ;  /* 0x0000003411347220 */ /* 0x000fe20000410000 */
[C---:B------:R-:W-:Y:S01]  /*18d0*/  FFMA.FTZ R17, R21.reuse, R18, R22 ;  /* 0x0000001215117223 */ /* 0x040fe20000010016 */
[----:B------:R-:W-:Y:S01]  /*18e0*/  FFMA.FTZ R22, R21, R20, R27 ;  /* 0x0000001415167223 */ /* 0x000fe2000001001b */
[----:B------:R-:W-:Y:S01]  /*18f0*/  FMUL.FTZ R20, R34, R16 ;  /* 0x0000001022147220 */ /* 0x000fe20000410000 */
[----:B------:R-:W-:Y:S01]  /*1900*/  FMUL.FTZ R21, R13, R52 ;  /* 0x000000340d157220 */ /* 0x000fe20000410000 */
[----:B------:R-:W-:Y:S02]  /*1910*/  FADD.FTZ R18, R25, R18 ;  /* 0x0000001219127221 */ /* 0x000fe40000010000 */
[----:B------:R-:W-:Y:S01]  /*1920*/  FFMA.FTZ R27, R15, R20, R22 ;  /* 0x000000140f1b7223 */ /* 0x000fe20000010016 */
[----:B------:R-:W-:Y:S01]  /*1930*/  FADD.FTZ R20, R23, R20 ;  /* 0x0000001417147221 */ /* 0x000fe20000010000 */
[----:B------:R-:W-:Y:S01]  /*1940*/  FADD.FTZ R22, R19, R16 ;  /* 0x0000001013167221 */ /* 0x000fe20000010000 */
[----:B------:R-:W-:Y:S01]  /*1950*/  FADD.FTZ R23, R18, R52 ;  /* 0x0000003412177221 */ /* 0x000fe20000010000 */
[C---:B------:R-:W-:Y:S01]  /*1960*/  FFMA.FTZ R25, R14.reuse, R21, R27 ;  /* 0x000000150e197223 */ /* 0x040fe2000001001b */
[----:B------:R-:W-:Y:S01]  /*1970*/  FADD.FTZ R46, R21, R20 ;  /* 0x00000014152e7221 */ /* 0x000fe20000010000 */
[----:B------:R-:W-:Y:S01]  /*1980*/  FFMA.FTZ R20, R15, R16, R24 ;  /* 0x000000100f147223 */ /* 0x000fe20000010018 */
[----:B------:R-:W-:-:S07]  /*1990*/  FFMA.FTZ R21, R14, R52, R17 ;  /* 0x000000340e157223 */ /* 0x000fce0000010011 */
.L_x_244:
[----:B------:R-:W-:Y:S01]  /*19a0*/  MOV R16, R46 ;  /* 0x0000002e00107202 */ /* 0x000fe20000000f00 */
        /* <DEDUP_REMOVED lines=43> */
.L_x_246:
[----:B------:R-:W-:Y:S05]  /*1c60*/  BSYNC.RECONVERGENT B0 ;  /* 0x0000000000007941 */ /* 0x000fea0003800200 */
.L_x_245:
[----:B------:R-:W-:Y:S06]  /*1c70*/  BAR.SYNC.DEFER_BLOCKING 0x0 ;  /* 0x0000000000007b1d */ /* 0x000fec0000010000 */
[----:B------:R-:W-:Y:S04]  /*1c80*/  BSSY.RECONVERGENT B0, `(.L_x_247) ;  /* 0x0000024000007945 */ /* 0x000fe80003800200 */
[----:B------:R-:W-:Y:S05]  /*1c90*/  @P1 BRA `(.L_x_248) ;  /* 0x0000000000881947 */ /* 0x000fea0003800000 */
[----:B------:R-:W-:-:S09]  /*1ca0*/  ULEA UR4, UR8, UR5, 0x18 ;  /* 0x0000000508047291 */ /* 0x000fd2000f8ec0ff */
[----:B--2---:R-:W2:Y:S04]  /*1cb0*/  LDS.64 R24, [UR4+0x18] ;  /* 0x00001804ff187984 */ /* 0x004ea80008000a00 */
[----:B-1-3--:R-:W1:Y:S01]  /*1cc0*/  LDS.128 R16, [UR4+0x20] ;  /* 0x00002004ff107984 */ /* 0x00ae620008000c00 */
[----:B--2---:R-:W-:Y:S01]  /*1cd0*/  FADD.FTZ R53, R14, R24 ;  /* 0x000000180e357221 */ /* 0x004fe20000010000 */
[----:B0-----:R-:W-:Y:S02]  /*1ce0*/  FADD.FTZ R14, R15, R25 ;  /* 0x000000190f0e7221 */ /* 0x001fe40000010000 */
        /* <DEDUP_REMOVED lines=29> */
.L_x_248:
[----:B------:R-:W-:Y:S05]  /*1ec0*/  BSYNC.RECONVERGENT B0 ;  /* 0x0000000000007941 */ /* 0x000fea0003800200 */
.L_x_247:
[----:B------:R-:W-:Y:S06]  /*1ed0*/  BAR.SYNC.DEFER_BLOCKING 0x0 ;  /* 0x0000000000007b1d */ /* 0x000fec0000010000 */
[----:B------:R-:W-:Y:S04]  /*1ee0*/  BSSY.RECONVERGENT B0, `(.L_x_249) ;  /* 0x000009d000007945 */ /* 0x000fe80003800200 */
[----:B------:R-:W-:Y:S05]  /*1ef0*/  @P3 BRA `(.L_x_250) ;  /* 0x00000008006c3947 */ /* 0x000fea0003800000 */
[----:B--2---:R-:W2:Y:S04]  /*1f00*/  LDS.128 R24, [R46+0xe0] ;  /* 0x0000e0002e187984 */ /* 0x004ea80000000c00 */
[----:B-1-3--:R-:W1:Y:S01]  /*1f10*/  LDS.128 R16, [R46+0x1c0] ;  /* 0x0001c0002e107984 */ /* 0x00ae620000000c00 */
[----:B--2---:R-:W-:Y:S01]  /*1f20*/  FADD.FTZ R53, R20, R24 ;  /* 0x0000001814357221 */ /* 0x004fe20000010000 */
[----:B------:R-:W-:Y:S01]  /*1f30*/  FADD.FTZ R24, R21, R25 ;  /* 0x0000001915187221 */ /* 0x000fe20000010000 */
[----:B------:R-:W-:Y:S01]  /*1f40*/  FADD.FTZ R25, R22, R26 ;  /* 0x0000001a16197221 */ /* 0x000fe20000010000 */
[----:B------:R-:W-:Y:S01]  /*1f50*/  FADD.FTZ R26, R23, R27 ;  /* 0x0000001b171a7221 */ /* 0x000fe20000010000 */
[----:B-1----:R-:W-:Y:S01]  /*1f60*/  FADD.FTZ R53, R53, R16 ;  /* 0x0000001035357221 */ /* 0x002fe20000010000 */
        /* <DEDUP_REMOVED lines=148> */
.L_x_250:
[----:B------:R-:W-:Y:S05]  /*28b0*/  BSYNC.RECONVERGENT B0 ;  /* 0x0000000000007941 */ /* 0x000fea0003800200 */
.L_x_249:
[----:B--2---:R-:W2:Y:S01]  /*28c0*/  LDC R24, c[0x0][0x370] ;  /* 0x0000dc00ff187b82 */ /* 0x004ea20000000800 */
[----:B------:R-:W-:Y:S01]  /*28d0*/  BSSY.RECONVERGENT B0, `(.L_x_251) ;  /* 0x000001e000007945 */ /* 0x000fe20003800200 */
[----:B--2---:R-:W-:-:S03]  /*28e0*/  ISETP.GE.U32.AND P0, PT, R24, 0x2, PT ;  /* 0x000000021800780c */ /* 0x004fc60003f06070 */
[----:B------:R-:W-:Y:S10]  /*28f0*/  @P3 BRA `(.L_x_252) ;  /* 0x00000000006c3947 */ /* 0x000ff40003800000 */
[----:B---3--:R-:W2:Y:S01]  /*2900*/  LDC.64 R16, c[0x0][0x3f8] ;  /* 0x0000fe00ff107b82 */ /* 0x008ea20000000a00 */
[----:B------:R-:W-:-:S07]  /*2910*/  IMAD R47, R47, 0xe, R2 ;  /* 0x0000000e2f2f7824 */ /* 0x000fce00078e0202 */
[----:B-1----:R-:W1:Y:S01]  /*2920*/  LDC.64 R18, c[0x0][0x3d8] ;  /* 0x0000f600ff127b82 */ /* 0x002e620000000a00 */
        /* <DEDUP_REMOVED lines=24> */
.L_x_252:
[----:B------:R-:W-:Y:S05]  /*2ab0*/  BSYNC.RECONVERGENT B0 ;  /* 0x0000000000007941 */ /* 0x000fea0003800200 */
.L_x_251:
[----:B------:R-:W-:Y:S05]  /*2ac0*/  @!P0 BRA `(.L_x_253) ;  /* 0x0000000800948947 */ /* 0x000fea0003800000 */
[----:B--2---:R-:W2:Y:S01]  /*2ad0*/  LDC.64 R26, c[0x0][0x3d0] ;  /* 0x0000f400ff1a7b82 */ /* 0x004ea20000000a00 */
[----:B---3--:R-:W-:Y:S02]  /*2ae0*/  LOP3.LUT R16, R31, 0x1, RZ, 0xc0, !PT ;  /* 0x000000011f107812 */ /* 0x008fe400078ec0ff */
        /* <DEDUP_REMOVED lines=8> */
[----:B------:R-:W-:Y:S01]  /*2b70*/  IMAD R21, R5, UR9, R0 ;  /* 0x0000000905157c24 */ /* 0x000fe2000f8e0200 */
[----:B------:R-:W-:Y:S02]  /*2b80*/  IADD3 R19, PT, PT, R19, R0, RZ ;  /* 0x0000000013137210 */ /* 0x000fe40007ffe0ff */
[----:B------:R-:W-:-:S04]  /*2b90*/  SEL R23, R24, RZ, !P0 ;  /* 0x000000ff18177207 */ /* 0x000fc80004000000 */
[----:B------:R-:W-:Y:S01]  /*2ba0*/  ISETP.NE.AND P0, PT, R23, -0x1, PT ;  /* 0xffffffff1700780c */ /* 0x000fe20003f05270 */
[----:B-1----:R-:W-:-:S04]  /*2bb0*/  IMAD.WIDE.U32 R16, R19, 0x4, R16 ;  /* 0x0000000413107825 */ /* 0x002fc800078e0010 */
        /* <DEDUP_REMOVED lines=8> */
.L_x_255:
[----:B-1----:R-:W2:Y:S04]  /*2c40*/  LDG.E.STRONG.GPU R18, desc[UR6][R16.64] ;  /* 0x0000000610127981 */ /* 0x002ea8000c1ef900 */
[----:B--2---:R-:W-:Y:S01]  /*2c50*/  CCTL.IVALL ;  /* 0x00000000ff00798f */ /* 0x004fe20002000000 */
[----:B------:R-:W-:Y:S05]  /*2c60*/  YIELD ;  /* 0x0000000000007946 */ /* 0x000fea0003800000 */
[----:B------:R-:W-:-:S13]  /*2c70*/  ISETP.NE.AND P0, PT, R18, R23, PT ;  /* 0x000000171200720c */ /* 0x000fda0003f05270 */
[----:B------:R-:W-:Y:S05]  /*2c80*/  @P0 BRA `(.L_x_255) ;  /* 0xfffffffc00ec0947 */ /* 0x000fea000383ffff */
.L_x_254:
[----:B------:R-:W-:Y:S05]  /*2c90*/  WARPSYNC.ALL ;  /* 0x0000000000007948 */ /* 0x000fea0003800000 */
[----:B------:R-:W-:Y:S01]  /*2ca0*/  BAR.SYNC.DEFER_BLOCKING 0x0 ;  /* 0x0000000000007b1d */ /* 0x000fe20000010000 */
[----:B------:R-:W-:-:S05]  /*2cb0*/  HFMA2 R25, -RZ, RZ, 0, 0 ;  /* 0x00000000ff197431 */ /* 0x000fca00000001ff */
[----:B------:R-:W-:Y:S05]  /*2cc0*/  @!P2 BRA `(.L_x_256) ;  /* 0x00000004001ca947 */ /* 0x000fea0003800000 */
[C-C-:B-1----:R-:W-:Y:S01]  /*2cd0*/  IMAD R19, R5.reuse, 0x3, R0.reuse ;  /* 0x0000000305137824 */ /* 0x142fe200078e0200 */
        /* <DEDUP_REMOVED lines=10> */
.L_x_257:
[----:B------:R-:W-:-:S13]  /*2d80*/  ISETP.EQ.OR P0, PT, RZ, UR4, P1 ;  /* 0x00000004ff007c0c */ /* 0x000fda0008f02670 */
[----:B------:R-:W-:-:S05]  /*2d90*/  @!P0 IMAD.WIDE.U32 R54, R46, 0x8, R26 ;  /* 0x000000082e368825 */ /* 0x000fca00078e001a */
[----:B------:R-:W0:Y:S02]  /*2da0*/  @!P0 LDG.E.64 R16, desc[UR6][R54.64] ;  /* 0x0000000636108981 */ /* 0x000e24000c1e1b00 */
        /* <DEDUP_REMOVED lines=57> */
.L_x_256:
[----:B-1----:R-:W-:-:S13]  /*3140*/  LOP3.LUT P0, R16, R24, 0x7, RZ, 0xc0, !PT ;  /* 0x0000000718107812 */ /* 0x002fda000780c0ff */
        /* <DEDUP_REMOVED lines=11> */
[----:B------:R-:W-:-:S04]  /*3200*/  @!P0 IMAD R17, R25, R5, R0 ;  /* 0x0000000519118224 */ /* 0x000fc800078e0200 */
        /* <DEDUP_REMOVED lines=20> */
.L_x_258:
        /* <DEDUP_REMOVED lines=19> */
.L_x_259:
        /* <DEDUP_REMOVED lines=9> */
.L_x_260:
[----:B------:R-:W-:Y:S05]  /*3510*/  BSYNC.RECONVERGENT B0 ;  /* 0x0000000000007941 */ /* 0x000fea0003800200 */
.L_x_253:
[----:B------:R-:W4:Y:S01]  /*3520*/  S2UR UR5, SR_CgaCtaId ;  /* 0x00000000000579c3 */ /* 0x000f220000008800 */
[----:B------:R-:W-:Y:S01]  /*3530*/  UMOV UR4, 0x400 ;  /* 0x0000040000047882 */ /* 0x000fe20000000000 */
[----:B------:R-:W5:Y:S01]  /*3540*/  LDCU.64 UR10, c[0x0][0x400] ;  /* 0x00008000ff0a77ac */ /* 0x000f620008000a00 */
[----:B------:R-:W-:Y:S02]  /*3550*/  SHF.L.U32 R29, R29, 0x10, RZ ;  /* 0x000000101d1d7819 */ /* 0x000fe400000006ff */
[----:B------:R-:W-:Y:S02]  /*3560*/  SHF.L.U32 R43, R43, 0x10, RZ ;  /* 0x000000102b2b7819 */ /* 0x000fe400000006ff */
[----:B-12---:R-:W-:Y:S01]  /*3570*/  SHF.L.U32 R19, R6, 0x10, RZ ;  /* 0x0000001006137819 */ /* 0x006fe200000006ff */
[----:B------:R-:W1:Y:S01]  /*3580*/  LDC R18, c[0x0][0x41c] ;  /* 0x00010700ff127b82 */ /* 0x000e620000000800 */
        /* <DEDUP_REMOVED lines=8> */
[-C--:B------:R-:W-:Y:S01]  /*3610*/  FMUL.FTZ R43, R6, R45.reuse ;  /* 0x0000002d062b7220 */ /* 0x080fe20000410000 */
[----:B------:R-:W-:Y:S01]  /*3620*/  FADD.FTZ R20, -R12, R39 ;  /* 0x000000270c147221 */ /* 0x000fe20000010100 */
[-C--:B------:R-:W-:Y:S01]  /*3630*/  FMUL.FTZ R23, R8, R45.reuse ;  /* 0x0000002d08177220 */ /* 0x080fe20000410000 */
[----:B------:R-:W-:Y:S01]  /*3640*/  FADD.FTZ R54, -R12, R37 ;  /* 0x000000250c367221 */ /* 0x000fe20000010100 */
[----:B------:R-:W-:Y:S01]  /*3650*/  SHF.L.U32 R37, R28, 0x10, RZ ;  /* 0x000000101c257819 */ /* 0x000fe200000006ff */
[-C--:B------:R-:W-:Y:S01]  /*3660*/  FMUL.FTZ R24, R24, R45.reuse ;  /* 0x0000002d18187220 */ /* 0x080fe20000410000 */
[-C--:B------:R-:W-:Y:S01]  /*3670*/  FMUL.FTZ R20, R20, R45.reuse ;  /* 0x0000002d14147220 */ /* 0x080fe20000410000 */
[----:B----4-:R-:W-:Y:S01]  /*3680*/  ULEA UR4, UR5, UR4, 0x18 ;  /* 0x0000000405047291 */ /* 0x010fe2000f8ec0ff */
[----:B------:R-:W-:Y:S01]  /*3690*/  FMUL.FTZ R47, R46, R45 ;  /* 0x0000002d2e2f7220 */ /* 0x000fe20000410000 */
[----:B------:R-:W2:Y:S07]  /*36a0*/  LDCU.U8 UR5, c[0x0][0x414] ;  /* 0x00008280ff0577ac */ /* 0x000eae0008000000 */
[----:B------:R0:W-:Y:S01]  /*36b0*/  @!P1 STS.64 [UR4+0x88], R14 ;  /* 0x0000880eff009988 */ /* 0x0001e20008000a04 */
[----:B------:R-:W-:Y:S01]  /*36c0*/  BAR.SYNC.DEFER_BLOCKING 0x0 ;  /* 0x0000000000007b1d */ /* 0x000fe20000010000 */
[----:B0--3--:R-:W-:Y:S01]  /*36d0*/  SHF.L.U32 R15, R10, 0x10, RZ ;  /* 0x000000100a0f7819 */ /* 0x009fe200000006ff */
[----:B--2---:R-:W-:Y:S01]  /*36e0*/  UISETP.NE.AND UP0, UPT, UR5, URZ, UPT ;  /* 0x000000ff0500728c */ /* 0x004fe2000bf05270 */
[----:B------:R-:W-:-:S03]  /*36f0*/  FADD.FTZ R10, -R12, R21 ;  /* 0x000000150c0a7221 */ /* 0x000fc60000010100 */
[----:B------:R-:W-:Y:S01]  /*3700*/  FADD.FTZ R52, -R12, R15 ;  /* 0x0000000f0c347221 */ /* 0x000fe20000010100 */
[-C--:B------:R-:W-:Y:S01]  /*3710*/  FMUL.FTZ R19, R10, R45.reuse ;  /* 0x0000002d0a137220 */ /* 0x080fe20000410000 */
[-C--:B------:R-:W-:Y:S02]  /*3720*/  FMUL.FTZ R10, R54, R45.reuse ;  /* 0x0000002d360a7220 */ /* 0x080fe40000410000 */
[----:B------:R-:W-:Y:S01]  /*3730*/  FMUL.FTZ R8, R52, R45 ;  /* 0x0000002d34087220 */ /* 0x000fe20000410000 */
[----:B------:R-:W0:Y:S01]  /*3740*/  LDS.64 R16, [UR4+0x88] ;  /* 0x00008804ff107984 */ /* 0x000e220008000a00 */
[----:B------:R-:W0:Y:S02]  /*3750*/  LDCU UR4, c[0x0][0x42c] ;  /* 0x00008580ff0477ac */ /* 0x000e240008000800 */
[----:B0-----:R-:W-:Y:S01]  /*3760*/  FMUL.FTZ R26, R17, UR4 ;  /* 0x00000004111a7c20 */ /* 0x001fe20008410000 */
[----:B-1----:R-:W-:Y:S02]  /*3770*/  IMAD R17, R18, UR9, R33 ;  /* 0x0000000912117c24 */ /* 0x002fe4000f8e0221 */
[----:B------:R-:W-:Y:S01]  /*3780*/  FMUL.FTZ R15, R16, UR4 ;  /* 0x00000004100f7c20 */ /* 0x000fe20008410000 */
[----:B------:R-:W-:-:S02]  /*3790*/  SHF.L.U32 R16, R44, 0x10, RZ ;  /* 0x000000102c107819 */ /* 0x000fc400000006ff */
[C---:B------:R-:W-:Y:S02]  /*37a0*/  IADD3 R21, PT, PT, R17.reuse, 0x20, RZ ;  /* 0x0000002011157810 */ /* 0x040fe40007ffe0ff */
[C---:B------:R-:W-:Y:S02]  /*37b0*/  IADD3 R12, PT, PT, R17.reuse, 0x40, RZ ;  /* 0x00000040110c7810 */ /* 0x040fe40007ffe0ff */
[C---:B-----5:R-:W-:Y:S02]  /*37c0*/  ISETP.GE.U32.AND P0, PT, R17.reuse, UR10, PT ;  /* 0x0000000a11007c0c */ /* 0x060fe4000bf06070 */
[----:B------:R-:W-:Y:S02]  /*37d0*/  SHF.R.S32.HI R14, RZ, 0x1f, R17 ;  /* 0x0000001fff0e7819 */ /* 0x000fe40000011411 */
[----:B------:R-:W-:Y:S02]  /*37e0*/  IADD3 R6, PT, PT, R17, 0x60, RZ ;  /* 0x0000006011067810 */ /* 0x000fe40007ffe0ff */
[----:B------:R-:W-:-:S02]  /*37f0*/  ISETP.GE.U32.AND P2, PT, R21, UR10, PT ;  /* 0x0000000a15007c0c */ /* 0x000fc4000bf46070 */
[----:B------:R-:W-:Y:S02]  /*3800*/  ISETP.GE.U32.AND P3, PT, R12, UR10, PT ;  /* 0x0000000a0c007c0c */ /* 0x000fe4000bf66070 */
[----:B------:R-:W-:Y:S02]  /*3810*/  SHF.R.S32.HI R22, RZ, 0x1f, R21 ;  /* 0x0000001fff167819 */ /* 0x000fe40000011415 */
[----:B------:R-:W-:Y:S02]  /*3820*/  SHF.R.S32.HI R18, RZ, 0x1f, R12 ;  /* 0x0000001fff127819 */ /* 0x000fe4000001140c */
[----:B------:R-:W-:Y:S02]  /*3830*/  ISETP.GE.AND.EX P1, PT, R14, UR11, PT, P0 ;  /* 0x0000000b0e007c0c */ /* 0x000fe4000bf26300 */
[----:B------:R-:W-:Y:S02]  /*3840*/  ISETP.GE.U32.AND P0, PT, R6, UR10, PT ;  /* 0x0000000a06007c0c */ /* 0x000fe4000bf06070 */
[----:B------:R-:W-:-:S02]  /*3850*/  ISETP.GE.AND.EX P2, PT, R22, UR11, PT, P2 ;  /* 0x0000000b16007c0c */ /* 0x000fc4000bf46320 */
        /* <DEDUP_REMOVED lines=15> */
[----:B-1----:R-:W-:Y:S01]  /*3950*/  FMUL.FTZ R37, R37, R44 ;  /* 0x0000002c25257220 */ /* 0x002fe20000410000 */
[----:B------:R-:W-:Y:S02]  /*3960*/  FADD.FTZ R44, -R44, 1 ;  /* 0x3f8000002c2c7421 */ /* 0x000fe40000010100 */
[----:B------:R-:W-:Y:S02]  /*3970*/  FMUL.FTZ R16, R16, R27 ;  /* 0x0000001b10107220 */ /* 0x000fe40000410000 */
[----:B------:R-:W-:-:S04]  /*3980*/  FFMA.FTZ R44, R25, R44, 1 ;  /* 0x3f800000192c7423 */ /* 0x000fc8000001002c */
[----:B------:R-:W-:-:S07]  /*3990*/  FMUL.FTZ R37, R37, R44 ;  /* 0x0000002c25257220 */ /* 0x000fce0000410000 */
.L_x_261:
[C-C-:B------:R-:W-:Y:S01]  /*39a0*/  FFMA.FTZ R39, R15.reuse, R43, R26.reuse ;  /* 0x0000002b0f277223 */ /* 0x140fe2000001001a */
[C-C-:B------:R-:W-:Y:S01]  /*39b0*/  FFMA.FTZ R52, R15.reuse, R47, R26.reuse ;  /* 0x0000002f0f347223 */ /* 0x140fe2000001001a */
[----:B------:R-:W-:Y:S01]  /*39c0*/  BSSY.RECONVERGENT B0, `(.L_x_262) ;  /* 0x0000018000007945 */ /* 0x000fe20003800200 */
[C-C-:B------:R-:W-:Y:S01]  /*39d0*/  FFMA.FTZ R29, R15.reuse, R23, R26.reuse ;  /* 0x000000170f1d7223 */ /* 0x140fe2000001001a */
[C-C-:B------:R-:W-:Y:S01]  /*39e0*/  FFMA.FTZ R44, R15.reuse, R24, R26.reuse ;  /* 0x000000180f2c7223 */ /* 0x140fe2000001001a */
[C-C-:B------:R-:W-:Y:S01]  /*39f0*/  FFMA.FTZ R27, R15.reuse, R19, R26.reuse ;  /* 0x000000130f1b7223 */ /* 0x140fe2000001001a */
[C-C-:B------:R-:W-:Y:S01]  /*3a00*/  FFMA.FTZ R28, R15.reuse, R20, R26.reuse ;  /* 0x000000140f1c7223 */ /* 0x140fe2000001001a */
[C-C-:B------:R-:W-:Y:S01]  /*3a10*/  FFMA.FTZ R25, R15.reuse, R8, R26.reuse ;  /* 0x000000080f197223 */ /* 0x140fe2000001001a */
[----:B------:R-:W-:Y:S01]  /*3a20*/  FFMA.FTZ R26, R15, R10, R26 ;  /* 0x0000000a0f1a7223 */ /* 0x000fe2000001001a */
[----:B------:R-:W-:Y:S01]  /*3a30*/  FFMA.FTZ R46, R34, R37, -R39 ;  /* 0x00000025222e7223 */ /* 0x000fe20000010827 */
[----:B------:R-:W-:Y:S01]  /*3a40*/  FFMA.FTZ R52, R13, R16, -R52 ;  /* 0x000000100d347223 */ /* 0x000fe20000010834 */
[----:B------:R-:W-:Y:S06]  /*3a50*/  @P1 BRA `(.L_x_263) ;  /* 0x0000000000381947 */ /* 0x000fec0003800000 */
[----:B------:R-:W0:Y:S01]  /*3a60*/  LDCU.64 UR12, c[0x0][0x3f8] ;  /* 0x00007f00ff0c77ac */ /* 0x000e220008000a00 */
[----:B------:R-:W-:Y:S01]  /*3a70*/  MOV R15, R51 ;  /* 0x00000033000f7202 */ /* 0x000fe20000000f00 */
[-C--:B------:R-:W-:Y:S01]  /*3a80*/  FMUL.FTZ R46, R46, R45.reuse ;  /* 0x0000002d2e2e7220 */ /* 0x080fe20000410000 */
[----:B------:R-:W-:Y:S01]  /*3a90*/  FMUL.FTZ R37, R52, R45 ;  /* 0x0000002d34257220 */ /* 0x000fe20000410000 */
[----:B------:R-:W1:Y:S04]  /*3aa0*/  LDCU.64 UR4, c[0x0][0x380] ;  /* 0x00007000ff0477ac */ /* 0x000e680008000a00 */
[----:B------:R-:W-:Y:S01]  /*3ab0*/  F2FP.BF16.F32.PACK_AB R37, R37, R46 ;  /* 0x0000002e2525723e */ /* 0x000fe200000010ff */
[----:B0-----:R-:W-:Y:S01]  /*3ac0*/  IMAD R16, R14, UR12, RZ ;  /* 0x0000000c0e107c24 */ /* 0x001fe2000f8e02ff */
[----:B------:R-:W-:-:S05]  /*3ad0*/  MOV R14, R48 ;  /* 0x00000030000e7202 */ /* 0x000fca0000000f00 */
[----:B------:R-:W-:-:S04]  /*3ae0*/  IMAD.WIDE.U32 R14, R17, UR12, R14 ;  /* 0x0000000c110e7c25 */ /* 0x000fc8000f8e000e */
[----:B------:R-:W-:Y:S01]  /*3af0*/  IMAD R17, R17, UR13, R16 ;  /* 0x0000000d11117c24 */ /* 0x000fe2000f8e0210 */
[----:B-1----:R-:W-:-:S04]  /*3b00*/  LEA R16, P1, R14, UR4, 0x1 ;  /* 0x000000040e107c11 */ /* 0x002fc8000f8208ff */
[----:B------:R-:W-:-:S04]  /*3b10*/  IADD3 R17, PT, PT, R15, R17, RZ ;  /* 0x000000110f117210 */ /* 0x000fc80007ffe0ff */
[----:B------:R-:W-:-:S05]  /*3b20*/  LEA.HI.X R17, R14, UR5, R17, 0x1, P1 ;  /* 0x000000050e117c11 */ /* 0x000fca00088f0c11 */
[----:B------:R0:W-:Y:S02]  /*3b30*/  STG.E desc[UR6][R16.64], R37 ;  /* 0x0000002510007986 */ /* 0x0001e4000c101906 */
.L_x_263:
[----:B------:R-:W-:Y:S05]  /*3b40*/  BSYNC.RECONVERGENT B0 ;  /* 0x0000000000007941 */ /* 0x000fea0003800200 */
.L_x_262:
        /* <DEDUP_REMOVED lines=21> */
.L_x_264:
[----:B------:R-:W-:Y:S01]  /*3ca0*/  BSSY.RECONVERGENT B0, `(.L_x_265) ;  /* 0x0000012000007945 */ /* 0x000fe20003800200 */
[----:B0-----:R-:W-:Y:S01]  /*3cb0*/  FFMA.FTZ R16, R34, R7, -R29 ;  /* 0x0000000722107223 */ /* 0x001fe2000001081d */
[----:B------:R-:W-:Y:S02]  /*3cc0*/  FFMA.FTZ R44, R13, R42, -R44 ;  /* 0x0000002a0d2c7223 */ /* 0x000fe4000001082c */
[----:B------:R-:W-:Y:S05]  /*3cd0*/  @P2 BRA `(.L_x_266) ;  /* 0x0000000000382947 */ /* 0x000fea0003800000 */
        /* <DEDUP_REMOVED lines=9> */
[C---:B-1----:R-:W-:Y:S02]  /*3d70*/  LEA R16, P1, R14.reuse, UR12, 0x1 ;  /* 0x0000000c0e107c11 */ /* 0x042fe4000f8208ff */
[----:B------:R-:W-:Y:S02]  /*3d80*/  IADD3 R21, PT, PT, R15, R21, RZ ;  /* 0x000000150f157210 */ /* 0x000fe40007ffe0ff */
[----:B------:R-:W-:Y:S02]  /*3d90*/  F2FP.BF16.F32.PACK_AB R7, R7, R22 ;  /* 0x000000160707723e */ /* 0x000fe400000010ff */
[----:B------:R-:W-:-:S05]  /*3da0*/  LEA.HI.X R17, R14, UR13, R21, 0x1, P1 ;  /* 0x0000000d0e117c11 */ /* 0x000fca00088f0c15 */
[----:B------:R0:W-:Y:S02]  /*3db0*/  STG.E desc[UR6][R16.64], R7 ;  /* 0x0000000710007986 */ /* 0x0001e4000c101906 */
.L_x_266:
[----:B------:R-:W-:Y:S05]  /*3dc0*/  BSYNC.RECONVERGENT B0 ;  /* 0x0000000000007941 */ /* 0x000fea0003800200 */
.L_x_265:
        /* <DEDUP_REMOVED lines=21> */
.L_x_267:
        /* <DEDUP_REMOVED lines=18> */
.L_x_269:
[----:B------:R-:W-:Y:S05]  /*4040*/  BSYNC.RECONVERGENT B0 ;  /* 0x0000000000007941 */ /* 0x000fea0003800200 */
.L_x_268:
[----:B------:R-:W-:Y:S02]  /*4050*/  SHF.L.U32 R11, R11, 0x10, RZ ;  /* 0x000000100b0b7819 */ /* 0x000fe400000006ff */
[----:B0-----:R-:W-:Y:S02]  /*4060*/  SHF.R.S32.HI R16, RZ, 0x1f, R6 ;  /* 0x0000001fff107819 */ /* 0x001fe40000011406 */
[----:B------:R-:W-:Y:S01]  /*4070*/  SHF.L.U32 R38, R38, 0x10, RZ ;  /* 0x0000001026267819 */ /* 0x000fe200000006ff */
        /* <DEDUP_REMOVED lines=19> */
.L_x_270:
[----:B------:R-:W-:Y:S01]  /*41b0*/  ISETP.GE.AND.EX P0, PT, R16, UR11, PT, P0 ;  /* 0x0000000b10007c0c */ /* 0x000fe2000bf06300 */
[----:B------:R-:W-:Y:S01]  /*41c0*/  FFMA.FTZ R34, R34, R11, -R25 ;  /* 0x0000000b22227223 */ /* 0x000fe20000010819 */
[----:B------:R-:W-:Y:S01]  /*41d0*/  FFMA.FTZ R26, R13, R38, -R26 ;  /* 0x000000260d1a7223 */ /* 0x000fe2000001081a */
[----:B------:R-:W-:Y:S02]  /*41e0*/  BSSY.RECONVERGENT B0, `(.L_x_271) ;  /* 0x000000f000007945 */ /* 0x000fe40003800200 */
[-C--:B------:R-:W-:Y:S01]  /*41f0*/  FMUL.FTZ R9, R34, R45.reuse ;  /* 0x0000002d22097220 */ /* 0x080fe20000410000 */
[----:B------:R-:W-:-:S07]  /*4200*/  FMUL.FTZ R26, R26, R45 ;  /* 0x0000002d1a1a7220 */ /* 0x000fce0000410000 */
[----:B------:R-:W-:Y:S05]  /*4210*/  @P0 BRA `(.L_x_272) ;  /* 0x00000000002c0947 */ /* 0x000fea0003800000 */
[----:B------:R-:W1:Y:S01]  /*4220*/  LDCU.64 UR4, c[0x0][0x3f8] ;  /* 0x00007f00ff0477ac */ /* 0x000e620008000a00 */
[----:B------:R-:W-:Y:S02]  /*4230*/  MOV R49, R51 ;  /* 0x0000003300317202 */ /* 0x000fe40000000f00 */
[----:B------:R-:W-:Y:S01]  /*4240*/  F2FP.BF16.F32.PACK_AB R9, R26, R9 ;  /* 0x000000091a09723e */ /* 0x000fe200000010ff */
[----:B------:R-:W0:Y:S01]  /*4250*/  LDCU.64 UR10, c[0x0][0x380] ;  /* 0x00007000ff0a77ac */ /* 0x000e220008000a00 */
[----:B-1----:R-:W-:Y:S02]  /*4260*/  IMAD R7, R16, UR4, RZ ;  /* 0x0000000410077c24 */ /* 0x002fe4000f8e02ff */
[----:B------:R-:W-:-:S04]  /*4270*/  IMAD.WIDE.U32 R48, R6, UR4, R48 ;  /* 0x0000000406307c25 */ /* 0x000fc8000f8e0030 */
[----:B------:R-:W-:Y:S01]  /*4280*/  IMAD R7, R6, UR5, R7 ;  /* 0x0000000506077c24 */ /* 0x000fe2000f8e0207 */
[----:B0-----:R-:W-:-:S04]  /*4290*/  LEA R6, P0, R48, UR10, 0x1 ;  /* 0x0000000a30067c11 */ /* 0x001fc8000f8008ff */
[----:B------:R-:W-:-:S04]  /*42a0*/  IADD3 R7, PT, PT, R49, R7, RZ ;  /* 0x0000000731077210 */ /* 0x000fc80007ffe0ff */
[----:B------:R-:W-:-:S05]  /*42b0*/  LEA.HI.X R7, R48, UR11, R7, 0x1, P0 ;  /* 0x0000000b30077c11 */ /* 0x000fca00080f0c07 */
[----:B------:R0:W-:Y:S02]  /*42c0*/  STG.E desc[UR6][R6.64], R9 ;  /* 0x0000000906007986 */ /* 0x0001e4000c101906 */
.L_x_272:
[----:B------:R-:W-:Y:S05]  /*42d0*/  BSYNC.RECONVERGENT B0 ;  /* 0x0000000000007941 */ /* 0x000fea0003800200 */
.L_x_271:
[----:B------:R-:W2:Y:S01]  /*42e0*/  LDCU UR4, c[0x0][0x410] ;  /* 0x00008200ff0477ac */ /* 0x000ea20008000800 */
[----:B------:R-:W-:Y:S02]  /*42f0*/  IADD3 R30, PT, PT, R5, R30, RZ ;  /* 0x0000001e051e7210 */ /* 0x000fe40007ffe0ff */
[----:B------:R-:W-:Y:S01]  /*4300*/  IADD3 R31, PT, PT, R31, 0x1, RZ ;  /* 0x000000011f1f7810 */ /* 0x000fe20007ffe0ff */
[----:B------:R-:W2:Y:S02]  /*4310*/  LDCU UR5, c[0x0][0x3e0] ;  /* 0x00007c00ff0577ac */ /* 0x000ea40008000800 */
[----:B--2---:R-:W-:-:S06]  /*4320*/  UIMAD UR4, UR4, UR5, URZ ;  /* 0x00000005040472a4 */ /* 0x004fcc000f8e02ff */
[----:B------:R-:W-:-:S13]  /*4330*/  ISETP.GE.AND P0, PT, R30, UR4, PT ;  /* 0x000000041e007c0c */ /* 0x000fda000bf06270 */
[----:B------:R-:W-:Y:S05]  /*4340*/  @!P0 BRA `(.L_x_273) ;  /* 0xffffffbc008c8947 */ /* 0x000fea000383ffff */
.L_x_242:
[----:B0-----:R-:W0:Y:S01]  /*4350*/  LDC R6, c[0x0][0x370] ;  /* 0x0000dc00ff067b82 */ /* 0x001e220000000800 */
[----:B------:R-:W-:Y:S01]  /*4360*/  ISETP.NE.AND P2, PT, R2, RZ, PT ;  /* 0x000000ff0200720c */ /* 0x000fe20003f45270 */
[----:B------:R-:W-:Y:S06]  /*4370*/  BSSY.RECONVERGENT B0, `(.L_x_274) ;  /* 0x0000011000007945 */ /* 0x000fec0003800200 */
[----:B-1----:R-:W1:Y:S08]  /*4380*/  LDC R7, c[0x0][0x374] ;  /* 0x0000dd00ff077b82 */ /* 0x002e700000000800 */
[----:B------:R-:W2:Y:S01]  /*4390*/  LDC.64 R4, c[0x0][0x3c8] ;  /* 0x0000f200ff047b82 */ /* 0x000ea20000000a00 */
[----:B0-----:R-:W-:-:S02]  /*43a0*/  ISETP.NE.AND P1, PT, R6, 0x1, PT ;  /* 0x000000010600780c */ /* 0x001fc40003f25270 */
[----:B------:R-:W-:Y:S02]  /*43b0*/  IADD3 R8, PT, PT, R6, -0x1, RZ ;  /* 0xffffffff06087810 */ /* 0x000fe40007ffe0ff */
[----:B-1----:R-:W-:-:S04]  /*43c0*/  IADD3 R3, PT, PT, R7, -0x1, RZ ;  /* 0xffffffff07037810 */ /* 0x002fc80007ffe0ff */
[----:B------:R-:W-:Y:S02]  /*43d0*/  ISETP.NE.AND P0, PT, R0, R3, PT ;  /* 0x000000030000720c */ /* 0x000fe40003f05270 */
[----:B------:R-:W-:Y:S02]  /*43e0*/  SHF.L.U32 R0, R7, 0x1, RZ ;  /* 0x0000000107007819 */ /* 0x000fe400000006ff */
[----:B------:R-:W-:Y:S02]  /*43f0*/  ISETP.NE.OR P0, PT, R8, UR9, P0 ;  /* 0x0000000908007c0c */ /* 0x000fe40008705670 */
[----:B------:R-:W-:-:S05]  /*4400*/  SEL R3, R0, RZ, P1 ;  /* 0x000000ff00037207 */ /* 0x000fca0000800000 */
[----:B--2---:R-:W-:Y:S01]  /*4410*/  IMAD.WIDE.U32 R4, R3, 0x4, R4 ;  /* 0x0000000403047825 */ /* 0x004fe200078e0004 */
[----:B------:R-:W-:Y:S06]  /*4420*/  @P2 BRA `(.L_x_275) ;  /* 0x0000000000142947 */ /* 0x000fec0003800000 */
[----:B------:R-:W-:Y:S01]  /*4430*/  HFMA2 R3, -RZ, RZ, 0, 5.9604644775390625e-08 ;  /* 0x00000001ff037431 */ /* 0x000fe200000001ff */
[----:B------:R-:W-:Y:S06]  /*4440*/  MEMBAR.ALL.GPU ;  /* 0x0000000000007992 */ /* 0x000fec000000a000 */
[----:B------:R-:W-:-:S00]  /*4450*/  ERRBAR ;  /* 0x00000000000079ab */ /* 0x000fc00000000000 */
[----:B------:R-:W-:Y:S06]  /*4460*/  CGAERRBAR ;  /* 0x00000000000075ab */ /* 0x000fec0000000000 */
[----:B------:R0:W-:Y:S02]  /*4470*/  REDG.E.ADD.S32.STRONG.GPU desc[UR6][R4.64], R3 ;  /* 0x000000030400798e */ /* 0x0001e4000c12e306 */
.L_x_275:
[----:B------:R-:W-:Y:S05]  /*4480*/  BSYNC.RECONVERGENT B0 ;  /* 0x0000000000007941 */ /* 0x000fea0003800200 */
.L_x_274:
[----:B------:R-:W-:Y:S05]  /*4490*/  @P0 EXIT ;  /* 0x000000000000094d */ /* 0x000fea0003800000 */
[----:B------:R-:W-:Y:S05]  /*44a0*/  @P2 BRA `(.L_x_276) ;  /* 0x0000000000202947 */ /* 0x000fea0003800000 */
[----:B------:R-:W-:-:S05]  /*44b0*/  IMAD R0, R6, R7, RZ ;  /* 0x0000000706007224 */ /* 0x000fca00078e02ff */
[----:B------:R-:W-:-:S13]  /*44c0*/  ISETP.NE.AND P0, PT, R0, -0x1, PT ;  /* 0xffffffff0000780c */ /* 0x000fda0003f05270 */
[----:B------:R-:W-:Y:S05]  /*44d0*/  @!P0 BRA `(.L_x_276) ;  /* 0x0000000000148947 */ /* 0x000fea0003800000 */
.L_x_277:
[----:B0-----:R-:W2:Y:S04]  /*44e0*/  LDG.E.STRONG.GPU R3, desc[UR6][R4.64] ;  /* 0x0000000604037981 */ /* 0x001ea8000c1ef900 */
[----:B--2---:R-:W-:Y:S01]  /*44f0*/  CCTL.IVALL ;  /* 0x00000000ff00798f */ /* 0x004fe20002000000 */
[----:B------:R-:W-:Y:S05]  /*4500*/  YIELD ;  /* 0x0000000000007946 */ /* 0x000fea0003800000 */
[----:B------:R-:W-:-:S13]  /*4510*/  ISETP.NE.AND P0, PT, R3, R0, PT ;  /* 0x000000000300720c */ /* 0x000fda0003f05270 */
[----:B------:R-:W-:Y:S05]  /*4520*/  @P0 BRA `(.L_x_277) ;  /* 0xfffffffc00ec0947 */ /* 0x000fea000383ffff */
.L_x_276:
        /* <DEDUP_REMOVED lines=65> */
[----:B-1----:R-:W-:Y:S02]  /*4940*/  IADD3 R26, P1, PT, R22, UR8, RZ ;  /* 0x00000008161a7c10 */ /* 0x002fe4000ff3e0ff */
[C---:B------:R-:W-:Y:S02]  /*4950*/  IADD3.X R25, PT, PT, R23.reuse, UR11, RZ, P2, !PT ;  /* 0x0000000b17197c10 */ /* 0x040fe400097fe4ff */
[----:B------:R-:W-:-:S02]  /*4960*/  IADD3.X R27, PT, PT, R23, UR9, RZ, P1, !PT ;  /* 0x00000009171b7c10 */ /* 0x000fc40008ffe4ff */
[----:B------:R-:W-:Y:S02]  /*4970*/  IADD3 R18, P2, PT, RZ, -R9, RZ ;  /* 0x80000009ff127210 */ /* 0x000fe40007f5e0ff */
[----:B--2---:R-:W-:Y:S02]  /*4980*/  IADD3 R22, P1, PT, R22, UR12, RZ ;  /* 0x0000000c16167c10 */ /* 0x004fe4000ff3e0ff */
[----:B------:R-:W-:Y:S02]  /*4990*/  SHF.L.U32 R9, R11, 0x2, RZ ;  /* 0x000000020b097819 */ /* 0x000fe400000006ff */
[----:B------:R-:W-:Y:S02]  /*49a0*/  IADD3.X R23, PT, PT, R23, UR13, RZ, P1, !PT ;  /* 0x0000000d17177c10 */ /* 0x000fe40008ffe4ff */
[----:B------:R-:W-:Y:S02]  /*49b0*/  IADD3 R30, PT, PT, R7, R9, RZ ;  /* 0x00000009071e7210 */ /* 0x000fe40007ffe0ff */
[----:B------:R-:W-:-:S07]  /*49c0*/  IADD3.X R20, PT, PT, RZ, -0x1, RZ, P2, !PT ;  /* 0xffffffffff147810 */ /* 0x000fce00017fe4ff */
.L_x_280:
[-C--:B0-----:R-:W-:Y:S02]  /*49d0*/  LEA R12, P1, R3, R26.reuse, 0x2 ;  /* 0x0000001a030c7211 */ /* 0x081fe400078210ff */
[----:B------:R-:W-:Y:S02]  /*49e0*/  LEA R16, P3, R29, R26, 0x2 ;  /* 0x0000001a1d107211 */ /* 0x000fe400078610ff */
[----:B------:R-:W-:Y:S02]  /*49f0*/  IADD3 R14, P2, PT, R26, R6, RZ ;  /* 0x000000061a0e7210 */ /* 0x000fe40007f5e0ff */
[----:B------:R-:W-:Y:S02]  /*4a00*/  IADD3.X R13, PT, PT, R27, R32, RZ, P1, !PT ;  /* 0x000000201b0d7210 */ /* 0x000fe40000ffe4ff */
[----:B------:R-:W-:Y:S02]  /*4a10*/  MOV R8, R26 ;  /* 0x0000001a00087202 */ /* 0x000fe40000000f00 */
[----:B------:R-:W-:-:S02]  /*4a20*/  MOV R9, R27 ;  /* 0x0000001b00097202 */ /* 0x000fc40000000f00 */
[C---:B------:R-:W-:Y:S01]  /*4a30*/  IADD3.X R17, PT, PT, R27.reuse, R28, RZ, P3, !PT ;  /* 0x0000001c1b117210 */ /* 0x040fe20001ffe4ff */
[----:B------:R0:W2:Y:S01]  /*4a40*/  LDG.E R13, desc[UR6][R12.64] ;  /* 0x000000060c0d7981 */ /* 0x0000a2000c1e1900 */
[----:B------:R-:W-:-:S03]  /*4a50*/  IADD3.X R15, PT, PT, R27, R30, RZ, P2, !PT ;  /* 0x0000001e1b0f7210 */ /* 0x000fc600017fe4ff */
[----:B------:R1:W2:Y:S04]  /*4a60*/  LDG.E R4, desc[UR6][R8.64] ;  /* 0x0000000608047981 */ /* 0x0002a8000c1e1900 */
[----:B------:R-:W3:Y:S04]  /*4a70*/  LDG.E R14, desc[UR6][R14.64] ;  /* 0x000000060e0e7981 */ /* 0x000ee8000c1e1900 */
[----:B------:R-:W3:Y:S01]  /*4a80*/  LDG.E R17, desc[UR6][R16.64] ;  /* 0x0000000610117981 */ /* 0x000ee2000c1e1900 */
[----:B0-----:R-:W-:Y:S02]  /*4a90*/  MOV R12, R24 ;  /* 0x00000018000c7202 */ /* 0x001fe40000000f00 */
[----:B-1----:R-:W-:-:S02]  /*4aa0*/  MOV R8, R22 ;  /* 0x0000001600087202 */ /* 0x002fc40000000f00 */
        /* <DEDUP_REMOVED lines=10> */
[----:B--2---:R-:W-:Y:S02]  /*4b50*/  F2FP.BF16.F32.PACK_AB R19, R13, R4 ;  /* 0x000000040d13723e */ /* 0x004fe400000010ff */
[-C--:B------:R-:W-:Y:S02]  /*4b60*/  MOV R13, R25.reuse ;  /* 0x00000019000d7202 */ /* 0x080fe40000000f00 */
[----:B---3--:R-:W-:Y:S01]  /*4b70*/  F2FP.BF16.F32.PACK_AB R21, R17, R14 ;  /* 0x0000000e1115723e */ /* 0x008fe200000010ff */
[----:B------:R0:W-:Y:S04]  /*4b80*/  STG.E desc[UR6][R8.64], R19 ;  /* 0x0000001308007986 */ /* 0x0001e8000c101906 */
[----:B------:R0:W-:Y:S01]  /*4b90*/  STG.E desc[UR6][R12.64], R21 ;  /* 0x000000150c007986 */ /* 0x0001e2000c101906 */
[----:B------:R-:W-:Y:S01]  /*4ba0*/  IADD3.X R25, PT, PT, RZ, R25, RZ, P3, !PT ;  /* 0x00000019ff197210 */ /* 0x000fe20001ffe4ff */
[----:B------:R-:W-:Y:S06]  /*4bb0*/  @P1 BRA `(.L_x_280) ;  /* 0xfffffffc00841947 */ /* 0x000fec000383ffff */
.L_x_279:
[----:B------:R-:W-:Y:S05]  /*4bc0*/  BSYNC.RECONVERGENT B0 ;  /* 0x0000000000007941 */ /* 0x000fea0003800200 */
.L_x_278:
        /* <DEDUP_REMOVED lines=10> */
.L_x_281:
[C---:B------:R-:W-:Y:S02]  /*4c70*/  SHF.L.U32 R12, R2.reuse, 0x2, RZ ;  /* 0x00000002020c7819 */ /* 0x040fe400000006ff */
[----:B------:R-:W-:Y:S02]  /*4c80*/  SHF.L.U64.HI R10, R2, 0x2, R5 ;  /* 0x00000002020a7819 */ /* 0x000fe40000010205 */
[----:B-1----:R-:W-:-:S04]  /*4c90*/  IADD3 R4, P0, PT, R12, UR4, RZ ;  /* 0x000000040c047c10 */ /* 0x002fc8000ff1e0ff */
[----:B------:R-:W-:Y:S02]  /*4ca0*/  IADD3.X R5, PT, PT, R10, UR5, RZ, P0, !PT ;  /* 0x000000050a057c10 */ /* 0x000fe400087fe4ff */
[C---:B------:R-:W-:Y:S02]  /*4cb0*/  IADD3 R6, P0, PT, R4.reuse, R15, RZ ;  /* 0x0000000f04067210 */ /* 0x040fe40007f1e0ff */
[C---:B------:R-:W-:Y:S02]  /*4cc0*/  IADD3 R22, P2, PT, R4.reuse, R21, RZ ;  /* 0x0000001504167210 */ /* 0x040fe40007f5e0ff */
[C---:B------:R-:W-:Y:S02]  /*4cd0*/  IADD3.X R7, PT, PT, R5.reuse, R13, RZ, P0, !PT ;  /* 0x0000000d05077210 */ /* 0x040fe400007fe4ff */
[----:B------:R-:W-:Y:S02]  /*4ce0*/  IADD3 R8, P1, PT, R4, R17, RZ ;  /* 0x0000001104087210 */ /* 0x000fe40007f3e0ff */
[C---:B---3--:R-:W-:Y:S01]  /*4cf0*/  IADD3.X R23, PT, PT, R5.reuse, R19, RZ, P2, !PT ;  /* 0x0000001305177210 */ /* 0x048fe200017fe4ff */
[----:B------:R1:W3:Y:S01]  /*4d00*/  LDG.E R4, desc[UR6][R4.64] ;  /* 0x0000000604047981 */ /* 0x0002e2000c1e1900 */
[----:B------:R-:W-:-:S03]  /*4d10*/  IADD3.X R9, PT, PT, R5, R11, RZ, P1, !PT ;  /* 0x0000000b05097210 */ /* 0x000fc60000ffe4ff */
[----:B------:R-:W3:Y:S04]  /*4d20*/  LDG.E R7, desc[UR6][R6.64] ;  /* 0x0000000606077981 */ /* 0x000ee8000c1e1900 */
[----:B------:R-:W4:Y:S04]  /*4d30*/  LDG.E R8, desc[UR6][R8.64] ;  /* 0x0000000608087981 */ /* 0x000f28000c1e1900 */
[----:B------:R-:W4:Y:S01]  /*4d40*/  LDG.E R23, desc[UR6][R22.64] ;  /* 0x0000000616177981 */ /* 0x000f22000c1e1900 */
[----:B------:R-:W-:Y:S02]  /*4d50*/  LOP3.LUT R14, R12, 0xfffffffc, RZ, 0xc0, !PT ;  /* 0xfffffffc0c0e7812 */ /* 0x000fe400078ec0ff */
[----:B------:R-:W-:-:S02]  /*4d60*/  LOP3.LUT R16, R10, 0x1, RZ, 0xc0, !PT ;  /* 0x000000010a107812 */ /* 0x000fc400078ec0ff */
[----:B0-----:R-:W-:Y:S02]  /*4d70*/  IADD3 R24, P0, PT, R14, UR8, RZ ;  /* 0x000000080e187c10 */ /* 0x001fe4000ff1e0ff */
[----:B-1----:R-:W-:Y:S02]  /*4d80*/  LOP3.LUT R5, R10, 0x3, RZ, 0xc0, !PT ;  /* 0x000000030a057812 */ /* 0x002fe400078ec0ff */
[----:B------:R-:W-:Y:S02]  /*4d90*/  IADD3.X R25, PT, PT, R16, UR9, RZ, P0, !PT ;  /* 0x0000000910197c10 */ /* 0x000fe400087fe4ff */
[----:B--2---:R-:W-:-:S04]  /*4da0*/  IADD3 R26, P0, PT, R14, UR10, RZ ;  /* 0x0000000a0e1a7c10 */ /* 0x004fc8000ff1e0ff */
[----:B------:R-:W-:Y:S02]  /*4db0*/  IADD3.X R27, PT, PT, R16, UR11, RZ, P0, !PT ;  /* 0x0000000b101b7c10 */ /* 0x000fe400087fe4ff */
[----:B---3--:R-:W-:Y:S02]  /*4dc0*/  F2FP.BF16.F32.PACK_AB R29, R7, R4 ;  /* 0x00000004071d723e */ /* 0x008fe400000010ff */
[----:B------:R-:W-:-:S04]  /*4dd0*/  IADD3 R4, P1, PT, R14, UR4, RZ ;  /* 0x000000040e047c10 */ /* 0x000fc8000ff3e0ff */
[----:B------:R-:W-:Y:S02]  /*4de0*/  IADD3.X R5, PT, PT, R5, UR5, RZ, P1, !PT ;  /* 0x0000000505057c10 */ /* 0x000fe40008ffe4ff */
[----:B----4-:R-:W-:Y:S02]  /*4df0*/  F2FP.BF16.F32.PACK_AB R31, R23, R8 ;  /* 0x00000008171f723e */ /* 0x010fe400000010ff */
        /* <DEDUP_REMOVED lines=40> */
[----:B------:R1:W4:Y:S04]  /*5080*/  LDG.E R4, desc[UR6][R4.64+0x1500] ;  /* 0x0015000604047981 */ /* 0x000328000c1e1900 */
[----:B------:R-:W4:Y:S04]  /*5090*/  LDG.E R23, desc[UR6][R22.64+0x1500] ;  /* 0x0015000616177981 */ /* 0x000f28000c1e1900 */
[----:B------:R-:W5:Y:S04]  /*50a0*/  LDG.E R8, desc[UR6][R8.64+0x1500] ;  /* 0x0015000608087981 */ /* 0x000f68000c1e1900 */
[----:B------:R-:W5:Y:S01]  /*50b0*/  LDG.E R7, desc[UR6][R6.64+0x1500] ;  /* 0x0015000606077981 */ /* 0x000f62000c1e1900 */
        /* <DEDUP_REMOVED lines=11> */
[----:B-1----:R-:W-:Y:S01]  /*5170*/  HFMA2 R5, -RZ, RZ, 0, 0 ;  /* 0x00000000ff057431 */ /* 0x002fe200000001ff */
[----:B----4-:R-:W-:Y:S02]  /*5180*/  F2FP.BF16.F32.PACK_AB R23, R23, R4 ;  /* 0x000000041717723e */ /* 0x010fe400000010ff */
[----:B-----5:R-:W-:-:S03]  /*5190*/  F2FP.BF16.F32.PACK_AB R9, R7, R8 ;  /* 0x000000080709723e */ /* 0x020fc600000010ff */
[----:B------:R3:W-:Y:S04]  /*51a0*/  STG.E desc[UR6][R28.64], R23 ;  /* 0x000000171c007986 */ /* 0x0007e8000c101906 */
[----:B------:R3:W-:Y:S02]  /*51b0*/  STG.E desc[UR6][R26.64], R9 ;  /* 0x000000091a007986 */ /* 0x0007e4000c101906 */
[----:B------:R-:W-:Y:S05]  /*51c0*/  @P0 BRA `(.L_x_281) ;  /* 0xfffffff800a80947 */ /* 0x000fea000383ffff */
[----:B------:R-:W-:Y:S05]  /*51d0*/  EXIT ;  /* 0x000000000000794d */ /* 0x000fea0003800000 */
.L_x_282:
        /* <DEDUP_REMOVED lines=10> */
.L_x_3409:


//--------------------- .text._Z35group_norm_nhwc_bwd_one_pass_kernelI11Bf16IOBf16WLi256ELi28ELi448EEv26Group_norm_nhwc_bwd_params --------------------------
	.section	.text._Z35group_norm_nhwc_bwd_one_pass_kernelI11Bf16IOBf16WLi256ELi28ELi448EEv26Group_norm_nhwc_bwd_params,"ax",@progbits
	.align	128
        .global         _Z35group_norm_nhwc_bwd_one_pass_kernelI11Bf16IOBf16WLi256ELi28ELi448EEv26Group_norm_nhwc_bwd_params
        .type           _Z35group_norm_nhwc_bwd_one_pass_kernelI11Bf16IOBf16WLi256ELi28ELi448EEv26Group_norm_nhwc_bwd_params,@function
        .size           _Z35group_norm_nhwc_bwd_one_pass_kernelI11Bf16IOBf16WLi256ELi28ELi448EEv26Group_norm_nhwc_bwd_params,(.L_x_3410 - _Z35group_norm_nhwc_bwd_one_pass_kernelI11Bf16IOBf16WLi256ELi28ELi448EEv26Group_norm_nhwc_bwd_params)
        .other          _Z35group_norm_nhwc_bwd_one_pass_kernelI11Bf16IOBf16WLi256ELi28ELi448EEv26Group_norm_nhwc_bwd_params,@"STO_CUDA_ENTRY STV_DEFAULT"
_Z35group_norm_nhwc_bwd_one_pass_kernelI11Bf16IOBf16WLi256ELi28ELi448EEv26Group_norm_nhwc_bwd_params:
.text._Z35group_norm_nhwc_bwd_one_pass_kernelI11Bf16IOBf16WLi256ELi28ELi448EEv26Group_norm_nhwc_bwd_params:
        /* <DEDUP_REMOVED lines=35> */
[----:B----4-:R-:W-:Y:S01]  /*0230*/  IMAD R51, R3, 0x5, R0 ;  /* 0x0000000503337824 */ /* 0x010fe200078e0200 */
[----:B------:R-:W-:-:S02]  /*0240*/  PRMT R17, R6, 0x7710, RZ ;  /* 0x0000771006117816 */ /* 0x000fc400000000ff */
[C---:B------:R-:W-:Y:S02]  /*0250*/  IADD3 R54, PT, PT, R63.reuse, 0xa0, RZ ;  /* 0x000000a03f367810 */ /* 0x040fe40007ffe0ff */
[C---:B------:R-:W-:Y:S02]  /*0260*/  IADD3 R53, PT, PT, R63.reuse, 0xc0, RZ ;  /* 0x000000c03f357810 */ /* 0x040fe40007ffe0ff */
[----:B------:R-:W-:Y:S02]  /*0270*/  IADD3 R52, PT, PT, R63, 0xe0, RZ ;  /* 0x000000e03f347810 */ /* 0x000fe40007ffe0ff */
[----:B------:R-:W-:Y:S02]  /*0280*/  IADD3 R62, PT, PT, R17, R2, RZ ;  /* 0x00000002113e7210 */ /* 0x000fe40007ffe0ff */
[----:B------:R-:W-:Y:S02]  /*0290*/  LEA R50, R3, R0, 0x2 ;  /* 0x0000000003327211 */ /* 0x000fe400078e10ff */
[----:B-----5:R-:W-:-:S02]  /*02a0*/  LOP3.LUT R59, R4, 0x7, RZ, 0xc0, !PT ;  /* 0x00000007043b7812 */ /* 0x020fc400078ec0ff */
[----:B------:R-:W-:Y:S02]  /*02b0*/  LEA R61, R2, UR6, 0x4 ;  /* 0x00000006023d7c11 */ /* 0x000fe4000f8e20ff */
[----:B------:R-:W-:Y:S02]  /*02c0*/  SHF.R.S32.HI R7, RZ, 0x1f, R63 ;  /* 0x0000001fff077819 */ /* 0x000fe4000001143f */
[----:B------:R-:W-:Y:S02]  /*02d0*/  SHF.R.S32.HI R9, RZ, 0x1f, R58 ;  /* 0x0000001fff097819 */ /* 0x000fe4000001143a */
[----:B------:R-:W-:Y:S02]  /*02e0*/  SHF.R.S32.HI R11, RZ, 0x1f, R57 ;  /* 0x0000001fff0b7819 */ /* 0x000fe40000011439 */
[----:B------:R-:W-:Y:S02]  /*02f0*/  SHF.R.S32.HI R13, RZ, 0x1f, R56 ;  /* 0x0000001fff0d7819 */ /* 0x000fe40000011438 */
[----:B------:R-:W-:-:S02]  /*0300*/  SHF.R.S32.HI R15, RZ, 0x1f, R55 ;  /* 0x0000001fff0f7819 */ /* 0x000fc40000011437 */
[----:B------:R-:W-:Y:S02]  /*0310*/  SHF.R.S32.HI R17, RZ, 0x1f, R54 ;  /* 0x0000001fff117819 */ /* 0x000fe40000011436 */
[----:B------:R-:W-:Y:S02]  /*0320*/  SHF.R.S32.HI R19, RZ, 0x1f, R53 ;  /* 0x0000001fff137819 */ /* 0x000fe40000011435 */
[----:B------:R-:W-:Y:S02]  /*0330*/  SHF.R.S32.HI R21, RZ, 0x1f, R52 ;  /* 0x0000001fff157819 */ /* 0x000fe40000011434 */
[----:B--23--:R-:W-:-:S07]  /*0340*/  SHF.L.U32 R62, R62, 0x1, RZ ;  /* 0x000000013e3e7819 */ /* 0x00cfce00000006ff */
.L_x_326:
[----:B01234-:R-:W0:Y:S01]  /*0350*/  LDC R29, c[0x0][0x410] ;  /* 0x00010400ff1d7b82 */ /* 0x01fe220000000800 */
        /* <DEDUP_REMOVED lines=44> */
[----:B------:R-:W-:Y:S02]  /*0620*/  LEA.HI.X.SX32 R89, R14, RZ, 0x1, P1 ;  /* 0x000000ff0e597211 */ /* 0x000fe400008f0eff */
[----:B------:R-:W-:Y:S01]  /*0630*/  ISETP.GE.U32.AND P1, PT, R56, UR12, PT ;  /* 0x0000000c38007c0c */ /* 0x000fe2000bf26070 */
[C---:B------:R-:W-:Y:S02]  /*0640*/  IMAD R87, R23.reuse, UR15, R6 ;  /* 0x0000000f17577c24 */ /* 0x040fe4000f8e0206 */
[----:B------:R-:W-:Y:S01]  /*0650*/  IMAD.WIDE.U32 R88, R23, UR14, R88 ;  /* 0x0000000e17587c25 */ /* 0x000fe2000f8e0058 */
[----:B------:R-:W3:Y:S01]  /*0660*/  @!P0 LDC.64 R28, c[0x0][0x3f8] ;  /* 0x0000fe00ff1c8b82 */ /* 0x000ee20000000a00 */
[----:B------:R-:W-:Y:S02]  /*0670*/  ISETP.GE.AND.EX P1, PT, R13, UR13, PT, P1 ;  /* 0x0000000d0d007c0c */ /* 0x000fe4000bf26310 */
[----:B0-----:R-:W-:Y:S01]  /*0680*/  @!P3 IMAD R6, R9, R26, RZ ;  /* 0x0000001a0906b224 */ /* 0x001fe200078e02ff */
[----:B------:R-:W-:-:S02]  /*0690*/  IADD3 R87, PT, PT, R89, R87, RZ ;  /* 0x0000005759577210 */ /* 0x000fc40007ffe0ff */
[----:B------:R-:W-:Y:S01]  /*06a0*/  @!P3 MOV R86, R88 ;  /* 0x000000580056b202 */ /* 0x000fe20000000f00 */
[C---:B------:R-:W-:Y:S01]  /*06b0*/  @!P3 IMAD R25, R58.reuse, R27, R6 ;  /* 0x0000001b3a19b224 */ /* 0x040fe200078e0206 */
[----:B------:R-:W0:Y:S01]  /*06c0*/  @!P0 LDC.64 R34, c[0x0][0x3a0] ;  /* 0x0000e800ff228b82 */ /* 0x000e220000000a00 */
[----:B------:R-:W-:Y:S02]  /*06d0*/  @!P0 MOV R27, R87 ;  /* 0x00000057001b8202 */ /* 0x000fe40000000f00 */
[----:B------:R-:W-:Y:S01]  /*06e0*/  @!P3 IMAD.WIDE.U32 R22, R58, R26, R86 ;  /* 0x0000001a3a16b225 */ /* 0x000fe200078e0056 */
[----:B------:R-:W-:-:S04]  /*06f0*/  @!P0 MOV R26, R88 ;  /* 0x00000058001a8202 */ /* 0x000fc80000000f00 */
[----:B------:R-:W-:Y:S01]  /*0700*/  @!P3 IADD3 R23, PT, PT, R23, R25, RZ ;  /* 0x000000191717b210 */ /* 0x000fe20007ffe0ff */
[----:B------:R-:W4:Y:S01]  /*0710*/  @!P0 LDC.64 R36, c[0x0][0x398] ;  /* 0x0000e600ff248b82 */ /* 0x000f220000000a00 */
[C---:B------:R-:W-:Y:S02]  /*0720*/  @!P3 SHF.L.U32 R25, R22.reuse, 0x1, RZ ;  /* 0x000000011619b819 */ /* 0x040fe400000006ff */
[----:B------:R-:W-:Y:S02]  /*0730*/  @!P3 SHF.L.U64.HI R6, R22, 0x1, R23 ;  /* 0x000000011606b819 */ /* 0x000fe40000010217 */
[----:B-1----:R-:W-:Y:S01]  /*0740*/  @!P3 IADD3 R22, P2, PT, R25, R30, RZ ;  /* 0x0000001e1916b210 */ /* 0x002fe20007f5e0ff */
[-C--:B---3--:R-:W-:Y:S02]  /*0750*/  @!P0 IMAD R8, R11, R28.reuse, RZ ;  /* 0x0000001c0b088224 */ /* 0x088fe400078e02ff */
[----:B------:R-:W1:Y:S01]  /*0760*/  @!P1 LDC.64 R40, c[0x0][0x3f8] ;  /* 0x0000fe00ff289b82 */ /* 0x000e620000000a00 */
[----:B------:R-:W-:Y:S01]  /*0770*/  @!P3 IADD3.X R23, PT, PT, R6, R31, RZ, P2, !PT ;  /* 0x0000001f0617b210 */ /* 0x000fe200017fe4ff */
[----:B------:R-:W-:Y:S01]  /*0780*/  @!P0 IMAD.WIDE.U32 R26, R57, R28, R26 ;  /* 0x0000001c391a8225 */ /* 0x000fe200078e001a */
[----:B------:R-:W-:-:S03]  /*0790*/  ISETP.GE.U32.AND P2, PT, R55, UR12, PT ;  /* 0x0000000c37007c0c */ /* 0x000fc6000bf46070 */
[----:B------:R-:W-:Y:S01]  /*07a0*/  @!P0 IMAD R29, R57, R29, R8 ;  /* 0x0000001d391d8224 */ /* 0x000fe200078e0208 */
[----:B------:R-:W-:Y:S01]  /*07b0*/  ISETP.GE.AND.EX P2, PT, R15, UR13, PT, P2 ;  /* 0x0000000d0f007c0c */ /* 0x000fe2000bf46320 */
[----:B------:R3:W5:Y:S01]  /*07c0*/  @!P3 LDG.E R45, desc[UR8][R22.64] ;  /* 0x00000008162db981 */ /* 0x000762000c1e1900 */
[----:B--2---:R-:W-:Y:S02]  /*07d0*/  @!P3 IADD3 R24, P4, PT, R25, R32, RZ ;  /* 0x000000201918b210 */ /* 0x004fe40007f9e0ff */
[----:B------:R-:W-:Y:S02]  /*07e0*/  @!P0 IADD3 R27, PT, PT, R27, R29, RZ ;  /* 0x0000001d1b1b8210 */ /* 0x000fe40007ffe0ff */
[----:B------:R-:W-:Y:S02]  /*07f0*/  @!P0 SHF.L.U32 R29, R26, 0x1, RZ ;  /* 0x000000011a1d8819 */ /* 0x000fe400000006ff */
[----:B------:R-:W-:Y:S02]  /*0800*/  @!P3 IADD3.X R25, PT, PT, R6, R33, RZ, P4, !PT ;  /* 0x000000210619b210 */ /* 0x000fe400027fe4ff */
[----:B------:R-:W-:Y:S01]  /*0810*/  @!P0 SHF.L.U64.HI R6, R26, 0x1, R27 ;  /* 0x000000011a068819 */ /* 0x000fe2000001021b */
[----:B------:R-:W2:Y:S01]  /*0820*/  @!P1 LDC.64 R32, c[0x0][0x398] ;  /* 0x0000e600ff209b82 */ /* 0x000ea20000000a00 */
[C---:B0-----:R-:W-:Y:S01]  /*0830*/  @!P0 IADD3 R26, P4, PT, R29.reuse, R34, RZ ;  /* 0x000000221d1a8210 */ /* 0x041fe20007f9e0ff */
[----:B------:R0:W5:Y:S01]  /*0840*/  @!P3 LDG.E R44, desc[UR8][R24.64] ;  /* 0x00000008182cb981 */ /* 0x000162000c1e1900 */
[----:B----4-:R-:W-:-:S02]  /*0850*/  @!P0 IADD3 R28, P5, PT, R29, R36, RZ ;  /* 0x000000241d1c8210 */ /* 0x010fc40007fbe0ff */
[----:B------:R-:W-:-:S03]  /*0860*/  @!P0 IADD3.X R27, PT, PT, R6, R35, RZ, P4, !PT ;  /* 0x00000023061b8210 */ /* 0x000fc600027fe4ff */
[----:B------:R-:W4:Y:S01]  /*0870*/  @!P2 LDC.64 R42, c[0x0][0x3f8] ;  /* 0x0000fe00ff2aab82 */ /* 0x000f220000000a00 */
[----:B------:R-:W-:Y:S02]  /*0880*/  ISETP.GE.U32.AND P4, PT, R54, UR12, PT ;  /* 0x0000000c36007c0c */ /* 0x000fe4000bf86070 */
[----:B------:R-:W-:Y:S02]  /*0890*/  @!P0 IADD3.X R29, PT, PT, R6, R37, RZ, P5, !PT ;  /* 0x00000025061d8210 */ /* 0x000fe40002ffe4ff */
[----:B------:R-:W-:-:S03]  /*08a0*/  ISETP.GE.AND.EX P4, PT, R17, UR13, PT, P4 ;  /* 0x0000000d11007c0c */ /* 0x000fc6000bf86340 */
[----:B------:R-:W2:Y:S01]  /*08b0*/  @!P1 LDC.64 R36, c[0x0][0x3a0] ;  /* 0x0000e800ff249b82 */ /* 0x000ea20000000a00 */
[----:B---3--:R-:W-:Y:S01]  /*08c0*/  @!P1 MOV R22, R88 ;  /* 0x0000005800169202 */ /* 0x008fe20000000f00 */
[-C--:B-1----:R-:W-:Y:S01]  /*08d0*/  @!P1 IMAD R8, R13, R40.reuse, RZ ;  /* 0x000000280d089224 */ /* 0x082fe200078e02ff */
[----:B------:R-:W-:Y:S02]  /*08e0*/  @!P1 MOV R23, R87 ;  /* 0x0000005700179202 */ /* 0x000fe40000000f00 */
[----:B------:R-:W-:Y:S01]  /*08f0*/  MOV R6, RZ ;  /* 0x000000ff00067202 */ /* 0x000fe20000000f00 */
[C---:B------:R-:W-:Y:S02]  /*0900*/  @!P1 IMAD R31, R56.reuse, R41, R8 ;  /* 0x00000029381f9224 */ /* 0x040fe400078e0208 */
[----:B------:R-:W-:Y:S01]  /*0910*/  @!P1 IMAD.WIDE.U32 R22, R56, R40, R22 ;  /* 0x0000002838169225 */ /* 0x000fe200078e0016 */
[----:B0-----:R-:W0:Y:S01]  /*0920*/  @!P2 LDC.64 R24, c[0x0][0x3a0] ;  /* 0x0000e800ff18ab82 */ /* 0x001e220000000a00 */
[----:B------:R-:W-:Y:S01]  /*0930*/  MOV R8, RZ ;  /* 0x000000ff00087202 */ /* 0x000fe20000000f00 */
[----:B------:R1:W3:Y:S02]  /*0940*/  @!P0 LDG.E R6, desc[UR8][R26.64] ;  /* 0x000000081a068981 */ /* 0x0002e4000c1e1900 */
[----:B------:R-:W-:-:S04]  /*0950*/  @!P1 IADD3 R23, PT, PT, R23, R31, RZ ;  /* 0x0000001f17179210 */ /* 0x000fc80007ffe0ff */
[----:B------:R-:W0:Y:S01]  /*0960*/  @!P4 LDC.64 R34, c[0x0][0x3f8] ;  /* 0x0000fe00ff22cb82 */ /* 0x000e220000000a00 */
[----:B----4-:R-:W-:Y:S01]  /*0970*/  @!P2 IMAD R10, R15, R42, RZ ;  /* 0x0000002a0f0aa224 */ /* 0x010fe200078e02ff */
[C---:B------:R-:W-:Y:S01]  /*0980*/  @!P1 SHF.L.U32 R41, R22.reuse, 0x1, RZ ;  /* 0x0000000116299819 */ /* 0x040fe200000006ff */
[----:B------:R4:W3:Y:S01]  /*0990*/  @!P0 LDG.E R8, desc[UR8][R28.64] ;  /* 0x000000081c088981 */ /* 0x0008e2000c1e1900 */
[----:B-1----:R-:W-:Y:S02]  /*09a0*/  @!P2 MOV R26, R88 ;  /* 0x00000058001aa202 */ /* 0x002fe40000000f00 */
[----:B------:R-:W-:Y:S02]  /*09b0*/  @!P2 MOV R27, R87 ;  /* 0x00000057001ba202 */ /* 0x000fe40000000f00 */
[----:B------:R-:W-:Y:S02]  /*09c0*/  @!P1 SHF.L.U64.HI R12, R22, 0x1, R23 ;  /* 0x00000001160c9819 */ /* 0x000fe40000010217 */
[----:B------:R-:W1:Y:S01]  /*09d0*/  @!P2 LDC.64 R22, c[0x0][0x398] ;  /* 0x0000e600ff16ab82 */ /* 0x000e620000000a00 */
[----:B------:R-:W-:Y:S01]  /*09e0*/  ISETP.GE.U32.AND P5, PT, R53, UR12, PT ;  /* 0x0000000c35007c0c */ /* 0x000fe2000bfa6070 */
[----:B------:R-:W-:-:S02]  /*09f0*/  @!P2 IMAD R31, R55, R43, R10 ;  /* 0x0000002b371fa224 */ /* 0x000fc400078e020a */
[----:B------:R-:W-:Y:S01]  /*0a00*/  @!P2 IMAD.WIDE.U32 R26, R55, R42, R26 ;  /* 0x0000002a371aa225 */ /* 0x000fe200078e001a */
[----:B--2---:R-:W-:Y:S02]  /*0a10*/  @!P1 IADD3 R36, P0, PT, R41, R36, RZ ;  /* 0x0000002429249210 */ /* 0x004fe40007f1e0ff */
[----:B------:R-:W-:Y:S01]  /*0a20*/  ISETP.GE.AND.EX P5, PT, R19, UR13, PT, P5 ;  /* 0x0000000d13007c0c */ /* 0x000fe2000bfa6350 */
[----:B----4-:R-:W2:Y:S01]  /*0a30*/  @!P4 LDC.64 R28, c[0x0][0x398] ;  /* 0x0000e600ff1ccb82 */ /* 0x010ea20000000a00 */
[----:B------:R-:W-:Y:S02]  /*0a40*/  @!P2 IADD3 R27, PT, PT, R27, R31, RZ ;  /* 0x0000001f1b1ba210 */ /* 0x000fe40007ffe0ff */
[----:B------:R-:W-:Y:S02]  /*0a50*/  @!P1 IADD3.X R37, PT, PT, R12, R37, RZ, P0, !PT ;  /* 0x000000250c259210 */ /* 0x000fe400007fe4ff */
[----:B------:R-:W-:Y:S02]  /*0a60*/  @!P1 IADD3 R40, P0, PT, R41, R32, RZ ;  /* 0x0000002029289210 */ /* 0x000fe40007f1e0ff */
[----:B------:R-:W-:-:S02]  /*0a70*/  @!P2 SHF.L.U32 R65, R26, 0x1, RZ ;  /* 0x000000011a41a819 */ /* 0x000fc400000006ff */
[----:B------:R-:W-:Y:S02]  /*0a80*/  @!P2 SHF.L.U64.HI R16, R26, 0x1, R27 ;  /* 0x000000011a10a819 */ /* 0x000fe4000001021b */
[----:B------:R-:W-:Y:S01]  /*0a90*/  @!P1 IADD3.X R41, PT, PT, R12, R33, RZ, P0, !PT ;  /* 0x000000210c299210 */ /* 0x000fe200007fe4ff */
[----:B------:R-:W4:Y:S01]  /*0aa0*/  @!P4 LDC.64 R26, c[0x0][0x3a0] ;  /* 0x0000e800ff1acb82 */ /* 0x000f220000000a00 */
[----:B0-----:R-:W-:Y:S02]  /*0ab0*/  @!P2 IADD3 R42, P0, PT, R65, R24, RZ ;  /* 0x00000018412aa210 */ /* 0x001fe40007f1e0ff */
[----:B------:R-:W-:Y:S02]  /*0ac0*/  MOV R10, RZ ;  /* 0x000000ff000a7202 */ /* 0x000fe40000000f00 */
[----:B------:R-:W-:-:S03]  /*0ad0*/  MOV R12, RZ ;  /* 0x000000ff000c7202 */ /* 0x000fc60000000f00 */
[----:B------:R-:W0:Y:S01]  /*0ae0*/  LDC.64 R32, c[0x0][0x3b8] ;  /* 0x0000ee00ff207b82 */ /* 0x000e220000000a00 */
[----:B------:R-:W-:Y:S01]  /*0af0*/  @!P2 IADD3.X R43, PT, PT, R16, R25, RZ, P0, !PT ;  /* 0x00000019102ba210 */ /* 0x000fe200007fe4ff */
[----:B------:R-:W-:Y:S01]  /*0b00*/  @!P4 IMAD R18, R17, R34, RZ ;  /* 0x000000221112c224 */ /* 0x000fe200078e02ff */
[----:B------:R-:W-:Y:S01]  /*0b10*/  @!P4 MOV R24, R88 ;  /* 0x000000580018c202 */ /* 0x000fe20000000f00 */
[----:B------:R1:W3:Y:S01]  /*0b20*/  @!P1 LDG.E R10, desc[UR8][R36.64] ;  /* 0x00000008240a9981 */ /* 0x0002e2000c1e1900 */
[----:B------:R-:W-:-:S03]  /*0b30*/  @!P4 MOV R25, R87 ;  /* 0x000000570019c202 */ /* 0x000fc60000000f00 */
[----:B------:R-:W0:Y:S01]  /*0b40*/  @!P5 LDC.64 R30, c[0x0][0x3f8] ;  /* 0x0000fe00ff1edb82 */ /* 0x000e220000000a00 */
[----:B------:R-:W-:Y:S01]  /*0b50*/  ISETP.GE.U32.AND P6, PT, R63, UR12, PT ;  /* 0x0000000c3f007c0c */ /* 0x000fe2000bfc6070 */
[----:B------:R0:W3:Y:S01]  /*0b60*/  @!P1 LDG.E R12, desc[UR8][R40.64] ;  /* 0x00000008280c9981 */ /* 0x0000e2000c1e1900 */
[----:B-1----:R-:W-:Y:S01]  /*0b70*/  @!P2 IADD3 R64, P1, PT, R65, R22, RZ ;  /* 0x000000164140a210 */ /* 0x002fe20007f3e0ff */
[C---:B------:R-:W-:Y:S02]  /*0b80*/  @!P4 IMAD R37, R54.reuse, R35, R18 ;  /* 0x000000233625c224 */ /* 0x040fe400078e0212 */
[----:B------:R-:W-:Y:S01]  /*0b90*/  @!P4 IMAD.WIDE.U32 R34, R54, R34, R24 ;  /* 0x000000223622c225 */ /* 0x000fe200078e0018 */
[----:B------:R-:W-:Y:S01]  /*0ba0*/  ISETP.GE.AND.EX P6, PT, R7, UR13, PT, P6 ;  /* 0x0000000d07007c0c */ /* 0x000fe2000bfc6360 */
[----:B------:R-:W1:Y:S01]  /*0bb0*/  @!P5 LDC.64 R24, c[0x0][0x3a0] ;  /* 0x0000e800ff18db82 */ /* 0x000e620000000a00 */
[----:B------:R-:W-:Y:S02]  /*0bc0*/  @!P2 IADD3.X R65, PT, PT, R16, R23, RZ, P1, !PT ;  /* 0x000000171041a210 */ /* 0x000fe40000ffe4ff */
[----:B------:R-:W-:-:S02]  /*0bd0*/  @!P4 IADD3 R23, PT, PT, R35, R37, RZ ;  /* 0x000000252317c210 */ /* 0x000fc40007ffe0ff */
[C---:B------:R-:W-:Y:S02]  /*0be0*/  @!P4 SHF.L.U32 R37, R34.reuse, 0x1, RZ ;  /* 0x000000012225c819 */ /* 0x040fe400000006ff */
[----:B------:R-:W-:Y:S02]  /*0bf0*/  @!P4 SHF.L.U64.HI R18, R34, 0x1, R23 ;  /* 0x000000012212c819 */ /* 0x000fe40000010217 */
[C---:B--2---:R-:W-:Y:S02]  /*0c00*/  @!P4 IADD3 R36, P1, PT, R37.reuse, R28, RZ ;  /* 0x0000001c2524c210 */ /* 0x044fe40007f3e0ff */
[----:B------:R-:W-:Y:S02]  /*0c10*/  ISETP.GE.U32.AND P3, PT, R52, UR12, PT ;  /* 0x0000000c34007c0c */ /* 0x000fe4000bf66070 */
[----:B----4-:R-:W-:Y:S01]  /*0c20*/  @!P4 IADD3 R46, P0, PT, R37, R26, RZ ;  /* 0x0000001a252ec210 */ /* 0x010fe20007f1e0ff */
[----:B0-----:R-:W-:Y:S01]  /*0c30*/  IMAD.WIDE R34, R48, 0x8, R32 ;  /* 0x0000000830227825 */ /* 0x001fe200078e0220 */
[----:B------:R-:W-:Y:S01]  /*0c40*/  @!P4 IADD3.X R37, PT, PT, R18, R29, RZ, P1, !PT ;  /* 0x0000001d1225c210 */ /* 0x000fe20000ffe4ff */
[----:B------:R-:W0:Y:S01]  /*0c50*/  @!P5 LDC.64 R22, c[0x0][0x398] ;  /* 0x0000e600ff16db82 */ /* 0x000e220000000a00 */
[----:B------:R-:W-:Y:S01]  /*0c60*/  ISETP.GE.AND.EX P3, PT, R21, UR13, PT, P3 ;  /* 0x0000000d15007c0c */ /* 0x000fe2000bf66330 */
[----:B------:R-:W-:Y:S01]  /*0c70*/  @!P5 IMAD R20, R19, R30, RZ ;  /* 0x0000001e1314d224 */ /* 0x000fe200078e02ff */
[----:B------:R-:W-:-:S05]  /*0c80*/  @!P5 MOV R32, R88 ;  /* 0x000000580020d202 */ /* 0x000fca0000000f00 */
[----:B------:R-:W2:Y:S01]  /*0c90*/  @!P6 LDC.64 R28, c[0x0][0x3f8] ;  /* 0x0000fe00ff1ceb82 */ /* 0x000ea20000000a00 */
[----:B------:R-:W-:Y:S02]  /*0ca0*/  @!P5 MOV R33, R87 ;  /* 0x000000570021d202 */ /* 0x000fe40000000f00 */
[----:B------:R-:W-:Y:S02]  /*0cb0*/  @!P4 IADD3.X R47, PT, PT, R18, R27, RZ, P0, !PT ;  /* 0x0000001b122fc210 */ /* 0x000fe400007fe4ff */
[----:B------:R4:W3:Y:S01]  /*0cc0*/  LDG.E.64 R26, desc[UR8][R34.64] ;  /* 0x00000008221a7981 */ /* 0x0008e2000c1e1b00 */
[C---:B------:R-:W-:Y:S02]  /*0cd0*/  @!P5 IMAD R41, R53.reuse, R31, R20 ;  /* 0x0000001f3529d224 */ /* 0x040fe400078e0214 */
[----:B------:R-:W-:Y:S02]  /*0ce0*/  @!P5 IMAD.WIDE.U32 R30, R53, R30, R32 ;  /* 0x0000001e351ed225 */ /* 0x000fe400078e0020 */
[----:B------:R-:W0:Y:S01]  /*0cf0*/  @!P3 LDC.64 R32, c[0x0][0x3f8] ;  /* 0x0000fe00ff20bb82 */ /* 0x000e220000000a00 */
[----:B------:R-:W-:-:S02]  /*0d00*/  MOV R16, RZ ;  /* 0x000000ff00107202 */ /* 0x000fc40000000f00 */
[----:B------:R-:W-:Y:S02]  /*0d10*/  @!P5 IADD3 R31, PT, PT, R31, R41, RZ ;  /* 0x000000291f1fd210 */ /* 0x000fe40007ffe0ff */
[C---:B------:R-:W-:Y:S02]  /*0d20*/  @!P5 SHF.L.U32 R41, R30.reuse, 0x1, RZ ;  /* 0x000000011e29d819 */ /* 0x040fe400000006ff */
[----:B------:R-:W-:Y:S01]  /*0d30*/  MOV R18, RZ ;  /* 0x000000ff00127202 */ /* 0x000fe20000000f00 */
[----:B------:R1:W3:Y:S01]  /*0d40*/  @!P2 LDG.E R16, desc[UR8][R64.64] ;  /* 0x000000084010a981 */ /* 0x0002e2000c1e1900 */
[----:B------:R-:W-:Y:S01]  /*0d50*/  @!P5 SHF.L.U64.HI R38, R30, 0x1, R31 ;  /* 0x000000011e26d819 */ /* 0x000fe2000001021f */
[----:B----4-:R-:W4:Y:S01]  /*0d60*/  LDC.64 R34, c[0x0][0x3a8] ;  /* 0x0000ea00ff227b82 */ /* 0x010f220000000a00 */
[----:B-1----:R-:W-:Y:S02]  /*0d70*/  @!P5 IADD3 R66, P0, PT, R41, R24, RZ ;  /* 0x000000182942d210 */ /* 0x002fe40007f1e0ff */
[----:B------:R-:W-:Y:S01]  /*0d80*/  ISETP.NE.AND P1, PT, RZ, UR11, PT ;  /* 0x0000000bff007c0c */ /* 0x000fe2000bf25270 */
[----:B------:R2:W3:Y:S01]  /*0d90*/  @!P4 LDG.E R18, desc[UR8][R46.64] ;  /* 0x000000082e12c981 */ /* 0x0004e2000c1e1900 */
[----:B------:R-:W-:-:S02]  /*0da0*/  MOV R20, RZ ;  /* 0x000000ff00147202 */ /* 0x000fc40000000f00 */
[----:B------:R-:W-:Y:S01]  /*0db0*/  @!P5 IADD3.X R67, PT, PT, R38, R25, RZ, P0, !PT ;  /* 0x000000192643d210 */ /* 0x000fe200007fe4ff */
[----:B------:R-:W1:Y:S01]  /*0dc0*/  @!P6 LDC.64 R30, c[0x0][0x3a0] ;  /* 0x0000e800ff1eeb82 */ /* 0x000e620000000a00 */
[----:B------:R-:W-:Y:S02]  /*0dd0*/  @!P6 MOV R64, R88 ;  /* 0x000000580040e202 */ /* 0x000fe40000000f00 */
[----:B------:R-:W-:Y:S01]  /*0de0*/  @!P6 MOV R65, R87 ;  /* 0x000000570041e202 */ /* 0x000fe20000000f00 */
[----:B------:R2:W3:Y:S01]  /*0df0*/  @!P4 LDG.E R20, desc[UR8][R36.64] ;  /* 0x000000082414c981 */ /* 0x0004e2000c1e1900 */
[----:B------:R-:W-:Y:S01]  /*0e00*/  IADD3 R39, PT, PT, R39, R14, RZ ;  /* 0x0000000e27277210 */ /* 0x000fe20007ffe0ff */
[-C--:B--2---:R-:W-:Y:S01]  /*0e10*/  @!P6 IMAD R46, R7, R28.reuse, RZ ;  /* 0x0000001c072ee224 */ /* 0x084fe200078e02ff */
[----:B------:R-:W-:Y:S01]  /*0e20*/  MOV R14, RZ ;  /* 0x000000ff000e7202 */ /* 0x000fe20000000f00 */
[----:B------:R-:W2:Y:S01]  /*0e30*/  @!P6 LDC.64 R24, c[0x0][0x398] ;  /* 0x0000e600ff18eb82 */ /* 0x000ea20000000a00 */
[----:B------:R-:W-:-:S04]  /*0e40*/  @!P6 IMAD.WIDE.U32 R64, R63, R28, R64 ;  /* 0x0000001c3f40e225 */ /* 0x000fc800078e0040 */
[----:B------:R-:W-:Y:S01]  /*0e50*/  @!P6 IMAD R69, R63, R29, R46 ;  /* 0x0000001d3f45e224 */ /* 0x000fe200078e022e */
[----:B------:R4:W3:Y:S02]  /*0e60*/  @!P2 LDG.E R14, desc[UR8][R42.64] ;  /* 0x000000082a0ea981 */ /* 0x0008e4000c1e1900 */
[----:B------:R-:W2:Y:S01]  /*0e70*/  @!P3 LDC.64 R36, c[0x0][0x3a0] ;  /* 0x0000e800ff24bb82 */ /* 0x000ea20000000a00 */
[----:B0-----:R-:W-:-:S07]  /*0e80*/  @!P5 IADD3 R40, P2, PT, R41, R22, RZ ;  /* 0x000000162928d210 */ /* 0x001fce0007f5e0ff */
[----:B------:R-:W0:Y:S01]  /*0e90*/  @!P3 LDC.64 R28, c[0x0][0x398] ;  /* 0x0000e600ff1cbb82 */ /* 0x000e220000000a00 */
[----:B------:R-:W-:Y:S01]  /*0ea0*/  @!P5 IADD3.X R41, PT, PT, R38, R23, RZ, P2, !PT ;  /* 0x000000172629d210 */ /* 0x000fe200017fe4ff */
[----:B------:R-:W-:Y:S01]  /*0eb0*/  @!P3 IMAD R23, R21, R32, RZ ;  /* 0x000000201517b224 */ /* 0x000fe200078e02ff */
[----:B------:R-:W-:Y:S02]  /*0ec0*/  @!P3 MOV R46, R88 ;  /* 0x00000058002eb202 */ /* 0x000fe40000000f00 */
[----:B------:R-:W-:-:S03]  /*0ed0*/  @!P3 MOV R47, R87 ;  /* 0x00000057002fb202 */ /* 0x000fc60000000f00 */
[----:B----4-:R-:W4:Y:S01]  /*0ee0*/  @P1 LDC.64 R42, c[0x0][0x3b0] ;  /* 0x0000ec00ff2a1b82 */ /* 0x010f220000000a00 */
[----:B------:R-:W-:Y:S01]  /*0ef0*/  MOV R22, RZ ;  /* 0x000000ff00167202 */ /* 0x000fe20000000f00 */
[C---:B------:R-:W-:Y:S01]  /*0f00*/  @!P3 IMAD R71, R52.reuse, R33, R23 ;  /* 0x000000213447b224 */ /* 0x040fe200078e0217 */
[----:B------:R-:W-:Y:S01]  /*0f10*/  @!P6 IADD3 R33, PT, PT, R65, R69, RZ ;  /* 0x000000454121e210 */ /* 0x000fe20007ffe0ff */
[----:B------:R-:W-:Y:S01]  /*0f20*/  @!P3 IMAD.WIDE.U32 R46, R52, R32, R46 ;  /* 0x00000020342eb225 */ /* 0x000fe200078e002e */
[----:B------:R-:W-:Y:S02]  /*0f30*/  @!P6 SHF.L.U32 R65, R64, 0x1, RZ ;  /* 0x000000014041e819 */ /* 0x000fe400000006ff */
[----:B------:R2:W3:Y:S02]  /*0f40*/  @!P5 LDG.E R22, desc[UR8][R66.64] ;  /* 0x000000084216d981 */ /* 0x0004e4000c1e1900 */
[C---:B-1----:R-:W-:Y:S02]  /*0f50*/  @!P6 IADD3 R32, P0, PT, R65.reuse, R30, RZ ;  /* 0x0000001e4120e210 */ /* 0x042fe40007f1e0ff */
[----:B--2---:R-:W-:-:S02]  /*0f60*/  @!P6 IADD3 R30, P2, PT, R65, R24, RZ ;  /* 0x00000018411ee210 */ /* 0x004fc40007f5e0ff */
[----:B------:R-:W-:Y:S02]  /*0f70*/  @!P3 SHF.L.U32 R65, R46, 0x1, RZ ;  /* 0x000000012e41b819 */ /* 0x000fe400000006ff */
[----:B------:R-:W-:Y:S02]  /*0f80*/  @!P6 SHF.L.U64.HI R66, R64, 0x1, R33 ;  /* 0x000000014042e819 */ /* 0x000fe40000010221 */
[----:B------:R-:W-:Y:S02]  /*0f90*/  @!P3 IADD3 R33, PT, PT, R47, R71, RZ ;  /* 0x000000472f21b210 */ /* 0x000fe40007ffe0ff */
[----:B0-----:R-:W-:Y:S02]  /*0fa0*/  @!P3 IADD3 R28, P4, PT, R65, R28, RZ ;  /* 0x0000001c411cb210 */ /* 0x001fe40007f9e0ff */
[----:B------:R-:W-:Y:S02]  /*0fb0*/  @!P3 SHF.L.U64.HI R24, R46, 0x1, R33 ;  /* 0x000000012e18b819 */ /* 0x000fe40000010221 */
[----:B------:R-:W-:-:S02]  /*0fc0*/  @!P6 IADD3.X R33, PT, PT, R66, R31, RZ, P0, !PT ;  /* 0x0000001f4221e210 */ /* 0x000fc400007fe4ff */
[----:B------:R-:W-:Y:S02]  /*0fd0*/  @!P3 IADD3 R36, P0, PT, R65, R36, RZ ;  /* 0x000000244124b210 */ /* 0x000fe40007f1e0ff */
[----:B------:R-:W-:Y:S02]  /*0fe0*/  CS2R R46, SRZ ;  /* 0x00000000002e7805 */ /* 0x000fe4000001ff00 */
[----:B------:R-:W-:Y:S02]  /*0ff0*/  MOV R23, RZ ;  /* 0x000000ff00177202 */ /* 0x000fe40000000f00 */
[----:B------:R-:W-:Y:S02]  /*1000*/  @!P6 IADD3.X R31, PT, PT, R66, R25, RZ, P2, !PT ;  /* 0x00000019421fe210 */ /* 0x000fe400017fe4ff */
[C---:B------:R-:W-:Y:S01]  /*1010*/  @!P3 IADD3.X R37, PT, PT, R24.reuse, R37, RZ, P0, !PT ;  /* 0x000000251825b210 */ /* 0x040fe200007fe4ff */
[----:B----4-:R-:W-:Y:S01]  /*1020*/  @P1 IMAD.WIDE R42, R39, 0x2, R42 ;  /* 0x00000002272a1825 */ /* 0x010fe200078e022a */
[----:B------:R-:W-:-:S02]  /*1030*/  @!P3 IADD3.X R29, PT, PT, R24, R29, RZ, P4, !PT ;  /* 0x0000001d181db210 */ /* 0x000fc400027fe4ff */
[----:B------:R-:W-:Y:S01]  /*1040*/  CS2R R24, SRZ ;  /* 0x0000000000187805 */ /* 0x000fe2000001ff00 */
[----:B------:R-:W2:Y:S01]  /*1050*/  @!P5 LDG.E R23, desc[UR8][R40.64] ;  /* 0x000000082817d981 */ /* 0x000ea2000c1e1900 */
[----:B------:R-:W-:-:S03]  /*1060*/  IMAD.WIDE R34, R39, 0x2, R34 ;  /* 0x0000000227227825 */ /* 0x000fc600078e0222 */
[----:B------:R-:W4:Y:S04]  /*1070*/  @P1 LDG.E.U16 R39, desc[UR8][R42.64] ;  /* 0x000000082a271981 */ /* 0x000f28000c1e1500 */
[----:B------:R-:W4:Y:S04]  /*1080*/  LDG.E.U16 R64, desc[UR8][R34.64] ;  /* 0x0000000822407981 */ /* 0x000f28000c1e1500 */
[----:B------:R-:W4:Y:S04]  /*1090*/  @P1 LDG.E.U16 R40, desc[UR8][R42.64+0x2] ;  /* 0x000002082a281981 */ /* 0x000f28000c1e1500 */
[----:B------:R-:W4:Y:S04]  /*10a0*/  LDG.E.U16 R38, desc[UR8][R34.64+0x2] ;  /* 0x0000020822267981 */ /* 0x000f28000c1e1500 */
[----:B------:R0:W4:Y:S04]  /*10b0*/  @!P6 LDG.E R47, desc[UR8][R32.64] ;  /* 0x00000008202fe981 */ /* 0x000128000c1e1900 */
[----:B------:R-:W4:Y:S04]  /*10c0*/  @!P6 LDG.E R46, desc[UR8][R30.64] ;  /* 0x000000081e2ee981 */ /* 0x000f28000c1e1900 */
[----:B------:R-:W4:Y:S04]  /*10d0*/  @!P3 LDG.E R24, desc[UR8][R36.64] ;  /* 0x000000082418b981 */ /* 0x000f28000c1e1900 */
[----:B------:R-:W4:Y:S01]  /*10e0*/  @!P3 LDG.E R25, desc[UR8][R28.64] ;  /* 0x000000081c19b981 */ /* 0x000f22000c1e1900 */
[----:B------:R-:W-:Y:S01]  /*10f0*/  MOV R83, 0x3f800000 ;  /* 0x3f80000000537802 */ /* 0x000fe20000000f00 */
[----:B------:R-:W-:Y:S01]  /*1100*/  UISETP.NE.AND UP0, UPT, UR11, URZ, UPT ;  /* 0x000000ff0b00728c */ /* 0x000fe2000bf05270 */
[----:B------:R-:W-:-:S02]  /*1110*/  MOV R65, RZ ;  /* 0x000000ff00417202 */ /* 0x000fc40000000f00 */
[----:B------:R-:W-:Y:S02]  /*1120*/  MOV R66, RZ ;  /* 0x000000ff00427202 */ /* 0x000fe40000000f00 */
[----:B-----5:R-:W-:Y:S02]  /*1130*/  PRMT R79, R45, 0x7632, R79 ;  /* 0x000076322d4f7816 */ /* 0x020fe4000000004f */
[----:B------:R-:W-:Y:S02]  /*1140*/  PRMT R80, R44, 0x7632, R80 ;  /* 0x000076322c507816 */ /* 0x000fe40000000050 */
[----:B---3--:R-:W-:Y:S02]  /*1150*/  PRMT R77, R6, 0x7632, R77 ;  /* 0x00007632064d7816 */ /* 0x008fe4000000004d */
[----:B------:R-:W-:Y:S01]  /*1160*/  PRMT R78, R8, 0x7632, R78 ;  /* 0x00007632084e7816 */ /* 0x000fe2000000004e */
[----:B------:R-:W-:-:S05]  /*1170*/  FFMA.FTZ R27, -R26, R26, R27 ;  /* 0x0000001a1a1b7223 */ /* 0x000fca000001011b */
[----:B------:R-:W-:-:S13]  /*1180*/  FSETP.GTU.FTZ.AND P0, PT, R27, RZ, PT ;  /* 0x000000ff1b00720b */ /* 0x000fda0003f1c000 */
[----:B0-----:R-:W0:Y:S01]  /*1190*/  @P0 LDC R32, c[0x0][0x3c0] ;  /* 0x0000f000ff200b82 */ /* 0x001e220000000800 */
[----:B------:R-:W-:Y:S02]  /*11a0*/  PRMT R75, R10, 0x7632, R75 ;  /* 0x000076320a4b7816 */ /* 0x000fe4000000004b */
[----:B------:R-:W-:Y:S02]  /*11b0*/  PRMT R76, R12, 0x7632, R76 ;  /* 0x000076320c4c7816 */ /* 0x000fe4000000004c */
[----:B------:R-:W-:Y:S02]  /*11c0*/  PRMT R74, R16, 0x7632, R74 ;  /* 0x00007632104a7816 */ /* 0x000fe4000000004a */
[----:B------:R-:W-:Y:S01]  /*11d0*/  PRMT R71, R18, 0x7632, R71 ;  /* 0x0000763212477816 */ /* 0x000fe20000000047 */
[----:B0-----:R-:W-:-:S04]  /*11e0*/  @P0 FADD.FTZ R32, R27, R32 ;  /* 0x000000201b200221 */ /* 0x001fc80000010000 */
[----:B------:R0:W1:Y:S01]  /*11f0*/  @P0 MUFU.RSQ R83, R32 ;  /* 0x0000002000530308 */ /* 0x0000620000001400 */
[----:B------:R-:W-:Y:S02]  /*1200*/  PRMT R73, R14, 0x7632, R73 ;  /* 0x000076320e497816 */ /* 0x000fe40000000049 */
[----:B------:R-:W-:Y:S02]  /*1210*/  PRMT R72, R20, 0x7632, R72 ;  /* 0x0000763214487816 */ /* 0x000fe40000000048 */
[----:B------:R-:W-:Y:S02]  /*1220*/  PRMT R69, R22, 0x7632, R69 ;  /* 0x0000763216457816 */ /* 0x000fe40000000045 */
[----:B--2---:R-:W-:Y:S02]  /*1230*/  PRMT R70, R23, 0x7632, R70 ;  /* 0x0000763217467816 */ /* 0x004fe40000000046 */
[----:B----4-:R-:W-:Y:S02]  /*1240*/  @P1 SHF.L.U32 R65, R39, 0x10, RZ ;  /* 0x0000001027411819 */ /* 0x010fe400000006ff */
[----:B------:R-:W-:-:S02]  /*1250*/  SHF.L.U32 R64, R64, 0x10, RZ ;  /* 0x0000001040407819 */ /* 0x000fc400000006ff */
[----:B------:R-:W-:Y:S02]  /*1260*/  @P1 SHF.L.U32 R66, R40, 0x10, RZ ;  /* 0x0000001028421819 */ /* 0x000fe400000006ff */
[----:B------:R-:W-:Y:S02]  /*1270*/  SHF.L.U32 R27, R38, 0x10, RZ ;  /* 0x00000010261b7819 */ /* 0x000fe400000006ff */
[----:B------:R-:W-:Y:S02]  /*1280*/  PRMT R81, R47, 0x7632, R81 ;  /* 0x000076322f517816 */ /* 0x000fe40000000051 */
[----:B------:R-:W-:Y:S02]  /*1290*/  PRMT R82, R46, 0x7632, R82 ;  /* 0x000076322e527816 */ /* 0x000fe40000000052 */
[----:B------:R-:W-:Y:S02]  /*12a0*/  PRMT R67, R24, 0x7632, R67 ;  /* 0x0000763218437816 */ /* 0x000fe40000000043 */
[----:B------:R-:W-:Y:S01]  /*12b0*/  PRMT R68, R25, 0x7632, R68 ;  /* 0x0000763219447816 */ /* 0x000fe20000000044 */
[----:B01----:R-:W-:Y:S06]  /*12c0*/  BRA.U UP0, `(.L_x_284) ;  /* 0x0000000900447547 */ /* 0x003fec000b800000 */
[----:B------:R-:W-:Y:S02]  /*12d0*/  SHF.L.U32 R31, R47, 0x10, RZ ;  /* 0x000000102f1f7819 */ /* 0x000fe400000006ff */
[----:B------:R-:W-:Y:S02]  /*12e0*/  SHF.L.U32 R33, R81, 0x10, RZ ;  /* 0x0000001051217819 */ /* 0x000fe400000006ff */
[----:B------:R-:W-:Y:S01]  /*12f0*/  SHF.L.U32 R29, R46, 0x10, RZ ;  /* 0x000000102e1d7819 */ /* 0x000fe200000006ff */
[C---:B------:R-:W-:Y:S01]  /*1300*/  FADD.FTZ R30, -R26.reuse, R31 ;  /* 0x0000001f1a1e7221 */ /* 0x040fe20000010100 */
[----:B------:R-:W-:Y:S01]  /*1310*/  SHF.L.U32 R35, R45, 0x10, RZ ;  /* 0x000000102d237819 */ /* 0x000fe200000006ff */
[----:B------:R-:W-:Y:S01]  /*1320*/  FADD.FTZ R32, -R26, R33 ;  /* 0x000000211a207221 */ /* 0x000fe20000010100 */
[----:B------:R-:W-:Y:S01]  /*1330*/  SHF.L.U32 R28, R82, 0x10, RZ ;  /* 0x00000010521c7819 */ /* 0x000fe200000006ff */
[----:B------:R-:W-:Y:S01]  /*1340*/  FMUL.FTZ R33, R64, R29 ;  /* 0x0000001d40217220 */ /* 0x000fe20000410000 */
        /* <DEDUP_REMOVED lines=116> */
[----:B------:R-:W-:Y:S01]  /*1a90*/  FFMA.FTZ R31, R30, R34, R31 ;  /* 0x000000221e1f7223 */ /* 0x000fe2000001001f */
[----:B------:R-:W-:Y:S01]  /*1aa0*/  FADD.FTZ R32, R29, R32 ;  /* 0x000000201d207221 */ /* 0x000fe20000010000 */
[----:B------:R-:W-:Y:S01]  /*1ab0*/  FFMA.FTZ R41, R34, R29, R41 ;  /* 0x0000001d22297223 */ /* 0x000fe20000010029 */
[----:B------:R-:W-:Y:S01]  /*1ac0*/  FADD.FTZ R34, -R26, R35 ;  /* 0x000000231a227221 */ /* 0x000fe20000010100 */
[----:B------:R-:W-:Y:S01]  /*1ad0*/  SHF.L.U32 R29, R67, 0x10, RZ ;  /* 0x00000010431d7819 */ /* 0x000fe200000006ff */
[----:B------:R-:W-:Y:S01]  /*1ae0*/  FMUL.FTZ R35, R64, R28 ;  /* 0x0000001c40237220 */ /* 0x000fe20000410000 */
[----:B------:R-:W-:Y:S01]  /*1af0*/  SHF.L.U32 R36, R68, 0x10, RZ ;  /* 0x0000001044247819 */ /* 0x000fe200000006ff */
[----:B------:R-:W-:Y:S01]  /*1b00*/  FMUL.FTZ R40, R34, R83 ;  /* 0x0000005322287220 */ /* 0x000fe20000410000 */
[----:B------:R-:W-:Y:S01]  /*1b10*/  FADD.FTZ R33, R33, R30 ;  /* 0x0000001e21217221 */ /* 0x000fe20000010000 */
[----:B------:R-:W-:Y:S01]  /*1b20*/  FADD.FTZ R34, -R26, R29 ;  /* 0x0000001d1a227221 */ /* 0x000fe20000010100 */
[----:B------:R-:W-:Y:S01]  /*1b30*/  FADD.FTZ R39, R32, R35 ;  /* 0x0000002320277221 */ /* 0x000fe20000010000 */
[----:B------:R-:W-:Y:S01]  /*1b40*/  FFMA.FTZ R42, R40, R35, R41 ;  /* 0x00000023282a7223 */ /* 0x000fe20000010029 */
[----:B------:R-:W-:Y:S01]  /*1b50*/  FMUL.FTZ R32, R27, R36 ;  /* 0x000000241b207220 */ /* 0x000fe20000410000 */
[----:B------:R-:W-:Y:S01]  /*1b60*/  FMUL.FTZ R29, R34, R83 ;  /* 0x00000053221d7220 */ /* 0x000fe20000410000 */
[----:B------:R-:W-:Y:S01]  /*1b70*/  FADD.FTZ R35, R33, R36 ;  /* 0x0000002421237221 */ /* 0x000fe20000010000 */
[----:B------:R-:W-:Y:S01]  /*1b80*/  FADD.FTZ R34, R38, R28 ;  /* 0x0000001c26227221 */ /* 0x000fe20000010000 */
[----:B------:R-:W-:Y:S01]  /*1b90*/  FADD.FTZ R39, R32, R39 ;  /* 0x0000002720277221 */ /* 0x000fe20000010000 */
[----:B------:R-:W-:Y:S01]  /*1ba0*/  FFMA.FTZ R42, R29, R32, R42 ;  /* 0x000000201d2a7223 */ /* 0x000fe2000001002a */
[----:B------:R-:W-:Y:S01]  /*1bb0*/  FFMA.FTZ R32, R28, R40, R37 ;  /* 0x000000281c207223 */ /* 0x000fe20000010025 */
[----:B------:R-:W-:Y:S01]  /*1bc0*/  FFMA.FTZ R33, R36, R29, R31 ;  /* 0x0000001d24217223 */ /* 0x000fe2000001001f */
[----:B------:R-:W-:Y:S06]  /*1bd0*/  BRA `(.L_x_285) ;  /* 0x0000001000807947 */ /* 0x000fec0003800000 */
.L_x_284:
        /* <DEDUP_REMOVED lines=10> */
[----:B------:R-:W-:Y:S01]  /*1c80*/  FFMA.FTZ R32, R64, R29, R65 ;  /* 0x0000001d40207223 */ /* 0x000fe20000010041 */
[----:B------:R-:W-:Y:S01]  /*1c90*/  FMUL.FTZ R28, R28, R83 ;  /* 0x000000531c1c7220 */ /* 0x000fe20000410000 */
[----:B------:R-:W-:Y:S01]  /*1ca0*/  SHF.L.U32 R91, R8, 0x10, RZ ;  /* 0x00000010085b7819 */ /* 0x000fe200000006ff */
[----:B------:R-:W-:Y:S01]  /*1cb0*/  FADD.FTZ R36, -R26, R31 ;  /* 0x0000001f1a247221 */ /* 0x000fe20000010100 */
[----:B------:R-:W-:Y:S01]  /*1cc0*/  FMUL.FTZ R30, R32, -1.4426950216293334961 ;  /* 0xbfb8aa3b201e7820 */ /* 0x000fe20000410000 */
[----:B------:R-:W-:-:S02]  /*1cd0*/  FFMA.FTZ R33, R27, R28, R66 ;  /* 0x0000001c1b217223 */ /* 0x000fc40000010042 */
[-C--:B------:R-:W-:Y:S02]  /*1ce0*/  FMUL.FTZ R31, R36, R83.reuse ;  /* 0x00000053241f7220 */ /* 0x080fe40000410000 */
[----:B------:R-:W-:Y:S01]  /*1cf0*/  FMUL.FTZ R35, R33, -1.4426950216293334961 ;  /* 0xbfb8aa3b21237820 */ /* 0x000fe20000410000 */
[----:B------:R-:W0:Y:S05]  /*1d00*/  MUFU.EX2 R30, R30 ;  /* 0x0000001e001e7308 */ /* 0x000e2a0000000800 */
[----:B------:R-:W1:Y:S01]  /*1d10*/  MUFU.EX2 R35, R35 ;  /* 0x0000002300237308 */ /* 0x000e620000000800 */
[----:B0-----:R-:W-:Y:S01]  /*1d20*/  FADD.FTZ R34, R30, 1 ;  /* 0x3f8000001e227421 */ /* 0x001fe20000010000 */
[----:B------:R-:W-:Y:S01]  /*1d30*/  FMUL.FTZ R30, R38, R83 ;  /* 0x00000053261e7220 */ /* 0x000fe20000410000 */
[----:B------:R-:W-:Y:S01]  /*1d40*/  FFMA.FTZ R38, R64, R31, R65 ;  /* 0x0000001f40267223 */ /* 0x000fe20000010041 */
[----:B-1----:R-:W-:-:S03]  /*1d50*/  FADD.FTZ R36, R35, 1 ;  /* 0x3f80000023247421 */ /* 0x002fc60000010000 */
[----:B------:R-:W0:Y:S01]  /*1d60*/  MUFU.RCP R34, R34 ;  /* 0x0000002200227308 */ /* 0x000e220000001000 */
[----:B------:R-:W-:Y:S01]  /*1d70*/  FMUL.FTZ R40, R38, -1.4426950216293334961 ;  /* 0xbfb8aa3b26287820 */ /* 0x000fe20000410000 */
[----:B------:R-:W-:Y:S01]  /*1d80*/  FFMA.FTZ R39, R27, R30, R66 ;  /* 0x0000001e1b277223 */ /* 0x000fe20000010042 */
[----:B------:R-:W-:-:S03]  /*1d90*/  SHF.L.U32 R35, R46, 0x10, RZ ;  /* 0x000000102e237819 */ /* 0x000fc600000006ff */
[----:B------:R-:W-:Y:S02]  /*1da0*/  FMUL.FTZ R42, R39, -1.4426950216293334961 ;  /* 0xbfb8aa3b272a7820 */ /* 0x000fe40000410000 */
[----:B------:R-:W1:Y:S04]  /*1db0*/  MUFU.EX2 R40, R40 ;  /* 0x0000002800287308 */ /* 0x000e680000000800 */
[----:B------:R-:W2:Y:S01]  /*1dc0*/  MUFU.RCP R36, R36 ;  /* 0x0000002400247308 */ /* 0x000ea20000001000 */
[----:B0-----:R-:W-:-:S07]  /*1dd0*/  FADD.FTZ R37, -R34, 1 ;  /* 0x3f80000022257421 */ /* 0x001fce0000010100 */
[----:B------:R-:W0:Y:S01]  /*1de0*/  MUFU.EX2 R42, R42 ;  /* 0x0000002a002a7308 */ /* 0x000e220000000800 */
[----:B------:R-:W-:Y:S01]  /*1df0*/  FFMA.FTZ R37, R32, R37, 1 ;  /* 0x3f80000020257423 */ /* 0x000fe20000010025 */
[----:B------:R-:W-:Y:S01]  /*1e00*/  FADD.FTZ R32, -R26, R41 ;  /* 0x000000291a207221 */ /* 0x000fe20000010100 */
[----:B-1----:R-:W-:Y:S01]  /*1e10*/  FADD.FTZ R41, R40, 1 ;  /* 0x3f80000028297421 */ /* 0x002fe20000010000 */
[----:B------:R-:W-:Y:S01]  /*1e20*/  FMUL.FTZ R40, R35, R34 ;  /* 0x0000002223287220 */ /* 0x000fe20000410000 */
[----:B------:R-:W-:Y:S01]  /*1e30*/  SHF.L.U32 R35, R82, 0x10, RZ ;  /* 0x0000001052237819 */ /* 0x000fe200000006ff */
[----:B------:R-:W-:Y:S02]  /*1e40*/  FMUL.FTZ R32, R32, R83 ;  /* 0x0000005320207220 */ /* 0x000fe40000410000 */
[----:B------:R-:W-:Y:S01]  /*1e50*/  FMUL.FTZ R40, R40, R37 ;  /* 0x0000002528287220 */ /* 0x000fe20000410000 */
[----:B------:R-:W1:Y:S01]  /*1e60*/  MUFU.RCP R41, R41 ;  /* 0x0000002900297308 */ /* 0x000e620000001000 */
[----:B------:R-:W-:Y:S01]  /*1e70*/  FFMA.FTZ R43, R64, R32, R65 ;  /* 0x00000020402b7223 */ /* 0x000fe20000010041 */
[----:B--2---:R-:W-:Y:S01]  /*1e80*/  FADD.FTZ R34, -R36, 1 ;  /* 0x3f80000024227421 */ /* 0x004fe20000010100 */
[----:B------:R-:W-:Y:S01]  /*1e90*/  FMUL.FTZ R35, R35, R36 ;  /* 0x0000002423237220 */ /* 0x000fe20000410000 */
[----:B0-----:R-:W-:Y:S01]  /*1ea0*/  FADD.FTZ R42, R42, 1 ;  /* 0x3f8000002a2a7421 */ /* 0x001fe20000010000 */
[----:B------:R-:W-:Y:S01]  /*1eb0*/  FMUL.FTZ R84, R43, -1.4426950216293334961 ;  /* 0xbfb8aa3b2b547820 */ /* 0x000fe20000410000 */
[----:B------:R-:W-:Y:S01]  /*1ec0*/  FFMA.FTZ R34, R33, R34, 1 ;  /* 0x3f80000021227423 */ /* 0x000fe20000010022 */
[----:B------:R-:W-:-:S02]  /*1ed0*/  SHF.L.U32 R36, R44, 0x10, RZ ;  /* 0x000000102c247819 */ /* 0x000fc400000006ff */
[----:B------:R-:W-:Y:S01]  /*1ee0*/  SHF.L.U32 R37, R80, 0x10, RZ ;  /* 0x0000001050257819 */ /* 0x000fe200000006ff */
[----:B------:R-:W0:Y:S01]  /*1ef0*/  MUFU.RCP R42, R42 ;  /* 0x0000002a002a7308 */ /* 0x000e220000001000 */
[----:B------:R-:W-:-:S07]  /*1f00*/  FMUL.FTZ R35, R35, R34 ;  /* 0x0000002223237220 */ /* 0x000fce0000410000 */
[----:B------:R-:W2:Y:S01]  /*1f10*/  MUFU.EX2 R84, R84 ;  /* 0x0000005400547308 */ /* 0x000ea20000000800 */
[----:B-1----:R-:W-:Y:S01]  /*1f20*/  FADD.FTZ R33, -R41, 1 ;  /* 0x3f80000029217421 */ /* 0x002fe20000010100 */
[----:B------:R-:W-:-:S03]  /*1f30*/  FMUL.FTZ R41, R36, R41 ;  /* 0x0000002924297220 */ /* 0x000fc60000410000 */
[----:B------:R-:W-:Y:S01]  /*1f40*/  FFMA.FTZ R38, R38, R33, 1 ;  /* 0x3f80000026267423 */ /* 0x000fe20000010021 */
[----:B------:R-:W-:-:S03]  /*1f50*/  SHF.L.U32 R33, R77, 0x10, RZ ;  /* 0x000000104d217819 */ /* 0x000fc600000006ff */
[----:B------:R-:W-:Y:S01]  /*1f60*/  FMUL.FTZ R41, R41, R38 ;  /* 0x0000002629297220 */ /* 0x000fe20000410000 */
[----:B0-----:R-:W-:Y:S01]  /*1f70*/  FADD.FTZ R34, -R42, 1 ;  /* 0x3f8000002a227421 */ /* 0x001fe20000010100 */
[----:B------:R-:W-:Y:S01]  /*1f80*/  FADD.FTZ R36, -R26, R33 ;  /* 0x000000211a247221 */ /* 0x000fe20000010100 */
[----:B------:R-:W-:Y:S01]  /*1f90*/  FMUL.FTZ R38, R37, R42 ;  /* 0x0000002a25267220 */ /* 0x000fe20000410000 */
[----:B--2---:R-:W-:Y:S02]  /*1fa0*/  FADD.FTZ R84, R84, 1 ;  /* 0x3f80000054547421 */ /* 0x004fe40000010000 */
[----:B------:R-:W-:Y:S01]  /*1fb0*/  FMUL.FTZ R33, R36, R83 ;  /* 0x0000005324217220 */ /* 0x000fe20000410000 */
[----:B------:R-:W-:-:S03]  /*1fc0*/  FFMA.FTZ R39, R39, R34, 1 ;  /* 0x3f80000027277423 */ /* 0x000fc60000010022 */
[----:B------:R-:W-:Y:S01]  /*1fd0*/  FFMA.FTZ R36, R27, R33, R66 ;  /* 0x000000211b247223 */ /* 0x000fe20000010042 */
[----:B------:R-:W0:Y:S01]  /*1fe0*/  MUFU.RCP R84, R84 ;  /* 0x0000005400547308 */ /* 0x000e220000001000 */
[----:B------:R-:W-:Y:S02]  /*1ff0*/  FMUL.FTZ R38, R38, R39 ;  /* 0x0000002726267220 */ /* 0x000fe40000410000 */
[----:B------:R-:W-:-:S06]  /*2000*/  FMUL.FTZ R37, R36, -1.4426950216293334961 ;  /* 0xbfb8aa3b24257820 */ /* 0x000fcc0000410000 */
[----:B------:R-:W1:Y:S01]  /*2010*/  MUFU.EX2 R37, R37 ;  /* 0x0000002500257308 */ /* 0x000e620000000800 */
[----:B0-----:R-:W-:Y:S01]  /*2020*/  FADD.FTZ R34, -R84, 1 ;  /* 0x3f80000054227421 */ /* 0x001fe20000010100 */
[----:B------:R-:W-:-:S03]  /*2030*/  FMUL.FTZ R84, R91, R84 ;  /* 0x000000545b547220 */ /* 0x000fc60000410000 */
[----:B------:R-:W-:Y:S01]  /*2040*/  FFMA.FTZ R43, R43, R34, 1 ;  /* 0x3f8000002b2b7423 */ /* 0x000fe20000010022 */
[----:B------:R-:W-:Y:S01]  /*2050*/  FADD.FTZ R34, -R26, R93 ;  /* 0x0000005d1a227221 */ /* 0x000fe20000010100 */
[----:B-1----:R-:W-:Y:S02]  /*2060*/  FADD.FTZ R42, R37, 1 ;  /* 0x3f800000252a7421 */ /* 0x002fe40000010000 */
[----:B------:R-:W-:Y:S01]  /*2070*/  FMUL.FTZ R37, R84, R43 ;  /* 0x0000002b54257220 */ /* 0x000fe20000410000 */
[----:B------:R-:W-:Y:S01]  /*2080*/  FMUL.FTZ R34, R34, R83 ;  /* 0x0000005322227220 */ /* 0x000fe20000410000 */
[----:B------:R-:W-:Y:S02]  /*2090*/  SHF.L.U32 R43, R78, 0x10, RZ ;  /* 0x000000104e2b7819 */ /* 0x000fe400000006ff */
[----:B------:R-:W0:Y:S01]  /*20a0*/  MUFU.RCP R42, R42 ;  /* 0x0000002a002a7308 */ /* 0x000e220000001000 */
[----:B------:R-:W-:-:S04]  /*20b0*/  FFMA.FTZ R92, R64, R34, R65 ;  /* 0x00000022405c7223 */ /* 0x000fc80000010041 */
[----:B------:R-:W-:-:S06]  /*20c0*/  FMUL.FTZ R90, R92, -1.4426950216293334961 ;  /* 0xbfb8aa3b5c5a7820 */ /* 0x000fcc0000410000 */
[----:B------:R-:W1:Y:S01]  /*20d0*/  MUFU.EX2 R90, R90 ;  /* 0x0000005a005a7308 */ /* 0x000e620000000800 */
[----:B0-----:R-:W-:-:S04]  /*20e0*/  FADD.FTZ R39, -R42, 1 ;  /* 0x3f8000002a277421 */ /* 0x001fc80000010100 */
[----:B------:R-:W-:Y:S01]  /*20f0*/  FFMA.FTZ R39, R36, R39, 1 ;  /* 0x3f80000024277423 */ /* 0x000fe20000010027 */
[----:B------:R-:W-:Y:S01]  /*2100*/  FMUL.FTZ R36, R43, R42 ;  /* 0x0000002a2b247220 */ /* 0x000fe20000410000 */
[----:B------:R-:W-:Y:S01]  /*2110*/  FMUL.FTZ R42, R64, R40 ;  /* 0x00000028402a7220 */ /* 0x000fe20000410000 */
[----:B-1----:R-:W-:Y:S02]  /*2120*/  FADD.FTZ R84, R90, 1 ;  /* 0x3f8000005a547421 */ /* 0x002fe40000010000 */
[----:B------:R-:W-:Y:S01]  /*2130*/  FMUL.FTZ R36, R36, R39 ;  /* 0x0000002724247220 */ /* 0x000fe20000410000 */
[----:B------:R-:W-:Y:S01]  /*2140*/  FFMA.FTZ R43, R29, R42, RZ ;  /* 0x0000002a1d2b7223 */ /* 0x000fe200000100ff */
[----:B------:R-:W-:Y:S01]  /*2150*/  FADD.FTZ R42, RZ, R42 ;  /* 0x0000002aff2a7221 */ /* 0x000fe20000010000 */
[----:B------:R-:W-:Y:S01]  /*2160*/  FMUL.FTZ R39, R27, R35 ;  /* 0x000000231b277220 */ /* 0x000fe20000410000 */
[----:B------:R-:W0:Y:S03]  /*2170*/  MUFU.RCP R84, R84 ;  /* 0x0000005400547308 */ /* 0x000e260000001000 */
[----:B------:R-:W-:Y:S01]  /*2180*/  FFMA.FTZ R90, R28, R39, R43 ;  /* 0x000000271c5a7223 */ /* 0x000fe2000001002b */
[----:B------:R-:W-:Y:S01]  /*2190*/  FADD.FTZ R91, R39, R42 ;  /* 0x0000002a275b7221 */ /* 0x000fe20000010000 */
[----:B------:R-:W-:Y:S01]  /*21a0*/  SHF.L.U32 R39, R12, 0x10, RZ ;  /* 0x000000100c277819 */ /* 0x000fe200000006ff */
[----:B------:R-:W-:-:S04]  /*21b0*/  FADD.FTZ R42, RZ, R40 ;  /* 0x00000028ff2a7221 */ /* 0x000fc80000010000 */
[----:B------:R-:W-:-:S04]  /*21c0*/  FADD.FTZ R42, R42, R41 ;  /* 0x000000292a2a7221 */ /* 0x000fc80000010000 */
[----:B------:R-:W-:Y:S01]  /*21d0*/  FADD.FTZ R42, R42, R37 ;  /* 0x000000252a2a7221 */ /* 0x000fe20000010000 */
[----:B0-----:R-:W-:Y:S01]  /*21e0*/  FMUL.FTZ R39, R39, R84 ;  /* 0x0000005427277220 */ /* 0x001fe20000410000 */
[----:B------:R-:W-:Y:S01]  /*21f0*/  FADD.FTZ R43, -R84, 1 ;  /* 0x3f800000542b7421 */ /* 0x000fe20000010100 */
[----:B------:R-:W-:Y:S01]  /*2200*/  FFMA.FTZ R84, R29, R40, RZ ;  /* 0x000000281d547223 */ /* 0x000fe200000100ff */
[----:B------:R-:W-:Y:S02]  /*2210*/  SHF.L.U32 R29, R75, 0x10, RZ ;  /* 0x000000104b1d7819 */ /* 0x000fe400000006ff */
[----:B------:R-:W-:Y:S01]  /*2220*/  FFMA.FTZ R92, R92, R43, 1 ;  /* 0x3f8000005c5c7423 */ /* 0x000fe2000001002b */
[-C--:B------:R-:W-:Y:S01]  /*2230*/  FFMA.FTZ R43, R31, R41.reuse, R84 ;  /* 0x000000291f2b7223 */ /* 0x080fe20000010054 */
[----:B------:R-:W-:Y:S01]  /*2240*/  FMUL.FTZ R41, R64, R41 ;  /* 0x0000002940297220 */ /* 0x000fe20000410000 */
[----:B------:R-:W-:Y:S01]  /*2250*/  FADD.FTZ R40, -R26, R29 ;  /* 0x0000001d1a287221 */ /* 0x000fe20000010100 */
[----:B------:R-:W-:Y:S01]  /*2260*/  FMUL.FTZ R39, R39, R92 ;  /* 0x0000005c27277220 */ /* 0x000fe20000410000 */
[----:B------:R-:W-:Y:S01]  /*2270*/  FFMA.FTZ R43, R32, R37, R43 ;  /* 0x00000025202b7223 */ /* 0x000fe2000001002b */
[----:B------:R-:W-:Y:S01]  /*2280*/  FFMA.FTZ R90, R31, R41, R90 ;  /* 0x000000291f5a7223 */ /* 0x000fe2000001005a */
[----:B------:R-:W-:Y:S01]  /*2290*/  FMUL.FTZ R29, R40, R83 ;  /* 0x00000053281d7220 */ /* 0x000fe20000410000 */
[----:B------:R-:W-:Y:S01]  /*22a0*/  SHF.L.U32 R40, R76, 0x10, RZ ;  /* 0x000000104c287819 */ /* 0x000fe200000006ff */
[----:B------:R-:W-:Y:S01]  /*22b0*/  FADD.FTZ R92, R91, R41 ;  /* 0x000000295b5c7221 */ /* 0x000fe20000010000 */
[----:B------:R-:W-:Y:S01]  /*22c0*/  SHF.L.U32 R41, R14, 0x10, RZ ;  /* 0x000000100e297819 */ /* 0x000fe200000006ff */
[----:B------:R-:W-:Y:S01]  /*22d0*/  FFMA.FTZ R31, R27, R29, R66 ;  /* 0x0000001d1b1f7223 */ /* 0x000fe20000010042 */
[----:B------:R-:W-:Y:S01]  /*22e0*/  FFMA.FTZ R43, R34, R39, R43 ;  /* 0x00000027222b7223 */ /* 0x000fe2000001002b */
[----:B------:R-:W-:-:S02]  /*22f0*/  FADD.FTZ R42, R42, R39 ;  /* 0x000000272a2a7221 */ /* 0x000fc40000010000 */
[----:B------:R-:W-:-:S06]  /*2300*/  FMUL.FTZ R84, R31, -1.4426950216293334961 ;  /* 0xbfb8aa3b1f547820 */ /* 0x000fcc0000410000 */
[----:B------:R-:W0:Y:S02]  /*2310*/  MUFU.EX2 R84, R84 ;  /* 0x0000005400547308 */ /* 0x000e240000000800 */
[----:B0-----:R-:W-:-:S06]  /*2320*/  FADD.FTZ R93, R84, 1 ;  /* 0x3f800000545d7421 */ /* 0x001fcc0000010000 */
[----:B------:R-:W0:Y:S02]  /*2330*/  MUFU.RCP R93, R93 ;  /* 0x0000005d005d7308 */ /* 0x000e240000001000 */
[----:B0-----:R-:W-:Y:S01]  /*2340*/  FADD.FTZ R94, -R93, 1 ;  /* 0x3f8000005d5e7421 */ /* 0x001fe20000010100 */
[----:B------:R-:W-:-:S03]  /*2350*/  FMUL.FTZ R40, R40, R93 ;  /* 0x0000005d28287220 */ /* 0x000fc60000410000 */
[----:B------:R-:W-:-:S04]  /*2360*/  FFMA.FTZ R31, R31, R94, 1 ;  /* 0x3f8000001f1f7423 */ /* 0x000fc8000001005e */
[----:B------:R-:W-:Y:S01]  /*2370*/  FMUL.FTZ R40, R40, R31 ;  /* 0x0000001f28287220 */ /* 0x000fe20000410000 */
[----:B------:R-:W-:Y:S01]  /*2380*/  FFMA.FTZ R31, R28, R35, RZ ;  /* 0x000000231c1f7223 */ /* 0x000fe200000100ff */
[----:B------:R-:W-:Y:S01]  /*2390*/  FADD.FTZ R28, -R26, R41 ;  /* 0x000000291a1c7221 */ /* 0x000fe20000010100 */
[----:B------:R-:W-:Y:S02]  /*23a0*/  FADD.FTZ R35, RZ, R35 ;  /* 0x00000023ff237221 */ /* 0x000fe40000010000 */
[-C--:B------:R-:W-:Y:S01]  /*23b0*/  FFMA.FTZ R84, R30, R38.reuse, R31 ;  /* 0x000000261e547223 */ /* 0x080fe2000001001f */
[----:B------:R-:W-:Y:S01]  /*23c0*/  FMUL.FTZ R31, R27, R38 ;  /* 0x000000261b1f7220 */ /* 0x000fe20000410000 */
[----:B------:R-:W-:Y:S01]  /*23d0*/  FMUL.FTZ R28, R28, R83 ;  /* 0x000000531c1c7220 */ /* 0x000fe20000410000 */
[----:B------:R-:W-:Y:S01]  /*23e0*/  FADD.FTZ R41, R35, R38 ;  /* 0x0000002623297221 */ /* 0x000fe20000010000 */
[----:B------:R-:W-:Y:S01]  /*23f0*/  FFMA.FTZ R84, R33, R36, R84 ;  /* 0x0000002421547223 */ /* 0x000fe20000010054 */
[----:B------:R-:W-:Y:S01]  /*2400*/  FFMA.FTZ R35, R30, R31, R90 ;  /* 0x0000001f1e237223 */ /* 0x000fe2000001005a */
[----:B------:R-:W-:Y:S01]  /*2410*/  FFMA.FTZ R30, R64, R28, R65 ;  /* 0x0000001c401e7223 */ /* 0x000fe20000010041 */
[----:B------:R-:W-:Y:S01]  /*2420*/  FADD.FTZ R92, R31, R92 ;  /* 0x0000005c1f5c7221 */ /* 0x000fe20000010000 */
[----:B------:R-:W-:Y:S01]  /*2430*/  SHF.L.U32 R31, R16, 0x10, RZ ;  /* 0x00000010101f7819 */ /* 0x000fe200000006ff */
[----:B------:R-:W-:Y:S01]  /*2440*/  FADD.FTZ R41, R41, R36 ;  /* 0x0000002429297221 */ /* 0x000fe20000010000 */
[----:B------:R-:W-:Y:S01]  /*2450*/  FMUL.FTZ R38, R30, -1.4426950216293334961 ;  /* 0xbfb8aa3b1e267820 */ /* 0x000fe20000410000 */
[----:B------:R-:W-:-:S05]  /*2460*/  FMUL.FTZ R36, R27, R36 ;  /* 0x000000241b247220 */ /* 0x000fca0000410000 */
[----:B------:R-:W0:Y:S02]  /*2470*/  MUFU.EX2 R38, R38 ;  /* 0x0000002600267308 */ /* 0x000e240000000800 */
[----:B0-----:R-:W-:Y:S01]  /*2480*/  FADD.FTZ R90, R38, 1 ;  /* 0x3f800000265a7421 */ /* 0x001fe20000010000 */
[----:B------:R-:W-:-:S04]  /*2490*/  FMUL.FTZ R38, R64, R37 ;  /* 0x0000002540267220 */ /* 0x000fc80000410000 */
[----:B------:R-:W-:Y:S01]  /*24a0*/  FFMA.FTZ R37, R32, R38, R35 ;  /* 0x0000002620257223 */ /* 0x000fe20000010023 */
[----:B------:R-:W0:Y:S03]  /*24b0*/  MUFU.RCP R90, R90 ;  /* 0x0000005a005a7308 */ /* 0x000e260000001000 */
[----:B------:R-:W-:Y:S01]  /*24c0*/  FFMA.FTZ R37, R33, R36, R37 ;  /* 0x0000002421257223 */ /* 0x000fe20000010025 */
[----:B0-----:R-:W-:Y:S01]  /*24d0*/  FADD.FTZ R91, -R90, 1 ;  /* 0x3f8000005a5b7421 */ /* 0x001fe20000010100 */
[----:B------:R-:W-:-:S03]  /*24e0*/  FMUL.FTZ R31, R31, R90 ;  /* 0x0000005a1f1f7220 */ /* 0x000fc60000410000 */
[----:B------:R-:W-:Y:S01]  /*24f0*/  FFMA.FTZ R30, R30, R91, 1 ;  /* 0x3f8000001e1e7423 */ /* 0x000fe2000001005b */
[----:B------:R-:W-:-:S03]  /*2500*/  SHF.L.U32 R91, R73, 0x10, RZ ;  /* 0x00000010495b7819 */ /* 0x000fc600000006ff */
[----:B------:R-:W-:Y:S02]  /*2510*/  FMUL.FTZ R31, R31, R30 ;  /* 0x0000001e1f1f7220 */ /* 0x000fe40000410000 */
[----:B------:R-:W-:Y:S01]  /*2520*/  FADD.FTZ R30, -R26, R91 ;  /* 0x0000005b1a1e7221 */ /* 0x000fe20000010100 */
[----:B------:R-:W-:Y:S01]  /*2530*/  FADD.FTZ R91, R92, R38 ;  /* 0x000000265c5b7221 */ /* 0x000fe20000010000 */
[----:B------:R-:W-:Y:S01]  /*2540*/  SHF.L.U32 R38, R74, 0x10, RZ ;  /* 0x000000104a267819 */ /* 0x000fe200000006ff */
[----:B------:R-:W-:Y:S01]  /*2550*/  FFMA.FTZ R43, R28, R31, R43 ;  /* 0x0000001f1c2b7223 */ /* 0x000fe2000001002b */
[----:B------:R-:W-:Y:S01]  /*2560*/  FMUL.FTZ R30, R30, R83 ;  /* 0x000000531e1e7220 */ /* 0x000fe20000410000 */
[----:B------:R-:W-:Y:S01]  /*2570*/  FADD.FTZ R91, R36, R91 ;  /* 0x0000005b245b7221 */ /* 0x000fe20000010000 */
[----:B------:R-:W-:Y:S02]  /*2580*/  FADD.FTZ R42, R42, R31 ;  /* 0x0000001f2a2a7221 */ /* 0x000fe40000010000 */
[----:B------:R-:W-:-:S04]  /*2590*/  FFMA.FTZ R32, R27, R30, R66 ;  /* 0x0000001e1b207223 */ /* 0x000fc80000010042 */
[----:B------:R-:W-:-:S06]  /*25a0*/  FMUL.FTZ R90, R32, -1.4426950216293334961 ;  /* 0xbfb8aa3b205a7820 */ /* 0x000fcc0000410000 */
[----:B------:R-:W0:Y:S02]  /*25b0*/  MUFU.EX2 R90, R90 ;  /* 0x0000005a005a7308 */ /* 0x000e240000000800 */
[----:B0-----:R-:W-:-:S06]  /*25c0*/  FADD.FTZ R93, R90, 1 ;  /* 0x3f8000005a5d7421 */ /* 0x001fcc0000010000 */
[----:B------:R-:W0:Y:S02]  /*25d0*/  MUFU.RCP R93, R93 ;  /* 0x0000005d005d7308 */ /* 0x000e240000001000 */
[----:B0-----:R-:W-:Y:S01]  /*25e0*/  FADD.FTZ R95, -R93, 1 ;  /* 0x3f8000005d5f7421 */ /* 0x001fe20000010100 */
[----:B------:R-:W-:Y:S01]  /*25f0*/  FMUL.FTZ R35, R38, R93 ;  /* 0x0000005d26237220 */ /* 0x000fe20000410000 */
[----:B------:R-:W-:Y:S02]  /*2600*/  SHF.L.U32 R93, R20, 0x10, RZ ;  /* 0x00000010145d7819 */ /* 0x000fe400000006ff */
[----:B------:R-:W-:Y:S01]  /*2610*/  FFMA.FTZ R32, R32, R95, 1 ;  /* 0x3f80000020207423 */ /* 0x000fe2000001005f */
[----:B------:R-:W-:-:S03]  /*2620*/  SHF.L.U32 R95, R18, 0x10, RZ ;  /* 0x00000010125f7819 */ /* 0x000fc600000006ff */
[----:B------:R-:W-:Y:S02]  /*2630*/  FMUL.FTZ R35, R35, R32 ;  /* 0x0000002023237220 */ /* 0x000fe40000410000 */
[----:B------:R-:W-:Y:S01]  /*2640*/  FADD.FTZ R32, -R26, R95 ;  /* 0x0000005f1a207221 */ /* 0x000fe20000010100 */
[----:B------:R-:W-:-:S03]  /*2650*/  SHF.L.U32 R95, R23, 0x10, RZ ;  /* 0x00000010175f7819 */ /* 0x000fc600000006ff */
[----:B------:R-:W-:-:S04]  /*2660*/  FMUL.FTZ R32, R32, R83 ;  /* 0x0000005320207220 */ /* 0x000fc80000410000 */
[----:B------:R-:W-:-:S04]  /*2670*/  FFMA.FTZ R33, R64, R32, R65 ;  /* 0x0000002040217223 */ /* 0x000fc80000010041 */
[----:B------:R-:W-:-:S06]  /*2680*/  FMUL.FTZ R38, R33, -1.4426950216293334961 ;  /* 0xbfb8aa3b21267820 */ /* 0x000fcc0000410000 */
[----:B------:R-:W0:Y:S02]  /*2690*/  MUFU.EX2 R38, R38 ;  /* 0x0000002600267308 */ /* 0x000e240000000800 */
[----:B0-----:R-:W-:Y:S01]  /*26a0*/  FADD.FTZ R90, R38, 1 ;  /* 0x3f800000265a7421 */ /* 0x001fe20000010000 */
[----:B------:R-:W-:Y:S01]  /*26b0*/  FMUL.FTZ R38, R64, R39 ;  /* 0x0000002740267220 */ /* 0x000fe20000410000 */
[----:B------:R-:W-:-:S03]  /*26c0*/  SHF.L.U32 R39, R72, 0x10, RZ ;  /* 0x0000001048277819 */ /* 0x000fc600000006ff */
[----:B------:R-:W-:Y:S01]  /*26d0*/  FADD.FTZ R91, R91, R38 ;  /* 0x000000265b5b7221 */ /* 0x000fe20000010000 */
[----:B------:R-:W0:Y:S02]  /*26e0*/  MUFU.RCP R90, R90 ;  /* 0x0000005a005a7308 */ /* 0x000e240000001000 */
[----:B0-----:R-:W-:Y:S01]  /*26f0*/  FADD.FTZ R92, -R90, 1 ;  /* 0x3f8000005a5c7421 */ /* 0x001fe20000010100 */
[----:B------:R-:W-:Y:S01]  /*2700*/  FMUL.FTZ R36, R93, R90 ;  /* 0x0000005a5d247220 */ /* 0x000fe20000410000 */
[----:B------:R-:W-:Y:S01]  /*2710*/  SHF.L.U32 R93, R71, 0x10, RZ ;  /* 0x00000010475d7819 */ /* 0x000fe200000006ff */
[----:B------:R-:W-:Y:S01]  /*2720*/  FADD.FTZ R90, R41, R40 ;  /* 0x00000028295a7221 */ /* 0x000fe20000010000 */
[----:B------:R-:W-:-:S04]  /*2730*/  FFMA.FTZ R33, R33, R92, 1 ;  /* 0x3f80000021217423 */ /* 0x000fc8000001005c */
[----:B------:R-:W-:Y:S01]  /*2740*/  FMUL.FTZ R33, R36, R33 ;  /* 0x0000002124217220 */ /* 0x000fe20000410000 */
[----:B------:R-:W-:Y:S01]  /*2750*/  FADD.FTZ R36, -R26, R93 ;  /* 0x0000005d1a247221 */ /* 0x000fe20000010100 */
[----:B------:R-:W-:-:S03]  /*2760*/  FFMA.FTZ R93, R34, R38, R37 ;  /* 0x00000026225d7223 */ /* 0x000fc60000010025 */
        /* <DEDUP_REMOVED lines=10> */
[----:B------:R-:W-:-:S05]  /*2810*/  SHF.L.U32 R39, R22, 0x10, RZ ;  /* 0x0000001016277819 */ /* 0x000fca00000006ff */
[----:B------:R-:W-:Y:S01]  /*2820*/  FADD.FTZ R38, -R26, R39 ;  /* 0x000000271a267221 */ /* 0x000fe20000010100 */
[-C--:B------:R-:W-:Y:S01]  /*2830*/  FFMA.FTZ R39, R29, R40.reuse, R84 ;  /* 0x000000281d277223 */ /* 0x080fe20000010054 */
[----:B------:R-:W-:Y:S02]  /*2840*/  FMUL.FTZ R40, R27, R40 ;  /* 0x000000281b287220 */ /* 0x000fe40000410000 */
[----:B------:R-:W-:Y:S01]  /*2850*/  FMUL.FTZ R37, R38, R83 ;  /* 0x0000005326257220 */ /* 0x000fe20000410000 */
[----:B------:R-:W-:Y:S01]  /*2860*/  FFMA.FTZ R39, R30, R35, R39 ;  /* 0x000000231e277223 */ /* 0x000fe20000010027 */
[----:B------:R-:W-:Y:S01]  /*2870*/  FFMA.FTZ R93, R29, R40, R93 ;  /* 0x000000281d5d7223 */ /* 0x000fe2000001005d */
[----:B------:R-:W-:Y:S01]  /*2880*/  FADD.FTZ R91, R40, R91 ;  /* 0x0000005b285b7221 */ /* 0x000fe20000010000 */
[----:B------:R-:W-:-:S04]  /*2890*/  FFMA.FTZ R29, R64, R37, R65 ;  /* 0x00000025401d7223 */ /* 0x000fc80000010041 */
[----:B------:R-:W-:-:S06]  /*28a0*/  FMUL.FTZ R41, R29, -1.4426950216293334961 ;  /* 0xbfb8aa3b1d297820 */ /* 0x000fcc0000410000 */
[----:B------:R-:W0:Y:S02]  /*28b0*/  MUFU.EX2 R41, R41 ;  /* 0x0000002900297308 */ /* 0x000e240000000800 */
[----:B0-----:R-:W-:Y:S01]  /*28c0*/  FADD.FTZ R84, R41, 1 ;  /* 0x3f80000029547421 */ /* 0x001fe20000010000 */
[----:B------:R-:W-:-:S05]  /*28d0*/  SHF.L.U32 R41, R70, 0x10, RZ ;  /* 0x0000001046297819 */ /* 0x000fca00000006ff */
[----:B------:R-:W0:Y:S02]  /*28e0*/  MUFU.RCP R84, R84 ;  /* 0x0000005400547308 */ /* 0x000e240000001000 */
[----:B0-----:R-:W-:Y:S01]  /*28f0*/  FADD.FTZ R40, -R84, 1 ;  /* 0x3f80000054287421 */ /* 0x001fe20000010100 */
[----:B------:R-:W-:-:S03]  /*2900*/  FMUL.FTZ R38, R95, R84 ;  /* 0x000000545f267220 */ /* 0x000fc60000410000 */
[----:B------:R-:W-:Y:S01]  /*2910*/  FFMA.FTZ R29, R29, R40, 1 ;  /* 0x3f8000001d1d7423 */ /* 0x000fe20000010028 */
[----:B------:R-:W-:-:S03]  /*2920*/  FMUL.FTZ R40, R64, R31 ;  /* 0x0000001f40287220 */ /* 0x000fc60000410000 */
[----:B------:R-:W-:Y:S01]  /*2930*/  FMUL.FTZ R38, R38, R29 ;  /* 0x0000001d26267220 */ /* 0x000fe20000410000 */
[----:B------:R-:W-:Y:S01]  /*2940*/  SHF.L.U32 R29, R69, 0x10, RZ ;  /* 0x00000010451d7819 */ /* 0x000fe200000006ff */
[----:B------:R-:W-:Y:S01]  /*2950*/  FFMA.FTZ R84, R28, R40, R93 ;  /* 0x000000281c547223 */ /* 0x000fe2000001005d */
[----:B------:R-:W-:-:S03]  /*2960*/  FADD.FTZ R40, R91, R40 ;  /* 0x000000285b287221 */ /* 0x000fc60000010000 */
[----:B------:R-:W-:-:S04]  /*2970*/  FADD.FTZ R92, -R26, R29 ;  /* 0x0000001d1a5c7221 */ /* 0x000fc80000010100 */
[----:B------:R-:W-:-:S04]  /*2980*/  FMUL.FTZ R29, R92, R83 ;  /* 0x000000535c1d7220 */ /* 0x000fc80000410000 */
[----:B------:R-:W-:-:S04]  /*2990*/  FFMA.FTZ R28, R27, R29, R66 ;  /* 0x0000001d1b1c7223 */ /* 0x000fc80000010042 */
        /* <DEDUP_REMOVED lines=11> */
[----:B------:R-:W-:Y:S02]  /*2a50*/  FMUL.FTZ R35, R27, R35 ;  /* 0x000000231b237220 */ /* 0x000fe40000410000 */
[----:B------:R-:W-:Y:S01]  /*2a60*/  FMUL.FTZ R31, R94, R83 ;  /* 0x000000535e1f7220 */ /* 0x000fe20000410000 */
[----:B------:R-:W-:Y:S01]  /*2a70*/  FADD.FTZ R41, R41, R34 ;  /* 0x0000002229297221 */ /* 0x000fe20000010000 */
[----:B------:R-:W-:Y:S01]  /*2a80*/  FFMA.FTZ R91, R30, R35, R84 ;  /* 0x000000231e5b7223 */ /* 0x000fe20000010054 */
[----:B------:R-:W-:Y:S01]  /*2a90*/  FADD.FTZ R40, R35, R40 ;  /* 0x0000002823287221 */ /* 0x000fe20000010000 */
[----:B------:R-:W-:Y:S01]  /*2aa0*/  FFMA.FTZ R30, R64, R31, R65 ;  /* 0x0000001f401e7223 */ /* 0x000fe20000010041 */
[----:B------:R-:W-:Y:S01]  /*2ab0*/  SHF.L.U32 R35, R25, 0x10, RZ ;  /* 0x0000001019237819 */ /* 0x000fe200000006ff */
[----:B------:R-:W-:-:S02]  /*2ac0*/  FADD.FTZ R41, R41, R28 ;  /* 0x0000001c29297221 */ /* 0x000fc40000010000 */
[----:B------:R-:W-:-:S06]  /*2ad0*/  FMUL.FTZ R84, R30, -1.4426950216293334961 ;  /* 0xbfb8aa3b1e547820 */ /* 0x000fcc0000410000 */
[----:B------:R-:W0:Y:S02]  /*2ae0*/  MUFU.EX2 R84, R84 ;  /* 0x0000005400547308 */ /* 0x000e240000000800 */
[----:B0-----:R-:W-:Y:S01]  /*2af0*/  FADD.FTZ R90, R84, 1 ;  /* 0x3f800000545a7421 */ /* 0x001fe20000010000 */
[----:B------:R-:W-:-:S04]  /*2b00*/  FMUL.FTZ R84, R64, R33 ;  /* 0x0000002140547220 */ /* 0x000fc80000410000 */
[----:B------:R-:W-:Y:S01]  /*2b10*/  FADD.FTZ R40, R40, R84 ;  /* 0x0000005428287221 */ /* 0x000fe20000010000 */
[----:B------:R-:W0:Y:S02]  /*2b20*/  MUFU.RCP R90, R90 ;  /* 0x0000005a005a7308 */ /* 0x000e240000001000 */
[----:B0-----:R-:W-:Y:S01]  /*2b30*/  FADD.FTZ R93, -R90, 1 ;  /* 0x3f8000005a5d7421 */ /* 0x001fe20000010100 */
[----:B------:R-:W-:Y:S01]  /*2b40*/  FMUL.FTZ R35, R35, R90 ;  /* 0x0000005a23237220 */ /* 0x000fe20000410000 */
[----:B------:R-:W-:Y:S01]  /*2b50*/  FFMA.FTZ R90, R32, R84, R91 ;  /* 0x00000054205a7223 */ /* 0x000fe2000001005b */
[----:B------:R-:W-:Y:S01]  /*2b60*/  SHF.L.U32 R84, R68, 0x10, RZ ;  /* 0x0000001044547819 */ /* 0x000fe200000006ff */
[----:B------:R-:W-:-:S04]  /*2b70*/  FFMA.FTZ R30, R30, R93, 1 ;  /* 0x3f8000001e1e7423 */ /* 0x000fc8000001005d */
[----:B------:R-:W-:Y:S01]  /*2b80*/  FMUL.FTZ R30, R35, R30 ;  /* 0x0000001e231e7220 */ /* 0x000fe20000410000 */
[----:B------:R-:W-:-:S05]  /*2b90*/  SHF.L.U32 R35, R67, 0x10, RZ ;  /* 0x0000001043237819 */ /* 0x000fca00000006ff */
[----:B------:R-:W-:Y:S01]  /*2ba0*/  FADD.FTZ R92, -R26, R35 ;  /* 0x000000231a5c7221 */ /* 0x000fe20000010100 */
[----:B------:R-:W-:Y:S01]  /*2bb0*/  FADD.FTZ R35, R42, R33 ;  /* 0x000000212a237221 */ /* 0x000fe20000010000 */
[----:B------:R-:W-:Y:S02]  /*2bc0*/  FFMA.FTZ R42, R32, R33, R43 ;  /* 0x00000021202a7223 */ /* 0x000fe4000001002b */
[----:B------:R-:W-:Y:S01]  /*2bd0*/  FMUL.FTZ R92, R92, R83 ;  /* 0x000000535c5c7220 */ /* 0x000fe20000410000 */
[----:B------:R-:W-:-:S03]  /*2be0*/  FADD.FTZ R35, R35, R38 ;  /* 0x0000002623237221 */ /* 0x000fc60000010000 */
        /* <DEDUP_REMOVED lines=8> */
[CC--:B------:R-:W-:Y:S01]  /*2c70*/  FMUL.FTZ R33, R27.reuse, R34.reuse ;  /* 0x000000221b217220 */ /* 0x0c0fe20000410000 */
[----:B------:R-:W-:Y:S01]  /*2c80*/  FFMA.FTZ R32, R36, R34, R39 ;  /* 0x0000002224207223 */ /* 0x000fe20000010027 */
[----:B------:R-:W-:Y:S01]  /*2c90*/  FMUL.FTZ R34, R27, R28 ;  /* 0x0000001c1b227220 */ /* 0x000fe20000410000 */
[----:B------:R-:W-:Y:S01]  /*2ca0*/  FMUL.FTZ R84, R84, R93 ;  /* 0x0000005d54547220 */ /* 0x000fe20000410000 */
[----:B------:R-:W-:Y:S01]  /*2cb0*/  FFMA.FTZ R90, R36, R33, R90 ;  /* 0x00000021245a7223 */ /* 0x000fe2000001005a */
[----:B------:R-:W-:Y:S01]  /*2cc0*/  FADD.FTZ R40, R33, R40 ;  /* 0x0000002821287221 */ /* 0x000fe20000010000 */
[----:B------:R-:W-:Y:S01]  /*2cd0*/  FMUL.FTZ R33, R64, R38 ;  /* 0x0000002640217220 */ /* 0x000fe20000410000 */
[----:B------:R-:W-:Y:S01]  /*2ce0*/  FMUL.FTZ R39, R27, R84 ;  /* 0x000000541b277220 */ /* 0x000fe20000410000 */
[C---:B------:R-:W-:Y:S02]  /*2cf0*/  FFMA.FTZ R38, R37.reuse, R38, R42 ;  /* 0x0000002625267223 */ /* 0x040fe4000001002a */
[----:B------:R-:W-:Y:S01]  /*2d00*/  FFMA.FTZ R90, R37, R33, R90 ;  /* 0x00000021255a7223 */ /* 0x000fe2000001005a */
[----:B------:R-:W-:-:S03]  /*2d10*/  FADD.FTZ R33, R40, R33 ;  /* 0x0000002128217221 */ /* 0x000fc60000010000 */
[C---:B------:R-:W-:Y:S01]  /*2d20*/  FFMA.FTZ R90, R29.reuse, R34, R90 ;  /* 0x000000221d5a7223 */ /* 0x040fe2000001005a */
[----:B------:R-:W-:Y:S01]  /*2d30*/  FADD.FTZ R33, R34, R33 ;  /* 0x0000002122217221 */ /* 0x000fe20000010000 */
[----:B------:R-:W-:Y:S01]  /*2d40*/  FMUL.FTZ R34, R64, R30 ;  /* 0x0000001e40227220 */ /* 0x000fe20000410000 */
[----:B------:R-:W-:Y:S01]  /*2d50*/  FFMA.FTZ R29, R29, R28, R32 ;  /* 0x0000001c1d1d7223 */ /* 0x000fe20000010020 */
[C---:B------:R-:W-:Y:S02]  /*2d60*/  FFMA.FTZ R32, R31.reuse, R30, R38 ;  /* 0x0000001e1f207223 */ /* 0x040fe40000010026 */
[----:B------:R-:W-:Y:S01]  /*2d70*/  FFMA.FTZ R90, R31, R34, R90 ;  /* 0x000000221f5a7223 */ /* 0x000fe2000001005a */
[----:B------:R-:W-:Y:S01]  /*2d80*/  FADD.FTZ R34, R33, R34 ;  /* 0x0000002221227221 */ /* 0x000fe20000010000 */
[C---:B------:R-:W-:Y:S02]  /*2d90*/  FFMA.FTZ R33, R92.reuse, R84, R29 ;  /* 0x000000545c217223 */ /* 0x040fe4000001001d */
[----:B------:R-:W-:Y:S01]  /*2da0*/  FFMA.FTZ R42, R92, R39, R90 ;  /* 0x000000275c2a7223 */ /* 0x000fe2000001005a */
[----:B------:R-:W-:Y:S01]  /*2db0*/  FADD.FTZ R39, R39, R34 ;  /* 0x0000002227277221 */ /* 0x000fe20000010000 */
[----:B------:R-:W-:Y:S01]  /*2dc0*/  FADD.FTZ R34, R35, R30 ;  /* 0x0000001e23227221 */ /* 0x000fe20000010000 */
[----:B------:R-:W-:-:S07]  /*2dd0*/  FADD.FTZ R35, R41, R84 ;  /* 0x0000005429237221 */ /* 0x000fce0000010000 */
.L_x_285:
[----:B------:R-:W0:Y:S01]  /*2de0*/  SHFL.DOWN PT, R28, R42, 0x1, 0x1f ;  /* 0x08201f002a1c7f89 */ /* 0x000e2200000e0000 */
[C---:B------:R-:W-:Y:S01]  /*2df0*/  ISETP.GT.AND P0, PT, R5.reuse, 0x1e, PT ;  /* 0x0000001e0500780c */ /* 0x040fe20003f04270 */
[----:B------:R-:W-:Y:S01]  /*2e00*/  BSSY.RECONVERGENT B0, `(.L_x_286) ;  /* 0x0000021000007945 */ /* 0x000fe20003800200 */
[C---:B------:R-:W-:Y:S01]  /*2e10*/  ISETP.GT.AND P5, PT, R5.reuse, 0xf, PT ;  /* 0x0000000f0500780c */ /* 0x040fe20003fa4270 */
[----:B------:R-:W1:Y:S01]  /*2e20*/  SHFL.DOWN PT, R29, R39, 0x1, 0x1f ;  /* 0x08201f00271d7f89 */ /* 0x000e6200000e0000 */
[----:B------:R-:W-:Y:S02]  /*2e30*/  ISETP.GT.AND P4, PT, R5, 0x17, PT ;  /* 0x000000170500780c */ /* 0x000fe40003f84270 */
[----:B------:R-:W-:Y:S01]  /*2e40*/  ISETP.NE.AND P2, PT, R2, RZ, PT ;  /* 0x000000ff0200720c */ /* 0x000fe20003f45270 */
[----:B------:R-:W-:Y:S01]  /*2e50*/  STS.128 [R61], R32 ;  /* 0x000000203d007388 */ /* 0x000fe20000000c00 */
        /* <DEDUP_REMOVED lines=27> */
.L_x_287:
[----:B------:R-:W-:Y:S05]  /*3010*/  BSYNC.RECONVERGENT B0 ;  /* 0x0000000000007941 */ /* 0x000fea0003800200 */
.L_x_286:
        /* <DEDUP_REMOVED lines=10> */
[----:B------:R-:W-:-:S02]  /*30c0*/  FADD.FTZ R84, R29, R31 ;  /* 0x0000001f1d547221 */ /* 0x000fc40000010000 */
[----:B0--3--:R-:W0:Y:S01]  /*30d0*/  LDS.128 R28, [UR6+0x40] ;  /* 0x00004006ff1c7984 */ /* 0x009e220008000c00 */
        /* <DEDUP_REMOVED lines=27> */
.L_x_289:
[----:B------:R-:W-:Y:S05]  /*3290*/  BSYNC.RECONVERGENT B0 ;  /* 0x0000000000007941 */ /* 0x000fea0003800200 */
.L_x_288:
        /* <DEDUP_REMOVED lines=158> */
.L_x_291:
[----:B------:R-:W-:Y:S05]  /*3c80*/  BSYNC.RECONVERGENT B0 ;  /* 0x0000000000007941 */ /* 0x000fea0003800200 */
.L_x_290:
[----:B------:R-:W-:Y:S04]  /*3c90*/  BSSY.RECONVERGENT B0, `(.L_x_292) ;  /* 0x000001d000007945 */ /* 0x000fe80003800200 */
[----:B------:R-:W-:Y:S05]  /*3ca0*/  @P0 BRA `(.L_x_293) ;  /* 0x00000000006c0947 */ /* 0x000fea0003800000 */
[----:B------:R-:W1:Y:S08]  /*3cb0*/  LDC.64 R30, c[0x0][0x3f8] ;  /* 0x0000fe00ff1e7b82 */ /* 0x000e700000000a00 */
[----:B------:R-:W4:Y:S01]  /*3cc0*/  LDC.64 R40, c[0x0][0x3d8] ;  /* 0x0000f600ff287b82 */ /* 0x000f220000000a00 */
[----:B-12---:R-:W-:Y:S01]  /*3cd0*/  IMAD.WIDE.U32 R36, R30, 0x3, RZ ;  /* 0x000000031e247825 */ /* 0x006fe200078e00ff */
[----:B------:R-:W-:-:S04]  /*3ce0*/  LEA R43, R31, R31, 0x1 ;  /* 0x0000001f1f2b7211 */ /* 0x000fc800078e08ff */
[----:B------:R-:W-:Y:S01]  /*3cf0*/  IADD3 R43, PT, PT, R37, R43, RZ ;  /* 0x0000002b252b7210 */ /* 0x000fe20007ffe0ff */
[----:B------:R-:W-:-:S03]  /*3d00*/  IMAD R37, R85, 0xe, R2 ;  /* 0x0000000e55257824 */ /* 0x000fc600078e0202 */
[----:B------:R-:W-:Y:S01]  /*3d10*/  LEA.HI R36, P0, R43, R36, RZ, 0x1 ;  /* 0x000000242b247211 */ /* 0x000fe200078108ff */
[----:B----4-:R-:W-:-:S03]  /*3d20*/  IMAD.WIDE R40, R37, 0x4, R40 ;  /* 0x0000000425287825 */ /* 0x010fc600078e0228 */
[----:B------:R-:W-:Y:S02]  /*3d30*/  IADD3.X R43, PT, PT, RZ, R43, RZ, P0, !PT ;  /* 0x0000002bff2b7210 */ /* 0x000fe400007fe4ff */
[----:B------:R-:W-:Y:S01]  /*3d40*/  LEA.HI R85, P0, R31, R30, RZ, 0x1 ;  /* 0x0000001e1f557211 */ /* 0x000fe200078108ff */
[----:B------:R4:W-:Y:S01]  /*3d50*/  REDG.E.ADD.F32.FTZ.RN.STRONG.GPU desc[UR8][R40.64], R32 ;  /* 0x00000020280079a6 */ /* 0x0009e2000c12f308 */
        /* <DEDUP_REMOVED lines=16> */
.L_x_293:
[----:B------:R-:W-:Y:S05]  /*3e60*/  BSYNC.RECONVERGENT B0 ;  /* 0x0000000000007941 */ /* 0x000fea0003800200 */
.L_x_292:
[----:B------:R-:W-:Y:S05]  /*3e70*/  @!P3 BRA `(.L_x_294) ;  /* 0x000000080094b947 */ /* 0x000fea0003800000 */
[----:B-12-4-:R-:W1:Y:S01]  /*3e80*/  LDC.64 R36, c[0x0][0x3d0] ;  /* 0x0000f400ff247b82 */ /* 0x016e620000000a00 */
[----:B------:R-:W-:Y:S02]  /*3e90*/  LOP3.LUT R30, R49, 0x1, RZ, 0xc0, !PT ;  /* 0x00000001311e7812 */ /* 0x000fe400078ec0ff */
[----:B------:R-:W-:-:S03]  /*3ea0*/  ISETP.GE.U32.AND P3, PT, R4, 0x8, PT ;  /* 0x000000080400780c */ /* 0x000fc60003f66070 */
[----:B------:R-:W-:-:S04]  /*3eb0*/  IMAD R33, R30, R3, RZ ;  /* 0x000000031e217224 */ /* 0x000fc800078e02ff */
[----:B------:R-:W-:-:S05]  /*3ec0*/  IMAD R30, R33, R4, RZ ;  /* 0x00000004211e7224 */ /* 0x000fca00078e02ff */
[----:B------:R-:W-:-:S05]  /*3ed0*/  SHF.L.U32 R31, R30, 0x1, RZ ;  /* 0x000000011e1f7819 */ /* 0x000fca00000006ff */
[----:B-1----:R-:W-:Y:S01]  /*3ee0*/  IMAD.WIDE R36, R31, 0x4, R36 ;  /* 0x000000041f247825 */ /* 0x002fe200078e0224 */
        /* <DEDUP_REMOVED lines=16> */
.L_x_296:
[----:B-1----:R-:W2:Y:S04]  /*3ff0*/  LDG.E.STRONG.GPU R32, desc[UR8][R30.64] ;  /* 0x000000081e207981 */ /* 0x002ea8000c1ef900 */
[----:B--2---:R-:W-:Y:S01]  /*4000*/  CCTL.IVALL ;  /* 0x00000000ff00798f */ /* 0x004fe20002000000 */
[----:B------:R-:W-:Y:S05]  /*4010*/  YIELD ;  /* 0x0000000000007946 */ /* 0x000fea0003800000 */
[----:B------:R-:W-:-:S13]  /*4020*/  ISETP.NE.AND P0, PT, R32, R39, PT ;  /* 0x000000272000720c */ /* 0x000fda0003f05270 */
[----:B------:R-:W-:Y:S05]  /*4030*/  @P0 BRA `(.L_x_296) ;  /* 0xfffffffc00ec0947 */ /* 0x000fea000383ffff */
.L_x_295:
[----:B------:R-:W-:Y:S05]  /*4040*/  WARPSYNC.ALL ;  /* 0x0000000000007948 */ /* 0x000fea0003800000 */
[----:B------:R-:W-:Y:S01]  /*4050*/  BAR.SYNC.DEFER_BLOCKING 0x0 ;  /* 0x0000000000007b1d */ /* 0x000fe20000010000 */
[----:B------:R-:W-:-:S05]  /*4060*/  HFMA2 R38, -RZ, RZ, 0, 0 ;  /* 0x00000000ff267431 */ /* 0x000fca00000001ff */
[----:B------:R-:W-:Y:S05]  /*4070*/  @!P3 BRA `(.L_x_297) ;  /* 0x00000004001cb947 */ /* 0x000fea0003800000 */
[CC--:B------:R-:W-:Y:S01]  /*4080*/  LEA R38, R3.reuse, R0.reuse, 0x1 ;  /* 0x0000000003267211 */ /* 0x0c0fe200078e08ff */
[C-C-:B------:R-:W-:Y:S01]  /*4090*/  IMAD R39, R3.reuse, 0x6, R0.reuse ;  /* 0x0000000603277824 */ /* 0x140fe200078e0200 */
[----:B------:R-:W-:Y:S01]  /*40a0*/  IADD3 R42, PT, PT, R0, R3, RZ ;  /* 0x00000003002a7210 */ /* 0x000fe20007ffe0ff */
[C-C-:B------:R-:W-:Y:S01]  /*40b0*/  IMAD R40, R3.reuse, 0x7, R0.reuse ;  /* 0x0000000703287824 */ /* 0x140fe200078e0200 */
[----:B------:R-:W-:Y:S01]  /*40c0*/  MOV R43, RZ ;  /* 0x000000ff002b7202 */ /* 0x000fe20000000f00 */
[----:B------:R-:W-:Y:S01]  /*40d0*/  IMAD R41, R3, 0x3, R0 ;  /* 0x0000000303297824 */ /* 0x000fe200078e0200 */
[----:B------:R-:W-:Y:S01]  /*40e0*/  MOV R84, R0 ;  /* 0x0000000000547202 */ /* 0x000fe20000000f00 */
[----:B------:R-:W-:Y:S01]  /*40f0*/  UIADD3 UR6, UPT, UPT, -UR10, URZ, URZ ;  /* 0x000000ff0a067290 */ /* 0x000fe2000fffe1ff */
[----:B------:R-:W-:Y:S02]  /*4100*/  MOV R85, R50 ;  /* 0x0000003200557202 */ /* 0x000fe40000000f00 */
[----:B------:R-:W-:-:S02]  /*4110*/  MOV R90, R51 ;  /* 0x00000033005a7202 */ /* 0x000fc40000000f00 */
[----:B------:R-:W-:-:S07]  /*4120*/  LOP3.LUT R92, R4, 0x7ffffff8, RZ, 0xc0, !PT ;  /* 0x7ffffff8045c7812 */ /* 0x000fce00078ec0ff */
.L_x_298:
[----:B------:R-:W-:Y:S02]  /*4130*/  ISETP.EQ.OR P4, PT, RZ, UR6, P2 ;  /* 0x00000006ff007c0c */ /* 0x000fe40009782670 */
[----:B-1----:R-:W-:-:S04]  /*4140*/  IADD3 R30, PT, PT, R43, 0x1, RZ ;  /* 0x000000012b1e7810 */ /* 0x002fc80007ffe0ff */
        /* <DEDUP_REMOVED lines=58> */
.L_x_297:
[----:B------:R-:W-:-:S13]  /*44f0*/  ISETP.NE.AND P0, PT, R59, RZ, PT ;  /* 0x000000ff3b00720c */ /* 0x000fda0003f05270 */
[----:B------:R-:W-:Y:S05]  /*4500*/  @!P0 BRA `(.L_x_294) ;  /* 0x0000000000f08947 */ /* 0x000fea0003800000 */
[----:B-1----:R-:W-:Y:S02]  /*4510*/  IADD3 R30, PT, PT, R59, -0x1, RZ ;  /* 0xffffffff3b1e7810 */ /* 0x002fe40007ffe0ff */
        /* <DEDUP_REMOVED lines=31> */
.L_x_299:
        /* <DEDUP_REMOVED lines=18> */
.L_x_300:
        /* <DEDUP_REMOVED lines=9> */
.L_x_301:
[----:B------:R-:W-:Y:S05]  /*48c0*/  BSYNC.RECONVERGENT B0 ;  /* 0x0000000000007941 */ /* 0x000fea0003800200 */
.L_x_294:
[----:B------:R-:W5:Y:S01]  /*48d0*/  S2UR UR7, SR_CgaCtaId ;  /* 0x00000000000779c3 */ /* 0x000f620000008800 */
[----:B------:R-:W-:Y:S01]  /*48e0*/  UMOV UR6, 0x400 ;  /* 0x0000040000067882 */ /* 0x000fe20000000000 */
[----:B------:R-:W-:Y:S01]  /*48f0*/  SHF.L.U32 R47, R47, 0x10, RZ ;  /* 0x000000102f2f7819 */ /* 0x000fe200000006ff */
[----:B------:R-:W0:Y:S01]  /*4900*/  LDCU.64 UR14, c[0x0][0x400] ;  /* 0x00008000ff0e77ac */ /* 0x000e220008000a00 */
[----:B------:R-:W-:Y:S02]  /*4910*/  SHF.L.U32 R81, R81, 0x10, RZ ;  /* 0x0000001051517819 */ /* 0x000fe400000006ff */
[----:B------:R-:W-:Y:S02]  /*4920*/  SHF.L.U32 R67, R67, 0x10, RZ ;  /* 0x0000001043437819 */ /* 0x000fe400000006ff */
[----:B------:R-:W-:Y:S02]  /*4930*/  SHF.L.U32 R45, R45, 0x10, RZ ;  /* 0x000000102d2d7819 */ /* 0x000fe400000006ff */
[----:B------:R-:W-:Y:S01]  /*4940*/  SHF.L.U32 R79, R79, 0x10, RZ ;  /* 0x000000104f4f7819 */ /* 0x000fe200000006ff */
[----:B------:R-:W-:Y:S01]  /*4950*/  FADD.FTZ R102, -R26, R67 ;  /* 0x000000431a667221 */ /* 0x000fe20000010100 */
[----:B-1--4-:R-:W-:Y:S01]  /*4960*/  SHF.L.U32 R33, R6, 0x10, RZ ;  /* 0x0000001006217819 */ /* 0x012fe200000006ff */
        /* <DEDUP_REMOVED lines=9> */
[----:B--2---:R-:W-:Y:S01]  /*4a00*/  SHF.L.U32 R37, R18, 0x10, RZ ;  /* 0x0000001012257819 */ /* 0x004fe200000006ff */
[C---:B------:R-:W-:Y:S01]  /*4a10*/  FADD.FTZ R84, -R26.reuse, R77 ;  /* 0x0000004d1a547221 */ /* 0x040fe20000010100 */
[----:B-----5:R-:W-:Y:S01]  /*4a20*/  ULEA UR6, UR7, UR6, 0x18 ;  /* 0x0000000607067291 */ /* 0x020fe2000f8ec0ff */
[----:B------:R-:W-:Y:S01]  /*4a30*/  SHF.L.U32 R71, R71, 0x10, RZ ;  /* 0x0000001047477819 */ /* 0x000fe200000006ff */
[----:B------:R-:W-:Y:S01]  /*4a40*/  FADD.FTZ R36, -R26, R35 ;  /* 0x000000231a247221 */ /* 0x000fe20000010100 */
        /* <DEDUP_REMOVED lines=12> */
[----:B------:R-:W-:-:S02]  /*4b10*/  SHF.L.U32 R82, R82, 0x10, RZ ;  /* 0x0000001052527819 */ /* 0x000fc400000006ff */
[----:B0--3--:R-:W-:Y:S01]  /*4b20*/  SHF.L.U32 R29, R14, 0x10, RZ ;  /* 0x000000100e1d7819 */ /* 0x009fe200000006ff */
[----:B------:R-:W-:-:S04]  /*4b30*/  FMUL.FTZ R28, R10, R83 ;  /* 0x000000530a1c7220 */ /* 0x000fc80000410000 */
[----:B------:R-:W-:Y:S01]  /*4b40*/  FADD.FTZ R38, -R26, R29 ;  /* 0x0000001d1a267221 */ /* 0x000fe20000010100 */
[----:B------:R-:W-:Y:S01]  /*4b50*/  SHF.L.U32 R29, R46, 0x10, RZ ;  /* 0x000000102e1d7819 */ /* 0x000fe200000006ff */
[----:B------:R-:W-:Y:S01]  /*4b60*/  FMUL.FTZ R26, R6, R83 ;  /* 0x00000053061a7220 */ /* 0x000fe20000410000 */
[----:B------:R-:W0:Y:S01]  /*4b70*/  LDS.64 R30, [UR6+0x88] ;  /* 0x00008806ff1e7984 */ /* 0x000e220008000a00 */
[----:B------:R-:W0:Y:S02]  /*4b80*/  LDCU UR6, c[0x0][0x42c] ;  /* 0x00008580ff0677ac */ /* 0x000e240008000800 */
[----:B0-----:R-:W-:Y:S01]  /*4b90*/  FMUL.FTZ R47, R30, UR6 ;  /* 0x000000061e2f7c20 */ /* 0x001fe20008410000 */
[----:B------:R-:W-:Y:S01]  /*4ba0*/  FMUL.FTZ R67, R31, UR6 ;  /* 0x000000061f437c20 */ /* 0x000fe20008410000 */
        /* <DEDUP_REMOVED lines=19> */
.L_x_302:
[----:B------:R-:W-:Y:S04]  /*4ce0*/  BSSY.RECONVERGENT B0, `(.L_x_303) ;  /* 0x0000014000007945 */ /* 0x000fe80003800200 */
[----:B------:R-:W-:Y:S05]  /*4cf0*/  @P6 BRA `(.L_x_304) ;  /* 0x0000000000486947 */ /* 0x000fea0003800000 */
[----:B------:R-:W0:Y:S01]  /*4d00*/  LDCU.64 UR12, c[0x0][0x3f8] ;  /* 0x00007f00ff0c77ac */ /* 0x000e220008000a00 */
[C-C-:B------:R-:W-:Y:S01]  /*4d10*/  FFMA.FTZ R31, R47.reuse, R26, R67.reuse ;  /* 0x0000001a2f1f7223 */ /* 0x140fe20000010043 */
[----:B------:R-:W-:Y:S01]  /*4d20*/  FFMA.FTZ R10, R47, R28, R67 ;  /* 0x0000001c2f0a7223 */ /* 0x000fe20000010043 */
[----:B------:R-:W-:Y:S01]  /*4d30*/  MOV R28, R88 ;  /* 0x00000058001c7202 */ /* 0x000fe20000000f00 */
        /* <DEDUP_REMOVED lines=14> */
.L_x_304:
[----:B------:R-:W-:Y:S05]  /*4e20*/  BSYNC.RECONVERGENT B0 ;  /* 0x0000000000007941 */ /* 0x000fea0003800200 */
.L_x_303:
[----:B------:R-:W-:Y:S01]  /*4e30*/  UISETP.NE.AND UP0, UPT, UR11, URZ, UPT ;  /* 0x000000ff0b00728c */ /* 0x000fe2000bf05270 */
[-C--:B------:R-:W-:Y:S01]  /*4e40*/  FMUL.FTZ R41, R36, R83.reuse ;  /* 0x0000005324297220 */ /* 0x080fe20000410000 */
[-C--:B------:R-:W-:Y:S01]  /*4e50*/  FMUL.FTZ R28, R32, R83.reuse ;  /* 0x00000053201c7220 */ /* 0x080fe20000410000 */
[-C--:B0-----:R-:W-:Y:S01]  /*4e60*/  FMUL.FTZ R30, R34, R83.reuse ;  /* 0x00000053221e7220 */ /* 0x081fe20000410000 */
[-C--:B------:R-:W-:Y:S01]  /*4e70*/  FMUL.FTZ R36, R38, R83.reuse ;  /* 0x0000005326247220 */ /* 0x080fe20000410000 */
[----:B------:R-:W-:Y:S01]  /*4e80*/  ISETP.GE.U32.AND P2, PT, R58, UR14, PT ;  /* 0x0000000e3a007c0c */ /* 0x000fe2000bf46070 */
        /* <DEDUP_REMOVED lines=11> */
[-C--:B------:R-:W-:Y:S01]  /*4f40*/  FMUL.FTZ R18, R96, R83.reuse ;  /* 0x0000005360127220 */ /* 0x080fe20000410000 */
[-C--:B------:R-:W-:Y:S01]  /*4f50*/  FMUL.FTZ R22, R98, R83.reuse ;  /* 0x0000005362167220 */ /* 0x080fe20000410000 */
[-C--:B------:R-:W-:Y:S01]  /*4f60*/  FMUL.FTZ R6, R100, R83.reuse ;  /* 0x0000005364067220 */ /* 0x080fe20000410000 */
[----:B------:R-:W-:Y:S01]  /*4f70*/  FMUL.FTZ R10, R102, R83 ;  /* 0x00000053660a7220 */ /* 0x000fe20000410000 */
[----:B------:R-:W-:Y:S01]  /*4f80*/  ISETP.GE.U32.AND P3, PT, R52, UR14, PT ;  /* 0x0000000e34007c0c */ /* 0x000fe2000bf66070 */
[--C-:B------:R-:W-:Y:S01]  /*4f90*/  FFMA.FTZ R73, R47, R28, R67.reuse ;  /* 0x0000001c2f497223 */ /* 0x100fe20000010043 */
[----:B------:R-:W-:Y:S01]  /*4fa0*/  ISETP.GE.AND.EX P2, PT, R9, UR15, PT, P2 ;  /* 0x0000000f09007c0c */ /* 0x000fe2000bf46320 */
        /* <DEDUP_REMOVED lines=10> */
[C-C-:B------:R-:W-:Y:S01]  /*5050*/  FFMA.FTZ R39, R47.reuse, R36, R67.reuse ;  /* 0x000000242f277223 */ /* 0x140fe20000010043 */
[C-C-:B------:R-:W-:Y:S01]  /*5060*/  FFMA.FTZ R40, R47.reuse, R38, R67.reuse ;  /* 0x000000262f287223 */ /* 0x140fe20000010043 */
[C-C-:B------:R-:W-:Y:S01]  /*5070*/  FFMA.FTZ R37, R47.reuse, R34, R67.reuse ;  /* 0x000000222f257223 */ /* 0x140fe20000010043 */
[C-C-:B------:R-:W-:Y:S01]  /*5080*/  FFMA.FTZ R26, R47.reuse, R32, R67.reuse ;  /* 0x000000202f1a7223 */ /* 0x140fe20000010043 */
[C-C-:B------:R-:W-:Y:S01]  /*5090*/  FFMA.FTZ R35, R47.reuse, R18, R67.reuse ;  /* 0x000000122f237223 */ /* 0x140fe20000010043 */
[C-C-:B------:R-:W-:Y:S01]  /*50a0*/  FFMA.FTZ R24, R47.reuse, R22, R67.reuse ;  /* 0x000000162f187223 */ /* 0x140fe20000010043 */
[C-C-:B------:R-:W-:Y:S01]  /*50b0*/  FFMA.FTZ R33, R47.reuse, R6, R67.reuse ;  /* 0x000000062f217223 */ /* 0x140fe20000010043 */
[----:B------:R-:W-:Y:S01]  /*50c0*/  FFMA.FTZ R14, R47, R10, R67 ;  /* 0x0000000a2f0e7223 */ /* 0x000fe20000010043 */
[----:B------:R-:W-:-:S02]  /*50d0*/  SHF.L.U32 R29, R44, 0x10, RZ ;  /* 0x000000102c1d7819 */ /* 0x000fc400000006ff */
        /* <DEDUP_REMOVED lines=20> */
.L_x_305:
        /* <DEDUP_REMOVED lines=18> */
.L_x_307:
[----:B------:R-:W-:Y:S05]  /*5340*/  BSYNC.RECONVERGENT B0 ;  /* 0x0000000000007941 */ /* 0x000fea0003800200 */
.L_x_306:
        /* <DEDUP_REMOVED lines=21> */
.L_x_308:
        /* <DEDUP_REMOVED lines=18> */
.L_x_310:
[----:B------:R-:W-:Y:S05]  /*55c0*/  BSYNC.RECONVERGENT B0 ;  /* 0x0000000000007941 */ /* 0x000fea0003800200 */
.L_x_309:
[----:B------:R-:W-:Y:S02]  /*55d0*/  SHF.L.U32 R12, R12, 0x10, RZ ;  /* 0x000000100c0c7819 */ /* 0x000fe400000006ff */
[----:B------:R-:W-:Y:S01]  /*55e0*/  SHF.L.U32 R76, R76, 0x10, RZ ;  /* 0x000000104c4c7819 */ /* 0x000fe200000006ff */
[----:B------:R-:W-:Y:S06]  /*55f0*/  BRA.U !UP0, `(.L_x_311) ;  /* 0x0000000108487547 */ /* 0x000fec000b800000 */
[----:B------:R-:W-:Y:S01]  /*5600*/  FFMA.FTZ R42, R27, R42, R66 ;  /* 0x0000002a1b2a7223 */ /* 0x000fe20000010042 */
[----:B------:R-:W-:-:S03]  /*5610*/  FFMA.FTZ R41, R64, R41, R65 ;  /* 0x0000002940297223 */ /* 0x000fc60000010041 */
[----:B01----:R-:W-:Y:S01]  /*5620*/  FMUL.FTZ R30, R42, -1.4426950216293334961 ;  /* 0xbfb8aa3b2a1e7820 */ /* 0x003fe20000410000 */
        /* <DEDUP_REMOVED lines=15> */
.L_x_311:
        /* <DEDUP_REMOVED lines=18> */
.L_x_313:
[----:B------:R-:W-:Y:S05]  /*5840*/  BSYNC.RECONVERGENT B0 ;  /* 0x0000000000007941 */ /* 0x000fea0003800200 */
.L_x_312:
        /* <DEDUP_REMOVED lines=21> */
.L_x_314:
        /* <DEDUP_REMOVED lines=9> */
[----:B------:R-:W-:Y:S01]  /*5a30*/  FMUL.FTZ R8, R8, R83 ;  /* 0x0000005308087220 */ /* 0x000fe20000410000 */
[----:B---3--:R-:W-:Y:S02]  /*5a40*/  IMAD R12, R15, UR6, RZ ;  /* 0x000000060f0c7c24 */ /* 0x008fe4000f8e02ff */
[----:B------:R-:W-:-:S04]  /*5a50*/  IMAD.WIDE.U32 R28, R55, UR6, R28 ;  /* 0x00000006371c7c25 */ /* 0x000fc8000f8e001c */
[----:B------:R-:W-:Y:S01]  /*5a60*/  IMAD R31, R55, UR7, R12 ;  /* 0x00000007371f7c24 */ /* 0x000fe2000f8e020c */
[----:B0-----:R-:W-:-:S04]  /*5a70*/  LEA R30, P0, R28, UR12, 0x1 ;  /* 0x0000000c1c1e7c11 */ /* 0x001fc8000f8008ff */
[----:B------:R-:W-:Y:S02]  /*5a80*/  IADD3 R31, PT, PT, R29, R31, RZ ;  /* 0x0000001f1d1f7210 */ /* 0x000fe40007ffe0ff */
[----:B------:R-:W-:Y:S02]  /*5a90*/  F2FP.BF16.F32.PACK_AB R29, R8, R39 ;  /* 0x00000027081d723e */ /* 0x000fe400000010ff */
[----:B------:R-:W-:-:S05]  /*5aa0*/  LEA.HI.X R31, R28, UR13, R31, 0x1, P0 ;  /* 0x0000000d1c1f7c11 */ /* 0x000fca00080f0c1f */
[----:B------:R3:W-:Y:S02]  /*5ab0*/  STG.E desc[UR8][R30.64], R29 ;  /* 0x0000001d1e007986 */ /* 0x0007e4000c101908 */
.L_x_316:
[----:B------:R-:W-:Y:S05]  /*5ac0*/  BSYNC.RECONVERGENT B0 ;  /* 0x0000000000007941 */ /* 0x000fea0003800200 */
.L_x_315:
        /* <DEDUP_REMOVED lines=11> */
[----:B0123--:R-:W0:Y:S08]  /*5b80*/  MUFU.RCP R29, R12 ;  /* 0x0000000c001d7308 */ /* 0x00fe300000001000 */
        /* <DEDUP_REMOVED lines=9> */
.L_x_317:
[----:B------:R-:W-:Y:S01]  /*5c20*/  BSSY.RECONVERGENT B0, `(.L_x_318) ;  /* 0x0000012000007945 */ /* 0x000fe20003800200 */
[----:B------:R-:W-:Y:S01]  /*5c30*/  FFMA.FTZ R20, R64, R20, -R37 ;  /* 0x0000001440147223 */ /* 0x000fe20000010825 */
[----:B------:R-:W-:Y:S02]  /*5c40*/  FFMA.FTZ R8, R27, R72, -R26 ;  /* 0x000000481b087223 */ /* 0x000fe4000001081a */
[----:B------:R-:W-:Y:S05]  /*5c50*/  @P4 BRA `(.L_x_319) ;  /* 0x0000000000384947 */ /* 0x000fea0003800000 */
[----:B------:R-:W4:Y:S01]  /*5c60*/  LDCU.64 UR6, c[0x0][0x3f8] ;  /* 0x00007f00ff0677ac */ /* 0x000f220008000a00 */
[----:B------:R-:W-:Y:S01]  /*5c70*/  MOV R28, R88 ;  /* 0x00000058001c7202 */ /* 0x000fe20000000f00 */
[----:B------:R-:W-:Y:S01]  /*5c80*/  FMUL.FTZ R8, R8, R83 ;  /* 0x0000005308087220 */ /* 0x000fe20000410000 */
[----:B0123--:R-:W-:Y:S01]  /*5c90*/  MOV R29, R87 ;  /* 0x00000057001d7202 */ /* 0x00ffe20000000f00 */
[----:B------:R-:W0:Y:S01]  /*5ca0*/  LDCU.64 UR12, c[0x0][0x380] ;  /* 0x00007000ff0c77ac */ /* 0x000e220008000a00 */
[----:B----4-:R-:W-:Y:S02]  /*5cb0*/  IMAD R37, R17, UR6, RZ ;  /* 0x0000000611257c24 */ /* 0x010fe4000f8e02ff */
        /* <DEDUP_REMOVED lines=8> */
.L_x_319:
[----:B------:R-:W-:Y:S05]  /*5d40*/  BSYNC.RECONVERGENT B0 ;  /* 0x0000000000007941 */ /* 0x000fea0003800200 */
.L_x_318:
        /* <DEDUP_REMOVED lines=21> */
.L_x_320:
[----:B------:R-:W-:Y:S01]  /*5ea0*/  BSSY.RECONVERGENT B0, `(.L_x_321) ;  /* 0x0000012000007945 */ /* 0x000fe20003800200 */
[----:B------:R-:W-:Y:S01]  /*5eb0*/  FFMA.FTZ R8, R64, R23, -R35 ;  /* 0x0000001740087223 */ /* 0x000fe20000010823 */
[----:B------:R-:W-:Y:S02]  /*5ec0*/  FFMA.FTZ R24, R27, R70, -R24 ;  /* 0x000000461b187223 */ /* 0x000fe40000010818 */
[----:B------:R-:W-:Y:S05]  /*5ed0*/  @P5 BRA `(.L_x_322) ;  /* 0x0000000000385947 */ /* 0x000fea0003800000 */
[----:B------:R-:W5:Y:S01]  /*5ee0*/  LDCU.64 UR6, c[0x0][0x3f8] ;  /* 0x00007f00ff0677ac */ /* 0x000f620008000a00 */
[----:B------:R-:W-:Y:S01]  /*5ef0*/  MOV R22, R88 ;  /* 0x0000005800167202 */ /* 0x000fe20000000f00 */
[----:B01234-:R-:W-:Y:S01]  /*5f00*/  FMUL.FTZ R31, R8, R83 ;  /* 0x00000053081f7220 */ /* 0x01ffe20000410000 */
[----:B------:R-:W-:Y:S01]  /*5f10*/  MOV R23, R87 ;  /* 0x0000005700177202 */ /* 0x000fe20000000f00 */
[----:B------:R-:W0:Y:S01]  /*5f20*/  LDCU.64 UR12, c[0x0][0x380] ;  /* 0x00007000ff0c77ac */ /* 0x000e220008000a00 */
[----:B------:R-:W-:Y:S01]  /*5f30*/  FMUL.FTZ R8, R24, R83 ;  /* 0x0000005318087220 */ /* 0x000fe20000410000 */
[----:B-----5:R-:W-:Y:S02]  /*5f40*/  IMAD R12, R19, UR6, RZ ;  /* 0x00000006130c7c24 */ /* 0x020fe4000f8e02ff */
[----:B------:R-:W-:-:S04]  /*5f50*/  IMAD.WIDE.U32 R28, R53, UR6, R22 ;  /* 0x00000006351c7c25 */ /* 0x000fc8000f8e0016 */
[----:B------:R-:W-:Y:S01]  /*5f60*/  IMAD R23, R53, UR7, R12 ;  /* 0x0000000735177c24 */ /* 0x000fe2000f8e020c */
[----:B0-----:R-:W-:-:S04]  /*5f70*/  LEA R22, P0, R28, UR12, 0x1 ;  /* 0x0000000c1c167c11 */ /* 0x001fc8000f8008ff */
[----:B------:R-:W-:Y:S02]  /*5f80*/  IADD3 R23, PT, PT, R29, R23, RZ ;  /* 0x000000171d177210 */ /* 0x000fe40007ffe0ff */
[----:B------:R-:W-:Y:S02]  /*5f90*/  F2FP.BF16.F32.PACK_AB R29, R8, R31 ;  /* 0x0000001f081d723e */ /* 0x000fe400000010ff */
[----:B------:R-:W-:-:S05]  /*5fa0*/  LEA.HI.X R23, R28, UR13, R23, 0x1, P0 ;  /* 0x0000000d1c177c11 */ /* 0x000fca00080f0c17 */
[----:B------:R0:W-:Y:S02]  /*5fb0*/  STG.E desc[UR8][R22.64], R29 ;  /* 0x0000001d16007986 */ /* 0x0001e4000c101908 */
.L_x_322:
[----:B------:R-:W-:Y:S05]  /*5fc0*/  BSYNC.RECONVERGENT B0 ;  /* 0x0000000000007941 */ /* 0x000fea0003800200 */
.L_x_321:
        /* <DEDUP_REMOVED lines=11> */
[----:B------:R-:W1:Y:S08]  /*6080*/  MUFU.RCP R12, R12 ;  /* 0x0000000c000c7308 */ /* 0x000e700000001000 */
[----:B------:R-:W0:Y:S01]  /*6090*/  MUFU.RCP R23, R18 ;  /* 0x0000001200177308 */ /* 0x000e220000001000 */
[----:B-1234-:R-:W-:Y:S01]  /*60a0*/  FADD.FTZ R29, -R12, 1 ;  /* 0x3f8000000c1d7421 */ /* 0x01efe20000010100 */
[----:B------:R-:W-:-:S03]  /*60b0*/  FMUL.FTZ R25, R25, R12 ;  /* 0x0000000c19197220 */ /* 0x000fc60000410000 */
[----:B------:R-:W-:Y:S01]  /*60c0*/  FFMA.FTZ R6, R6, R29, 1 ;  /* 0x3f80000006067423 */ /* 0x000fe2000001001d */
[----:B0-----:R-:W-:Y:S01]  /*60d0*/  FADD.FTZ R31, -R23, 1 ;  /* 0x3f800000171f7421 */ /* 0x001fe20000010100 */
[----:B------:R-:W-:Y:S02]  /*60e0*/  FMUL.FTZ R68, R68, R23 ;  /* 0x0000001744447220 */ /* 0x000fe40000410000 */
[----:B------:R-:W-:Y:S01]  /*60f0*/  FMUL.FTZ R25, R25, R6 ;  /* 0x0000000619197220 */ /* 0x000fe20000410000 */
[----:B------:R-:W-:-:S04]  /*6100*/  FFMA.FTZ R31, R10, R31, 1 ;  /* 0x3f8000000a1f7423 */ /* 0x000fc8000001001f */
[----:B------:R-:W-:-:S07]  /*6110*/  FMUL.FTZ R68, R68, R31 ;  /* 0x0000001f44447220 */ /* 0x000fce0000410000 */
.L_x_323:
[----:B------:R-:W-:Y:S01]  /*6120*/  ISETP.GE.AND.EX P3, PT, R21, UR15, PT, P3 ;  /* 0x0000000f15007c0c */ /* 0x000fe2000bf66330 */
[----:B------:R-:W-:Y:S01]  /*6130*/  FFMA.FTZ R64, R64, R25, -R33 ;  /* 0x0000001940407223 */ /* 0x000fe20000010821 */
[----:B------:R-:W-:Y:S01]  /*6140*/  FFMA.FTZ R14, R27, R68, -R14 ;  /* 0x000000441b0e7223 */ /* 0x000fe2000001080e */
[----:B------:R-:W-:Y:S02]  /*6150*/  BSSY.RECONVERGENT B0, `(.L_x_324) ;  /* 0x000000f000007945 */ /* 0x000fe40003800200 */
[-C--:B------:R-:W-:Y:S01]  /*6160*/  FMUL.FTZ R25, R64, R83.reuse ;  /* 0x0000005340197220 */ /* 0x080fe20000410000 */
[----:B------:R-:W-:-:S07]  /*6170*/  FMUL.FTZ R14, R14, R83 ;  /* 0x000000530e0e7220 */ /* 0x000fce0000410000 */
[----:B------:R-:W-:Y:S05]  /*6180*/  @P3 BRA `(.L_x_325) ;  /* 0x00000000002c3947 */ /* 0x000fea0003800000 */
[----:B------:R-:W0:Y:S01]  /*6190*/  LDCU.64 UR6, c[0x0][0x3f8] ;  /* 0x00007f00ff0677ac */ /* 0x000e220008000a00 */
[----:B------:R-:W-:Y:S02]  /*61a0*/  MOV R86, R88 ;  /* 0x0000005800567202 */ /* 0x000fe40000000f00 */
[----:B------:R-:W-:Y:S01]  /*61b0*/  F2FP.BF16.F32.PACK_AB R25, R14, R25 ;  /* 0x000000190e19723e */ /* 0x000fe200000010ff */
[----:B------:R-:W5:Y:S01]  /*61c0*/  LDCU.64 UR12, c[0x0][0x380] ;  /* 0x00007000ff0c77ac */ /* 0x000f620008000a00 */
[----:B0-----:R-:W-:Y:S02]  /*61d0*/  IMAD R23, R21, UR6, RZ ;  /* 0x0000000615177c24 */ /* 0x001fe4000f8e02ff */
[----:B------:R-:W-:-:S04]  /*61e0*/  IMAD.WIDE.U32 R86, R52, UR6, R86 ;  /* 0x0000000634567c25 */ /* 0x000fc8000f8e0056 */
[----:B------:R-:W-:Y:S01]  /*61f0*/  IMAD R23, R52, UR7, R23 ;  /* 0x0000000734177c24 */ /* 0x000fe2000f8e0217 */
[----:B-----5:R-:W-:-:S04]  /*6200*/  LEA R22, P0, R86, UR12, 0x1 ;  /* 0x0000000c56167c11 */ /* 0x020fc8000f8008ff */
[----:B------:R-:W-:-:S04]  /*6210*/  IADD3 R23, PT, PT, R87, R23, RZ ;  /* 0x0000001757177210 */ /* 0x000fc80007ffe0ff */
[----:B------:R-:W-:-:S05]  /*6220*/  LEA.HI.X R23, R86, UR13, R23, 0x1, P0 ;  /* 0x0000000d56177c11 */ /* 0x000fca00080f0c17 */
[----:B------:R0:W-:Y:S02]  /*6230*/  STG.E desc[UR8][R22.64], R25 ;  /* 0x0000001916007986 */ /* 0x0001e4000c101908 */
.L_x_325:
[----:B------:R-:W-:Y:S05]  /*6240*/  BSYNC.RECONVERGENT B0 ;  /* 0x0000000000007941 */ /* 0x000fea0003800200 */
.L_x_324:
[----:B------:R-:W-:Y:S02]  /*6250*/  IADD3 R48, PT, PT, R3, R48, RZ ;  /* 0x0000003003307210 */ /* 0x000fe40007ffe0ff */
[----:B------:R-:W-:Y:S02]  /*6260*/  IADD3 R49, PT, PT, R49, 0x1, RZ ;  /* 0x0000000131317810 */ /* 0x000fe40007ffe0ff */
[----:B------:R-:W-:-:S13]  /*6270*/  ISETP.GE.AND P0, PT, R48, UR4, PT ;  /* 0x0000000430007c0c */ /* 0x000fda000bf06270 */
[----:B------:R-:W-:Y:S05]  /*6280*/  @!P0 BRA `(.L_x_326) ;  /* 0xffffffa000308947 */ /* 0x000fea000383ffff */
.L_x_283:
[----:B------:R-:W5:Y:S01]  /*6290*/  LDC R6, c[0x0][0x370] ;  /* 0x0000dc00ff067b82 */ /* 0x000f620000000800 */
[----:B------:R-:W-:Y:S01]  /*62a0*/  ISETP.NE.AND P2, PT, R2, RZ, PT ;  /* 0x000000ff0200720c */ /* 0x000fe20003f45270 */
[----:B------:R-:W-:Y:S06]  /*62b0*/  BSSY.RECONVERGENT B0, `(.L_x_327) ;  /* 0x0000011000007945 */ /* 0x000fec0003800200 */
[----:B------:R-:W0:Y:S08]  /*62c0*/  LDC R7, c[0x0][0x374] ;  /* 0x0000dd00ff077b82 */ /* 0x000e300000000800 */
[----:B------:R-:W1:Y:S01]  /*62d0*/  LDC.64 R4, c[0x0][0x3c8] ;  /* 0x0000f200ff047b82 */ /* 0x000e620000000a00 */
[----:B-----5:R-:W-:-:S02]  /*62e0*/  ISETP.NE.AND P1, PT, R6, 0x1, PT ;  /* 0x000000010600780c */ /* 0x020fc40003f25270 */
[----:B------:R-:W-:Y:S02]  /*62f0*/  IADD3 R8, PT, PT, R6, -0x1, RZ ;  /* 0xffffffff06087810 */ /* 0x000fe40007ffe0ff */
[----:B0-----:R-:W-:-:S04]  /*6300*/  IADD3 R3, PT, PT, R7, -0x1, RZ ;  /* 0xffffffff07037810 */ /* 0x001fc80007ffe0ff */
[----:B------:R-:W-:Y:S02]  /*6310*/  ISETP.NE.AND P0, PT, R0, R3, PT ;  /* 0x000000030000720c */ /* 0x000fe40003f05270 */
[----:B------:R-:W-:Y:S02]  /*6320*/  SHF.L.U32 R0, R7, 0x1, RZ ;  /* 0x0000000107007819 */ /* 0x000fe400000006ff */
[----:B------:R-:W-:Y:S02]  /*6330*/  ISETP.NE.OR P0, PT, R8, UR10, P0 ;  /* 0x0000000a08007c0c */ /* 0x000fe40008705670 */
[----:B------:R-:W-:-:S05]  /*6340*/  SEL R3, R0, RZ, P1 ;  /* 0x000000ff00037207 */ /* 0x000fca0000800000 */
[----:B-1----:R-:W-:Y:S01]  /*6350*/  IMAD.WIDE.U32 R4, R3, 0x4, R4 ;  /* 0x0000000403047825 */ /* 0x002fe200078e0004 */
[----:B------:R-:W-:Y:S06]  /*6360*/  @P2 BRA `(.L_x_328) ;  /* 0x0000000000142947 */ /* 0x000fec0003800000 */
[----:B------:R-:W-:Y:S01]  /*6370*/  HFMA2 R3, -RZ, RZ, 0, 5.9604644775390625e-08 ;  /* 0x00000001ff037431 */ /* 0x000fe200000001ff */
[----:B------:R-:W-:Y:S06]  /*6380*/  MEMBAR.ALL.GPU ;  /* 0x0000000000007992 */ /* 0x000fec000000a000 */
[----:B------:R-:W-:-:S00]  /*6390*/  ERRBAR ;  /* 0x00000000000079ab */ /* 0x000fc00000000000 */
[----:B------:R-:W-:Y:S06]  /*63a0*/  CGAERRBAR ;  /* 0x00000000000075ab */ /* 0x000fec0000000000 */
[----:B------:R0:W-:Y:S02]  /*63b0*/  REDG.E.ADD.S32.STRONG.GPU desc[UR8][R4.64], R3 ;  /* 0x000000030400798e */ /* 0x0001e4000c12e308 */
.L_x_328:
[----:B------:R-:W-:Y:S05]  /*63c0*/  BSYNC.RECONVERGENT B0 ;  /* 0x0000000000007941 */ /* 0x000fea0003800200 */
.L_x_327:
[----:B------:R-:W-:Y:S05]  /*63d0*/  @P0 EXIT ;  /* 0x000000000000094d */ /* 0x000fea0003800000 */
[----:B------:R-:W-:Y:S05]  /*63e0*/  @P2 BRA `(.L_x_329) ;  /* 0x0000000000202947 */ /* 0x000fea0003800000 */
[----:B------:R-:W-:-:S05]  /*63f0*/  IMAD R0, R6, R7, RZ ;  /* 0x0000000706007224 */ /* 0x000fca00078e02ff */
[----:B------:R-:W-:-:S13]  /*6400*/  ISETP.NE.AND P0, PT, R0, -0x1, PT ;  /* 0xffffffff0000780c */ /* 0x000fda0003f05270 */
[----:B------:R-:W-:Y:S05]  /*6410*/  @!P0 BRA `(.L_x_329) ;  /* 0x0000000000148947 */ /* 0x000fea0003800000 */
.L_x_330:
[----:B0-----:R-:W5:Y:S04]  /*6420*/  LDG.E.STRONG.GPU R3, desc[UR8][R4.64] ;  /* 0x0000000804037981 */ /* 0x001f68000c1ef900 */
[----:B-----5:R-:W-:Y:S01]  /*6430*/  CCTL.IVALL ;  /* 0x00000000ff00798f */ /* 0x020fe20002000000 */
[----:B------:R-:W-:Y:S05]  /*6440*/  YIELD ;  /* 0x0000000000007946 */ /* 0x000fea0003800000 */
[----:B------:R-:W-:-:S13]  /*6450*/  ISETP.NE.AND P0, PT, R3, R0, PT ;  /* 0x000000000300720c */ /* 0x000fda0003f05270 */
[----:B------:R-:W-:Y:S05]  /*6460*/  @P0 BRA `(.L_x_330) ;  /* 0xfffffffc00ec0947 */ /* 0x000fea000383ffff */
.L_x_329:
        /* <DEDUP_REMOVED lines=39> */
[----:B--234-:R-:W-:Y:S02]  /*66e0*/  LEA.HI R31, P2, R11, R8, RZ, 0x1 ;  /* 0x000000080b1f7211 */ /* 0x01cfe400078508ff */
        /* <DEDUP_REMOVED lines=19> */
[----:B------:R-:W-:Y:S01]  /*6820*/  UMOV UR4, URZ ;  /* 0x000000ff00047c82 */ /* 0x000fe20008000000 */
[----:B------:R-:W-:-:S02]  /*6830*/  SHF.L.U64.HI R30, R3, 0x2, R0 ;  /* 0x00000002031e7819 */ /* 0x000fc40000010200 */
[----:B------:R-:W-:Y:S02]  /*6840*/  SHF.L.U64.HI R26, R31, 0x2, R32 ;  /* 0x000000021f1a7819 */ /* 0x000fe40000010220 */
[C---:B0-----:R-:W-:Y:S02]  /*6850*/  IADD3 R22, P2, PT, R20.reuse, UR10, RZ ;  /* 0x0000000a14167c10 */ /* 0x041fe4000ff5e0ff */
[----:B------:R-:W-:Y:S02]  /*6860*/  IADD3 R33, PT, PT, R7, UR4, RZ ;  /* 0x0000000407217c10 */ /* 0x000fe4000fffe0ff */
[----:B-1----:R-:W-:Y:S02]  /*6870*/  IADD3 R24, P1, PT, R20, UR6, RZ ;  /* 0x0000000614187c10 */ /* 0x002fe4000ff3e0ff */
[----:B------:R-:W-:Y:S01]  /*6880*/  MOV R2, R6 ;  /* 0x0000000600027202 */ /* 0x000fe20000000f00 */
[----:B------:R-:W-:Y:S01]  /*6890*/  IMAD.WIDE.U32 R6, R4, 0x4, RZ ;  /* 0x0000000404067825 */ /* 0x000fe200078e00ff */
[----:B------:R-:W-:-:S02]  /*68a0*/  IADD3.X R23, PT, PT, R21, UR11, RZ, P2, !PT ;  /* 0x0000000b15177c10 */ /* 0x000fc400097fe4ff */
[----:B------:R-:W-:Y:S02]  /*68b0*/  IADD3.X R25, PT, PT, R21, UR7, RZ, P1, !PT ;  /* 0x0000000715197c10 */ /* 0x000fe40008ffe4ff */
[----:B------:R-:W-:Y:S02]  /*68c0*/  IADD3 R16, P2, PT, RZ, -R9, RZ ;  /* 0x80000009ff107210 */ /* 0x000fe40007f5e0ff */
[----:B--2---:R-:W-:Y:S02]  /*68d0*/  IADD3 R20, P1, PT, R20, UR12, RZ ;  /* 0x0000000c14147c10 */ /* 0x004fe4000ff3e0ff */
[----:B------:R-:W-:Y:S02]  /*68e0*/  SHF.L.U32 R9, R5, 0x2, RZ ;  /* 0x0000000205097819 */ /* 0x000fe400000006ff */
[----:B------:R-:W-:Y:S02]  /*68f0*/  IADD3.X R21, PT, PT, R21, UR13, RZ, P1, !PT ;  /* 0x0000000d15157c10 */ /* 0x000fe40008ffe4ff */
[----:B------:R-:W-:-:S02]  /*6900*/  IADD3 R28, PT, PT, R7, R9, RZ ;  /* 0x00000009071c7210 */ /* 0x000fc40007ffe0ff */
[----:B------:R-:W-:-:S07]  /*6910*/  IADD3.X R18, PT, PT, RZ, -0x1, RZ, P2, !PT ;  /* 0xffffffffff127810 */ /* 0x000fce00017fe4ff */
.L_x_333:
        /* <DEDUP_REMOVED lines=14> */
[----:B------:R-:W-:-:S04]  /*6a00*/  IADD3 R16, P1, PT, R16, 0x1, RZ ;  /* 0x0000000110107810 */ /* 0x000fc80007f3e0ff */
[----:B------:R-:W-:Y:S02]  /*6a10*/  IADD3.X R18, PT, PT, RZ, R18, RZ, P1, !PT ;  /* 0x00000012ff127210 */ /* 0x000fe40000ffe4ff */
[----:B------:R-:W-:-:S04]  /*6a20*/  ISETP.NE.U32.AND P1, PT, R16, RZ, PT ;  /* 0x000000ff1000720c */ /* 0x000fc80003f25070 */
[----:B------:R-:W-:Y:S02]  /*6a30*/  ISETP.NE.AND.EX P1, PT, R18, RZ, PT, P1 ;  /* 0x000000ff1200720c */ /* 0x000fe40003f25310 */
[----:B------:R-:W-:Y:S02]  /*6a40*/  IADD3 R24, P2, PT, R24, 0x700, RZ ;  /* 0x0000070018187810 */ /* 0x000fe40007f5e0ff */
[----:B------:R-:W-:Y:S02]  /*6a50*/  IADD3 R22, P3, PT, R22, 0x700, RZ ;  /* 0x0000070016167810 */ /* 0x000fe40007f7e0ff */
[----:B------:R-:W-:Y:S02]  /*6a60*/  IADD3.X R25, PT, PT, RZ, R25, RZ, P2, !PT ;  /* 0x00000019ff197210 */ /* 0x000fe400017fe4ff */
[----:B--2---:R-:W-:Y:S02]  /*6a70*/  F2FP.BF16.F32.PACK_AB R17, R11, R8 ;  /* 0x000000080b11723e */ /* 0x004fe400000010ff */
[----:B------:R-:W-:-:S02]  /*6a80*/  MOV R8, R20 ;  /* 0x0000001400087202 */ /* 0x000fc40000000f00 */
[-C--:B------:R-:W-:Y:S02]  /*6a90*/  MOV R11, R23.reuse ;  /* 0x00000017000b7202 */ /* 0x080fe40000000f00 */
[----:B---3--:R-:W-:Y:S01]  /*6aa0*/  F2FP.BF16.F32.PACK_AB R19, R15, R12 ;  /* 0x0000000c0f13723e */ /* 0x008fe200000010ff */
[----:B------:R0:W-:Y:S04]  /*6ab0*/  STG.E desc[UR8][R8.64], R17 ;  /* 0x0000001108007986 */ /* 0x0001e8000c101908 */
[----:B------:R0:W-:Y:S01]  /*6ac0*/  STG.E desc[UR8][R10.64], R19 ;  /* 0x000000130a007986 */ /* 0x0001e2000c101908 */
[----:B------:R-:W-:Y:S02]  /*6ad0*/  IADD3 R20, P4, PT, R20, 0x700, RZ ;  /* 0x0000070014147810 */ /* 0x000fe40007f9e0ff */
[----:B------:R-:W-:-:S02]  /*6ae0*/  IADD3.X R23, PT, PT, RZ, R23, RZ, P3, !PT ;  /* 0x00000017ff177210 */ /* 0x000fc40001ffe4ff */
[----:B------:R-:W-:Y:S01]  /*6af0*/  IADD3.X R21, PT, PT, RZ, R21, RZ, P4, !PT ;  /* 0x00000015ff157210 */ /* 0x000fe200027fe4ff */
[----:B------:R-:W-:Y:S08]  /*6b00*/  @P1 BRA `(.L_x_333) ;  /* 0xfffffffc00841947 */ /* 0x000ff0000383ffff */
.L_x_332:
[----:B------:R-:W-:Y:S05]  /*6b10*/  BSYNC.RECONVERGENT B0 ;  /* 0x0000000000007941 */ /* 0x000fea0003800200 */
.L_x_331:
[----:B------:R-:W-:Y:S05]  /*6b20*/  @!P0 EXIT ;  /* 0x000000000000894d */ /* 0x000fea0003800000 */
[C---:B------:R-:W-:Y:S01]  /*6b30*/  SHF.L.U64.HI R37, R31.reuse, 0x2, R32 ;  /* 0x000000021f257819 */ /* 0x040fe20000010220 */
[----:B------:R-:W1:Y:S01]  /*6b40*/  LDCU.64 UR4, c[0x0][0x3d8] ;  /* 0x00007b00ff0477ac */ /* 0x000e620008000a00 */
[----:B------:R-:W-:Y:S02]  /*6b50*/  SHF.L.U32 R39, R31, 0x2, RZ ;  /* 0x000000021f277819 */ /* 0x000fe400000006ff */
[C---:B------:R-:W-:Y:S01]  /*6b60*/  SHF.L.U64.HI R29, R4.reuse, 0x2, R5 ;  /* 0x00000002041d7819 */ /* 0x040fe20000010205 */
[----:B------:R-:W2:Y:S01]  /*6b70*/  LDCU.64 UR6, c[0x0][0x388] ;  /* 0x00007100ff0677ac */ /* 0x000ea20008000a00 */
[----:B------:R-:W-:Y:S02]  /*6b80*/  SHF.L.U32 R27, R4, 0x2, RZ ;  /* 0x00000002041b7819 */ /* 0x000fe400000006ff */
[C---:B------:R-:W-:Y:S01]  /*6b90*/  SHF.L.U64.HI R31, R3.reuse, 0x2, R0 ;  /* 0x00000002031f7819 */ /* 0x040fe20000010200 */
[----:B------:R-:W3:Y:S01]  /*6ba0*/  LDCU.64 UR10, c[0x0][0x390] ;  /* 0x00007200ff0a77ac */ /* 0x000ee20008000a00 */
[----:B------:R-:W-:-:S07]  /*6bb0*/  SHF.L.U32 R35, R3, 0x2, RZ ;  /* 0x0000000203237819 */ /* 0x000fce00000006ff */
.L_x_334:
[C---:B------:R-:W-:Y:S02]  /*6bc0*/  SHF.L.U32 R24, R2.reuse, 0x2, RZ ;  /* 0x0000000202187819 */ /* 0x040fe400000006ff */
[----:B------:R-:W-:Y:S02]  /*6bd0*/  SHF.L.U64.HI R26, R2, 0x2, R33 ;  /* 0x00000002021a7819 */ /* 0x000fe40000010221 */
[----:B-1----:R-:W-:-:S04]  /*6be0*/  IADD3 R4, P0, PT, R24, UR4, RZ ;  /* 0x0000000418047c10 */ /* 0x002fc8000ff1e0ff */
[----:B----4-:R-:W-:Y:S02]  /*6bf0*/  IADD3.X R5, PT, PT, R26, UR5, RZ, P0, !PT ;  /* 0x000000051a057c10 */ /* 0x010fe400087fe4ff */
[C---:B------:R-:W-:Y:S02]  /*6c00*/  IADD3 R6, P0, PT, R4.reuse, R35, RZ ;  /* 0x0000002304067210 */ /* 0x040fe40007f1e0ff */
[C---:B0-----:R-:W-:Y:S02]  /*6c10*/  IADD3 R10, P2, PT, R4.reuse, R39, RZ ;  /* 0x00000027040a7210 */ /* 0x041fe40007f5e0ff */
[C---:B------:R-:W-:Y:S02]  /*6c20*/  IADD3.X R7, PT, PT, R5.reuse, R31, RZ, P0, !PT ;  /* 0x0000001f05077210 */ /* 0x040fe400007fe4ff */
[----:B------:R-:W-:Y:S02]  /*6c30*/  IADD3 R8, P1, PT, R4, R27, RZ ;  /* 0x0000001b04087210 */ /* 0x000fe40007f3e0ff */
[----:B------:R-:W4:Y:S01]  /*6c40*/  LDG.E R4, desc[UR8][R4.64] ;  /* 0x0000000804047981 */ /* 0x000f22000c1e1900 */
[----:B------:R-:W-:-:S02]  /*6c50*/  IADD3.X R11, PT, PT, R5, R37, RZ, P2, !PT ;  /* 0x00000025050b7210 */ /* 0x000fc400017fe4ff */
[----:B------:R-:W-:Y:S01]  /*6c60*/  IADD3.X R9, PT, PT, R5, R29, RZ, P1, !PT ;  /* 0x0000001d05097210 */ /* 0x000fe20000ffe4ff */
[----:B------:R-:W4:Y:S04]  /*6c70*/  LDG.E R7, desc[UR8][R6.64] ;  /* 0x0000000806077981 */ /* 0x000f28000c1e1900 */
[----:B------:R-:W5:Y:S04]  /*6c80*/  LDG.E R8, desc[UR8][R8.64] ;  /* 0x0000000808087981 */ /* 0x000f68000c1e1900 */
[----:B------:R-:W5:Y:S01]  /*6c90*/  LDG.E R11, desc[UR8][R10.64] ;  /* 0x000000080a0b7981 */ /* 0x000f62000c1e1900 */
[----:B------:R-:W-:-:S02]  /*6ca0*/  LOP3.LUT R16, R24, 0xfffffffc, RZ, 0xc0, !PT ;  /* 0xfffffffc18107812 */ /* 0x000fc400078ec0ff */
[----:B------:R-:W-:Y:S02]  /*6cb0*/  LOP3.LUT R15, R26, 0x1, RZ, 0xc0, !PT ;  /* 0x000000011a0f7812 */ /* 0x000fe400078ec0ff */
[----:B--2---:R-:W-:-:S04]  /*6cc0*/  IADD3 R12, P0, PT, R16, UR6, RZ ;  /* 0x00000006100c7c10 */ /* 0x004fc8000ff1e0ff */
[C---:B------:R-:W-:Y:S02]  /*6cd0*/  IADD3.X R13, PT, PT, R15.reuse, UR7, RZ, P0, !PT ;  /* 0x000000070f0d7c10 */ /* 0x040fe400087fe4ff */
[C---:B---3--:R-:W-:Y:S02]  /*6ce0*/  IADD3 R14, P0, PT, R16.reuse, UR10, RZ ;  /* 0x0000000a100e7c10 */ /* 0x048fe4000ff1e0ff */
[----:B------:R-:W-:Y:S02]  /*6cf0*/  IADD3 R16, P1, PT, R16, UR4, RZ ;  /* 0x0000000410107c10 */ /* 0x000fe4000ff3e0ff */
[----:B------:R-:W-:Y:S02]  /*6d00*/  IADD3.X R15, PT, PT, R15, UR11, RZ, P0, !PT ;  /* 0x0000000b0f0f7c10 */ /* 0x000fe400087fe4ff */
[----:B----4-:R-:W-:Y:S02]  /*6d10*/  F2FP.BF16.F32.PACK_AB R19, R7, R4 ;  /* 0x000000040713723e */ /* 0x010fe400000010ff */
[----:B------:R-:W-:-:S04]  /*6d20*/  LOP3.LUT R4, R26, 0x3, RZ, 0xc0, !PT ;  /* 0x000000031a047812 */ /* 0x000fc800078ec0ff */
        /* <DEDUP_REMOVED lines=11> */
[----:B0-----:R-:W2:Y:S04]  /*6de0*/  LDG.E R19, desc[UR8][R4.64+0x700] ;  /* 0x0007000804137981 */ /* 0x001ea8000c1e1900 */
[----:B------:R-:W3:Y:S04]  /*6df0*/  LDG.E R20, desc[UR8][R6.64+0x700] ;  /* 0x0007000806147981 */ /* 0x000ee8000c1e1900 */
[----:B------:R-:W3:Y:S01]  /*6e00*/  LDG.E R23, desc[UR8][R8.64+0x700] ;  /* 0x0007000808177981 */ /* 0x000ee2000c1e1900 */
[----:B------:R-:W-:-:S04]  /*6e10*/  IADD3 R12, P0, PT, R24, 0x700, RZ ;  /* 0x00000700180c7810 */ /* 0x000fc80007f1e0ff */
[----:B------:R-:W-:Y:S02]  /*6e20*/  IADD3.X R13, PT, PT, RZ, R26, RZ, P0, !PT ;  /* 0x0000001aff0d7210 */ /* 0x000fe400007fe4ff */
[----:B------:R-:W-:Y:S02]  /*6e30*/  LOP3.LUT R12, R12, 0xfffffffc, RZ, 0xc0, !PT ;  /* 0xfffffffc0c0c7812 */ /* 0x000fe400078ec0ff */
[----:B------:R-:W-:Y:S02]  /*6e40*/  LOP3.LUT R13, R13, 0x1, RZ, 0xc0, !PT ;  /* 0x000000010d0d7812 */ /* 0x000fe400078ec0ff */
[C---:B------:R-:W-:Y:S02]  /*6e50*/  IADD3 R10, P0, PT, R12.reuse, UR6, RZ ;  /* 0x000000060c0a7c10 */ /* 0x040fe4000ff1e0ff */
        /* <DEDUP_REMOVED lines=25> */
[----:B------:R-:W5:Y:S04]  /*6ff0*/  LDG.E R6, desc[UR8][R6.64+0x1500] ;  /* 0x0015000806067981 */ /* 0x000f68000c1e1900 */
[----:B------:R-:W5:Y:S01]  /*7000*/  LDG.E R9, desc[UR8][R8.64+0x1500] ;  /* 0x0015000808097981 */ /* 0x000f62000c1e1900 */
[----:B--2---:R-:W-:-:S04]  /*7010*/  IADD3 R13, P0, PT, R24, 0x1500, RZ ;  /* 0x00001500180d7810 */ /* 0x004fc80007f1e0ff */
        /* <DEDUP_REMOVED lines=12> */
[----:B-----5:R-:W-:-:S03]  /*70e0*/  F2FP.BF16.F32.PACK_AB R7, R9, R6 ;  /* 0x000000060907723e */ /* 0x020fc600000010ff */
[----:B------:R4:W-:Y:S04]  /*70f0*/  STG.E desc[UR8][R12.64], R5 ;  /* 0x000000050c007986 */ /* 0x0009e8000c101908 */
[----:B------:R4:W-:Y:S02]  /*7100*/  STG.E desc[UR8][R14.64], R7 ;  /* 0x000000070e007986 */ /* 0x0009e4000c101908 */
[----:B------:R-:W-:Y:S05]  /*7110*/  @P0 BRA `(.L_x_334) ;  /* 0xfffffff800a80947 */ /* 0x000fea000383ffff */
[----:B------:R-:W-:Y:S05]  /*7120*/  EXIT ;  /* 0x000000000000794d */ /* 0x000fea0003800000 */
.L_x_335:
        /* <DEDUP_REMOVED lines=13> */
.L_x_3410:


//--------------------- .text._Z35group_norm_nhwc_bwd_one_pass_kernelI11Bf16IOBf16WLi512ELi28ELi448EEv26Group_norm_nhwc_bwd_params --------------------------
	.section	.text._Z35group_norm_nhwc_bwd_one_pass_kernelI11Bf16IOBf16WLi512ELi28ELi448EEv26Group_norm_nhwc_bwd_params,"ax",@progbits
	.align	128
        .global         _Z35group_norm_nhwc_bwd_one_pass_kernelI11Bf16IOBf16WLi512ELi28ELi448EEv26Group_norm_nhwc_bwd_params
        .type           _Z35group_norm_nhwc_bwd_one_pass_kernelI11Bf16IOBf16WLi512ELi28ELi448EEv26Group_norm_nhwc_bwd_params,@function
        .size           _Z35group_norm_nhwc_bwd_one_pass_kernelI11Bf16IOBf16WLi512ELi28ELi448EEv26Group_norm_nhwc_bwd_params,(.L_x_3411 - _Z35group_norm_nhwc_bwd_one_pass_kernelI11Bf16IOBf16WLi512ELi28ELi448EEv26Group_norm_nhwc_bwd_params)
        .other          _Z35group_norm_nhwc_bwd_one_pass_kernelI11Bf16IOBf16WLi512ELi28ELi448EEv26Group_norm_nhwc_bwd_params,@"STO_CUDA_ENTRY STV_DEFAULT"
_Z35group_norm_nhwc_bwd_one_pass_kernelI11Bf16IOBf16WLi512ELi28ELi448EEv26Group_norm_nhwc_bwd_params:
.text._Z35group_norm_nhwc_bwd_one_pass_kernelI11Bf16IOBf16WLi512ELi28ELi448EEv26Group_norm_nhwc_bwd_params:
        /* <DEDUP_REMOVED lines=22> */
.L_x_403:
[----:B-1----:R-:W1:Y:S01]  /*0160*/  LDC R10, c[0x0][0x410] ;  /* 0x00010400ff0a7b82 */ /* 0x002e620000000800 */
[----:B--2-4-:R-:W2:Y:S01]  /*0170*/  S2R R3, SR_CTAID.X ;  /* 0x0000000000037919 */ /* 0x014ea20000002500 */
[----:B------:R-:W2:Y:S01]  /*0180*/  LDCU UR4, c[0x0][0x41c] ;  /* 0x00008380ff0477ac */ /* 0x000ea20008000800 */
[----:B------:R-:W-:Y:S02]  /*0190*/  ISETP.GE.AND P3, PT, R79, RZ, PT ;  /* 0x000000ff4f00720c */ /* 0x000fe40003f66270 */
[----:B------:R-:W-:Y:S01]  /*01a0*/  CS2R R74, SRZ ;  /* 0x00000000004a7805 */ /* 0x000fe2000001ff00 */
[----:B---3--:R-:W3:Y:S01]  /*01b0*/  LDCU.128 UR8, c[0x0][0x400] ;  /* 0x00008000ff0877ac */ /* 0x008ee20008000c00 */
[----:B-1----:R-:W-:-:S04]  /*01c0*/  IABS R7, R10 ;  /* 0x0000000a00077213 */ /* 0x002fc80000000000 */
[----:B------:R-:W1:Y:S01]  /*01d0*/  I2F.RP R6, R7 ;  /* 0x0000000700067306 */ /* 0x000e620000209400 */
[----:B--2---:R-:W-:Y:S01]  /*01e0*/  IMAD R11, R3, UR4, R78 ;  /* 0x00000004030b7c24 */ /* 0x004fe2000f8e024e */
[----:B------:R-:W-:Y:S02]  /*01f0*/  CS2R R72, SRZ ;  /* 0x0000000000487805 */ /* 0x000fe4000001ff00 */
[----:B------:R-:W-:Y:S02]  /*0200*/  CS2R R70, SRZ ;  /* 0x0000000000467805 */ /* 0x000fe4000001ff00 */
[----:B------:R-:W-:Y:S02]  /*0210*/  CS2R R68, SRZ ;  /* 0x0000000000447805 */ /* 0x000fe4000001ff00 */
[----:B------:R-:W-:Y:S02]  /*0220*/  CS2R R66, SRZ ;  /* 0x0000000000427805 */ /* 0x000fe4000001ff00 */
[----:B---3--:R-:W-:-:S02]  /*0230*/  ISETP.GE.U32.AND P2, PT, R11, UR8, PT ;  /* 0x000000080b007c0c */ /* 0x008fc4000bf46070 */
[----:B------:R-:W-:Y:S02]  /*0240*/  CS2R R64, SRZ ;  /* 0x0000000000407805 */ /* 0x000fe4000001ff00 */
[----:B------:R-:W-:Y:S02]  /*0250*/  SHF.R.S32.HI R17, RZ, 0x1f, R11 ;  /* 0x0000001fff117819 */ /* 0x000fe4000001140b */
[----:B------:R-:W-:Y:S02]  /*0260*/  CS2R R62, SRZ ;  /* 0x00000000003e7805 */ /* 0x000fe4000001ff00 */
[----:B------:R-:W-:Y:S01]  /*0270*/  IADD3 R13, PT, PT, R11, 0x20, RZ ;  /* 0x000000200b0d7810 */ /* 0x000fe20007ffe0ff */
[----:B-1----:R-:W1:Y:S01]  /*0280*/  MUFU.RCP R6, R6 ;  /* 0x0000000600067308 */ /* 0x002e620000001000 */
[----:B------:R-:W-:Y:S01]  /*0290*/  ISETP.GE.AND.EX P2, PT, R17, UR9, PT, P2 ;  /* 0x0000000911007c0c */ /* 0x000fe2000bf46320 */
[----:B------:R-:W2:Y:S01]  /*02a0*/  LDCU.U8 UR4, c[0x0][0x414] ;  /* 0x00008280ff0477ac */ /* 0x000ea20008000000 */
[----:B------:R-:W-:-:S02]  /*02b0*/  SHF.R.S32.HI R19, RZ, 0x1f, R13 ;  /* 0x0000001fff137819 */ /* 0x000fc4000001140d */
[----:B------:R-:W-:-:S09]  /*02c0*/  IADD3 R15, PT, PT, R11, 0x40, RZ ;  /* 0x000000400b0f7810 */ /* 0x000fd20007ffe0ff */
[----:B------:R-:W3:Y:S01]  /*02d0*/  @!P2 LDC.64 R20, c[0x0][0x3f8] ;  /* 0x0000fe00ff14ab82 */ /* 0x000ee20000000a00 */
[----:B-1----:R-:W-:-:S04]  /*02e0*/  IADD3 R4, PT, PT, R6, 0xffffffe, RZ ;  /* 0x0ffffffe06047810 */ /* 0x002fc80007ffe0ff */
[----:B------:R1:W4:Y:S03]  /*02f0*/  F2I.FTZ.U32.TRUNC.NTZ R5, R4 ;  /* 0x0000000400057305 */ /* 0x000326000021f000 */
[----:B------:R-:W5:Y:S01]  /*0300*/  @!P2 LDC.64 R24, c[0x0][0x3a0] ;  /* 0x0000e800ff18ab82 */ /* 0x000f620000000a00 */
[----:B-1----:R-:W-:-:S07]  /*0310*/  MOV R4, RZ ;  /* 0x000000ff00047202 */ /* 0x002fce0000000f00 */
[----:B------:R-:W1:Y:S01]  /*0320*/  @!P2 LDC.64 R26, c[0x0][0x398] ;  /* 0x0000e600ff1aab82 */ /* 0x000e620000000a00 */
[----:B----4-:R-:W-:-:S05]  /*0330*/  IADD3 R8, PT, PT, RZ, -R5, RZ ;  /* 0x80000005ff087210 */ /* 0x010fca0007ffe0ff */
        /* <DEDUP_REMOVED lines=18> */
[----:B------:R-:W-:Y:S02]  /*0460*/  ISETP.GE.U32.AND P3, PT, R13, UR8, PT ;  /* 0x000000080d007c0c */ /* 0x000fe4000bf66070 */
[----:B------:R-:W-:Y:S02]  /*0470*/  @P1 IADD3 R5, PT, PT, R5, 0x1, RZ ;  /* 0x0000000105051810 */ /* 0x000fe40007ffe0ff */
[----:B------:R-:W-:-:S02]  /*0480*/  SEL R119, R7, R4, !P4 ;  /* 0x0000000407777207 */ /* 0x000fc40006000000 */
[----:B------:R-:W-:Y:S02]  /*0490*/  ISETP.GE.AND.EX P3, PT, R19, UR9, PT, P3 ;  /* 0x0000000913007c0c */ /* 0x000fe4000bf66330 */
[----:B------:R-:W-:Y:S01]  /*04a0*/  @!P0 IADD3 R5, PT, PT, -R5, RZ, RZ ;  /* 0x000000ff05058210 */ /* 0x000fe20007ffe1ff */
[----:B------:R-:W-:-:S03]  /*04b0*/  IMAD R9, R119, 0x1c, RZ ;  /* 0x0000001c77097824 */ /* 0x000fc600078e02ff */
[----:B------:R-:W-:Y:S02]  /*04c0*/  SEL R5, R7, R5, !P4 ;  /* 0x0000000507057207 */ /* 0x000fe40006000000 */
[----:B------:R-:W-:Y:S02]  /*04d0*/  ISETP.GE.U32.AND P4, PT, R15, UR8, PT ;  /* 0x000000080f007c0c */ /* 0x000fe4000bf86070 */
[----:B------:R-:W-:Y:S02]  /*04e0*/  SHF.R.S32.HI R7, RZ, 0x1f, R15 ;  /* 0x0000001fff077819 */ /* 0x000fe4000001140f */
[----:B------:R-:W-:Y:S01]  /*04f0*/  IADD3 R120, P0, PT, R9, R2, RZ ;  /* 0x0000000209787210 */ /* 0x000fe20007f1e0ff */
[----:B0-----:R-:W4:Y:S01]  /*0500*/  @!P3 LDC.64 R28, c[0x0][0x3f8] ;  /* 0x0000fe00ff1cbb82 */ /* 0x001f220000000a00 */
[----:B------:R-:W-:Y:S02]  /*0510*/  SHF.R.S32.HI R2, RZ, 0x1f, R5 ;  /* 0x0000001fff027819 */ /* 0x000fe40000011405 */
[----:B------:R-:W-:-:S02]  /*0520*/  ISETP.GE.AND.EX P4, PT, R7, UR9, PT, P4 ;  /* 0x0000000907007c0c */ /* 0x000fc4000bf86340 */
[----:B------:R-:W-:Y:S01]  /*0530*/  LEA.HI.X.SX32 R121, R9, RZ, 0x1, P0 ;  /* 0x000000ff09797211 */ /* 0x000fe200000f0eff */
[----:B------:R-:W-:Y:S02]  /*0540*/  IMAD R2, R2, UR10, RZ ;  /* 0x0000000a02027c24 */ /* 0x000fe4000f8e02ff */
[----:B------:R-:W0:Y:S02]  /*0550*/  @!P3 LDC.64 R30, c[0x0][0x3a0] ;  /* 0x0000e800ff1ebb82 */ /* 0x000e240000000a00 */
[C---:B------:R-:W-:Y:S02]  /*0560*/  IMAD R123, R5.reuse, UR11, R2 ;  /* 0x0000000b057b7c24 */ /* 0x040fe4000f8e0202 */
[----:B------:R-:W-:-:S04]  /*0570*/  IMAD.WIDE.U32 R120, R5, UR10, R120 ;  /* 0x0000000a05787c25 */ /* 0x000fc8000f8e0078 */
[----:B------:R-:W2:Y:S01]  /*0580*/  @!P4 LDC.64 R32, c[0x0][0x3f8] ;  /* 0x0000fe00ff20cb82 */ /* 0x000ea20000000a00 */
[----:B------:R-:W-:Y:S01]  /*0590*/  IADD3 R123, PT, PT, R121, R123, RZ ;  /* 0x0000007b797b7210 */ /* 0x000fe20007ffe0ff */
[----:B---3--:R-:W-:Y:S01]  /*05a0*/  @!P2 IMAD R2, R17, R20, RZ ;  /* 0x000000141102a224 */ /* 0x008fe200078e02ff */
[-C--:B------:R-:W-:Y:S02]  /*05b0*/  @!P2 MOV R122, R120.reuse ;  /* 0x00000078007aa202 */ /* 0x080fe40000000f00 */
[----:B------:R-:W-:Y:S01]  /*05c0*/  @!P3 MOV R8, R120 ;  /* 0x000000780008b202 */ /* 0x000fe20000000f00 */
[C---:B------:R-:W-:Y:S01]  /*05d0*/  @!P2 IMAD R9, R11.reuse, R21, R2 ;  /* 0x000000150b09a224 */ /* 0x040fe200078e0202 */
[C---:B------:R-:W-:Y:S01]  /*05e0*/  IADD3 R17, PT, PT, R11.reuse, 0x60, RZ ;  /* 0x000000600b117810 */ /* 0x040fe20007ffe0ff */
[----:B------:R-:W-:-:S04]  /*05f0*/  @!P2 IMAD.WIDE.U32 R4, R11, R20, R122 ;  /* 0x000000140b04a225 */ /* 0x000fc800078e007a */
[-C--:B----4-:R-:W-:Y:S01]  /*0600*/  @!P3 IMAD R6, R19, R28.reuse, RZ ;  /* 0x0000001c1306b224 */ /* 0x090fe200078e02ff */
[----:B------:R-:W-:Y:S02]  /*0610*/  @!P2 IADD3 R5, PT, PT, R5, R9, RZ ;  /* 0x000000090505a210 */ /* 0x000fe40007ffe0ff */
[----:B------:R-:W-:Y:S01]  /*0620*/  @!P3 MOV R9, R123 ;  /* 0x0000007b0009b202 */ /* 0x000fe20000000f00 */
[C---:B------:R-:W-:Y:S01]  /*0630*/  @!P3 IMAD R19, R13.reuse, R29, R6 ;  /* 0x0000001d0d13b224 */ /* 0x040fe200078e0206 */
[C---:B------:R-:W-:Y:S02]  /*0640*/  @!P2 SHF.L.U32 R23, R4.reuse, 0x1, RZ ;  /* 0x000000010417a819 */ /* 0x040fe400000006ff */
[----:B------:R-:W-:Y:S01]  /*0650*/  @!P2 SHF.L.U64.HI R2, R4, 0x1, R5 ;  /* 0x000000010402a819 */ /* 0x000fe20000010205 */
[----:B------:R-:W-:Y:S01]  /*0660*/  @!P3 IMAD.WIDE.U32 R8, R13, R28, R8 ;  /* 0x0000001c0d08b225 */ /* 0x000fe200078e0008 */
[C---:B-----5:R-:W-:Y:S01]  /*0670*/  @!P2 IADD3 R4, P0, PT, R23.reuse, R24, RZ ;  /* 0x000000181704a210 */ /* 0x060fe20007f1e0ff */
[----:B------:R-:W3:Y:S01]  /*0680*/  @!P3 LDC.64 R28, c[0x0][0x398] ;  /* 0x0000e600ff1cbb82 */ /* 0x000ee20000000a00 */
[----:B-1----:R-:W-:Y:S01]  /*0690*/  @!P2 IADD3 R6, P1, PT, R23, R26, RZ ;  /* 0x0000001a1706a210 */ /* 0x002fe20007f3e0ff */
[----:B--2---:R-:W-:Y:S01]  /*06a0*/  @!P4 IMAD R10, R7, R32, RZ ;  /* 0x00000020070ac224 */ /* 0x004fe200078e02ff */
[----:B------:R-:W-:-:S02]  /*06b0*/  @!P3 IADD3 R9, PT, PT, R9, R19, RZ ;  /* 0x000000130909b210 */ /* 0x000fc40007ffe0ff */
[----:B------:R-:W-:Y:S02]  /*06c0*/  @!P4 MOV R12, R120 ;  /* 0x00000078000cc202 */ /* 0x000fe40000000f00 */
[----:B------:R-:W-:Y:S02]  /*06d0*/  @!P4 MOV R13, R123 ;  /* 0x0000007b000dc202 */ /* 0x000fe40000000f00 */
[----:B------:R-:W-:Y:S02]  /*06e0*/  @!P3 SHF.L.U32 R19, R8, 0x1, RZ ;  /* 0x000000010813b819 */ /* 0x000fe400000006ff */
[C---:B------:R-:W-:Y:S02]  /*06f0*/  @!P2 IADD3.X R5, PT, PT, R2.reuse, R25, RZ, P0, !PT ;  /* 0x000000190205a210 */ /* 0x040fe400007fe4ff */
[----:B------:R-:W-:Y:S01]  /*0700*/  @!P2 IADD3.X R7, PT, PT, R2, R27, RZ, P1, !PT ;  /* 0x0000001b0207a210 */ /* 0x000fe20000ffe4ff */
[----:B------:R-:W-:Y:S01]  /*0710*/  @!P4 IMAD R25, R15, R33, R10 ;  /* 0x000000210f19c224 */ /* 0x000fe200078e020a */
[----:B------:R-:W-:Y:S01]  /*0720*/  ISETP.GE.U32.AND P0, PT, R17, UR8, PT ;  /* 0x0000000811007c0c */ /* 0x000fe2000bf06070 */
[----:B------:R-:W-:Y:S01]  /*0730*/  @!P4 IMAD.WIDE.U32 R12, R15, R32, R12 ;  /* 0x000000200f0cc225 */ /* 0x000fe200078e000c */
[----:B------:R-:W-:Y:S01]  /*0740*/  SHF.R.S32.HI R21, RZ, 0x1f, R17 ;  /* 0x0000001fff157819 */ /* 0x000fe20000011411 */
[----:B------:R-:W1:Y:S01]  /*0750*/  @!P4 LDC.64 R26, c[0x0][0x3a0] ;  /* 0x0000e800ff1acb82 */ /* 0x000e620000000a00 */
[----:B------:R-:W-:Y:S01]  /*0760*/  @!P3 SHF.L.U64.HI R2, R8, 0x1, R9 ;  /* 0x000000010802b819 */ /* 0x000fe20000010209 */
[----:B------:R3:W2:Y:S01]  /*0770*/  @!P2 LDG.E R75, desc[UR6][R4.64] ;  /* 0x00000006044ba981 */ /* 0x0006a2000c1e1900 */
[----:B0-----:R-:W-:-:S02]  /*0780*/  @!P3 IADD3 R8, P1, PT, R19, R30, RZ ;  /* 0x0000001e1308b210 */ /* 0x001fc40007f3e0ff */
[----:B------:R-:W-:Y:S01]  /*0790*/  IADD3 R15, PT, PT, R11, 0x80, RZ ;  /* 0x000000800b0f7810 */ /* 0x000fe20007ffe0ff */
[----:B------:R-:W4:Y:S01]  /*07a0*/  @!P2 LDG.E R74, desc[UR6][R6.64] ;  /* 0x00000006064aa981 */ /* 0x000f22000c1e1900 */
[----:B------:R-:W-:Y:S02]  /*07b0*/  ISETP.GE.AND.EX P0, PT, R21, UR9, PT, P0 ;  /* 0x0000000915007c0c */ /* 0x000fe4000bf06300 */
[----:B------:R-:W-:Y:S02]  /*07c0*/  @!P3 IADD3.X R9, PT, PT, R2, R31, RZ, P1, !PT ;  /* 0x0000001f0209b210 */ /* 0x000fe40000ffe4ff */
[----:B------:R-:W-:Y:S01]  /*07d0*/  ISETP.GE.U32.AND P1, PT, R15, UR8, PT ;  /* 0x000000080f007c0c */ /* 0x000fe2000bf26070 */
[----:B------:R-:W0:Y:S01]  /*07e0*/  @!P4 LDC.64 R30, c[0x0][0x398] ;  /* 0x0000e600ff1ecb82 */ /* 0x000e220000000a00 */
[----:B------:R-:W-:Y:S01]  /*07f0*/  SHF.R.S32.HI R23, RZ, 0x1f, R15 ;  /* 0x0000001fff177819 */ /* 0x000fe2000001140f */
[----:B------:R0:W5:Y:S03]  /*0800*/  @!P3 LDG.E R73, desc[UR6][R8.64] ;  /* 0x000000060849b981 */ /* 0x000166000c1e1900 */
[----:B------:R-:W-:-:S02]  /*0810*/  ISETP.GE.AND.EX P1, PT, R23, UR9, PT, P1 ;  /* 0x0000000917007c0c */ /* 0x000fc4000bf26310 */
[----:B---3--:R-:W-:Y:S01]  /*0820*/  @!P3 IADD3 R4, P2, PT, R19, R28, RZ ;  /* 0x0000001c1304b210 */ /* 0x008fe20007f5e0ff */
[----:B------:R-:W3:Y:S01]  /*0830*/  @!P0 LDC.64 R32, c[0x0][0x3f8] ;  /* 0x0000fe00ff208b82 */ /* 0x000ee20000000a00 */
[----:B------:R-:W-:Y:S02]  /*0840*/  @!P4 IADD3 R25, PT, PT, R13, R25, RZ ;  /* 0x000000190d19c210 */ /* 0x000fe40007ffe0ff */
[----:B------:R-:W-:Y:S02]  /*0850*/  IADD3 R19, PT, PT, R11, 0xa0, RZ ;  /* 0x000000a00b137810 */ /* 0x000fe40007ffe0ff */
[----:B------:R-:W-:Y:S02]  /*0860*/  @!P3 IADD3.X R5, PT, PT, R2, R29, RZ, P2, !PT ;  /* 0x0000001d0205b210 */ /* 0x000fe400017fe4ff */
[----:B------:R-:W-:Y:S01]  /*0870*/  @!P4 SHF.L.U64.HI R2, R12, 0x1, R25 ;  /* 0x000000010c02c819 */ /* 0x000fe20000010219 */
[----:B------:R-:W3:Y:S01]  /*0880*/  @!P0 LDC.64 R28, c[0x0][0x3a0] ;  /* 0x0000e800ff1c8b82 */ /* 0x000ee20000000a00 */
[----:B------:R-:W-:Y:S01]  /*0890*/  ISETP.GE.U32.AND P2, PT, R19, UR8, PT ;  /* 0x0000000813007c0c */ /* 0x000fe2000bf46070 */
[----:B------:R-:W5:Y:S01]  /*08a0*/  @!P3 LDG.E R72, desc[UR6][R4.64] ;  /* 0x000000060448b981 */ /* 0x000f62000c1e1900 */
[----:B------:R-:W-:-:S05]  /*08b0*/  SHF.R.S32.HI R25, RZ, 0x1f, R19 ;  /* 0x0000001fff197819 */ /* 0x000fca0000011413 */
[----:B------:R-:W3:Y:S01]  /*08c0*/  @!P1 LDC.64 R36, c[0x0][0x3f8] ;  /* 0x0000fe00ff249b82 */ /* 0x000ee20000000a00 */
[----:B------:R-:W-:Y:S02]  /*08d0*/  ISETP.GE.AND.EX P2, PT, R25, UR9, PT, P2 ;  /* 0x0000000919007c0c */ /* 0x000fe4000bf46320 */
[----:B------:R-:W-:-:S04]  /*08e0*/  @!P4 SHF.L.U32 R13, R12, 0x1, RZ ;  /* 0x000000010c0dc819 */ /* 0x000fc800000006ff */
[C---:B0-----:R-:W-:Y:S01]  /*08f0*/  @!P4 IADD3 R8, P3, PT, R13.reuse, R30, RZ ;  /* 0x0000001e0d08c210 */ /* 0x041fe20007f7e0ff */
[----:B------:R-:W0:Y:S01]  /*0900*/  @!P0 LDC.64 R34, c[0x0][0x398] ;  /* 0x0000e600ff228b82 */ /* 0x000e220000000a00 */
[----:B-1----:R-:W-:Y:S02]  /*0910*/  @!P4 IADD3 R6, P5, PT, R13, R26, RZ ;  /* 0x0000001a0d06c210 */ /* 0x002fe40007fbe0ff */
[C---:B------:R-:W-:Y:S01]  /*0920*/  @!P4 IADD3.X R9, PT, PT, R2.reuse, R31, RZ, P3, !PT ;  /* 0x0000001f0209c210 */ /* 0x040fe20001ffe4ff */
[----:B---3--:R-:W-:Y:S01]  /*0930*/  @!P0 IMAD R10, R21, R32, RZ ;  /* 0x00000020150a8224 */ /* 0x008fe200078e02ff */
[----:B------:R-:W-:-:S03]  /*0940*/  @!P4 IADD3.X R7, PT, PT, R2, R27, RZ, P5, !PT ;  /* 0x0000001b0207c210 */ /* 0x000fc60002ffe4ff */
[----:B------:R-:W1:Y:S01]  /*0950*/  @!P2 LDC.64 R30, c[0x0][0x3f8] ;  /* 0x0000fe00ff1eab82 */ /* 0x000e620000000a00 */
[----:B------:R-:W-:Y:S02]  /*0960*/  @!P0 MOV R12, R120 ;  /* 0x00000078000c8202 */ /* 0x000fe40000000f00 */
[----:B------:R-:W-:Y:S01]  /*0970*/  @!P0 MOV R13, R123 ;  /* 0x0000007b000d8202 */ /* 0x000fe20000000f00 */
[C---:B------:R-:W-:Y:S01]  /*0980*/  @!P0 IMAD R21, R17.reuse, R33, R10 ;  /* 0x0000002111158224 */ /* 0x040fe200078e020a */
[----:B------:R3:W5:Y:S01]  /*0990*/  @!P4 LDG.E R71, desc[UR6][R6.64] ;  /* 0x000000060647c981 */ /* 0x000762000c1e1900 */
[----:B------:R-:W-:Y:S02]  /*09a0*/  @!P0 IMAD.WIDE.U32 R12, R17, R32, R12 ;  /* 0x00000020110c8225 */ /* 0x000fe400078e000c */
[----:B------:R-:W1:Y:S01]  /*09b0*/  @!P1 LDC.64 R26, c[0x0][0x3a0] ;  /* 0x0000e800ff1a9b82 */ /* 0x000e620000000a00 */
[----:B------:R0:W5:Y:S01]  /*09c0*/  @!P4 LDG.E R70, desc[UR6][R8.64] ;  /* 0x000000060846c981 */ /* 0x000162000c1e1900 */
[----:B------:R-:W-:Y:S01]  /*09d0*/  @!P1 IMAD R10, R23, R36, RZ ;  /* 0x00000024170a9224 */ /* 0x000fe200078e02ff */
[----:B---3--:R-:W-:-:S02]  /*09e0*/  @!P1 MOV R6, R120 ;  /* 0x0000007800069202 */ /* 0x008fc40000000f00 */
[----:B------:R-:W-:Y:S01]  /*09f0*/  @!P1 MOV R7, R123 ;  /* 0x0000007b00079202 */ /* 0x000fe20000000f00 */
[----:B------:R-:W-:Y:S01]  /*0a00*/  @!P1 IMAD R23, R15, R37, R10 ;  /* 0x000000250f179224 */ /* 0x000fe200078e020a */
[----:B------:R-:W-:Y:S01]  /*0a10*/  @!P0 IADD3 R5, PT, PT, R13, R21, RZ ;  /* 0x000000150d058210 */ /* 0x000fe20007ffe0ff */
[----:B------:R-:W3:Y:S01]  /*0a20*/  @!P2 LDC.64 R32, c[0x0][0x3a0] ;  /* 0x0000e800ff20ab82 */ /* 0x000ee20000000a00 */
[C---:B------:R-:W-:Y:S01]  /*0a30*/  @!P0 SHF.L.U32 R13, R12.reuse, 0x1, RZ ;  /* 0x000000010c0d8819 */ /* 0x040fe200000006ff */
[----:B------:R-:W-:Y:S01]  /*0a40*/  @!P1 IMAD.WIDE.U32 R6, R15, R36, R6 ;  /* 0x000000240f069225 */ /* 0x000fe200078e0006 */
[----:B------:R-:W-:Y:S02]  /*0a50*/  @!P0 SHF.L.U64.HI R2, R12, 0x1, R5 ;  /* 0x000000010c028819 */ /* 0x000fe40000010205 */
[----:B------:R-:W-:Y:S02]  /*0a60*/  @!P0 IADD3 R4, P3, PT, R13, R28, RZ ;  /* 0x0000001c0d048210 */ /* 0x000fe40007f7e0ff */
[----:B------:R-:W-:-:S02]  /*0a70*/  IADD3 R17, PT, PT, R11, 0xc0, RZ ;  /* 0x000000c00b117810 */ /* 0x000fc40007ffe0ff */
[----:B0-----:R-:W-:Y:S02]  /*0a80*/  @!P1 IADD3 R9, PT, PT, R7, R23, RZ ;  /* 0x0000001707099210 */ /* 0x001fe40007ffe0ff */
[----:B------:R-:W-:Y:S02]  /*0a90*/  @!P0 IADD3 R12, P5, PT, R13, R34, RZ ;  /* 0x000000220d0c8210 */ /* 0x000fe40007fbe0ff */
[----:B------:R-:W-:Y:S02]  /*0aa0*/  @!P0 IADD3.X R5, PT, PT, R2, R29, RZ, P3, !PT ;  /* 0x0000001d02058210 */ /* 0x000fe40001ffe4ff */
[----:B------:R-:W-:Y:S01]  /*0ab0*/  ISETP.GE.U32.AND P4, PT, R17, UR8, PT ;  /* 0x0000000811007c0c */ /* 0x000fe2000bf86070 */
[----:B------:R-:W0:Y:S01]  /*0ac0*/  @!P1 LDC.64 R28, c[0x0][0x398] ;  /* 0x0000e600ff1c9b82 */ /* 0x000e220000000a00 */
[----:B------:R-:W-:Y:S01]  /*0ad0*/  SHF.R.S32.HI R21, RZ, 0x1f, R17 ;  /* 0x0000001fff157819 */ /* 0x000fe20000011411 */
[----:B------:R1:W5:Y:S01]  /*0ae0*/  @!P0 LDG.E R69, desc[UR6][R4.64] ;  /* 0x0000000604458981 */ /* 0x000362000c1e1900 */
[----:B------:R-:W-:-:S02]  /*0af0*/  @!P1 SHF.L.U64.HI R10, R6, 0x1, R9 ;  /* 0x00000001060a9819 */ /* 0x000fc40000010209 */
[----:B------:R-:W-:Y:S01]  /*0b00*/  @!P0 IADD3.X R13, PT, PT, R2, R35, RZ, P5, !PT ;  /* 0x00000023020d8210 */ /* 0x000fe20002ffe4ff */
[----:B-1----:R-:W-:Y:S01]  /*0b10*/  @!P2 IMAD R2, R25, R30, RZ ;  /* 0x0000001e1902a224 */ /* 0x002fe200078e02ff */
[----:B------:R-:W-:Y:S02]  /*0b20*/  @!P2 MOV R8, R120 ;  /* 0x000000780008a202 */ /* 0x000fe40000000f00 */
[----:B------:R-:W-:Y:S02]  /*0b30*/  @!P2 MOV R9, R123 ;  /* 0x0000007b0009a202 */ /* 0x000fe40000000f00 */
[----:B------:R-:W-:Y:S02]  /*0b40*/  IADD3 R15, PT, PT, R11, 0xe0, RZ ;  /* 0x000000e00b0f7810 */ /* 0x000fe40007ffe0ff */
[----:B------:R-:W-:Y:S01]  /*0b50*/  ISETP.GE.AND.EX P4, PT, R21, UR9, PT, P4 ;  /* 0x0000000915007c0c */ /* 0x000fe2000bf86340 */
[----:B------:R-:W-:Y:S01]  /*0b60*/  @!P2 IMAD R25, R19, R31, R2 ;  /* 0x0000001f1319a224 */ /* 0x000fe200078e0202 */
[----:B------:R-:W-:Y:S01]  /*0b70*/  ISETP.GE.U32.AND P3, PT, R15, UR8, PT ;  /* 0x000000080f007c0c */ /* 0x000fe2000bf66070 */
[----:B------:R-:W-:Y:S01]  /*0b80*/  @!P2 IMAD.WIDE.U32 R8, R19, R30, R8 ;  /* 0x0000001e1308a225 */ /* 0x000fe200078e0008 */
[----:B------:R-:W-:Y:S01]  /*0b90*/  SHF.R.S32.HI R23, RZ, 0x1f, R15 ;  /* 0x0000001fff177819 */ /* 0x000fe2000001140f */
[----:B------:R-:W1:Y:S01]  /*0ba0*/  @!P2 LDC.64 R30, c[0x0][0x398] ;  /* 0x0000e600ff1eab82 */ /* 0x000e620000000a00 */
[----:B------:R-:W-:Y:S01]  /*0bb0*/  @!P1 SHF.L.U32 R7, R6, 0x1, RZ ;  /* 0x0000000106079819 */ /* 0x000fe200000006ff */
[----:B------:R1:W5:Y:S01]  /*0bc0*/  @!P0 LDG.E R68, desc[UR6][R12.64] ;  /* 0x000000060c448981 */ /* 0x000362000c1e1900 */
[----:B------:R-:W-:-:S02]  /*0bd0*/  ISETP.GE.AND.EX P3, PT, R23, UR9, PT, P3 ;  /* 0x0000000917007c0c */ /* 0x000fc4000bf66330 */
[----:B------:R-:W-:-:S03]  /*0be0*/  @!P1 IADD3 R4, P5, PT, R7, R26, RZ ;  /* 0x0000001a07049210 */ /* 0x000fc60007fbe0ff */
[----:B------:R-:W1:Y:S01]  /*0bf0*/  @!P4 LDC.64 R34, c[0x0][0x3f8] ;  /* 0x0000fe00ff22cb82 */ /* 0x000e620000000a00 */
[----:B------:R-:W-:Y:S02]  /*0c00*/  @!P1 IADD3.X R5, PT, PT, R10, R27, RZ, P5, !PT ;  /* 0x0000001b0a059210 */ /* 0x000fe40002ffe4ff */
[----:B0-----:R-:W-:Y:S02]  /*0c10*/  @!P1 IADD3 R6, P0, PT, R7, R28, RZ ;  /* 0x0000001c07069210 */ /* 0x001fe40007f1e0ff */
[----:B------:R-:W-:Y:S01]  /*0c20*/  @!P2 IADD3 R7, PT, PT, R9, R25, RZ ;  /* 0x000000190907a210 */ /* 0x000fe20007ffe0ff */
[----:B------:R0:W5:Y:S02]  /*0c30*/  @!P1 LDG.E R67, desc[UR6][R4.64] ;  /* 0x0000000604439981 */ /* 0x000164000c1e1900 */
[----:B------:R-:W0:Y:S01]  /*0c40*/  @!P3 LDC.64 R26, c[0x0][0x3f8] ;  /* 0x0000fe00ff1abb82 */ /* 0x000e220000000a00 */
[C---:B------:R-:W-:Y:S02]  /*0c50*/  @!P2 SHF.L.U32 R19, R8.reuse, 0x1, RZ ;  /* 0x000000010813a819 */ /* 0x040fe400000006ff */
[----:B------:R-:W-:-:S02]  /*0c60*/  @!P2 SHF.L.U64.HI R2, R8, 0x1, R7 ;  /* 0x000000010802a819 */ /* 0x000fc40000010207 */
[----:B------:R-:W-:Y:S02]  /*0c70*/  @!P1 IADD3.X R7, PT, PT, R10, R29, RZ, P0, !PT ;  /* 0x0000001d0a079210 */ /* 0x000fe400007fe4ff */
[C---:B---3--:R-:W-:Y:S01]  /*0c80*/  @!P2 IADD3 R8, P5, PT, R19.reuse, R32, RZ ;  /* 0x000000201308a210 */ /* 0x048fe20007fbe0ff */
[----:B------:R-:W3:Y:S01]  /*0c90*/  @!P4 LDC.64 R28, c[0x0][0x3a0] ;  /* 0x0000e800ff1ccb82 */ /* 0x000ee20000000a00 */
[----:B-1----:R-:W-:Y:S01]  /*0ca0*/  @!P2 IADD3 R12, P0, PT, R19, R30, RZ ;  /* 0x0000001e130ca210 */ /* 0x002fe20007f1e0ff */
[----:B------:R1:W5:Y:S01]  /*0cb0*/  @!P1 LDG.E R66, desc[UR6][R6.64] ;  /* 0x0000000606429981 */ /* 0x000362000c1e1900 */
[----:B------:R-:W-:Y:S02]  /*0cc0*/  IADD3 R19, PT, PT, R11, 0x100, RZ ;  /* 0x000001000b137810 */ /* 0x000fe40007ffe0ff */
[----:B------:R-:W-:Y:S02]  /*0cd0*/  @!P2 IADD3.X R13, PT, PT, R2, R31, RZ, P0, !PT ;  /* 0x0000001f020da210 */ /* 0x000fe400007fe4ff */
[----:B------:R-:W-:Y:S01]  /*0ce0*/  ISETP.GE.U32.AND P1, PT, R19, UR8, PT ;  /* 0x0000000813007c0c */ /* 0x000fe2000bf26070 */
[----:B------:R-:W3:Y:S01]  /*0cf0*/  @!P4 LDC.64 R30, c[0x0][0x398] ;  /* 0x0000e600ff1ecb82 */ /* 0x000ee20000000a00 */
[----:B------:R-:W-:Y:S01]  /*0d00*/  SHF.R.S32.HI R25, RZ, 0x1f, R19 ;  /* 0x0000001fff197819 */ /* 0x000fe20000011413 */
[----:B------:R-:W-:Y:S01]  /*0d10*/  @!P4 IMAD R10, R21, R34, RZ ;  /* 0x00000022150ac224 */ /* 0x000fe200078e02ff */
[----:B0-----:R-:W-:Y:S01]  /*0d20*/  @!P4 MOV R4, R120 ;  /* 0x000000780004c202 */ /* 0x001fe20000000f00 */
[----:B------:R-:W5:Y:S01]  /*0d30*/  @!P2 LDG.E R64, desc[UR6][R12.64] ;  /* 0x000000060c40a981 */ /* 0x000f62000c1e1900 */
[----:B------:R-:W-:-:S02]  /*0d40*/  @!P4 MOV R5, R123 ;  /* 0x0000007b0005c202 */ /* 0x000fc40000000f00 */
[----:B------:R-:W-:Y:S01]  /*0d50*/  ISETP.GE.AND.EX P1, PT, R25, UR9, PT, P1 ;  /* 0x0000000919007c0c */ /* 0x000fe2000bf26310 */
[C---:B------:R-:W-:Y:S01]  /*0d60*/  @!P4 IMAD R21, R17.reuse, R35, R10 ;  /* 0x000000231115c224 */ /* 0x040fe200078e020a */
[----:B------:R-:W-:Y:S01]  /*0d70*/  @!P2 IADD3.X R9, PT, PT, R2, R33, RZ, P5, !PT ;  /* 0x000000210209a210 */ /* 0x000fe20002ffe4ff */
[----:B------:R-:W-:Y:S01]  /*0d80*/  @!P4 IMAD.WIDE.U32 R4, R17, R34, R4 ;  /* 0x000000221104c225 */ /* 0x000fe200078e0004 */
[----:B------:R-:W-:Y:S01]  /*0d90*/  IADD3 R17, PT, PT, R11, 0x120, RZ ;  /* 0x000001200b117810 */ /* 0x000fe20007ffe0ff */
[----:B------:R-:W0:Y:S02]  /*0da0*/  @!P3 LDC.64 R32, c[0x0][0x3a0] ;  /* 0x0000e800ff20bb82 */ /* 0x000e240000000a00 */
[----:B------:R-:W-:Y:S01]  /*0db0*/  @!P3 IMAD R2, R23, R26, RZ ;  /* 0x0000001a1702b224 */ /* 0x000fe200078e02ff */
[----:B------:R3:W5:Y:S01]  /*0dc0*/  @!P2 LDG.E R65, desc[UR6][R8.64] ;  /* 0x000000060841a981 */ /* 0x000762000c1e1900 */
[----:B------:R-:W-:Y:S02]  /*0dd0*/  @!P4 IADD3 R5, PT, PT, R5, R21, RZ ;  /* 0x000000150505c210 */ /* 0x000fe40007ffe0ff */
[----:B-1----:R-:W-:Y:S01]  /*0de0*/  @!P4 SHF.L.U32 R7, R4, 0x1, RZ ;  /* 0x000000010407c819 */ /* 0x002fe200000006ff */
[----:B------:R-:W-:Y:S01]  /*0df0*/  @!P3 IMAD R21, R15, R27, R2 ;  /* 0x0000001b0f15b224 */ /* 0x000fe200078e0202 */
[----:B------:R-:W1:Y:S01]  /*0e00*/  @!P3 LDC.64 R34, c[0x0][0x398] ;  /* 0x0000e600ff22bb82 */ /* 0x000e620000000a00 */
[----:B------:R-:W-:-:S02]  /*0e10*/  ISETP.GE.U32.AND P5, PT, R17, UR8, PT ;  /* 0x0000000811007c0c */ /* 0x000fc4000bfa6070 */
[----:B------:R-:W-:Y:S02]  /*0e20*/  SHF.R.S32.HI R27, RZ, 0x1f, R17 ;  /* 0x0000001fff1b7819 */ /* 0x000fe40000011411 */
[----:B---3--:R-:W-:Y:S02]  /*0e30*/  @!P3 MOV R8, R120 ;  /* 0x000000780008b202 */ /* 0x008fe40000000f00 */
[----:B------:R-:W-:Y:S01]  /*0e40*/  @!P3 MOV R9, R123 ;  /* 0x0000007b0009b202 */ /* 0x000fe20000000f00 */
[----:B------:R-:W3:Y:S01]  /*0e50*/  @!P1 LDC.64 R36, c[0x0][0x3f8] ;  /* 0x0000fe00ff249b82 */ /* 0x000ee20000000a00 */
[----:B------:R-:W-:Y:S02]  /*0e60*/  @!P4 SHF.L.U64.HI R10, R4, 0x1, R5 ;  /* 0x00000001040ac819 */ /* 0x000fe40000010205 */
[----:B------:R-:W-:Y:S01]  /*0e70*/  @!P4 IADD3 R4, P0, PT, R7, R28, RZ ;  /* 0x0000001c0704c210 */ /* 0x000fe20007f1e0ff */
[----:B------:R-:W-:Y:S01]  /*0e80*/  @!P3 IMAD.WIDE.U32 R8, R15, R26, R8 ;  /* 0x0000001a0f08b225 */ /* 0x000fe200078e0008 */
[----:B------:R-:W-:-:S02]  /*0e90*/  ISETP.GE.AND.EX P5, PT, R27, UR9, PT, P5 ;  /* 0x000000091b007c0c */ /* 0x000fc4000bfa6350 */
[----:B------:R-:W-:Y:S02]  /*0ea0*/  @!P4 IADD3.X R5, PT, PT, R10, R29, RZ, P0, !PT ;  /* 0x0000001d0a05c210 */ /* 0x000fe400007fe4ff */
[----:B------:R-:W-:Y:S02]  /*0eb0*/  @!P4 IADD3 R6, P0, PT, R7, R30, RZ ;  /* 0x0000001e0706c210 */ /* 0x000fe40007f1e0ff */
[----:B------:R-:W-:Y:S01]  /*0ec0*/  @!P3 IADD3 R7, PT, PT, R9, R21, RZ ;  /* 0x000000150907b210 */ /* 0x000fe20007ffe0ff */
[----:B------:R3:W5:Y:S03]  /*0ed0*/  @!P4 LDG.E R63, desc[UR6][R4.64] ;  /* 0x00000006043fc981 */ /* 0x000766000c1e1900 */
[----:B------:R-:W-:Y:S02]  /*0ee0*/  @!P3 SHF.L.U64.HI R2, R8, 0x1, R7 ;  /* 0x000000010802b819 */ /* 0x000fe40000010207 */
[----:B------:R-:W-:Y:S01]  /*0ef0*/  @!P4 IADD3.X R7, PT, PT, R10, R31, RZ, P0, !PT ;  /* 0x0000001f0a07c210 */ /* 0x000fe200007fe4ff */
[----:B------:R-:W2:Y:S01]  /*0f00*/  @!P5 LDC.64 R38, c[0x0][0x3f8] ;  /* 0x0000fe00ff26db82 */ /* 0x000ea20000000a00 */
[----:B------:R-:W-:-:S02]  /*0f10*/  IADD3 R23, PT, PT, R11, 0x140, RZ ;  /* 0x000001400b177810 */ /* 0x000fc40007ffe0ff */
[----:B------:R-:W-:Y:S01]  /*0f20*/  @!P3 SHF.L.U32 R15, R8, 0x1, RZ ;  /* 0x00000001080fb819 */ /* 0x000fe200000006ff */
[----:B------:R-:W5:Y:S04]  /*0f30*/  @!P4 LDG.E R62, desc[UR6][R6.64] ;  /* 0x00000006063ec981 */ /* 0x000f68000c1e1900 */
[----:B------:R-:W2:Y:S01]  /*0f40*/  @!P1 LDC.64 R30, c[0x0][0x3a0] ;  /* 0x0000e800ff1e9b82 */ /* 0x000ea20000000a00 */
[----:B------:R-:W-:Y:S02]  /*0f50*/  ISETP.GE.U32.AND P2, PT, R23, UR8, PT ;  /* 0x0000000817007c0c */ /* 0x000fe4000bf46070 */
[----:B------:R-:W-:Y:S02]  /*0f60*/  SHF.R.S32.HI R29, RZ, 0x1f, R23 ;  /* 0x0000001fff1d7819 */ /* 0x000fe40000011417 */
[----:B0-----:R-:W-:-:S02]  /*0f70*/  @!P3 IADD3 R8, P6, PT, R15, R32, RZ ;  /* 0x000000200f08b210 */ /* 0x001fc40007fde0ff */
[----:B-1----:R-:W-:Y:S01]  /*0f80*/  @!P3 IADD3 R12, P0, PT, R15, R34, RZ ;  /* 0x000000220f0cb210 */ /* 0x002fe20007f1e0ff */
[----:B---3--:R-:W-:Y:S01]  /*0f90*/  @!P1 IMAD R4, R25, R36, RZ ;  /* 0x0000002419049224 */ /* 0x008fe200078e02ff */
[----:B------:R-:W-:Y:S02]  /*0fa0*/  ISETP.GE.AND.EX P2, PT, R29, UR9, PT, P2 ;  /* 0x000000091d007c0c */ /* 0x000fe4000bf46320 */
[----:B------:R-:W-:Y:S02]  /*0fb0*/  @!P1 MOV R14, R120 ;  /* 0x00000078000e9202 */ /* 0x000fe40000000f00 */
[----:B------:R-:W-:Y:S01]  /*0fc0*/  @!P1 MOV R15, R123 ;  /* 0x0000007b000f9202 */ /* 0x000fe20000000f00 */
[C---:B------:R-:W-:Y:S01]  /*0fd0*/  @!P1 IMAD R5, R19.reuse, R37, R4 ;  /* 0x0000002513059224 */ /* 0x040fe200078e0204 */
[----:B------:R-:W-:Y:S01]  /*0fe0*/  MOV R21, RZ ;  /* 0x000000ff00157202 */ /* 0x000fe20000000f00 */
[----:B------:R-:W-:Y:S01]  /*0ff0*/  @!P1 IMAD.WIDE.U32 R14, R19, R36, R14 ;  /* 0x00000024130e9225 */ /* 0x000fe200078e000e */
[----:B------:R-:W-:-:S02]  /*1000*/  MOV R4, RZ ;  /* 0x000000ff00047202 */ /* 0x000fc40000000f00 */
[----:B------:R-:W-:-:S03]  /*1010*/  @!P3 IADD3.X R9, PT, PT, R2, R33, RZ, P6, !PT ;  /* 0x000000210209b210 */ /* 0x000fc600037fe4ff */
[----:B------:R-:W0:Y:S01]  /*1020*/  @!P2 LDC.64 R36, c[0x0][0x3f8] ;  /* 0x0000fe00ff24ab82 */ /* 0x000e220000000a00 */
[----:B------:R-:W-:Y:S02]  /*1030*/  @!P3 IADD3.X R13, PT, PT, R2, R35, RZ, P0, !PT ;  /* 0x00000023020db210 */ /* 0x000fe400007fe4ff */
[----:B------:R-:W-:Y:S01]  /*1040*/  @!P1 IADD3 R5, PT, PT, R15, R5, RZ ;  /* 0x000000050f059210 */ /* 0x000fe20007ffe0ff */
[----:B------:R2:W3:Y:S01]  /*1050*/  @!P3 LDG.E R21, desc[UR6][R8.64] ;  /* 0x000000060815b981 */ /* 0x0004e2000c1e1900 */
[----:B------:R-:W-:-:S03]  /*1060*/  @!P1 SHF.L.U32 R15, R14, 0x1, RZ ;  /* 0x000000010e0f9819 */ /* 0x000fc600000006ff */
[----:B------:R-:W1:Y:S01]  /*1070*/  @!P1 LDC.64 R32, c[0x0][0x398] ;  /* 0x0000e600ff209b82 */ /* 0x000e620000000a00 */
[----:B------:R1:W3:Y:S01]  /*1080*/  @!P3 LDG.E R4, desc[UR6][R12.64] ;  /* 0x000000060c04b981 */ /* 0x0002e2000c1e1900 */
[----:B------:R-:W-:Y:S02]  /*1090*/  IADD3 R25, PT, PT, R11, 0x160, RZ ;  /* 0x000001600b197810 */ /* 0x000fe40007ffe0ff */
[----:B------:R-:W-:Y:S02]  /*10a0*/  @!P1 SHF.L.U64.HI R14, R14, 0x1, R5 ;  /* 0x000000010e0e9819 */ /* 0x000fe40000010205 */
[----:B--2---:R-:W-:Y:S01]  /*10b0*/  @!P1 IADD3 R8, P3, PT, R15, R30, RZ ;  /* 0x0000001e0f089210 */ /* 0x004fe20007f7e0ff */
[----:B------:R-:W-:Y:S01]  /*10c0*/  @!P5 IMAD R2, R27, R38, RZ ;  /* 0x000000261b02d224 */ /* 0x000fe200078e02ff */
[----:B------:R-:W-:Y:S01]  /*10d0*/  ISETP.GE.U32.AND P0, PT, R25, UR8, PT ;  /* 0x0000000819007c0c */ /* 0x000fe2000bf06070 */
[----:B------:R-:W2:Y:S01]  /*10e0*/  @!P5 LDC.64 R34, c[0x0][0x3a0] ;  /* 0x0000e800ff22db82 */ /* 0x000ea20000000a00 */
[----:B------:R-:W-:-:S02]  /*10f0*/  SHF.R.S32.HI R27, RZ, 0x1f, R25 ;  /* 0x0000001fff1b7819 */ /* 0x000fc40000011419 */
[----:B------:R-:W-:Y:S02]  /*1100*/  @!P1 IADD3.X R9, PT, PT, R14, R31, RZ, P3, !PT ;  /* 0x0000001f0e099210 */ /* 0x000fe40001ffe4ff */
[----:B------:R-:W-:-:S03]  /*1110*/  @!P5 MOV R6, R120 ;  /* 0x000000780006d202 */ /* 0x000fc60000000f00 */
[----:B------:R-:W4:Y:S01]  /*1120*/  @!P5 LDC.64 R30, c[0x0][0x398] ;  /* 0x0000e600ff1edb82 */ /* 0x000f220000000a00 */
[----:B------:R-:W-:Y:S02]  /*1130*/  @!P5 MOV R7, R123 ;  /* 0x0000007b0007d202 */ /* 0x000fe40000000f00 */
[----:B------:R-:W-:Y:S01]  /*1140*/  ISETP.GE.AND.EX P0, PT, R27, UR9, PT, P0 ;  /* 0x000000091b007c0c */ /* 0x000fe2000bf06300 */
[C---:B------:R-:W-:Y:S02]  /*1150*/  @!P5 IMAD R19, R17.reuse, R39, R2 ;  /* 0x000000271113d224 */ /* 0x040fe400078e0202 */
[----:B------:R-:W-:Y:S01]  /*1160*/  @!P5 IMAD.WIDE.U32 R6, R17, R38, R6 ;  /* 0x000000261106d225 */ /* 0x000fe200078e0006 */
[----:B-1----:R-:W-:Y:S01]  /*1170*/  @!P1 IADD3 R12, P3, PT, R15, R32, RZ ;  /* 0x000000200f0c9210 */ /* 0x002fe20007f7e0ff */
[----:B------:R-:W1:Y:S03]  /*1180*/  @!P2 LDC.64 R38, c[0x0][0x3a0] ;  /* 0x0000e800ff26ab82 */ /* 0x000e660000000a00 */
[----:B------:R-:W-:Y:S01]  /*1190*/  @!P5 IADD3 R7, PT, PT, R7, R19, RZ ;  /* 0x000000130707d210 */ /* 0x000fe20007ffe0ff */
[----:B0-----:R-:W-:Y:S01]  /*11a0*/  @!P2 IMAD R2, R29, R36, RZ ;  /* 0x000000241d02a224 */ /* 0x001fe200078e02ff */
[----:B------:R-:W-:-:S02]  /*11b0*/  @!P5 SHF.L.U32 R17, R6, 0x1, RZ ;  /* 0x000000010611d819 */ /* 0x000fc400000006ff */
[----:B------:R-:W-:Y:S01]  /*11c0*/  @!P5 SHF.L.U64.HI R10, R6, 0x1, R7 ;  /* 0x00000001060ad819 */ /* 0x000fe20000010207 */
[----:B------:R-:W0:Y:S01]  /*11d0*/  @!P0 LDC.64 R40, c[0x0][0x3f8] ;  /* 0x0000fe00ff288b82 */ /* 0x000e220000000a00 */
[----:B------:R-:W-:Y:S02]  /*11e0*/  @!P2 MOV R18, R120 ;  /* 0x000000780012a202 */ /* 0x000fe40000000f00 */
[----:B------:R-:W-:Y:S02]  /*11f0*/  @!P2 MOV R19, R123 ;  /* 0x0000007b0013a202 */ /* 0x000fe40000000f00 */
[----:B------:R-:W-:Y:S02]  /*1200*/  MOV R5, RZ ;  /* 0x000000ff00057202 */ /* 0x000fe40000000f00 */
[----:B------:R-:W-:Y:S02]  /*1210*/  MOV R6, RZ ;  /* 0x000000ff00067202 */ /* 0x000fe40000000f00 */
[----:B------:R-:W-:Y:S01]  /*1220*/  @!P1 IADD3.X R13, PT, PT, R14, R33, RZ, P3, !PT ;  /* 0x000000210e0d9210 */ /* 0x000fe20001ffe4ff */
[C---:B------:R-:W-:Y:S01]  /*1230*/  @!P2 IMAD R7, R23.reuse, R37, R2 ;  /* 0x000000251707a224 */ /* 0x040fe200078e0202 */
[----:B------:R2:W3:Y:S01]  /*1240*/  @!P1 LDG.E R5, desc[UR6][R8.64] ;  /* 0x0000000608059981 */ /* 0x0004e2000c1e1900 */
[----:B------:R-:W-:-:S02]  /*1250*/  @!P2 IMAD.WIDE.U32 R18, R23, R36, R18 ;  /* 0x000000241712a225 */ /* 0x000fc400078e0012 */
[----:B------:R-:W1:Y:S01]  /*1260*/  @!P2 LDC.64 R36, c[0x0][0x398] ;  /* 0x0000e600ff24ab82 */ /* 0x000e620000000a00 */
[----:B------:R1:W3:Y:S01]  /*1270*/  @!P1 LDG.E R6, desc[UR6][R12.64] ;  /* 0x000000060c069981 */ /* 0x0002e2000c1e1900 */
[----:B----4-:R-:W-:Y:S02]  /*1280*/  @!P5 IADD3 R16, P1, PT, R17, R30, RZ ;  /* 0x0000001e1110d210 */ /* 0x010fe40007f3e0ff */
[----:B------:R-:W-:Y:S02]  /*1290*/  IADD3 R29, PT, PT, R11, 0x180, RZ ;  /* 0x000001800b1d7810 */ /* 0x000fe40007ffe0ff */
[----:B--2---:R-:W-:Y:S02]  /*12a0*/  @!P5 IADD3 R14, P3, PT, R17, R34, RZ ;  /* 0x00000022110ed210 */ /* 0x004fe40007f7e0ff */
[----:B------:R-:W-:Y:S02]  /*12b0*/  @!P5 IADD3.X R17, PT, PT, R10, R31, RZ, P1, !PT ;  /* 0x0000001f0a11d210 */ /* 0x000fe40000ffe4ff */
[----:B------:R-:W-:Y:S01]  /*12c0*/  ISETP.GE.U32.AND P1, PT, R29, UR8, PT ;  /* 0x000000081d007c0c */ /* 0x000fe2000bf26070 */
[----:B------:R-:W2:Y:S01]  /*12d0*/  @!P0 LDC.64 R30, c[0x0][0x3a0] ;  /* 0x0000e800ff1e8b82 */ /* 0x000ea20000000a00 */
[----:B------:R-:W-:-:S02]  /*12e0*/  SHF.R.S32.HI R33, RZ, 0x1f, R29 ;  /* 0x0000001fff217819 */ /* 0x000fc4000001141d */
[----:B------:R-:W-:Y:S02]  /*12f0*/  @!P2 IADD3 R9, PT, PT, R19, R7, RZ ;  /* 0x000000071309a210 */ /* 0x000fe40007ffe0ff */
[----:B------:R-:W-:Y:S02]  /*1300*/  ISETP.GE.AND.EX P1, PT, R33, UR9, PT, P1 ;  /* 0x0000000921007c0c */ /* 0x000fe4000bf26310 */
[----:B------:R-:W-:Y:S02]  /*1310*/  @!P2 SHF.L.U32 R23, R18, 0x1, RZ ;  /* 0x000000011217a819 */ /* 0x000fe400000006ff */
[----:B------:R-:W-:Y:S01]  /*1320*/  @!P5 IADD3.X R15, PT, PT, R10, R35, RZ, P3, !PT ;  /* 0x000000230a0fd210 */ /* 0x000fe20001ffe4ff */
[----:B0-----:R-:W-:Y:S01]  /*1330*/  @!P0 IMAD R10, R27, R40, RZ ;  /* 0x000000281b0a8224 */ /* 0x001fe200078e02ff */
[----:B------:R-:W-:Y:S01]  /*1340*/  MOV R7, RZ ;  /* 0x000000ff00077202 */ /* 0x000fe20000000f00 */
[----:B------:R-:W0:Y:S01]  /*1350*/  @!P0 LDC.64 R26, c[0x0][0x398] ;  /* 0x0000e600ff1a8b82 */ /* 0x000e220000000a00 */
[----:B------:R-:W-:-:S02]  /*1360*/  @!P2 SHF.L.U64.HI R2, R18, 0x1, R9 ;  /* 0x000000011202a819 */ /* 0x000fc40000010209 */
[----:B------:R-:W-:Y:S02]  /*1370*/  CS2R R8, SRZ ;  /* 0x0000000000087805 */ /* 0x000fe4000001ff00 */
[C---:B-1----:R-:W-:Y:S01]  /*1380*/  @!P2 IADD3 R18, P3, PT, R23.reuse, R38, RZ ;  /* 0x000000261712a210 */ /* 0x042fe20007f7e0ff */
[----:B------:R1:W4:Y:S03]  /*1390*/  @!P5 LDG.E R7, desc[UR6][R14.64] ;  /* 0x000000060e07d981 */ /* 0x000326000c1e1900 */
[----:B------:R-:W-:Y:S01]  /*13a0*/  @!P2 IADD3.X R19, PT, PT, R2, R39, RZ, P3, !PT ;  /* 0x000000270213a210 */ /* 0x000fe20001ffe4ff */
[----:B------:R-:W0:Y:S01]  /*13b0*/  @!P1 LDC.64 R34, c[0x0][0x3f8] ;  /* 0x0000fe00ff229b82 */ /* 0x000e220000000a00 */
[----:B------:R2:W4:Y:S01]  /*13c0*/  @!P5 LDG.E R8, desc[UR6][R16.64] ;  /* 0x000000061008d981 */ /* 0x000522000c1e1900 */
[----:B------:R-:W-:Y:S02]  /*13d0*/  @!P2 IADD3 R12, P3, PT, R23, R36, RZ ;  /* 0x00000024170ca210 */ /* 0x000fe40007f7e0ff */
[----:B------:R-:W-:Y:S01]  /*13e0*/  IADD3 R45, PT, PT, R11, 0x1a0, RZ ;  /* 0x000001a00b2d7810 */ /* 0x000fe20007ffe0ff */
[----:B------:R0:W4:Y:S01]  /*13f0*/  @!P2 LDG.E R9, desc[UR6][R18.64] ;  /* 0x000000061209a981 */ /* 0x000122000c1e1900 */
[----:B-1----:R-:W-:-:S02]  /*1400*/  @!P0 MOV R14, R120 ;  /* 0x00000078000e8202 */ /* 0x002fc40000000f00 */
[----:B------:R-:W-:Y:S02]  /*1410*/  @!P0 MOV R15, R123 ;  /* 0x0000007b000f8202 */ /* 0x000fe40000000f00 */
[----:B------:R-:W-:Y:S01]  /*1420*/  ISETP.NE.AND P5, PT, RZ, UR4, PT ;  /* 0x00000004ff007c0c */ /* 0x000fe2000bfa5270 */
[C---:B------:R-:W-:Y:S01]  /*1430*/  @!P0 IMAD R23, R25.reuse, R41, R10 ;  /* 0x0000002919178224 */ /* 0x040fe200078e020a */
[----:B------:R-:W-:Y:S01]  /*1440*/  @!P2 IADD3.X R13, PT, PT, R2, R37, RZ, P3, !PT ;  /* 0x00000025020da210 */ /* 0x000fe20001ffe4ff */
[----:B------:R-:W-:Y:S01]  /*1450*/  @!P0 IMAD.WIDE.U32 R14, R25, R40, R14 ;  /* 0x00000028190e8225 */ /* 0x000fe200078e000e */
[----:B------:R-:W-:Y:S01]  /*1460*/  ISETP.GE.U32.AND P3, PT, R45, UR8, PT ;  /* 0x000000082d007c0c */ /* 0x000fe2000bf66070 */
[----:B--2---:R-:W1:Y:S01]  /*1470*/  @!P1 LDC.64 R16, c[0x0][0x3a0] ;  /* 0x0000e800ff109b82 */ /* 0x004e620000000a00 */
[----:B------:R-:W-:Y:S02]  /*1480*/  SHF.R.S32.HI R43, RZ, 0x1f, R45 ;  /* 0x0000001fff2b7819 */ /* 0x000fe4000001142d */
[----:B------:R-:W-:-:S02]  /*1490*/  @!P0 IADD3 R15, PT, PT, R15, R23, RZ ;  /* 0x000000170f0f8210 */ /* 0x000fc40007ffe0ff */
[C---:B------:R-:W-:Y:S02]  /*14a0*/  @!P0 SHF.L.U32 R41, R14.reuse, 0x1, RZ ;  /* 0x000000010e298819 */ /* 0x040fe400000006ff */
[----:B------:R-:W-:Y:S01]  /*14b0*/  ISETP.GE.AND.EX P3, PT, R43, UR9, PT, P3 ;  /* 0x000000092b007c0c */ /* 0x000fe2000bf66330 */
[----:B------:R-:W2:Y:S01]  /*14c0*/  LDC.64 R22, c[0x0][0x3b8] ;  /* 0x0000ee00ff167b82 */ /* 0x000ea20000000a00 */
[----:B------:R-:W-:Y:S02]  /*14d0*/  @!P0 SHF.L.U64.HI R2, R14, 0x1, R15 ;  /* 0x000000010e028819 */ /* 0x000fe4000001020f */
[----:B------:R-:W-:Y:S02]  /*14e0*/  @!P0 IADD3 R30, P6, PT, R41, R30, RZ ;  /* 0x0000001e291e8210 */ /* 0x000fe40007fde0ff */
[----:B------:R-:W-:-:S03]  /*14f0*/  IADD3 R47, PT, PT, R11, 0x1c0, RZ ;  /* 0x000001c00b2f7810 */ /* 0x000fc60007ffe0ff */
[----:B------:R-:W1:Y:S01]  /*1500*/  @P5 LDC.64 R24, c[0x0][0x3b0] ;  /* 0x0000ec00ff185b82 */ /* 0x000e620000000a00 */
[----:B------:R-:W-:Y:S02]  /*1510*/  MOV R10, RZ ;  /* 0x000000ff000a7202 */ /* 0x000fe40000000f00 */
[C---:B------:R-:W-:Y:S02]  /*1520*/  @!P0 IADD3.X R31, PT, PT, R2.reuse, R31, RZ, P6, !PT ;  /* 0x0000001f021f8210 */ /* 0x040fe400037fe4ff */
[----:B0-----:R-:W-:Y:S02]  /*1530*/  @!P0 IADD3 R40, P6, PT, R41, R26, RZ ;  /* 0x0000001a29288210 */ /* 0x001fe40007fde0ff */
[----:B------:R-:W-:Y:S01]  /*1540*/  ISETP.GE.U32.AND P4, PT, R47, UR8, PT ;  /* 0x000000082f007c0c */ /* 0x000fe2000bf86070 */
[----:B------:R-:W0:Y:S01]  /*1550*/  @!P1 LDC.64 R14, c[0x0][0x398] ;  /* 0x0000e600ff0e9b82 */ /* 0x000e220000000a00 */
[----:B------:R-:W-:Y:S01]  /*1560*/  SHF.R.S32.HI R51, RZ, 0x1f, R47 ;  /* 0x0000001fff337819 */ /* 0x000fe2000001142f */
[----:B------:R2:W4:Y:S01]  /*1570*/  @!P2 LDG.E R10, desc[UR6][R12.64] ;  /* 0x000000060c0aa981 */ /* 0x000522000c1e1900 */
[----:B------:R-:W-:-:S02]  /*1580*/  @!P0 IADD3.X R41, PT, PT, R2, R27, RZ, P6, !PT ;  /* 0x0000001b02298210 */ /* 0x000fc400037fe4ff */
[----:B------:R-:W-:Y:S02]  /*1590*/  ISETP.GE.AND.EX P4, PT, R51, UR9, PT, P4 ;  /* 0x0000000933007c0c */ /* 0x000fe4000bf86340 */
[----:B------:R-:W-:Y:S01]  /*15a0*/  @!P1 MOV R26, R120 ;  /* 0x00000078001a9202 */ /* 0x000fe20000000f00 */
[----:B------:R-:W0:Y:S01]  /*15b0*/  @!P3 LDC.64 R18, c[0x0][0x3f8] ;  /* 0x0000fe00ff12bb82 */ /* 0x000e220000000a00 */
[----:B------:R-:W-:Y:S01]  /*15c0*/  @!P1 MOV R27, R123 ;  /* 0x0000007b001b9202 */ /* 0x000fe20000000f00 */
[-C--:B--2---:R-:W-:Y:S01]  /*15d0*/  @!P1 IMAD R12, R33, R34.reuse, RZ ;  /* 0x00000022210c9224 */ /* 0x084fe200078e02ff */
[----:B------:R-:W-:Y:S01]  /*15e0*/  LOP3.LUT R2, R77, 0xffff, RZ, 0xc0, !PT ;  /* 0x0000ffff4d027812 */ /* 0x000fe200078ec0ff */
[----:B------:R-:W-:-:S04]  /*15f0*/  @!P1 IMAD.WIDE.U32 R26, R29, R34, R26 ;  /* 0x000000221d1a9225 */ /* 0x000fc800078e001a */
[----:B------:R-:W-:Y:S01]  /*1600*/  @!P1 IMAD R13, R29, R35, R12 ;  /* 0x000000231d0d9224 */ /* 0x000fe200078e020c */
[----:B------:R-:W-:Y:S01]  /*1610*/  IADD3 R20, PT, PT, R11, 0x1e0, RZ ;  /* 0x000001e00b147810 */ /* 0x000fe20007ffe0ff */
[----:B------:R-:W-:Y:S01]  /*1620*/  IMAD R49, R119, 0x1c, R2 ;  /* 0x0000001c77317824 */ /* 0x000fe200078e0202 */
[----:B------:R-:W-:Y:S01]  /*1630*/  MOV R11, RZ ;  /* 0x000000ff000b7202 */ /* 0x000fe20000000f00 */
[----:B------:R-:W-:Y:S01]  /*1640*/  IMAD.WIDE R22, R79, 0x8, R22 ;  /* 0x000000084f167825 */ /* 0x000fe200078e0216 */
[----:B------:R-:W-:Y:S01]  /*1650*/  @!P1 IADD3 R27, PT, PT, R27, R13, RZ ;  /* 0x0000000d1b1b9210 */ /* 0x000fe20007ffe0ff */
[----:B------:R-:W2:Y:S01]  /*1660*/  @!P4 LDC.64 R28, c[0x0][0x3f8] ;  /* 0x0000fe00ff1ccb82 */ /* 0x000ea20000000a00 */
[----:B------:R-:W-:Y:S02]  /*1670*/  ISETP.GE.U32.AND P2, PT, R20, UR8, PT ;  /* 0x0000000814007c0c */ /* 0x000fe4000bf46070 */
[----:B------:R-:W-:Y:S01]  /*1680*/  SHF.R.S32.HI R37, RZ, 0x1f, R20 ;  /* 0x0000001fff257819 */ /* 0x000fe20000011414 */
[----:B-1----:R-:W-:Y:S01]  /*1690*/  @P5 IMAD.WIDE R38, R49, 0x2, R24 ;  /* 0x0000000231265825 */ /* 0x002fe200078e0218 */
[----:B------:R-:W-:Y:S01]  /*16a0*/  MOV R12, RZ ;  /* 0x000000ff000c7202 */ /* 0x000fe20000000f00 */
[----:B------:R1:W4:Y:S01]  /*16b0*/  @!P0 LDG.E R11, desc[UR6][R30.64] ;  /* 0x000000061e0b8981 */ /* 0x000322000c1e1900 */
[C---:B------:R-:W-:Y:S01]  /*16c0*/  @!P1 SHF.L.U32 R13, R26.reuse, 0x1, RZ ;  /* 0x000000011a0d9819 */ /* 0x040fe200000006ff */
[----:B------:R-:W2:Y:S01]  /*16d0*/  @!P3 LDC.64 R24, c[0x0][0x3a0] ;  /* 0x0000e800ff18bb82 */ /* 0x000ea20000000a00 */
[----:B------:R-:W-:Y:S01]  /*16e0*/  @!P1 SHF.L.U64.HI R36, R26, 0x1, R27 ;  /* 0x000000011a249819 */ /* 0x000fe2000001021b */
[----:B------:R-:W4:Y:S01]  /*16f0*/  LDG.E.64 R22, desc[UR6][R22.64] ;  /* 0x0000000616167981 */ /* 0x000f22000c1e1b00 */
[----:B------:R-:W-:-:S03]  /*1700*/  ISETP.GE.AND.EX P2, PT, R37, UR9, PT, P2 ;  /* 0x0000000925007c0c */ /* 0x000fc6000bf46320 */
[----:B------:R1:W4:Y:S02]  /*1710*/  @!P0 LDG.E R12, desc[UR6][R40.64] ;  /* 0x00000006280c8981 */ /* 0x000324000c1e1900 */
[----:B------:R-:W5:Y:S01]  /*1720*/  @!P3 LDC.64 R26, c[0x0][0x398] ;  /* 0x0000e600ff1abb82 */ /* 0x000f620000000a00 */
[----:B0-----:R-:W-:Y:S01]  /*1730*/  @!P1 IADD3 R42, P6, PT, R13, R14, RZ ;  /* 0x0000000e0d2a9210 */ /* 0x001fe20007fde0ff */
[----:B------:R-:W-:Y:S01]  /*1740*/  @!P3 IMAD R14, R43, R18, RZ ;  /* 0x000000122b0eb224 */ /* 0x000fe200078e02ff */
[----:B------:R-:W4:Y:S04]  /*1750*/  @P5 LDG.E.U16 R34, desc[UR6][R38.64] ;  /* 0x0000000626225981 */ /* 0x000f28000c1e1500 */
[----:B------:R0:W4:Y:S01]  /*1760*/  @P5 LDG.E.U16 R35, desc[UR6][R38.64+0x2] ;  /* 0x0000020626235981 */ /* 0x000122000c1e1500 */
[----:B-1----:R-:W1:Y:S01]  /*1770*/  LDC.64 R30, c[0x0][0x3a8] ;  /* 0x0000ea00ff1e7b82 */ /* 0x002e620000000a00 */
[----:B------:R-:W-:-:S02]  /*1780*/  @!P3 MOV R40, R120 ;  /* 0x000000780028b202 */ /* 0x000fc40000000f00 */
[----:B------:R-:W-:Y:S02]  /*1790*/  @!P3 MOV R41, R123 ;  /* 0x0000007b0029b202 */ /* 0x000fe40000000f00 */
[----:B------:R-:W-:Y:S01]  /*17a0*/  @!P1 IADD3 R32, P0, PT, R13, R16, RZ ;  /* 0x000000100d209210 */ /* 0x000fe20007f1e0ff */
[C---:B------:R-:W-:Y:S02]  /*17b0*/  @!P3 IMAD R19, R45.reuse, R19, R14 ;  /* 0x000000132d13b224 */ /* 0x040fe400078e020e */
[----:B------:R-:W-:Y:S01]  /*17c0*/  @!P3 IMAD.WIDE.U32 R40, R45, R18, R40 ;  /* 0x000000122d28b225 */ /* 0x000fe200078e0028 */
[----:B------:R-:W-:Y:S02]  /*17d0*/  @!P1 IADD3.X R33, PT, PT, R36, R17, RZ, P0, !PT ;  /* 0x0000001124219210 */ /* 0x000fe400007fe4ff */
[----:B------:R-:W1:Y:S01]  /*17e0*/  @!P2 LDC.64 R16, c[0x0][0x3f8] ;  /* 0x0000fe00ff10ab82 */ /* 0x000e620000000a00 */
[----:B------:R-:W-:Y:S02]  /*17f0*/  MOV R13, RZ ;  /* 0x000000ff000d7202 */ /* 0x000fe40000000f00 */
[----:B0-----:R-:W-:-:S02]  /*1800*/  @!P3 IADD3 R39, PT, PT, R41, R19, RZ ;  /* 0x000000132927b210 */ /* 0x001fc40007ffe0ff */
[----:B------:R-:W-:Y:S02]  /*1810*/  MOV R14, RZ ;  /* 0x000000ff000e7202 */ /* 0x000fe40000000f00 */
[----:B------:R-:W-:Y:S01]  /*1820*/  @!P1 IADD3.X R43, PT, PT, R36, R15, RZ, P6, !PT ;  /* 0x0000000f242b9210 */ /* 0x000fe200037fe4ff */
[----:B------:R-:W0:Y:S01]  /*1830*/  @!P4 LDC.64 R18, c[0x0][0x3a0] ;  /* 0x0000e800ff12cb82 */ /* 0x000e220000000a00 */
[C---:B------:R-:W-:Y:S01]  /*1840*/  @!P3 SHF.L.U32 R15, R40.reuse, 0x1, RZ ;  /* 0x00000001280fb819 */ /* 0x040fe200000006ff */
[----:B--2---:R-:W-:Y:S01]  /*1850*/  @!P4 IMAD R38, R51, R28, RZ ;  /* 0x0000001c3326c224 */ /* 0x004fe200078e02ff */
[----:B------:R-:W-:Y:S01]  /*1860*/  @!P3 SHF.L.U64.HI R36, R40, 0x1, R39 ;  /* 0x000000012824b819 */ /* 0x000fe20000010227 */
[----:B------:R2:W4:Y:S01]  /*1870*/  @!P1 LDG.E R13, desc[UR6][R32.64] ;  /* 0x00000006200d9981 */ /* 0x000522000c1e1900 */
[----:B------:R-:W-:Y:S02]  /*1880*/  @!P4 MOV R40, R120 ;  /* 0x000000780028c202 */ /* 0x000fe40000000f00 */
[----:B------:R-:W-:Y:S01]  /*1890*/  @!P4 MOV R41, R123 ;  /* 0x0000007b0029c202 */ /* 0x000fe20000000f00 */
[----:B------:R1:W4:Y:S01]  /*18a0*/  @!P1 LDG.E R14, desc[UR6][R42.64] ;  /* 0x000000062a0e9981 */ /* 0x000322000c1e1900 */
[----:B------:R-:W-:-:S02]  /*18b0*/  @!P3 IADD3 R24, P0, PT, R15, R24, RZ ;  /* 0x000000180f18b210 */ /* 0x000fc40007f1e0ff */
[----:B-----5:R-:W-:Y:S01]  /*18c0*/  @!P3 IADD3 R26, P1, PT, R15, R26, RZ ;  /* 0x0000001a0f1ab210 */ /* 0x020fe20007f3e0ff */
[C---:B------:R-:W-:Y:S02]  /*18d0*/  @!P4 IMAD R15, R47.reuse, R29, R38 ;  /* 0x0000001d2f0fc224 */ /* 0x040fe400078e0226 */
[----:B------:R-:W-:Y:S01]  /*18e0*/  @!P4 IMAD.WIDE.U32 R40, R47, R28, R40 ;  /* 0x0000001c2f28c225 */ /* 0x000fe200078e0028 */
[----:B--2---:R-:W2:Y:S03]  /*18f0*/  @!P2 LDC.64 R32, c[0x0][0x3a0] ;  /* 0x0000e800ff20ab82 */ /* 0x004ea60000000a00 */
[----:B-1----:R-:W-:-:S05]  /*1900*/  IMAD.WIDE R38, R49, 0x2, R30 ;  /* 0x0000000231267825 */ /* 0x002fca00078e021e */
[----:B------:R-:W1:Y:S01]  /*1910*/  @!P4 LDC.64 R28, c[0x0][0x398] ;  /* 0x0000e600ff1ccb82 */ /* 0x000e620000000a00 */
[----:B------:R-:W-:Y:S01]  /*1920*/  @!P4 IADD3 R15, PT, PT, R41, R15, RZ ;  /* 0x0000000f290fc210 */ /* 0x000fe20007ffe0ff */
[----:B------:R-:W-:-:S06]  /*1930*/  @!P2 IMAD R37, R37, R16, RZ ;  /* 0x000000102525a224 */ /* 0x000fcc00078e02ff */
[----:B------:R-:W5:Y:S01]  /*1940*/  @!P2 LDC.64 R30, c[0x0][0x398] ;  /* 0x0000e600ff1eab82 */ /* 0x000f620000000a00 */
[C---:B------:R-:W-:Y:S01]  /*1950*/  @!P4 SHF.L.U32 R43, R40.reuse, 0x1, RZ ;  /* 0x00000001282bc819 */ /* 0x040fe200000006ff */
[----:B------:R-:W4:Y:S01]  /*1960*/  LDG.E.U16 R80, desc[UR6][R38.64] ;  /* 0x0000000626507981 */ /* 0x000f22000c1e1500 */
[----:B------:R-:W-:Y:S02]  /*1970*/  @!P4 SHF.L.U64.HI R44, R40, 0x1, R15 ;  /* 0x00000001282cc819 */ /* 0x000fe4000001020f */
[----:B------:R-:W-:Y:S01]  /*1980*/  @!P2 MOV R40, R120 ;  /* 0x000000780028a202 */ /* 0x000fe20000000f00 */
[----:B------:R-:W4:Y:S01]  /*1990*/  LDG.E.U16 R42, desc[UR6][R38.64+0x2] ;  /* 0x00000206262a7981 */ /* 0x000f22000c1e1500 */
[----:B------:R-:W-:Y:S01]  /*19a0*/  @!P2 MOV R41, R123 ;  /* 0x0000007b0029a202 */ /* 0x000fe20000000f00 */
[----:B------:R-:W-:Y:S01]  /*19b0*/  @!P2 IMAD R17, R20, R17, R37 ;  /* 0x000000111411a224 */ /* 0x000fe200078e0225 */
[C---:B------:R-:W-:Y:S02]  /*19c0*/  @!P3 IADD3.X R25, PT, PT, R36.reuse, R25, RZ, P0, !PT ;  /* 0x000000192419b210 */ /* 0x040fe400007fe4ff */
[----:B------:R-:W-:Y:S01]  /*19d0*/  @!P3 IADD3.X R27, PT, PT, R36, R27, RZ, P1, !PT ;  /* 0x0000001b241bb210 */ /* 0x000fe20000ffe4ff */
[----:B------:R-:W-:Y:S01]  /*19e0*/  @!P2 IMAD.WIDE.U32 R40, R20, R16, R40 ;  /* 0x000000101428a225 */ /* 0x000fe200078e0028 */
[----:B0-----:R-:W-:-:S02]  /*19f0*/  @!P4 IADD3 R36, P0, PT, R43, R18, RZ ;  /* 0x000000122b24c210 */ /* 0x001fc40007f1e0ff */
[----:B------:R-:W-:Y:S02]  /*1a00*/  MOV R15, RZ ;  /* 0x000000ff000f7202 */ /* 0x000fe40000000f00 */
[----:B------:R-:W-:Y:S02]  /*1a10*/  MOV R16, RZ ;  /* 0x000000ff00107202 */ /* 0x000fe40000000f00 */
[----:B------:R-:W-:Y:S02]  /*1a20*/  @!P4 IADD3.X R37, PT, PT, R44, R19, RZ, P0, !PT ;  /* 0x000000132c25c210 */ /* 0x000fe400007fe4ff */
[----:B------:R-:W-:Y:S01]  /*1a30*/  @!P2 IADD3 R41, PT, PT, R41, R17, RZ ;  /* 0x000000112929a210 */ /* 0x000fe20007ffe0ff */
[----:B------:R0:W4:Y:S01]  /*1a40*/  @!P3 LDG.E R15, desc[UR6][R24.64] ;  /* 0x00000006180fb981 */ /* 0x000122000c1e1900 */
[C---:B------:R-:W-:Y:S02]  /*1a50*/  @!P2 SHF.L.U32 R19, R40.reuse, 0x1, RZ ;  /* 0x000000012813a819 */ /* 0x040fe400000006ff */
[----:B-1----:R-:W-:Y:S01]  /*1a60*/  @!P4 IADD3 R28, P0, PT, R43, R28, RZ ;  /* 0x0000001c2b1cc210 */ /* 0x002fe20007f1e0ff */
[----:B------:R-:W4:Y:S01]  /*1a70*/  @!P3 LDG.E R16, desc[UR6][R26.64] ;  /* 0x000000061a10b981 */ /* 0x000f22000c1e1900 */
[----:B------:R-:W-:-:S02]  /*1a80*/  @!P2 SHF.L.U64.HI R40, R40, 0x1, R41 ;  /* 0x000000012828a819 */ /* 0x000fc40000010229 */
[C---:B--2---:R-:W-:Y:S02]  /*1a90*/  @!P2 IADD3 R32, P1, PT, R19.reuse, R32, RZ ;  /* 0x000000201320a210 */ /* 0x044fe40007f3e0ff */
[----:B-----5:R-:W-:Y:S02]  /*1aa0*/  @!P2 IADD3 R30, P3, PT, R19, R30, RZ ;  /* 0x0000001e131ea210 */ /* 0x020fe40007f7e0ff */
[----:B------:R-:W-:Y:S02]  /*1ab0*/  CS2R R18, SRZ ;  /* 0x0000000000127805 */ /* 0x000fe4000001ff00 */
[----:B------:R-:W-:Y:S02]  /*1ac0*/  MOV R17, RZ ;  /* 0x000000ff00117202 */ /* 0x000fe40000000f00 */
[----:B------:R-:W-:Y:S02]  /*1ad0*/  MOV R20, RZ ;  /* 0x000000ff00147202 */ /* 0x000fe40000000f00 */
[----:B------:R-:W-:-:S02]  /*1ae0*/  @!P4 IADD3.X R29, PT, PT, R44, R29, RZ, P0, !PT ;  /* 0x0000001d2c1dc210 */ /* 0x000fc400007fe4ff */
[C---:B------:R-:W-:Y:S01]  /*1af0*/  @!P2 IADD3.X R33, PT, PT, R40.reuse, R33, RZ, P1, !PT ;  /* 0x000000212821a210 */ /* 0x040fe20000ffe4ff */
[----:B------:R-:W2:Y:S01]  /*1b00*/  @!P4 LDG.E R17, desc[UR6][R36.64] ;  /* 0x000000062411c981 */ /* 0x000ea2000c1e1900 */
[----:B------:R-:W-:-:S03]  /*1b10*/  @!P2 IADD3.X R31, PT, PT, R40, R31, RZ, P3, !PT ;  /* 0x0000001f281fa210 */ /* 0x000fc60001ffe4ff */
[----:B------:R-:W5:Y:S04]  /*1b20*/  @!P4 LDG.E R18, desc[UR6][R28.64] ;  /* 0x000000061c12c981 */ /* 0x000f68000c1e1900 */
[----:B------:R-:W5:Y:S04]  /*1b30*/  @!P2 LDG.E R19, desc[UR6][R32.64] ;  /* 0x000000062013a981 */ /* 0x000f68000c1e1900 */
[----:B------:R-:W5:Y:S01]  /*1b40*/  @!P2 LDG.E R20, desc[UR6][R30.64] ;  /* 0x000000061e14a981 */ /* 0x000f62000c1e1900 */
[----:B------:R-:W-:Y:S01]  /*1b50*/  MOV R116, 0x3f800000 ;  /* 0x3f80000000747802 */ /* 0x000fe20000000f00 */
[----:B------:R-:W-:Y:S01]  /*1b60*/  UISETP.NE.AND UP0, UPT, UR4, URZ, UPT ;  /* 0x000000ff0400728c */ /* 0x000fe2000bf05270 */
[----:B------:R-:W-:-:S02]  /*1b70*/  MOV R81, RZ ;  /* 0x000000ff00517202 */ /* 0x000fc40000000f00 */
[----:B------:R-:W-:Y:S02]  /*1b80*/  MOV R84, RZ ;  /* 0x000000ff00547202 */ /* 0x000fe40000000f00 */
[----:B------:R-:W-:Y:S02]  /*1b90*/  PRMT R114, R75, 0x7632, R114 ;  /* 0x000076324b727816 */ /* 0x000fe40000000072 */
        /* <DEDUP_REMOVED lines=13> */
[----:B---3--:R-:W-:Y:S02]  /*1c70*/  PRMT R100, R21, 0x7632, R100 ;  /* 0x0000763215647816 */ /* 0x008fe40000000064 */
[----:B------:R-:W-:Y:S02]  /*1c80*/  PRMT R101, R4, 0x7632, R101 ;  /* 0x0000763204657816 */ /* 0x000fe40000000065 */
[----:B------:R-:W-:-:S02]  /*1c90*/  PRMT R98, R5, 0x7632, R98 ;  /* 0x0000763205627816 */ /* 0x000fc40000000062 */
[----:B------:R-:W-:Y:S02]  /*1ca0*/  PRMT R99, R6, 0x7632, R99 ;  /* 0x0000763206637816 */ /* 0x000fe40000000063 */
[----:B----4-:R-:W-:Y:S02]  /*1cb0*/  PRMT R96, R7, 0x7632, R96 ;  /* 0x0000763207607816 */ /* 0x010fe40000000060 */
[----:B------:R-:W-:Y:S02]  /*1cc0*/  PRMT R97, R8, 0x7632, R97 ;  /* 0x0000763208617816 */ /* 0x000fe40000000061 */
[----:B------:R-:W-:Y:S01]  /*1cd0*/  PRMT R94, R9, 0x7632, R94 ;  /* 0x00007632095e7816 */ /* 0x000fe2000000005e */
[----:B------:R-:W-:-:S05]  /*1ce0*/  FFMA.FTZ R23, -R22, R22, R23 ;  /* 0x0000001616177223 */ /* 0x000fca0000010117 */
[----:B------:R-:W-:-:S13]  /*1cf0*/  FSETP.GTU.FTZ.AND P0, PT, R23, RZ, PT ;  /* 0x000000ff1700720b */ /* 0x000fda0003f1c000 */
[----:B0-----:R-:W0:Y:S01]  /*1d00*/  @P0 LDC R24, c[0x0][0x3c0] ;  /* 0x0000f000ff180b82 */ /* 0x001e220000000800 */
[----:B------:R-:W-:Y:S02]  /*1d10*/  @P5 SHF.L.U32 R81, R34, 0x10, RZ ;  /* 0x0000001022515819 */ /* 0x000fe400000006ff */
[----:B------:R-:W-:Y:S02]  /*1d20*/  @P5 SHF.L.U32 R84, R35, 0x10, RZ ;  /* 0x0000001023545819 */ /* 0x000fe400000006ff */
[----:B------:R-:W-:Y:S02]  /*1d30*/  PRMT R95, R10, 0x7632, R95 ;  /* 0x000076320a5f7816 */ /* 0x000fe4000000005f */
[----:B------:R-:W-:Y:S01]  /*1d40*/  PRMT R92, R11, 0x7632, R92 ;  /* 0x000076320b5c7816 */ /* 0x000fe2000000005c */
[----:B0-----:R-:W-:-:S04]  /*1d50*/  @P0 FADD.FTZ R24, R23, R24 ;  /* 0x0000001817180221 */ /* 0x001fc80000010000 */
[----:B------:R0:W1:Y:S01]  /*1d60*/  @P0 MUFU.RSQ R116, R24 ;  /* 0x0000001800740308 */ /* 0x0000620000001400 */
[----:B------:R-:W-:Y:S02]  /*1d70*/  PRMT R93, R12, 0x7632, R93 ;  /* 0x000076320c5d7816 */ /* 0x000fe4000000005d */
[----:B------:R-:W-:Y:S02]  /*1d80*/  PRMT R90, R13, 0x7632, R90 ;  /* 0x000076320d5a7816 */ /* 0x000fe4000000005a */
[----:B------:R-:W-:Y:S02]  /*1d90*/  PRMT R91, R14, 0x7632, R91 ;  /* 0x000076320e5b7816 */ /* 0x000fe4000000005b */
[----:B------:R-:W-:Y:S02]  /*1da0*/  SHF.L.U32 R80, R80, 0x10, RZ ;  /* 0x0000001050507819 */ /* 0x000fe400000006ff */
[----:B------:R-:W-:Y:S02]  /*1db0*/  SHF.L.U32 R23, R42, 0x10, RZ ;  /* 0x000000102a177819 */ /* 0x000fe400000006ff */
[----:B------:R-:W-:-:S02]  /*1dc0*/  PRMT R88, R15, 0x7632, R88 ;  /* 0x000076320f587816 */ /* 0x000fc40000000058 */
[----:B------:R-:W-:Y:S02]  /*1dd0*/  PRMT R89, R16, 0x7632, R89 ;  /* 0x0000763210597816 */ /* 0x000fe40000000059 */
[----:B--2---:R-:W-:Y:S02]  /*1de0*/  PRMT R86, R17, 0x7632, R86 ;  /* 0x0000763211567816 */ /* 0x004fe40000000056 */
[----:B-----5:R-:W-:Y:S02]  /*1df0*/  PRMT R87, R18, 0x7632, R87 ;  /* 0x0000763212577816 */ /* 0x020fe40000000057 */
        /* <DEDUP_REMOVED lines=12> */
[----:B------:R-:W-:Y:S01]  /*1ec0*/  FMUL.FTZ R31, R80, R25 ;  /* 0x00000019501f7220 */ /* 0x000fe20000410000 */
        /* <DEDUP_REMOVED lines=279> */
.L_x_337:
        /* <DEDUP_REMOVED lines=9> */
[----:B------:R-:W-:Y:S01]  /*30d0*/  FMUL.FTZ R25, R25, R116 ;  /* 0x0000007419197220 */ /* 0x000fe20000410000 */
[----:B------:R-:W-:Y:S01]  /*30e0*/  FADD.FTZ R31, -R22, R31 ;  /* 0x0000001f161f7221 */ /* 0x000fe20000010100 */
[--C-:B------:R-:W-:Y:S01]  /*30f0*/  FFMA.FTZ R29, R23, R24, R84.reuse ;  /* 0x00000018171d7223 */ /* 0x100fe20000010054 */
[-C--:B------:R-:W-:Y:S01]  /*3100*/  FMUL.FTZ R58, R27, R116.reuse ;  /* 0x000000741b3a7220 */ /* 0x080fe20000410000 */
[C-C-:B------:R-:W-:Y:S01]  /*3110*/  FFMA.FTZ R37, R80.reuse, R25, R81.reuse ;  /* 0x0000001950257223 */ /* 0x140fe20000010051 */
[----:B------:R-:W-:Y:S01]  /*3120*/  FMUL.FTZ R56, R31, R116 ;  /* 0x000000741f387220 */ /* 0x000fe20000410000 */
[----:B------:R-:W-:Y:S01]  /*3130*/  FMUL.FTZ R27, R29, -1.4426950216293334961 ;  /* 0xbfb8aa3b1d1b7820 */ /* 0x000fe20000410000 */
[----:B------:R-:W-:Y:S01]  /*3140*/  FFMA.FTZ R30, R80, R58, R81 ;  /* 0x0000003a501e7223 */ /* 0x000fe20000010051 */
[----:B------:R-:W-:Y:S01]  /*3150*/  FMUL.FTZ R26, R37, -1.4426950216293334961 ;  /* 0xbfb8aa3b251a7820 */ /* 0x000fe20000410000 */
[----:B------:R-:W-:Y:S01]  /*3160*/  FFMA.FTZ R38, R23, R56, R84 ;  /* 0x0000003817267223 */ /* 0x000fe20000010054 */
[----:B------:R-:W-:Y:S01]  /*3170*/  FADD.FTZ R35, -R22, R35 ;  /* 0x0000002316237221 */ /* 0x000fe20000010100 */
[----:B------:R-:W-:Y:S01]  /*3180*/  FMUL.FTZ R31, R30, -1.4426950216293334961 ;  /* 0xbfb8aa3b1e1f7820 */ /* 0x000fe20000410000 */
[----:B------:R-:W-:Y:S01]  /*3190*/  MUFU.EX2 R27, R27 ;  /* 0x0000001b001b7308 */ /* 0x000fe20000000800 */
[----:B------:R-:W-:Y:S01]  /*31a0*/  FMUL.FTZ R33, R38, -1.4426950216293334961 ;  /* 0xbfb8aa3b26217820 */ /* 0x000fe20000410000 */
[----:B------:R-:W-:Y:S01]  /*31b0*/  FMUL.FTZ R54, R35, R116 ;  /* 0x0000007423367220 */ /* 0x000fe20000410000 */
[----:B------:R-:W-:Y:S01]  /*31c0*/  SHF.L.U32 R41, R67, 0x10, RZ ;  /* 0x0000001043297819 */ /* 0x000fe200000006ff */
[----:B------:R-:W0:Y:S01]  /*31d0*/  MUFU.EX2 R26, R26 ;  /* 0x0000001a001a7308 */ /* 0x000e220000000800 */
[----:B------:R-:W-:-:S02]  /*31e0*/  SHF.L.U32 R53, R72, 0x10, RZ ;  /* 0x0000001048357819 */ /* 0x000fc400000006ff */
[----:B------:R-:W-:Y:S01]  /*31f0*/  SHF.L.U32 R39, R108, 0x10, RZ ;  /* 0x000000106c277819 */ /* 0x000fe200000006ff */
[----:B------:R-:W1:Y:S01]  /*3200*/  MUFU.EX2 R31, R31 ;  /* 0x0000001f001f7308 */ /* 0x000e620000000800 */
[----:B------:R-:W-:Y:S02]  /*3210*/  SHF.L.U32 R43, R106, 0x10, RZ ;  /* 0x000000106a2b7819 */ /* 0x000fe400000006ff */
[----:B------:R-:W-:Y:S01]  /*3220*/  SHF.L.U32 R57, R113, 0x10, RZ ;  /* 0x0000001071397819 */ /* 0x000fe200000006ff */
[----:B------:R-:W2:Y:S01]  /*3230*/  MUFU.EX2 R33, R33 ;  /* 0x0000002100217308 */ /* 0x000ea20000000800 */
[----:B------:R-:W-:Y:S01]  /*3240*/  FADD.FTZ R39, -R22, R39 ;  /* 0x0000002716277221 */ /* 0x000fe20000010100 */
[----:B------:R-:W-:Y:S02]  /*3250*/  SHF.L.U32 R49, R111, 0x10, RZ ;  /* 0x000000106f317819 */ /* 0x000fe400000006ff */
[----:B------:R-:W-:Y:S01]  /*3260*/  SHF.L.U32 R47, R63, 0x10, RZ ;  /* 0x000000103f2f7819 */ /* 0x000fe200000006ff */
[----:B------:R-:W-:Y:S01]  /*3270*/  FMUL.FTZ R61, R39, R116 ;  /* 0x00000074273d7220 */ /* 0x000fe20000410000 */
[----:B0-----:R-:W-:Y:S01]  /*3280*/  FADD.FTZ R28, R26, 1 ;  /* 0x3f8000001a1c7421 */ /* 0x001fe20000010000 */
[----:B------:R-:W-:Y:S01]  /*3290*/  FADD.FTZ R26, R27, 1 ;  /* 0x3f8000001b1a7421 */ /* 0x000fe20000010000 */
[----:B------:R-:W-:Y:S01]  /*32a0*/  FFMA.FTZ R27, R80, R54, R81 ;  /* 0x00000036501b7223 */ /* 0x000fe20000010051 */
[----:B------:R-:W-:Y:S01]  /*32b0*/  SHF.L.U32 R39, R65, 0x10, RZ ;  /* 0x0000001041277819 */ /* 0x000fe200000006ff */
[----:B-1----:R-:W-:Y:S01]  /*32c0*/  FADD.FTZ R32, R31, 1 ;  /* 0x3f8000001f207421 */ /* 0x002fe20000010000 */
[----:B------:R-:W-:Y:S01]  /*32d0*/  SHF.L.U32 R31, R74, 0x10, RZ ;  /* 0x000000104a1f7819 */ /* 0x000fe200000006ff */
[----:B------:R-:W0:Y:S01]  /*32e0*/  MUFU.RCP R28, R28 ;  /* 0x0000001c001c7308 */ /* 0x000e220000001000 */
[----:B------:R-:W-:Y:S01]  /*32f0*/  FMUL.FTZ R35, R27, -1.4426950216293334961 ;  /* 0xbfb8aa3b1b237820 */ /* 0x000fe20000410000 */
[----:B--2---:R-:W-:Y:S01]  /*3300*/  FADD.FTZ R34, R33, 1 ;  /* 0x3f80000021227421 */ /* 0x004fe20000010000 */
[----:B------:R-:W-:Y:S01]  /*3310*/  SHF.L.U32 R33, R115, 0x10, RZ ;  /* 0x0000001073217819 */ /* 0x000fe200000006ff */
[C---:B------:R-:W-:Y:S01]  /*3320*/  FADD.FTZ R45, -R22.reuse, R39 ;  /* 0x00000027162d7221 */ /* 0x040fe20000010100 */
[----:B------:R-:W-:Y:S01]  /*3330*/  FADD.FTZ R47, -R22, R47 ;  /* 0x0000002f162f7221 */ /* 0x000fe20000010100 */
[----:B------:R-:W-:-:S02]  /*3340*/  SHF.L.U32 R118, R66, 0x10, RZ ;  /* 0x0000001042767819 */ /* 0x000fc400000006ff */
[----:B------:R-:W1:Y:S01]  /*3350*/  MUFU.RCP R32, R32 ;  /* 0x0000002000207308 */ /* 0x000e620000001000 */
[----:B------:R-:W-:-:S07]  /*3360*/  SHF.L.U32 R125, R4, 0x10, RZ ;  /* 0x00000010047d7819 */ /* 0x000fce00000006ff */
[----:B------:R-:W2:Y:S01]  /*3370*/  MUFU.RCP R26, R26 ;  /* 0x0000001a001a7308 */ /* 0x000ea20000001000 */
[----:B0-----:R-:W-:Y:S01]  /*3380*/  FMUL.FTZ R52, R31, R28 ;  /* 0x0000001c1f347220 */ /* 0x001fe20000410000 */
[----:B------:R-:W-:-:S04]  /*3390*/  FADD.FTZ R28, -R28, 1 ;  /* 0x3f8000001c1c7421 */ /* 0x000fc80000010100 */
[----:B------:R-:W-:Y:S02]  /*33a0*/  FFMA.FTZ R37, R37, R28, 1 ;  /* 0x3f80000025257423 */ /* 0x000fe4000001001c */
[----:B------:R-:W0:Y:S01]  /*33b0*/  MUFU.RCP R34, R34 ;  /* 0x0000002200227308 */ /* 0x000e220000001000 */
[----:B-1----:R-:W-:Y:S01]  /*33c0*/  FADD.FTZ R31, -R32, 1 ;  /* 0x3f800000201f7421 */ /* 0x002fe20000010100 */
[----:B------:R-:W-:Y:S01]  /*33d0*/  FMUL.FTZ R53, R53, R32 ;  /* 0x0000002035357220 */ /* 0x000fe20000410000 */
[----:B------:R-:W-:Y:S01]  /*33e0*/  FMUL.FTZ R52, R52, R37 ;  /* 0x0000002534347220 */ /* 0x000fe20000410000 */
[----:B------:R-:W-:Y:S01]  /*33f0*/  SHF.L.U32 R37, R104, 0x10, RZ ;  /* 0x0000001068257819 */ /* 0x000fe200000006ff */
[----:B------:R-:W-:Y:S01]  /*3400*/  FFMA.FTZ R30, R30, R31, 1 ;  /* 0x3f8000001e1e7423 */ /* 0x000fe2000001001f */
[----:B------:R-:W-:Y:S02]  /*3410*/  SHF.L.U32 R31, R110, 0x10, RZ ;  /* 0x000000106e1f7819 */ /* 0x000fe400000006ff */
[----:B------:R-:W1:Y:S01]  /*3420*/  MUFU.EX2 R35, R35 ;  /* 0x0000002300237308 */ /* 0x000e620000000800 */
[----:B--2---:R-:W-:Y:S01]  /*3430*/  FMUL.FTZ R48, R33, R26 ;  /* 0x0000001a21307220 */ /* 0x004fe20000410000 */
[----:B------:R-:W-:Y:S01]  /*3440*/  FADD.FTZ R26, -R26, 1 ;  /* 0x3f8000001a1a7421 */ /* 0x000fe20000010100 */
[C---:B------:R-:W-:Y:S01]  /*3450*/  FADD.FTZ R31, -R22.reuse, R31 ;  /* 0x0000001f161f7221 */ /* 0x040fe20000010100 */
[----:B------:R-:W-:Y:S01]  /*3460*/  FMUL.FTZ R53, R53, R30 ;  /* 0x0000001e35357220 */ /* 0x000fe20000410000 */
[----:B------:R-:W-:Y:S01]  /*3470*/  FMUL.FTZ R30, R47, R116 ;  /* 0x000000742f1e7220 */ /* 0x000fe20000410000 */
[----:B------:R-:W-:Y:S01]  /*3480*/  FFMA.FTZ R29, R29, R26, 1 ;  /* 0x3f8000001d1d7423 */ /* 0x000fe2000001001a */
[----:B------:R-:W-:Y:S01]  /*3490*/  FMUL.FTZ R60, R31, R116 ;  /* 0x000000741f3c7220 */ /* 0x000fe20000410000 */
[----:B------:R-:W-:Y:S01]  /*34a0*/  FADD.FTZ R31, -R22, R41 ;  /* 0x00000029161f7221 */ /* 0x000fe20000010100 */
[----:B0-----:R-:W-:Y:S01]  /*34b0*/  FADD.FTZ R33, -R34, 1 ;  /* 0x3f80000022217421 */ /* 0x001fe20000010100 */
[----:B------:R-:W-:Y:S01]  /*34c0*/  FMUL.FTZ R57, R57, R34 ;  /* 0x0000002239397220 */ /* 0x000fe20000410000 */
[--C-:B------:R-:W-:Y:S01]  /*34d0*/  FFMA.FTZ R41, R23, R60, R84.reuse ;  /* 0x0000003c17297223 */ /* 0x100fe20000010054 */
[----:B------:R-:W-:Y:S01]  /*34e0*/  FMUL.FTZ R36, R31, R116 ;  /* 0x000000741f247220 */ /* 0x000fe20000410000 */
[----:B------:R-:W-:Y:S01]  /*34f0*/  FFMA.FTZ R38, R38, R33, 1 ;  /* 0x3f80000026267423 */ /* 0x000fe20000010021 */
[----:B------:R-:W-:Y:S01]  /*3500*/  SHF.L.U32 R33, R69, 0x10, RZ ;  /* 0x0000001045217819 */ /* 0x000fe200000006ff */
[----:B------:R-:W-:Y:S01]  /*3510*/  FMUL.FTZ R44, R41, -1.4426950216293334961 ;  /* 0xbfb8aa3b292c7820 */ /* 0x000fe20000410000 */
[----:B-1----:R-:W-:Y:S01]  /*3520*/  FADD.FTZ R32, R35, 1 ;  /* 0x3f80000023207421 */ /* 0x002fe20000010000 */
[----:B------:R-:W-:Y:S01]  /*3530*/  FADD.FTZ R35, -R22, R43 ;  /* 0x0000002b16237221 */ /* 0x000fe20000010100 */
[----:B------:R-:W-:Y:S01]  /*3540*/  FFMA.FTZ R26, R80, R36, R81 ;  /* 0x00000024501a7223 */ /* 0x000fe20000010051 */
[----:B------:R-:W-:Y:S01]  /*3550*/  FADD.FTZ R33, -R22, R33 ;  /* 0x0000002116217221 */ /* 0x000fe20000010100 */
[----:B------:R-:W-:Y:S01]  /*3560*/  FMUL.FTZ R48, R48, R29 ;  /* 0x0000001d30307220 */ /* 0x000fe20000410000 */
[----:B------:R-:W0:Y:S01]  /*3570*/  MUFU.EX2 R44, R44 ;  /* 0x0000002c002c7308 */ /* 0x000e220000000800 */
[----:B------:R-:W-:Y:S01]  /*3580*/  FMUL.FTZ R28, R26, -1.4426950216293334961 ;  /* 0xbfb8aa3b1a1c7820 */ /* 0x000fe20000410000 */
[-C--:B------:R-:W-:Y:S01]  /*3590*/  FMUL.FTZ R117, R33, R116.reuse ;  /* 0x0000007421757220 */ /* 0x080fe20000410000 */
[--C-:B------:R-:W-:Y:S01]  /*35a0*/  FFMA.FTZ R33, R23, R61, R84.reuse ;  /* 0x0000003d17217223 */ /* 0x100fe20000010054 */
[----:B------:R-:W1:Y:S01]  /*35b0*/  MUFU.RCP R32, R32 ;  /* 0x0000002000207308 */ /* 0x000e620000001000 */
[----:B------:R-:W-:Y:S01]  /*35c0*/  SHF.L.U32 R29, R70, 0x10, RZ ;  /* 0x00000010461d7819 */ /* 0x000fe200000006ff */
[--C-:B------:R-:W-:Y:S01]  /*35d0*/  FFMA.FTZ R40, R80, R117, R81.reuse ;  /* 0x0000007550287223 */ /* 0x100fe20000010051 */
[----:B------:R-:W-:Y:S01]  /*35e0*/  FMUL.FTZ R42, R33, -1.4426950216293334961 ;  /* 0xbfb8aa3b212a7820 */ /* 0x000fe20000410000 */
[----:B------:R-:W-:Y:S01]  /*35f0*/  FMUL.FTZ R35, R35, R116 ;  /* 0x0000007423237220 */ /* 0x000fe20000410000 */
[----:B------:R-:W-:Y:S01]  /*3600*/  FMUL.FTZ R57, R57, R38 ;  /* 0x0000002639397220 */ /* 0x000fe20000410000 */
[----:B------:R-:W-:Y:S01]  /*3610*/  FMUL.FTZ R43, R40, -1.4426950216293334961 ;  /* 0xbfb8aa3b282b7820 */ /* 0x000fe20000410000 */
[----:B------:R-:W-:Y:S01]  /*3620*/  FFMA.FTZ R38, R80, R30, R81 ;  /* 0x0000001e50267223 */ /* 0x000fe20000010051 */
[----:B------:R-:W-:Y:S01]  /*3630*/  MUFU.EX2 R28, R28 ;  /* 0x0000001c001c7308 */ /* 0x000fe20000000800 */
[----:B------:R-:W-:Y:S01]  /*3640*/  FFMA.FTZ R31, R23, R35, R84 ;  /* 0x00000023171f7223 */ /* 0x000fe20000010054 */
[----:B0-----:R-:W-:-:S02]  /*3650*/  FADD.FTZ R44, R44, 1 ;  /* 0x3f8000002c2c7421 */ /* 0x001fc40000010000 */
[----:B------:R-:W0:Y:S01]  /*3660*/  MUFU.EX2 R43, R43 ;  /* 0x0000002b002b7308 */ /* 0x000e220000000800 */
[----:B------:R-:W-:-:S03]  /*3670*/  FMUL.FTZ R39, R31, -1.4426950216293334961 ;  /* 0xbfb8aa3b1f277820 */ /* 0x000fc60000410000 */
[----:B------:R-:W2:Y:S01]  /*3680*/  MUFU.RCP R46, R44 ;  /* 0x0000002c002e7308 */ /* 0x000ea20000001000 */
[----:B-1----:R-:W-:Y:S01]  /*3690*/  FADD.FTZ R34, -R32, 1 ;  /* 0x3f80000020227421 */ /* 0x002fe20000010100 */
[----:B------:R-:W-:-:S03]  /*36a0*/  FMUL.FTZ R50, R29, R32 ;  /* 0x000000201d327220 */ /* 0x000fc60000410000 */
[----:B------:R-:W-:Y:S01]  /*36b0*/  FFMA.FTZ R51, R27, R34, 1 ;  /* 0x3f8000001b337423 */ /* 0x000fe20000010022 */
[----:B------:R-:W-:Y:S02]  /*36c0*/  FMUL.FTZ R34, R45, R116 ;  /* 0x000000742d227220 */ /* 0x000fe40000410000 */
[----:B------:R-:W1:Y:S01]  /*36d0*/  MUFU.EX2 R42, R42 ;  /* 0x0000002a002a7308 */ /* 0x000e620000000800 */
[----:B------:R-:W-:Y:S01]  /*36e0*/  FADD.FTZ R45, -R22, R37 ;  /* 0x00000025162d7221 */ /* 0x000fe20000010100 */
[----:B------:R-:W-:Y:S01]  /*36f0*/  FMUL.FTZ R51, R50, R51 ;  /* 0x0000003332337220 */ /* 0x000fe20000410000 */
[----:B------:R-:W-:Y:S01]  /*3700*/  FFMA.FTZ R27, R80, R34, R81 ;  /* 0x00000022501b7223 */ /* 0x000fe20000010051 */
[----:B------:R-:W3:Y:S01]  /*3710*/  MUFU.EX2 R39, R39 ;  /* 0x0000002700277308 */ /* 0x000ee20000000800 */
[----:B------:R-:W-:Y:S01]  /*3720*/  FMUL.FTZ R32, R45, R116 ;  /* 0x000000742d207220 */ /* 0x000fe20000410000 */
[----:B0-----:R-:W-:Y:S01]  /*3730*/  FADD.FTZ R45, R43, 1 ;  /* 0x3f8000002b2d7421 */ /* 0x001fe20000010000 */
[----:B------:R-:W-:Y:S01]  /*3740*/  FMUL.FTZ R37, R27, -1.4426950216293334961 ;  /* 0xbfb8aa3b1b257820 */ /* 0x000fe20000410000 */
[----:B------:R-:W-:Y:S01]  /*3750*/  FADD.FTZ R47, R28, 1 ;  /* 0x3f8000001c2f7421 */ /* 0x000fe20000010000 */
[----:B------:R-:W-:Y:S01]  /*3760*/  FFMA.FTZ R29, R23, R32, R84 ;  /* 0x00000020171d7223 */ /* 0x000fe20000010054 */
[----:B--2---:R-:W-:Y:S01]  /*3770*/  FADD.FTZ R50, -R46, 1 ;  /* 0x3f8000002e327421 */ /* 0x004fe20000010100 */
[----:B------:R-:W-:Y:S01]  /*3780*/  FMUL.FTZ R49, R49, R46 ;  /* 0x0000002e31317220 */ /* 0x000fe20000410000 */
[----:B------:R-:W0:Y:S01]  /*3790*/  MUFU.RCP R45, R45 ;  /* 0x0000002d002d7308 */ /* 0x000e220000001000 */
[----:B------:R-:W-:Y:S01]  /*37a0*/  FMUL.FTZ R44, R29, -1.4426950216293334961 ;  /* 0xbfb8aa3b1d2c7820 */ /* 0x000fe20000410000 */
[----:B-1----:R-:W-:Y:S01]  /*37b0*/  FADD.FTZ R46, R42, 1 ;  /* 0x3f8000002a2e7421 */ /* 0x002fe20000010000 */
[----:B------:R-:W-:Y:S01]  /*37c0*/  FFMA.FTZ R50, R41, R50, 1 ;  /* 0x3f80000029327423 */ /* 0x000fe20000010032 */
[----:B------:R-:W-:Y:S01]  /*37d0*/  SHF.L.U32 R41, R102, 0x10, RZ ;  /* 0x0000001066297819 */ /* 0x000fe200000006ff */
[----:B------:R-:W-:Y:S01]  /*37e0*/  FMUL.FTZ R43, R38, -1.4426950216293334961 ;  /* 0xbfb8aa3b262b7820 */ /* 0x000fe20000410000 */
[----:B------:R-:W-:Y:S01]  /*37f0*/  SHF.L.U32 R42, R68, 0x10, RZ ;  /* 0x00000010442a7819 */ /* 0x000fe200000006ff */
[----:B------:R-:W-:Y:S01]  /*3800*/  FMUL.FTZ R49, R49, R50 ;  /* 0x0000003231317220 */ /* 0x000fe20000410000 */
[----:B------:R-:W1:Y:S01]  /*3810*/  MUFU.RCP R46, R46 ;  /* 0x0000002e002e7308 */ /* 0x000e620000001000 */
[----:B------:R-:W-:-:S04]  /*3820*/  FADD.FTZ R41, -R22, R41 ;  /* 0x0000002916297221 */ /* 0x000fc80000010100 */
[----:B------:R-:W-:Y:S01]  /*3830*/  FMUL.FTZ R28, R41, R116 ;  /* 0x00000074291c7220 */ /* 0x000fe20000410000 */
[----:B---3--:R-:W-:Y:S02]  /*3840*/  FADD.FTZ R41, R39, 1 ;  /* 0x3f80000027297421 */ /* 0x008fe40000010000 */
[----:B------:R-:W2:Y:S01]  /*3850*/  MUFU.EX2 R37, R37 ;  /* 0x0000002500257308 */ /* 0x000ea20000000800 */
[----:B------:R-:W-:Y:S01]  /*3860*/  FFMA.FTZ R39, R23, R28, R84 ;  /* 0x0000001c17277223 */ /* 0x000fe20000010054 */
[----:B0-----:R-:W-:Y:S01]  /*3870*/  FADD.FTZ R59, -R45, 1 ;  /* 0x3f8000002d3b7421 */ /* 0x001fe20000010100 */
[----:B------:R-:W-:Y:S01]  /*3880*/  FMUL.FTZ R42, R42, R45 ;  /* 0x0000002d2a2a7220 */ /* 0x000fe20000410000 */
[----:B------:R-:W0:Y:S01]  /*3890*/  MUFU.RCP R47, R47 ;  /* 0x0000002f002f7308 */ /* 0x000e220000001000 */
[----:B------:R-:W-:Y:S01]  /*38a0*/  SHF.L.U32 R45, R109, 0x10, RZ ;  /* 0x000000106d2d7819 */ /* 0x000fe200000006ff */
[----:B------:R-:W-:Y:S01]  /*38b0*/  FFMA.FTZ R59, R40, R59, 1 ;  /* 0x3f800000283b7423 */ /* 0x000fe2000001003b */
[----:B------:R-:W-:Y:S01]  /*38c0*/  FMUL.FTZ R40, R39, -1.4426950216293334961 ;  /* 0xbfb8aa3b27287820 */ /* 0x000fe20000410000 */
[----:B-1----:R-:W-:-:S02]  /*38d0*/  FADD.FTZ R82, -R46, 1 ;  /* 0x3f8000002e527421 */ /* 0x002fc40000010100 */
[----:B------:R-:W-:Y:S02]  /*38e0*/  FMUL.FTZ R45, R45, R46 ;  /* 0x0000002e2d2d7220 */ /* 0x000fe40000410000 */
[----:B------:R-:W1:Y:S01]  /*38f0*/  MUFU.EX2 R44, R44 ;  /* 0x0000002c002c7308 */ /* 0x000e620000000800 */
[----:B------:R-:W-:Y:S01]  /*3900*/  FMUL.FTZ R59, R42, R59 ;  /* 0x0000003b2a3b7220 */ /* 0x000fe20000410000 */
[----:B--2---:R-:W-:Y:S01]  /*3910*/  FADD.FTZ R50, R37, 1 ;  /* 0x3f80000025327421 */ /* 0x004fe20000010000 */
[----:B------:R-:W-:Y:S01]  /*3920*/  FFMA.FTZ R82, R33, R82, 1 ;  /* 0x3f80000021527423 */ /* 0x000fe20000010052 */
[----:B------:R-:W2:Y:S03]  /*3930*/  MUFU.EX2 R43, R43 ;  /* 0x0000002b002b7308 */ /* 0x000ea60000000800 */
[----:B------:R-:W-:Y:S01]  /*3940*/  FMUL.FTZ R82, R45, R82 ;  /* 0x000000522d527220 */ /* 0x000fe20000410000 */
[----:B------:R-:W3:Y:S01]  /*3950*/  MUFU.RCP R41, R41 ;  /* 0x0000002900297308 */ /* 0x000ee20000001000 */
[----:B0-----:R-:W-:Y:S01]  /*3960*/  FADD.FTZ R37, -R47, 1 ;  /* 0x3f8000002f257421 */ /* 0x001fe20000010100 */
[----:B------:R-:W-:Y:S01]  /*3970*/  FMUL.FTZ R47, R118, R47 ;  /* 0x0000002f762f7220 */ /* 0x000fe20000410000 */
[----:B------:R-:W-:Y:S01]  /*3980*/  SHF.L.U32 R118, R107, 0x10, RZ ;  /* 0x000000106b767819 */ /* 0x000fe200000006ff */
[----:B-1----:R-:W-:Y:S01]  /*3990*/  FADD.FTZ R46, R44, 1 ;  /* 0x3f8000002c2e7421 */ /* 0x002fe20000010000 */
[----:B------:R-:W-:-:S03]  /*39a0*/  FFMA.FTZ R26, R26, R37, 1 ;  /* 0x3f8000001a1a7423 */ /* 0x000fc60000010025 */
[----:B------:R-:W0:Y:S01]  /*39b0*/  MUFU.RCP R33, R50 ;  /* 0x0000003200217308 */ /* 0x000e220000001000 */
[----:B--2---:R-:W-:-:S07]  /*39c0*/  FADD.FTZ R43, R43, 1 ;  /* 0x3f8000002b2b7421 */ /* 0x004fce0000010000 */
[----:B------:R-:W1:Y:S01]  /*39d0*/  MUFU.EX2 R40, R40 ;  /* 0x0000002800287308 */ /* 0x000e620000000800 */
[----:B---3--:R-:W-:Y:S01]  /*39e0*/  FADD.FTZ R44, -R41, 1 ;  /* 0x3f800000292c7421 */ /* 0x008fe20000010100 */
[----:B------:R-:W-:Y:S02]  /*39f0*/  FMUL.FTZ R41, R118, R41 ;  /* 0x0000002976297220 */ /* 0x000fe40000410000 */
[----:B------:R2:W3:Y:S01]  /*3a00*/  MUFU.RCP R37, R46 ;  /* 0x0000002e00257308 */ /* 0x0004e20000001000 */
[----:B------:R-:W-:Y:S01]  /*3a10*/  FFMA.FTZ R44, R31, R44, 1 ;  /* 0x3f8000001f2c7423 */ /* 0x000fe2000001002c */
[----:B------:R-:W-:Y:S01]  /*3a20*/  FMUL.FTZ R31, R47, R26 ;  /* 0x0000001a2f1f7220 */ /* 0x000fe20000410000 */
[----:B------:R-:W-:Y:S01]  /*3a30*/  SHF.L.U32 R47, R98, 0x10, RZ ;  /* 0x00000010622f7819 */ /* 0x000fe200000006ff */
[----:B0-----:R-:W-:Y:S01]  /*3a40*/  FADD.FTZ R42, -R33, 1 ;  /* 0x3f800000212a7421 */ /* 0x001fe20000010100 */
[----:B------:R-:W-:-:S03]  /*3a50*/  FMUL.FTZ R26, R41, R44 ;  /* 0x0000002c291a7220 */ /* 0x000fc60000410000 */
[----:B------:R-:W0:Y:S01]  /*3a60*/  MUFU.RCP R43, R43 ;  /* 0x0000002b002b7308 */ /* 0x000e220000001000 */
[----:B--2---:R-:W-:Y:S01]  /*3a70*/  SHF.L.U32 R46, R64, 0x10, RZ ;  /* 0x00000010402e7819 */ /* 0x004fe200000006ff */
[----:B-1----:R-:W-:Y:S01]  /*3a80*/  FADD.FTZ R40, R40, 1 ;  /* 0x3f80000028287421 */ /* 0x002fe20000010000 */
[----:B------:R-:W-:Y:S01]  /*3a90*/  FFMA.FTZ R27, R27, R42, 1 ;  /* 0x3f8000001b1b7423 */ /* 0x000fe2000001002a */
[----:B------:R-:W-:Y:S02]  /*3aa0*/  FADD.FTZ R55, -R22, R47 ;  /* 0x0000002f16377221 */ /* 0x000fe40000010100 */
[----:B------:R-:W-:Y:S01]  /*3ab0*/  FMUL.FTZ R42, R46, R33 ;  /* 0x000000212e2a7220 */ /* 0x000fe20000410000 */
[----:B------:R-:W-:Y:S01]  /*3ac0*/  SHF.L.U32 R46, R105, 0x10, RZ ;  /* 0x00000010692e7819 */ /* 0x000fe200000006ff */
[----:B------:R-:W1:Y:S01]  /*3ad0*/  MUFU.RCP R40, R40 ;  /* 0x0000002800287308 */ /* 0x000e620000001000 */
[----:B------:R-:W-:Y:S01]  /*3ae0*/  SHF.L.U32 R33, R21, 0x10, RZ ;  /* 0x0000001015217819 */ /* 0x000fe200000006ff */
[----:B---3--:R-:W-:Y:S01]  /*3af0*/  FADD.FTZ R44, -R37, 1 ;  /* 0x3f800000252c7421 */ /* 0x008fe20000010100 */
[----:B------:R-:W-:Y:S01]  /*3b00*/  FMUL.FTZ R27, R42, R27 ;  /* 0x0000001b2a1b7220 */ /* 0x000fe20000410000 */
[----:B------:R-:W-:Y:S01]  /*3b10*/  FMUL.FTZ R37, R46, R37 ;  /* 0x000000252e257220 */ /* 0x000fe20000410000 */
[----:B------:R-:W-:Y:S01]  /*3b20*/  SHF.L.U32 R46, R62, 0x10, RZ ;  /* 0x000000103e2e7819 */ /* 0x000fe200000006ff */
[----:B------:R-:W-:Y:S01]  /*3b30*/  FFMA.FTZ R44, R29, R44, 1 ;  /* 0x3f8000001d2c7423 */ /* 0x000fe2000001002c */
[----:B------:R-:W-:Y:S01]  /*3b40*/  FADD.FTZ R41, -R22, R33 ;  /* 0x0000002116297221 */ /* 0x000fe20000010100 */
[----:B------:R-:W-:Y:S01]  /*3b50*/  SHF.L.U32 R33, R103, 0x10, RZ ;  /* 0x0000001067217819 */ /* 0x000fe200000006ff */
[----:B0-----:R-:W-:Y:S01]  /*3b60*/  FADD.FTZ R29, -R43, 1 ;  /* 0x3f8000002b1d7421 */ /* 0x001fe20000010100 */
[----:B------:R-:W-:-:S03]  /*3b70*/  FMUL.FTZ R42, R37, R44 ;  /* 0x0000002c252a7220 */ /* 0x000fc60000410000 */
[----:B------:R-:W-:Y:S01]  /*3b80*/  FFMA.FTZ R29, R38, R29, 1 ;  /* 0x3f800000261d7423 */ /* 0x000fe2000001001d */
[----:B------:R-:W-:Y:S01]  /*3b90*/  FMUL.FTZ R38, R46, R43 ;  /* 0x0000002b2e267220 */ /* 0x000fe20000410000 */
[----:B------:R-:W-:Y:S01]  /*3ba0*/  FMUL.FTZ R46, R41, R116 ;  /* 0x00000074292e7220 */ /* 0x000fe20000410000 */
[----:B------:R-:W-:Y:S01]  /*3bb0*/  SHF.L.U32 R41, R100, 0x10, RZ ;  /* 0x0000001064297819 */ /* 0x000fe200000006ff */
[----:B-1----:R-:W-:Y:S01]  /*3bc0*/  FADD.FTZ R44, -R40, 1 ;  /* 0x3f800000282c7421 */ /* 0x002fe20000010100 */
[----:B------:R-:W-:Y:S01]  /*3bd0*/  FMUL.FTZ R29, R38, R29 ;  /* 0x0000001d261d7220 */ /* 0x000fe20000410000 */
[----:B------:R-:W-:Y:S02]  /*3be0*/  FFMA.FTZ R37, R80, R46, R81 ;  /* 0x0000002e50257223 */ /* 0x000fe40000010051 */
[----:B------:R-:W-:Y:S01]  /*3bf0*/  FADD.FTZ R41, -R22, R41 ;  /* 0x0000002916297221 */ /* 0x000fe20000010100 */
[----:B------:R-:W-:Y:S01]  /*3c00*/  FFMA.FTZ R44, R39, R44, 1 ;  /* 0x3f800000272c7423 */ /* 0x000fe2000001002c */
[----:B------:R-:W-:Y:S01]  /*3c10*/  FMUL.FTZ R39, R33, R40 ;  /* 0x0000002821277220 */ /* 0x000fe20000410000 */
[----:B------:R-:W-:Y:S01]  /*3c20*/  SHF.L.U32 R33, R5, 0x10, RZ ;  /* 0x0000001005217819 */ /* 0x000fe200000006ff */
[----:B------:R-:W-:Y:S01]  /*3c30*/  FMUL.FTZ R45, R41, R116 ;  /* 0x00000074292d7220 */ /* 0x000fe20000410000 */
[----:B------:R-:W-:Y:S01]  /*3c40*/  FMUL.FTZ R43, R37, -1.4426950216293334961 ;  /* 0xbfb8aa3b252b7820 */ /* 0x000fe20000410000 */
[----:B------:R-:W-:-:S02]  /*3c50*/  FMUL.FTZ R39, R39, R44 ;  /* 0x0000002c27277220 */ /* 0x000fc40000410000 */
[----:B------:R-:W-:Y:S01]  /*3c60*/  FFMA.FTZ R40, R23, R45, R84 ;  /* 0x0000002d17287223 */ /* 0x000fe20000010054 */
[----:B------:R-:W-:Y:S02]  /*3c70*/  FADD.FTZ R41, -R22, R33 ;  /* 0x0000002116297221 */ /* 0x000fe40000010100 */
[----:B------:R-:W0:Y:S01]  /*3c80*/  MUFU.EX2 R43, R43 ;  /* 0x0000002b002b7308 */ /* 0x000e220000000800 */
[----:B------:R-:W-:Y:S01]  /*3c90*/  FMUL.FTZ R33, R40, -1.4426950216293334961 ;  /* 0xbfb8aa3b28217820 */ /* 0x000fe20000410000 */
[----:B------:R-:W-:-:S04]  /*3ca0*/  FMUL.FTZ R44, R41, R116 ;  /* 0x00000074292c7220 */ /* 0x000fc80000410000 */
[----:B------:R-:W-:Y:S01]  /*3cb0*/  FFMA.FTZ R41, R80, R44, R81 ;  /* 0x0000002c50297223 */ /* 0x000fe20000010051 */
[----:B------:R-:W1:Y:S03]  /*3cc0*/  MUFU.EX2 R33, R33 ;  /* 0x0000002100217308 */ /* 0x000e660000000800 */
[----:B------:R-:W-:-:S04]  /*3cd0*/  FMUL.FTZ R124, R41, -1.4426950216293334961 ;  /* 0xbfb8aa3b297c7820 */ /* 0x000fc80000410000 */
[----:B------:R-:W2:Y:S01]  /*3ce0*/  MUFU.EX2 R47, R124 ;  /* 0x0000007c002f7308 */ /* 0x000ea20000000800 */
[----:B0-----:R-:W-:Y:S01]  /*3cf0*/  FADD.FTZ R38, R43, 1 ;  /* 0x3f8000002b267421 */ /* 0x001fe20000010000 */
[----:B------:R-:W-:Y:S01]  /*3d00*/  FMUL.FTZ R43, R55, R116 ;  /* 0x00000074372b7220 */ /* 0x000fe20000410000 */
[----:B-1----:R-:W-:-:S03]  /*3d10*/  FADD.FTZ R55, R33, 1 ;  /* 0x3f80000021377421 */ /* 0x002fc60000010000 */
[----:B------:R-:W-:Y:S01]  /*3d20*/  FFMA.FTZ R33, R23, R43, R84 ;  /* 0x0000002b17217223 */ /* 0x000fe20000010054 */
[----:B------:R-:W0:Y:S03]  /*3d30*/  MUFU.RCP R38, R38 ;  /* 0x0000002600267308 */ /* 0x000e260000001000 */
[----:B------:R-:W-:Y:S01]  /*3d40*/  FMUL.FTZ R50, R33, -1.4426950216293334961 ;  /* 0xbfb8aa3b21327820 */ /* 0x000fe20000410000 */
[----:B--2---:R-:W-:-:S04]  /*3d50*/  FADD.FTZ R47, R47, 1 ;  /* 0x3f8000002f2f7421 */ /* 0x004fc80000010000 */
[----:B------:R-:W1:Y:S08]  /*3d60*/  MUFU.RCP R55, R55 ;  /* 0x0000003700377308 */ /* 0x000e700000001000 */
[----:B------:R-:W2:Y:S01]  /*3d70*/  MUFU.EX2 R50, R50 ;  /* 0x0000003200327308 */ /* 0x000ea20000000800 */
[----:B0-----:R-:W-:Y:S01]  /*3d80*/  FADD.FTZ R118, -R38, 1 ;  /* 0x3f80000026767421 */ /* 0x001fe20000010100 */
[----:B------:R-:W-:-:S02]  /*3d90*/  FMUL.FTZ R38, R125, R38 ;  /* 0x000000267d267220 */ /* 0x000fc40000410000 */
[----:B------:R-:W0:Y:S01]  /*3da0*/  MUFU.RCP R47, R47 ;  /* 0x0000002f002f7308 */ /* 0x000e220000001000 */
[----:B------:R-:W-:Y:S01]  /*3db0*/  FFMA.FTZ R37, R37, R118, 1 ;  /* 0x3f80000025257423 */ /* 0x000fe20000010076 */
[----:B------:R-:W-:Y:S01]  /*3dc0*/  SHF.L.U32 R118, R101, 0x10, RZ ;  /* 0x0000001065767819 */ /* 0x000fe200000006ff */
[----:B-1----:R-:W-:Y:S02]  /*3dd0*/  FADD.FTZ R125, -R55, 1 ;  /* 0x3f800000377d7421 */ /* 0x002fe40000010100 */
[----:B------:R-:W-:Y:S02]  /*3de0*/  FMUL.FTZ R37, R38, R37 ;  /* 0x0000002526257220 */ /* 0x000fe40000410000 */
[----:B------:R-:W-:Y:S01]  /*3df0*/  FMUL.FTZ R55, R118, R55 ;  /* 0x0000003776377220 */ /* 0x000fe20000410000 */
[----:B--2---:R-:W-:Y:S01]  /*3e00*/  FADD.FTZ R124, R50, 1 ;  /* 0x3f800000327c7421 */ /* 0x004fe20000010000 */
[----:B------:R-:W-:-:S03]  /*3e10*/  FFMA.FTZ R40, R40, R125, 1 ;  /* 0x3f80000028287423 */ /* 0x000fc6000001007d */
[----:B------:R-:W1:Y:S01]  /*3e20*/  MUFU.RCP R50, R124 ;  /* 0x0000007c00327308 */ /* 0x000e620000001000 */
[----:B------:R-:W-:Y:S01]  /*3e30*/  FMUL.FTZ R40, R55, R40 ;  /* 0x0000002837287220 */ /* 0x000fe20000410000 */
[----:B0-----:R-:W-:-:S04]  /*3e40*/  FADD.FTZ R118, -R47, 1 ;  /* 0x3f8000002f767421 */ /* 0x001fc80000010100 */
[----:B------:R-:W-:Y:S01]  /*3e50*/  FFMA.FTZ R41, R41, R118, 1 ;  /* 0x3f80000029297423 */ /* 0x000fe20000010076 */
[----:B------:R-:W-:-:S05]  /*3e60*/  SHF.L.U32 R118, R6, 0x10, RZ ;  /* 0x0000001006767819 */ /* 0x000fca00000006ff */
[----:B------:R-:W-:Y:S01]  /*3e70*/  FMUL.FTZ R118, R118, R47 ;  /* 0x0000002f76767220 */ /* 0x000fe20000410000 */
[----:B------:R-:W-:-:S05]  /*3e80*/  SHF.L.U32 R47, R99, 0x10, RZ ;  /* 0x00000010632f7819 */ /* 0x000fca00000006ff */
[----:B-1----:R-:W-:Y:S01]  /*3e90*/  FMUL.FTZ R47, R47, R50 ;  /* 0x000000322f2f7220 */ /* 0x002fe20000410000 */
[----:B------:R-:W-:-:S04]  /*3ea0*/  FADD.FTZ R50, -R50, 1 ;  /* 0x3f80000032327421 */ /* 0x000fc80000010100 */
[----:B------:R-:W-:Y:S01]  /*3eb0*/  FFMA.FTZ R50, R33, R50, 1 ;  /* 0x3f80000021327423 */ /* 0x000fe20000010032 */
[----:B------:R-:W-:Y:S01]  /*3ec0*/  FMUL.FTZ R33, R118, R41 ;  /* 0x0000002976217220 */ /* 0x000fe20000410000 */
[----:B------:R-:W-:Y:S02]  /*3ed0*/  SHF.L.U32 R41, R7, 0x10, RZ ;  /* 0x0000001007297819 */ /* 0x000fe400000006ff */
[----:B------:R-:W-:Y:S01]  /*3ee0*/  FMUL.FTZ R38, R47, R50 ;  /* 0x000000322f267220 */ /* 0x000fe20000410000 */
[----:B------:R-:W-:Y:S01]  /*3ef0*/  FMUL.FTZ R50, R80, R52 ;  /* 0x0000003450327220 */ /* 0x000fe20000410000 */
[----:B------:R-:W-:Y:S01]  /*3f00*/  FMUL.FTZ R47, R23, R48 ;  /* 0x00000030172f7220 */ /* 0x000fe20000410000 */
[----:B------:R-:W-:Y:S02]  /*3f10*/  FADD.FTZ R41, -R22, R41 ;  /* 0x0000002916297221 */ /* 0x000fe40000010100 */
[----:B------:R-:W-:Y:S01]  /*3f20*/  FFMA.FTZ R55, R25, R50, RZ ;  /* 0x0000003219377223 */ /* 0x000fe200000100ff */
[----:B------:R-:W-:Y:S01]  /*3f30*/  FADD.FTZ R118, RZ, R50 ;  /* 0x00000032ff767221 */ /* 0x000fe20000010000 */
[----:B------:R-:W-:-:S02]  /*3f40*/  FMUL.FTZ R41, R41, R116 ;  /* 0x0000007429297220 */ /* 0x000fc40000410000 */
[----:B------:R-:W-:Y:S01]  /*3f50*/  FFMA.FTZ R124, R24, R47, R55 ;  /* 0x0000002f187c7223 */ /* 0x000fe20000010037 */
[----:B------:R-:W-:Y:S01]  /*3f60*/  FADD.FTZ R118, R47, R118 ;  /* 0x000000762f767221 */ /* 0x000fe20000010000 */
[----:B------:R-:W-:Y:S01]  /*3f70*/  FFMA.FTZ R47, R80, R41, R81 ;  /* 0x00000029502f7223 */ /* 0x000fe20000010051 */
[----:B------:R-:W-:Y:S01]  /*3f80*/  FFMA.FTZ R55, R25, R52, RZ ;  /* 0x0000003419377223 */ /* 0x000fe200000100ff */
[----:B------:R-:W-:Y:S01]  /*3f90*/  FADD.FTZ R52, RZ, R52 ;  /* 0x00000034ff347221 */ /* 0x000fe20000010000 */
[----:B------:R-:W-:Y:S01]  /*3fa0*/  SHF.L.U32 R25, R8, 0x10, RZ ;  /* 0x0000001008197819 */ /* 0x000fe200000006ff */
[----:B------:R-:W-:Y:S01]  /*3fb0*/  FMUL.FTZ R125, R47, -1.4426950216293334961 ;  /* 0xbfb8aa3b2f7d7820 */ /* 0x000fe20000410000 */
[-C--:B------:R-:W-:Y:S01]  /*3fc0*/  FFMA.FTZ R55, R58, R53.reuse, R55 ;  /* 0x000000353a377223 */ /* 0x080fe20000010037 */
[----:B------:R-:W-:Y:S01]  /*3fd0*/  FADD.FTZ R52, R52, R53 ;  /* 0x0000003534347221 */ /* 0x000fe20000010000 */
[----:B------:R-:W-:-:S03]  /*3fe0*/  FMUL.FTZ R53, R80, R53 ;  /* 0x0000003550357220 */ /* 0x000fc60000410000 */
[----:B------:R-:W0:Y:S01]  /*3ff0*/  MUFU.EX2 R125, R125 ;  /* 0x0000007d007d7308 */ /* 0x000e220000000800 */
[----:B------:R-:W-:Y:S01]  /*4000*/  FFMA.FTZ R58, R58, R53, R124 ;  /* 0x000000353a3a7223 */ /* 0x000fe2000001007c */
[----:B------:R-:W-:Y:S01]  /*4010*/  FADD.FTZ R118, R118, R53 ;  /* 0x0000003576767221 */ /* 0x000fe20000010000 */
[----:B------:R-:W-:-:S04]  /*4020*/  FADD.FTZ R52, R52, R51 ;  /* 0x0000003334347221 */ /* 0x000fc80000010000 */
[----:B------:R-:W-:-:S04]  /*4030*/  FADD.FTZ R52, R52, R59 ;  /* 0x0000003b34347221 */ /* 0x000fc80000010000 */
[----:B------:R-:W-:Y:S01]  /*4040*/  FADD.FTZ R52, R52, R31 ;  /* 0x0000001f34347221 */ /* 0x000fe20000010000 */
[----:B0-----:R-:W-:Y:S01]  /*4050*/  FADD.FTZ R50, R125, 1 ;  /* 0x3f8000007d327421 */ /* 0x001fe20000010000 */
[----:B------:R-:W-:Y:S01]  /*4060*/  FFMA.FTZ R125, R24, R48, RZ ;  /* 0x00000030187d7223 */ /* 0x000fe200000100ff */
[----:B------:R-:W-:Y:S01]  /*4070*/  FADD.FTZ R48, RZ, R48 ;  /* 0x00000030ff307221 */ /* 0x000fe20000010000 */
[----:B------:R-:W-:Y:S01]  /*4080*/  SHF.L.U32 R24, R97, 0x10, RZ ;  /* 0x0000001061187819 */ /* 0x000fe200000006ff */
[----:B------:R-:W-:Y:S01]  /*4090*/  FADD.FTZ R52, R52, R27 ;  /* 0x0000001b34347221 */ /* 0x000fe20000010000 */
[-C--:B------:R-:W-:Y:S01]  /*40a0*/  FFMA.FTZ R125, R56, R57.reuse, R125 ;  /* 0x00000039387d7223 */ /* 0x080fe2000001007d */
[----:B------:R-:W0:Y:S01]  /*40b0*/  MUFU.RCP R50, R50 ;  /* 0x0000003200327308 */ /* 0x000e220000001000 */
[----:B------:R-:W-:Y:S01]  /*40c0*/  FADD.FTZ R48, R48, R57 ;  /* 0x0000003930307221 */ /* 0x000fe20000010000 */
[----:B------:R-:W-:Y:S01]  /*40d0*/  FMUL.FTZ R57, R23, R57 ;  /* 0x0000003917397220 */ /* 0x000fe20000410000 */
[----:B------:R-:W-:-:S03]  /*40e0*/  FADD.FTZ R52, R52, R29 ;  /* 0x0000001d34347221 */ /* 0x000fc60000010000 */
[----:B------:R-:W-:Y:S01]  /*40f0*/  FFMA.FTZ R56, R56, R57, R58 ;  /* 0x0000003938387223 */ /* 0x000fe2000001003a */
[----:B------:R-:W-:Y:S01]  /*4100*/  FADD.FTZ R118, R57, R118 ;  /* 0x0000007639767221 */ /* 0x000fe20000010000 */
[----:B------:R-:W-:-:S04]  /*4110*/  FADD.FTZ R52, R52, R37 ;  /* 0x0000002534347221 */ /* 0x000fc80000010000 */
[----:B------:R-:W-:Y:S01]  /*4120*/  FADD.FTZ R52, R52, R33 ;  /* 0x0000002134347221 */ /* 0x000fe20000010000 */
[----:B0-----:R-:W-:Y:S01]  /*4130*/  FADD.FTZ R124, -R50, 1 ;  /* 0x3f800000327c7421 */ /* 0x001fe20000010100 */
[----:B------:R-:W-:-:S03]  /*4140*/  FMUL.FTZ R25, R25, R50 ;  /* 0x0000003219197220 */ /* 0x000fc60000410000 */
[----:B------:R-:W-:Y:S01]  /*4150*/  FFMA.FTZ R124, R47, R124, 1 ;  /* 0x3f8000002f7c7423 */ /* 0x000fe2000001007c */
[----:B------:R-:W-:-:S03]  /*4160*/  SHF.L.U32 R47, R96, 0x10, RZ ;  /* 0x00000010602f7819 */ /* 0x000fc600000006ff */
[----:B------:R-:W-:Y:S02]  /*4170*/  FMUL.FTZ R25, R25, R124 ;  /* 0x0000007c19197220 */ /* 0x000fe40000410000 */
[----:B------:R-:W-:Y:S02]  /*4180*/  FADD.FTZ R47, -R22, R47 ;  /* 0x0000002f162f7221 */ /* 0x000fe40000010100 */
[----:B------:R-:W-:Y:S02]  /*4190*/  FADD.FTZ R52, R52, R25 ;  /* 0x0000001934347221 */ /* 0x000fe40000010000 */
[----:B------:R-:W-:-:S04]  /*41a0*/  FMUL.FTZ R47, R47, R116 ;  /* 0x000000742f2f7220 */ /* 0x000fc80000410000 */
[----:B------:R-:W-:-:S04]  /*41b0*/  FFMA.FTZ R50, R23, R47, R84 ;  /* 0x0000002f17327223 */ /* 0x000fc80000010054 */
[----:B------:R-:W-:-:S06]  /*41c0*/  FMUL.FTZ R124, R50, -1.4426950216293334961 ;  /* 0xbfb8aa3b327c7820 */ /* 0x000fcc0000410000 */
[----:B------:R-:W0:Y:S02]  /*41d0*/  MUFU.EX2 R124, R124 ;  /* 0x0000007c007c7308 */ /* 0x000e240000000800 */
[----:B0-----:R-:W-:Y:S01]  /*41e0*/  FADD.FTZ R53, R124, 1 ;  /* 0x3f8000007c357421 */ /* 0x001fe20000010000 */
[-C--:B------:R-:W-:Y:S01]  /*41f0*/  FFMA.FTZ R124, R54, R51.reuse, R55 ;  /* 0x00000033367c7223 */ /* 0x080fe20000010037 */
[----:B------:R-:W-:-:S04]  /*4200*/  FMUL.FTZ R51, R80, R51 ;  /* 0x0000003350337220 */ /* 0x000fc80000410000 */
[----:B------:R-:W0:Y:S01]  /*4210*/  MUFU.RCP R53, R53 ;  /* 0x0000003500357308 */ /* 0x000e220000001000 */
[----:B------:R-:W-:Y:S01]  /*4220*/  FFMA.FTZ R54, R54, R51, R56 ;  /* 0x0000003336367223 */ /* 0x000fe20000010038 */
[----:B------:R-:W-:Y:S01]  /*4230*/  SHF.L.U32 R56, R10, 0x10, RZ ;  /* 0x000000100a387819 */ /* 0x000fe200000006ff */
[----:B------:R-:W-:Y:S01]  /*4240*/  FADD.FTZ R118, R118, R51 ;  /* 0x0000003376767221 */ /* 0x000fe20000010000 */
[----:B------:R-:W-:Y:S01]  /*4250*/  FADD.FTZ R51, R48, R49 ;  /* 0x0000003130337221 */ /* 0x000fe20000010000 */
[CC--:B------:R-:W-:Y:S01]  /*4260*/  FFMA.FTZ R48, R60.reuse, R49.reuse, R125 ;  /* 0x000000313c307223 */ /* 0x0c0fe2000001007d */
[----:B------:R-:W-:Y:S02]  /*4270*/  FMUL.FTZ R49, R23, R49 ;  /* 0x0000003117317220 */ /* 0x000fe40000410000 */
[----:B------:R-:W-:Y:S01]  /*4280*/  FADD.FTZ R51, R51, R82 ;  /* 0x0000005233337221 */ /* 0x000fe20000010000 */
[-C--:B------:R-:W-:Y:S01]  /*4290*/  FFMA.FTZ R48, R61, R82.reuse, R48 ;  /* 0x000000523d307223 */ /* 0x080fe20000010030 */
[----:B------:R-:W-:Y:S01]  /*42a0*/  FFMA.FTZ R60, R60, R49, R54 ;  /* 0x000000313c3c7223 */ /* 0x000fe20000010036 */
[----:B------:R-:W-:Y:S01]  /*42b0*/  SHF.L.U32 R54, R95, 0x10, RZ ;  /* 0x000000105f367819 */ /* 0x000fe200000006ff */
[----:B------:R-:W-:Y:S01]  /*42c0*/  FADD.FTZ R118, R49, R118 ;  /* 0x0000007631767221 */ /* 0x000fe20000010000 */
[-C--:B------:R-:W-:Y:S01]  /*42d0*/  FFMA.FTZ R49, R117, R59.reuse, R124 ;  /* 0x0000003b75317223 */ /* 0x080fe2000001007c */
[----:B------:R-:W-:Y:S01]  /*42e0*/  FMUL.FTZ R59, R80, R59 ;  /* 0x0000003b503b7220 */ /* 0x000fe20000410000 */
[----:B------:R-:W-:Y:S01]  /*42f0*/  FMUL.FTZ R82, R23, R82 ;  /* 0x0000005217527220 */ /* 0x000fe20000410000 */
[----:B------:R-:W-:Y:S01]  /*4300*/  FADD.FTZ R51, R51, R26 ;  /* 0x0000001a33337221 */ /* 0x000fe20000010000 */
[----:B------:R-:W-:Y:S01]  /*4310*/  FFMA.FTZ R49, R36, R31, R49 ;  /* 0x0000001f24317223 */ /* 0x000fe20000010031 */
[----:B0-----:R-:W-:Y:S01]  /*4320*/  FMUL.FTZ R24, R24, R53 ;  /* 0x0000003518187220 */ /* 0x001fe20000410000 */
[----:B------:R-:W-:Y:S01]  /*4330*/  FADD.FTZ R58, -R53, 1 ;  /* 0x3f800000353a7421 */ /* 0x000fe20000010100 */
[----:B------:R-:W-:Y:S01]  /*4340*/  SHF.L.U32 R53, R9, 0x10, RZ ;  /* 0x0000001009357819 */ /* 0x000fe200000006ff */
[----:B------:R-:W-:Y:S01]  /*4350*/  FFMA.FTZ R117, R117, R59, R60 ;  /* 0x0000003b75757223 */ /* 0x000fe2000001003c */
[----:B------:R-:W-:Y:S01]  /*4360*/  SHF.L.U32 R60, R12, 0x10, RZ ;  /* 0x000000100c3c7819 */ /* 0x000fe200000006ff */
[----:B------:R-:W-:Y:S01]  /*4370*/  FFMA.FTZ R50, R50, R58, 1 ;  /* 0x3f80000032327423 */ /* 0x000fe2000001003a */
[----:B------:R-:W-:Y:S01]  /*4380*/  FADD.FTZ R118, R118, R59 ;  /* 0x0000003b76767221 */ /* 0x000fe20000010000 */
[----:B------:R-:W-:Y:S01]  /*4390*/  FADD.FTZ R53, -R22, R53 ;  /* 0x0000003516357221 */ /* 0x000fe20000010100 */
[----:B------:R-:W-:Y:S01]  /*43a0*/  FFMA.FTZ R61, R61, R82, R117 ;  /* 0x000000523d3d7223 */ /* 0x000fe20000010075 */
[----:B------:R-:W-:Y:S01]  /*43b0*/  FMUL.FTZ R50, R24, R50 ;  /* 0x0000003218327220 */ /* 0x000fe20000410000 */
[----:B------:R-:W-:Y:S01]  /*43c0*/  SHF.L.U32 R117, R93, 0x10, RZ ;  /* 0x000000105d757819 */ /* 0x000fe200000006ff */
[----:B------:R-:W-:Y:S01]  /*43d0*/  FMUL.FTZ R58, R53, R116 ;  /* 0x00000074353a7220 */ /* 0x000fe20000410000 */
[----:B------:R-:W-:Y:S01]  /*43e0*/  FADD.FTZ R118, R82, R118 ;  /* 0x0000007652767221 */ /* 0x000fe20000010000 */
[----:B------:R-:W-:-:S02]  /*43f0*/  FFMA.FTZ R49, R34, R27, R49 ;  /* 0x0000001b22317223 */ /* 0x000fc40000010031 */
[----:B------:R-:W-:Y:S02]  /*4400*/  FFMA.FTZ R24, R80, R58, R81 ;  /* 0x0000003a50187223 */ /* 0x000fe40000010051 */
[----:B------:R-:W-:Y:S02]  /*4410*/  FFMA.FTZ R49, R30, R29, R49 ;  /* 0x0000001d1e317223 */ /* 0x000fe40000010031 */
[----:B------:R-:W-:Y:S02]  /*4420*/  FMUL.FTZ R57, R24, -1.4426950216293334961 ;  /* 0xbfb8aa3b18397820 */ /* 0x000fe40000410000 */
[----:B------:R-:W-:-:S04]  /*4430*/  FFMA.FTZ R49, R46, R37, R49 ;  /* 0x000000252e317223 */ /* 0x000fc80000010031 */
        /* <DEDUP_REMOVED lines=11> */
[----:B------:R-:W-:-:S03]  /*44f0*/  FMUL.FTZ R56, R24, -1.4426950216293334961 ;  /* 0xbfb8aa3b18387820 */ /* 0x000fc60000410000 */
[----:B------:R-:W-:-:S03]  /*4500*/  FADD.FTZ R52, R52, R55 ;  /* 0x0000003734347221 */ /* 0x000fc60000010000 */
[----:B------:R-:W0:Y:S02]  /*4510*/  MUFU.EX2 R56, R56 ;  /* 0x0000003800387308 */ /* 0x000e240000000800 */
[----:B0-----:R-:W-:-:S06]  /*4520*/  FADD.FTZ R53, R56, 1 ;  /* 0x3f80000038357421 */ /* 0x001fcc0000010000 */
[----:B------:R-:W0:Y:S02]  /*4530*/  MUFU.RCP R53, R53 ;  /* 0x0000003500357308 */ /* 0x000e240000001000 */
[----:B0-----:R-:W-:Y:S01]  /*4540*/  FADD.FTZ R125, -R53, 1 ;  /* 0x3f800000357d7421 */ /* 0x001fe20000010100 */
[----:B------:R-:W-:-:S03]  /*4550*/  FMUL.FTZ R54, R54, R53 ;  /* 0x0000003536367220 */ /* 0x000fc60000410000 */
[----:B------:R-:W-:Y:S01]  /*4560*/  FFMA.FTZ R125, R24, R125, 1 ;  /* 0x3f800000187d7423 */ /* 0x000fe2000001007d */
[----:B------:R-:W-:-:S05]  /*4570*/  SHF.L.U32 R24, R11, 0x10, RZ ;  /* 0x000000100b187819 */ /* 0x000fca00000006ff */
[----:B------:R-:W-:Y:S01]  /*4580*/  FADD.FTZ R56, -R22, R24 ;  /* 0x0000001816387221 */ /* 0x000fe20000010100 */
[----:B------:R-:W-:-:S03]  /*4590*/  FMUL.FTZ R24, R54, R125 ;  /* 0x0000007d36187220 */ /* 0x000fc60000410000 */
[----:B------:R-:W-:-:S04]  /*45a0*/  FMUL.FTZ R56, R56, R116 ;  /* 0x0000007438387220 */ /* 0x000fc80000410000 */
[----:B------:R-:W-:-:S04]  /*45b0*/  FFMA.FTZ R53, R80, R56, R81 ;  /* 0x0000003850357223 */ /* 0x000fc80000010051 */
[----:B------:R-:W-:-:S06]  /*45c0*/  FMUL.FTZ R125, R53, -1.4426950216293334961 ;  /* 0xbfb8aa3b357d7820 */ /* 0x000fcc0000410000 */
[----:B------:R-:W0:Y:S02]  /*45d0*/  MUFU.EX2 R125, R125 ;  /* 0x0000007d007d7308 */ /* 0x000e240000000800 */
[----:B0-----:R-:W-:Y:S01]  /*45e0*/  FADD.FTZ R54, R125, 1 ;  /* 0x3f8000007d367421 */ /* 0x001fe20000010000 */
[----:B------:R-:W-:-:S05]  /*45f0*/  SHF.L.U32 R125, R92, 0x10, RZ ;  /* 0x000000105c7d7819 */ /* 0x000fca00000006ff */
[----:B------:R-:W0:Y:S01]  /*4600*/  MUFU.RCP R54, R54 ;  /* 0x0000003600367308 */ /* 0x000e220000001000 */
[----:B------:R-:W-:Y:S01]  /*4610*/  FADD.FTZ R125, -R22, R125 ;  /* 0x0000007d167d7221 */ /* 0x000fe20000010100 */
[----:B0-----:R-:W-:Y:S01]  /*4620*/  FMUL.FTZ R60, R60, R54 ;  /* 0x000000363c3c7220 */ /* 0x001fe20000410000 */
[----:B------:R-:W-:Y:S02]  /*4630*/  FADD.FTZ R124, -R54, 1 ;  /* 0x3f800000367c7421 */ /* 0x000fe40000010100 */
[----:B------:R-:W-:Y:S02]  /*4640*/  FMUL.FTZ R54, R125, R116 ;  /* 0x000000747d367220 */ /* 0x000fe40000410000 */
[----:B------:R-:W-:Y:S02]  /*4650*/  FFMA.FTZ R53, R53, R124, 1 ;  /* 0x3f80000035357423 */ /* 0x000fe4000001007c */
[----:B------:R-:W-:Y:S02]  /*4660*/  FFMA.FTZ R59, R23, R54, R84 ;  /* 0x00000036173b7223 */ /* 0x000fe40000010054 */
[----:B------:R-:W-:-:S02]  /*4670*/  FMUL.FTZ R53, R60, R53 ;  /* 0x000000353c357220 */ /* 0x000fc40000410000 */
[----:B------:R-:W-:Y:S02]  /*4680*/  FMUL.FTZ R124, R59, -1.4426950216293334961 ;  /* 0xbfb8aa3b3b7c7820 */ /* 0x000fe40000410000 */
[----:B------:R-:W-:-:S04]  /*4690*/  FADD.FTZ R52, R52, R53 ;  /* 0x0000003534347221 */ /* 0x000fc80000010000 */
[----:B------:R-:W0:Y:S02]  /*46a0*/  MUFU.EX2 R124, R124 ;  /* 0x0000007c007c7308 */ /* 0x000e240000000800 */
[----:B0-----:R-:W-:Y:S01]  /*46b0*/  FADD.FTZ R60, R124, 1 ;  /* 0x3f8000007c3c7421 */ /* 0x001fe20000010000 */
[----:B------:R-:W-:Y:S01]  /*46c0*/  FMUL.FTZ R124, R80, R31 ;  /* 0x0000001f507c7220 */ /* 0x000fe20000410000 */
[----:B------:R-:W-:-:S03]  /*46d0*/  SHF.L.U32 R31, R14, 0x10, RZ ;  /* 0x000000100e1f7819 */ /* 0x000fc600000006ff */
[----:B------:R-:W-:Y:S01]  /*46e0*/  FFMA.FTZ R36, R36, R124, R61 ;  /* 0x0000007c24247223 */ /* 0x000fe2000001003d */
[----:B------:R-:W0:Y:S01]  /*46f0*/  MUFU.RCP R60, R60 ;  /* 0x0000003c003c7308 */ /* 0x000e220000001000 */
[----:B------:R-:W-:Y:S01]  /*4700*/  FADD.FTZ R118, R118, R124 ;  /* 0x0000007c76767221 */ /* 0x000fe20000010000 */
[----:B0-----:R-:W-:Y:S01]  /*4710*/  FADD.FTZ R125, -R60, 1 ;  /* 0x3f8000003c7d7421 */ /* 0x001fe20000010100 */
[----:B------:R-:W-:-:S03]  /*4720*/  FMUL.FTZ R117, R117, R60 ;  /* 0x0000003c75757220 */ /* 0x000fc60000410000 */
        /* <DEDUP_REMOVED lines=8> */
[----:B0-----:R-:W-:Y:S01]  /*47b0*/  FADD.FTZ R117, R125, 1 ;  /* 0x3f8000007d757421 */ /* 0x001fe20000010000 */
[-C--:B------:R-:W-:Y:S01]  /*47c0*/  FFMA.FTZ R125, R35, R26.reuse, R48 ;  /* 0x0000001a237d7223 */ /* 0x080fe20000010030 */
[----:B------:R-:W-:-:S03]  /*47d0*/  FMUL.FTZ R26, R23, R26 ;  /* 0x0000001a171a7220 */ /* 0x000fc60000410000 */
[----:B------:R-:W-:Y:S01]  /*47e0*/  FFMA.FTZ R125, R32, R42, R125 ;  /* 0x0000002a207d7223 */ /* 0x000fe2000001007d */
[----:B------:R-:W0:Y:S01]  /*47f0*/  MUFU.RCP R117, R117 ;  /* 0x0000007500757308 */ /* 0x000e220000001000 */
[----:B------:R-:W-:Y:S01]  /*4800*/  FFMA.FTZ R35, R35, R26, R36 ;  /* 0x0000001a23237223 */ /* 0x000fe20000010024 */
[----:B------:R-:W-:Y:S01]  /*4810*/  SHF.L.U32 R36, R91, 0x10, RZ ;  /* 0x000000105b247819 */ /* 0x000fe200000006ff */
        /* <DEDUP_REMOVED lines=13> */
[----:B------:R-:W-:Y:S01]  /*48f0*/  FMUL.FTZ R124, R80, R27 ;  /* 0x0000001b507c7220 */ /* 0x000fe20000410000 */
[----:B------:R-:W-:-:S03]  /*4900*/  SHF.L.U32 R27, R16, 0x10, RZ ;  /* 0x00000010101b7819 */ /* 0x000fc600000006ff */
[----:B------:R-:W-:Y:S01]  /*4910*/  FFMA.FTZ R35, R34, R124, R35 ;  /* 0x0000007c22237223 */ /* 0x000fe20000010023 */
[----:B------:R-:W0:Y:S01]  /*4920*/  MUFU.RCP R82, R82 ;  /* 0x0000005200527308 */ /* 0x000e220000001000 */
[----:B------:R-:W-:Y:S01]  /*4930*/  FADD.FTZ R118, R118, R124 ;  /* 0x0000007c76767221 */ /* 0x000fe20000010000 */
[----:B------:R-:W-:Y:S01]  /*4940*/  FADD.FTZ R124, R51, R42 ;  /* 0x0000002a337c7221 */ /* 0x000fe20000010000 */
[----:B------:R-:W-:Y:S01]  /*4950*/  FMUL.FTZ R42, R23, R42 ;  /* 0x0000002a172a7220 */ /* 0x000fe20000410000 */
[----:B------:R-:W-:-:S03]  /*4960*/  SHF.L.U32 R51, R89, 0x10, RZ ;  /* 0x0000001059337819 */ /* 0x000fc600000006ff */
[----:B------:R-:W-:Y:S01]  /*4970*/  FFMA.FTZ R35, R32, R42, R35 ;  /* 0x0000002a20237223 */ /* 0x000fe20000010023 */
        /* <DEDUP_REMOVED lines=31> */
[----:B------:R-:W-:Y:S01]  /*4b70*/  FFMA.FTZ R51, R82, R51, 1 ;  /* 0x3f80000052337423 */ /* 0x000fe20000010033 */
[----:B------:R-:W-:Y:S01]  /*4b80*/  FMUL.FTZ R82, R80, R29 ;  /* 0x0000001d50527220 */ /* 0x000fe20000410000 */
[----:B------:R-:W-:Y:S02]  /*4b90*/  SHF.L.U32 R29, R18, 0x10, RZ ;  /* 0x00000010121d7819 */ /* 0x000fe400000006ff */
[----:B------:R-:W-:Y:S01]  /*4ba0*/  FMUL.FTZ R32, R32, R51 ;  /* 0x0000003320207220 */ /* 0x000fe20000410000 */
[----:B------:R-:W-:Y:S01]  /*4bb0*/  FFMA.FTZ R51, R80, R34, R81 ;  /* 0x0000002250337223 */ /* 0x000fe20000010051 */
[----:B------:R-:W-:Y:S01]  /*4bc0*/  FFMA.FTZ R35, R30, R82, R35 ;  /* 0x000000521e237223 */ /* 0x000fe20000010023 */
[----:B------:R-:W-:Y:S01]  /*4bd0*/  FADD.FTZ R118, R118, R82 ;  /* 0x0000005276767221 */ /* 0x000fe20000010000 */
[----:B------:R-:W-:Y:S01]  /*4be0*/  FFMA.FTZ R82, R28, R39, R125 ;  /* 0x000000271c527223 */ /* 0x000fe2000001007d */
[----:B------:R-:W-:-:S03]  /*4bf0*/  FMUL.FTZ R117, R51, -1.4426950216293334961 ;  /* 0xbfb8aa3b33757820 */ /* 0x000fc60000410000 */
[----:B------:R-:W-:-:S03]  /*4c00*/  FFMA.FTZ R82, R45, R40, R82 ;  /* 0x000000282d527223 */ /* 0x000fc60000010052 */
[----:B------:R-:W0:Y:S01]  /*4c10*/  MUFU.EX2 R117, R117 ;  /* 0x0000007500757308 */ /* 0x000e220000000800 */
[----:B------:R-:W-:-:S04]  /*4c20*/  FFMA.FTZ R82, R43, R38, R82 ;  /* 0x000000262b527223 */ /* 0x000fc80000010052 */
[----:B------:R-:W-:Y:S01]  /*4c30*/  FFMA.FTZ R82, R47, R50, R82 ;  /* 0x000000322f527223 */ /* 0x000fe20000010052 */
[----:B0-----:R-:W-:Y:S01]  /*4c40*/  FADD.FTZ R42, R117, 1 ;  /* 0x3f800000752a7421 */ /* 0x001fe20000010000 */
[----:B------:R-:W-:Y:S01]  /*4c50*/  FADD.FTZ R117, R124, R39 ;  /* 0x000000277c757221 */ /* 0x000fe20000010000 */
[----:B------:R-:W-:Y:S01]  /*4c60*/  FMUL.FTZ R124, R23, R39 ;  /* 0x00000027177c7220 */ /* 0x000fe20000410000 */
[----:B------:R-:W-:Y:S02]  /*4c70*/  SHF.L.U32 R39, R87, 0x10, RZ ;  /* 0x0000001057277819 */ /* 0x000fe400000006ff */
[----:B------:R-:W-:Y:S01]  /*4c80*/  FADD.FTZ R117, R117, R40 ;  /* 0x0000002875757221 */ /* 0x000fe20000010000 */
[----:B------:R-:W0:Y:S01]  /*4c90*/  MUFU.RCP R42, R42 ;  /* 0x0000002a002a7308 */ /* 0x000e220000001000 */
[----:B------:R-:W-:Y:S01]  /*4ca0*/  FFMA.FTZ R35, R28, R124, R35 ;  /* 0x0000007c1c237223 */ /* 0x000fe20000010023 */
[----:B------:R-:W-:Y:S01]  /*4cb0*/  FADD.FTZ R118, R124, R118 ;  /* 0x000000767c767221 */ /* 0x000fe20000010000 */
[----:B------:R-:W-:Y:S01]  /*4cc0*/  FMUL.FTZ R124, R80, R37 ;  /* 0x00000025507c7220 */ /* 0x000fe20000410000 */
[----:B------:R-:W-:Y:S01]  /*4cd0*/  SHF.L.U32 R37, R20, 0x10, RZ ;  /* 0x0000001014257819 */ /* 0x000fe200000006ff */
[----:B------:R-:W-:Y:S01]  /*4ce0*/  FADD.FTZ R117, R117, R38 ;  /* 0x0000002675757221 */ /* 0x000fe20000010000 */
[----:B------:R-:W-:Y:S01]  /*4cf0*/  FMUL.FTZ R38, R23, R38 ;  /* 0x0000002617267220 */ /* 0x000fe20000410000 */
[----:B------:R-:W-:Y:S01]  /*4d00*/  FFMA.FTZ R46, R46, R124, R35 ;  /* 0x0000007c2e2e7223 */ /* 0x000fe20000010023 */
[----:B------:R-:W-:Y:S01]  /*4d10*/  FADD.FTZ R118, R118, R124 ;  /* 0x0000007c76767221 */ /* 0x000fe20000010000 */
        /* <DEDUP_REMOVED lines=45> */
[----:B------:R-:W-:-:S03]  /*4ff0*/  FFMA.FTZ R42, R44, R33, R49 ;  /* 0x000000212c2a7223 */ /* 0x000fc60000010031 */
[----:B------:R-:W-:Y:S01]  /*5000*/  FMUL.FTZ R40, R40, R46 ;  /* 0x0000002e28287220 */ /* 0x000fe20000410000 */
[C---:B------:R-:W-:Y:S01]  /*5010*/  FMUL.FTZ R46, R80.reuse, R33 ;  /* 0x00000021502e7220 */ /* 0x040fe20000410000 */
[-C--:B------:R-:W-:Y:S01]  /*5020*/  FFMA.FTZ R33, R41, R25.reuse, R42 ;  /* 0x0000001929217223 */ /* 0x080fe2000001002a */
[C---:B------:R-:W-:Y:S01]  /*5030*/  FMUL.FTZ R25, R80.reuse, R25 ;  /* 0x0000001950197220 */ /* 0x040fe20000410000 */
[-C--:B------:R-:W-:Y:S01]  /*5040*/  FMUL.FTZ R42, R80, R55.reuse ;  /* 0x00000037502a7220 */ /* 0x080fe20000410000 */
[----:B------:R-:W-:Y:S01]  /*5050*/  FFMA.FTZ R45, R44, R46, R45 ;  /* 0x0000002e2c2d7223 */ /* 0x000fe2000001002d */
[----:B------:R-:W-:Y:S01]  /*5060*/  FADD.FTZ R125, R125, R46 ;  /* 0x0000002e7d7d7221 */ /* 0x000fe20000010000 */
[----:B------:R-:W-:Y:S02]  /*5070*/  FFMA.FTZ R33, R58, R55, R33 ;  /* 0x000000373a217223 */ /* 0x000fe40000010021 */
[----:B------:R-:W-:Y:S01]  /*5080*/  FFMA.FTZ R44, R43, R38, R45 ;  /* 0x000000262b2c7223 */ /* 0x000fe2000001002d */
[----:B------:R-:W-:Y:S01]  /*5090*/  FADD.FTZ R125, R38, R125 ;  /* 0x0000007d267d7221 */ /* 0x000fe20000010000 */
[----:B------:R-:W-:Y:S01]  /*50a0*/  FMUL.FTZ R38, R23, R50 ;  /* 0x0000003217267220 */ /* 0x000fe20000410000 */
[----:B------:R-:W-:Y:S01]  /*50b0*/  FFMA.FTZ R33, R56, R53, R33 ;  /* 0x0000003538217223 */ /* 0x000fe20000010021 */
[----:B------:R-:W-:Y:S01]  /*50c0*/  FFMA.FTZ R41, R41, R25, R44 ;  /* 0x0000001929297223 */ /* 0x000fe2000001002c */
[----:B------:R-:W-:Y:S01]  /*50d0*/  FADD.FTZ R125, R125, R25 ;  /* 0x000000197d7d7221 */ /* 0x000fe20000010000 */
[----:B------:R-:W-:Y:S01]  /*50e0*/  FFMA.FTZ R25, R57, R24, R82 ;  /* 0x0000001839197223 */ /* 0x000fe20000010052 */
[----:B------:R-:W-:Y:S01]  /*50f0*/  FMUL.FTZ R44, R80, R31 ;  /* 0x0000001f502c7220 */ /* 0x000fe20000410000 */
[----:B------:R-:W-:Y:S01]  /*5100*/  FFMA.FTZ R41, R47, R38, R41 ;  /* 0x000000262f297223 */ /* 0x000fe20000010029 */
[----:B------:R-:W-:Y:S01]  /*5110*/  FADD.FTZ R125, R38, R125 ;  /* 0x0000007d267d7221 */ /* 0x000fe20000010000 */
[----:B------:R-:W-:Y:S01]  /*5120*/  FMUL.FTZ R38, R23, R24 ;  /* 0x0000001817267220 */ /* 0x000fe20000410000 */
[----:B------:R-:W-:Y:S01]  /*5130*/  FADD.FTZ R24, R117, R24 ;  /* 0x0000001875187221 */ /* 0x000fe20000010000 */
[----:B------:R-:W-:Y:S01]  /*5140*/  FFMA.FTZ R41, R58, R42, R41 ;  /* 0x0000002a3a297223 */ /* 0x000fe20000010029 */
[----:B------:R-:W-:Y:S01]  /*5150*/  FADD.FTZ R125, R125, R42 ;  /* 0x0000002a7d7d7221 */ /* 0x000fe20000010000 */
[----:B------:R-:W-:Y:S01]  /*5160*/  FMUL.FTZ R42, R80, R53 ;  /* 0x00000035502a7220 */ /* 0x000fe20000410000 */
[----:B------:R-:W-:Y:S01]  /*5170*/  FFMA.FTZ R33, R60, R31, R33 ;  /* 0x0000001f3c217223 */ /* 0x000fe20000010021 */
[----:B------:R-:W-:Y:S01]  /*5180*/  FFMA.FTZ R41, R57, R38, R41 ;  /* 0x0000002639297223 */ /* 0x000fe20000010029 */
[----:B------:R-:W-:Y:S01]  /*5190*/  FADD.FTZ R125, R38, R125 ;  /* 0x0000007d267d7221 */ /* 0x000fe20000010000 */
[-C--:B------:R-:W-:Y:S01]  /*51a0*/  FFMA.FTZ R38, R54, R59.reuse, R25 ;  /* 0x0000003b36267223 */ /* 0x080fe20000010019 */
[----:B------:R-:W-:Y:S01]  /*51b0*/  FADD.FTZ R58, R52, R37 ;  /* 0x00000025343a7221 */ /* 0x000fe20000010000 */
[----:B------:R-:W-:Y:S01]  /*51c0*/  FFMA.FTZ R56, R56, R42, R41 ;  /* 0x0000002a38387223 */ /* 0x000fe20000010029 */
[----:B------:R-:W-:Y:S01]  /*51d0*/  FMUL.FTZ R41, R23, R59 ;  /* 0x0000003b17297220 */ /* 0x000fe20000410000 */
[----:B------:R-:W-:Y:S01]  /*51e0*/  FADD.FTZ R42, R125, R42 ;  /* 0x0000002a7d2a7221 */ /* 0x000fe20000010000 */
[----:B------:R-:W-:Y:S01]  /*51f0*/  FADD.FTZ R59, R24, R59 ;  /* 0x0000003b183b7221 */ /* 0x000fe20000010000 */
[----:B------:R-:W-:Y:S01]  /*5200*/  FMUL.FTZ R24, R23, R36 ;  /* 0x0000002417187220 */ /* 0x000fe20000410000 */
[----:B------:R-:W-:Y:S01]  /*5210*/  FFMA.FTZ R25, R54, R41, R56 ;  /* 0x0000002936197223 */ /* 0x000fe20000010038 */
[----:B------:R-:W-:Y:S01]  /*5220*/  FADD.FTZ R42, R41, R42 ;  /* 0x0000002a292a7221 */ /* 0x000fe20000010000 */
[----:B------:R-:W-:-:S02]  /*5230*/  FADD.FTZ R59, R59, R36 ;  /* 0x000000243b3b7221 */ /* 0x000fc40000010000 */
[----:B------:R-:W-:Y:S01]  /*5240*/  FFMA.FTZ R41, R60, R44, R25 ;  /* 0x0000002c3c297223 */ /* 0x000fe20000010019 */
[----:B------:R-:W-:Y:S01]  /*5250*/  FADD.FTZ R31, R42, R44 ;  /* 0x0000002c2a1f7221 */ /* 0x000fe20000010000 */
[C---:B------:R-:W-:Y:S01]  /*5260*/  FFMA.FTZ R25, R61.reuse, R36, R38 ;  /* 0x000000243d197223 */ /* 0x040fe20000010026 */
[-C--:B------:R-:W-:Y:S01]  /*5270*/  FMUL.FTZ R38, R80, R27.reuse ;  /* 0x0000001b50267220 */ /* 0x080fe20000410000 */
[----:B------:R-:W-:Y:S01]  /*5280*/  FFMA.FTZ R41, R61, R24, R41 ;  /* 0x000000183d297223 */ /* 0x000fe20000010029 */
[----:B------:R-:W-:Y:S01]  /*5290*/  FADD.FTZ R31, R24, R31 ;  /* 0x0000001f181f7221 */ /* 0x000fe20000010000 */
[C---:B------:R-:W-:Y:S01]  /*52a0*/  FFMA.FTZ R24, R48.reuse, R27, R33 ;  /* 0x0000001b30187223 */ /* 0x040fe20000010021 */
[----:B------:R-:W-:Y:S01]  /*52b0*/  FMUL.FTZ R33, R23, R32 ;  /* 0x0000002017217220 */ /* 0x000fe20000410000 */
[----:B------:R-:W-:Y:S01]  /*52c0*/  FFMA.FTZ R48, R48, R38, R41 ;  /* 0x0000002630307223 */ /* 0x000fe20000010029 */
[----:B------:R-:W-:Y:S01]  /*52d0*/  FADD.FTZ R38, R31, R38 ;  /* 0x000000261f267221 */ /* 0x000fe20000010000 */
[----:B------:R-:W-:Y:S01]  /*52e0*/  FMUL.FTZ R31, R80, R29 ;  /* 0x0000001d501f7220 */ /* 0x000fe20000410000 */
[C---:B------:R-:W-:Y:S01]  /*52f0*/  FFMA.FTZ R25, R26.reuse, R32, R25 ;  /* 0x000000201a197223 */ /* 0x040fe20000010019 */
        /* <DEDUP_REMOVED lines=10> */
[----:B------:R-:W-:Y:S01]  /*53a0*/  FMUL.FTZ R32, R23, R40 ;  /* 0x0000002817207220 */ /* 0x000fe20000410000 */
[----:B------:R-:W-:Y:S01]  /*53b0*/  FADD.FTZ R59, R59, R28 ;  /* 0x0000001c3b3b7221 */ /* 0x000fe20000010000 */
[C---:B------:R-:W-:Y:S01]  /*53c0*/  FFMA.FTZ R34, R39.reuse, R31, R26 ;  /* 0x0000001f27227223 */ /* 0x040fe2000001001a */
[----:B------:R-:W-:Y:S01]  /*53d0*/  FADD.FTZ R31, R38, R31 ;  /* 0x0000001f261f7221 */ /* 0x000fe20000010000 */
[----:B------:R-:W-:Y:S01]  /*53e0*/  FFMA.FTZ R26, R30, R28, R25 ;  /* 0x0000001c1e1a7223 */ /* 0x000fe20000010019 */
[----:B------:R-:W-:Y:S01]  /*53f0*/  FFMA.FTZ R56, R39, R37, R24 ;  /* 0x0000002527387223 */ /* 0x000fe20000010018 */
[C---:B------:R-:W-:Y:S01]  /*5400*/  FFMA.FTZ R30, R35.reuse, R32, R34 ;  /* 0x00000020231e7223 */ /* 0x040fe20000010022 */
[----:B------:R-:W-:Y:S01]  /*5410*/  FADD.FTZ R31, R32, R31 ;  /* 0x0000001f201f7221 */ /* 0x000fe20000010000 */
[----:B------:R-:W-:Y:S01]  /*5420*/  FFMA.FTZ R57, R35, R40, R26 ;  /* 0x0000002823397223 */ /* 0x000fe2000001001a */
[----:B------:R-:W-:-:S07]  /*5430*/  FADD.FTZ R59, R59, R40 ;  /* 0x000000283b3b7221 */ /* 0x000fce0000010000 */
.L_x_338:
        /* <DEDUP_REMOVED lines=47> */
.L_x_340:
[----:B------:R-:W-:Y:S05]  /*5730*/  BSYNC.RECONVERGENT B0 ;  /* 0x0000000000007941 */ /* 0x000fea0003800200 */
.L_x_339:
        /* <DEDUP_REMOVED lines=8> */
[----:B------:R-:W0:Y:S04]  /*57c0*/  LDS.128 R32, [UR4+0x50] ;  /* 0x00005004ff207984 */ /* 0x000e280008000c00 */
[----:B-1----:R-:W1:Y:S01]  /*57d0*/  LDS.128 R28, [UR4+0x60] ;  /* 0x00006004ff1c7984 */ /* 0x002e620008000c00 */
[----:B----4-:R-:W-:Y:S01]  /*57e0*/  FADD.FTZ R47, R60, R44 ;  /* 0x0000002c3c2f7221 */ /* 0x010fe20000010000 */
[----:B------:R-:W-:-:S03]  /*57f0*/  FADD.FTZ R50, R61, R45 ;  /* 0x0000002d3d327221 */ /* 0x000fc60000010000 */
[----:B--2---:R-:W-:Y:S01]  /*5800*/  FADD.FTZ R49, R47, R24 ;  /* 0x000000182f317221 */ /* 0x004fe20000010000 */
[----:B------:R-:W-:Y:S01]  /*5810*/  FADD.FTZ R50, R50, R25 ;  /* 0x0000001932327221 */ /* 0x000fe20000010000 */
[----:B------:R-:W2:Y:S02]  /*5820*/  LDS.128 R44, [UR4+0x70] ;  /* 0x00007004ff2c7984 */ /* 0x000ea40008000c00 */
        /* <DEDUP_REMOVED lines=10> */
[----:B0-----:R-:W-:Y:S01]  /*58d0*/  FADD.FTZ R49, R49, R32 ;  /* 0x0000002031317221 */ /* 0x001fe20000010000 */
[----:B------:R-:W-:-:S03]  /*58e0*/  FADD.FTZ R50, R50, R33 ;  /* 0x0000002132327221 */ /* 0x000fc60000010000 */
[----:B------:R-:W-:Y:S01]  /*58f0*/  FADD.FTZ R49, R49, R34 ;  /* 0x0000002231317221 */ /* 0x000fe20000010000 */
[----:B------:R-:W-:-:S03]  /*5900*/  FADD.FTZ R50, R50, R35 ;  /* 0x0000002332327221 */ /* 0x000fc60000010000 */
[----:B-1----:R-:W-:Y:S01]  /*5910*/  FADD.FTZ R49, R49, R28 ;  /* 0x0000001c31317221 */ /* 0x002fe20000010000 */
[----:B------:R-:W-:-:S03]  /*5920*/  FADD.FTZ R50, R50, R29 ;  /* 0x0000001d32327221 */ /* 0x000fc60000010000 */
[----:B------:R-:W-:Y:S01]  /*5930*/  FADD.FTZ R49, R49, R30 ;  /* 0x0000001e31317221 */ /* 0x000fe20000010000 */
[----:B------:R-:W-:-:S03]  /*5940*/  FADD.FTZ R50, R50, R31 ;  /* 0x0000001f32327221 */ /* 0x000fc60000010000 */
[----:B--2---:R-:W-:Y:S01]  /*5950*/  FADD.FTZ R49, R49, R44 ;  /* 0x0000002c31317221 */ /* 0x004fe20000010000 */
[----:B------:R-:W-:-:S03]  /*5960*/  FADD.FTZ R50, R50, R45 ;  /* 0x0000002d32327221 */ /* 0x000fc60000010000 */
[----:B------:R-:W-:Y:S01]  /*5970*/  FADD.FTZ R60, R49, R46 ;  /* 0x0000002e313c7221 */ /* 0x000fe20000010000 */
[----:B------:R-:W-:-:S07]  /*5980*/  FADD.FTZ R61, R50, R47 ;  /* 0x0000002f323d7221 */ /* 0x000fce0000010000 */
.L_x_342:
[----:B------:R-:W-:Y:S05]  /*5990*/  BSYNC.RECONVERGENT B0 ;  /* 0x0000000000007941 */ /* 0x000fea0003800200 */
.L_x_341:
        /* <DEDUP_REMOVED lines=159> */
.L_x_344:
[----:B------:R-:W-:Y:S05]  /*6390*/  BSYNC.RECONVERGENT B0 ;  /* 0x0000000000007941 */ /* 0x000fea0003800200 */
.L_x_343:
[----:B------:R-:W-:Y:S04]  /*63a0*/  BSSY.RECONVERGENT B0, `(.L_x_345) ;  /* 0x000001c000007945 */ /* 0x000fe80003800200 */
[----:B------:R-:W-:Y:S05]  /*63b0*/  @P4 BRA `(.L_x_346) ;  /* 0x0000000000684947 */ /* 0x000fea0003800000 */
[----:B--23--:R-:W1:Y:S08]  /*63c0*/  LDC.64 R24, c[0x0][0x3f8] ;  /* 0x0000fe00ff187b82 */ /* 0x00ce700000000a00 */
[----:B------:R-:W2:Y:S01]  /*63d0*/  LDC.64 R26, c[0x0][0x3d8] ;  /* 0x0000f600ff1a7b82 */ /* 0x000ea20000000a00 */
        /* <DEDUP_REMOVED lines=24> */
.L_x_346:
[----:B------:R-:W-:Y:S05]  /*6560*/  BSYNC.RECONVERGENT B0 ;  /* 0x0000000000007941 */ /* 0x000fea0003800200 */
.L_x_345:
[----:B------:R-:W-:Y:S05]  /*6570*/  @!P0 BRA `(.L_x_347) ;  /* 0x0000000800948947 */ /* 0x000fea0003800000 */
[----:B------:R-:W5:Y:S01]  /*6580*/  LDC.64 R36, c[0x0][0x3d0] ;  /* 0x0000f400ff247b82 */ /* 0x000f620000000a00 */
[----:B------:R-:W0:Y:S01]  /*6590*/  S2R R39, SR_CTAID.Y ;  /* 0x0000000000277919 */ /* 0x000e220000002600 */
[----:B--2-4-:R-:W-:Y:S02]  /*65a0*/  LOP3.LUT R25, R76, 0x1, RZ, 0xc0, !PT ;  /* 0x000000014c197812 */ /* 0x014fe400078ec0ff */
        /* <DEDUP_REMOVED lines=9> */
[----:B------:R-:W-:Y:S02]  /*6640*/  IADD3 R27, PT, PT, R26, R39, RZ ;  /* 0x000000271a1b7210 */ /* 0x000fe40007ffe0ff */
        /* <DEDUP_REMOVED lines=11> */
.L_x_349:
[----:B0-----:R-:W2:Y:S04]  /*6700*/  LDG.E.STRONG.GPU R26, desc[UR6][R24.64] ;  /* 0x00000006181a7981 */ /* 0x001ea8000c1ef900 */
[----:B--2---:R-:W-:Y:S01]  /*6710*/  CCTL.IVALL ;  /* 0x00000000ff00798f */ /* 0x004fe20002000000 */
[----:B------:R-:W-:Y:S05]  /*6720*/  YIELD ;  /* 0x0000000000007946 */ /* 0x000fea0003800000 */
[----:B------:R-:W-:-:S13]  /*6730*/  ISETP.NE.AND P0, PT, R26, R31, PT ;  /* 0x0000001f1a00720c */ /* 0x000fda0003f05270 */
[----:B------:R-:W-:Y:S05]  /*6740*/  @P0 BRA `(.L_x_349) ;  /* 0xfffffffc00ec0947 */ /* 0x000fea000383ffff */
.L_x_348:
        /* <DEDUP_REMOVED lines=15> */
.L_x_351:
[----:B------:R-:W-:Y:S01]  /*6840*/  ISETP.EQ.OR P5, PT, R42, RZ, P1 ;  /* 0x000000ff2a00720c */ /* 0x000fe20000fa2670 */
[----:B------:R-:W-:-:S06]  /*6850*/  UIADD3 UR5, UPT, UPT, UR4, 0x1, URZ ;  /* 0x0000000104057890 */ /* 0x000fcc000fffe0ff */
[----:B------:R-:W-:-:S06]  /*6860*/  ISETP.EQ.OR P0, PT, R3, UR5, P1 ;  /* 0x0000000503007c0c */ /* 0x000fcc0008f02670 */
[----:B0-----:R-:W-:-:S06]  /*6870*/  @!P5 IMAD.WIDE.U32 R24, R55, 0x8, R36 ;  /* 0x000000083718d825 */ /* 0x001fcc00078e0024 */
[----:B------:R-:W2:Y:S01]  /*6880*/  @!P5 LDG.E.64 R24, desc[UR6][R24.64] ;  /* 0x000000061818d981 */ /* 0x000ea2000c1e1b00 */
[----:B------:R-:W-:-:S06]  /*6890*/  @!P0 IMAD.WIDE.U32 R26, R57, 0x8, R36 ;  /* 0x00000008391a8825 */ /* 0x000fcc00078e0024 */
[----:B------:R-:W3:Y:S01]  /*68a0*/  @!P0 LDG.E.64 R26, desc[UR6][R26.64] ;  /* 0x000000061a1a8981 */ /* 0x000ee2000c1e1b00 */
        /* <DEDUP_REMOVED lines=15> */
[----:B--2---:R-:W-:Y:S01]  /*69a0*/  @!P5 FADD.FTZ R60, R60, R24 ;  /* 0x000000183c3cd221 */ /* 0x004fe20000010000 */
[----:B------:R-:W-:Y:S01]  /*69b0*/  @!P5 FADD.FTZ R61, R61, R25 ;  /* 0x000000193d3dd221 */ /* 0x000fe20000010000 */
[----:B------:R-:W-:Y:S01]  /*69c0*/  @!P2 IMAD.WIDE.U32 R24, R53, 0x8, R36 ;  /* 0x000000083518a825 */ /* 0x000fe200078e0024 */
[----:B------:R-:W-:-:S03]  /*69d0*/  ISETP.EQ.OR P5, PT, R3, UR5, P1 ;  /* 0x0000000503007c0c */ /* 0x000fc60008fa2670 */
[----:B---3--:R-:W-:Y:S02]  /*69e0*/  @!P0 FADD.FTZ R60, R60, R26 ;  /* 0x0000001a3c3c8221 */ /* 0x008fe40000010000 */
        /* <DEDUP_REMOVED lines=32> */
.L_x_350:
        /* <DEDUP_REMOVED lines=14> */
[----:B------:R-:W-:Y:S02]  /*6cd0*/  @!P2 IMAD R27, R24, R82, R39 ;  /* 0x00000052181ba224 */ /* 0x000fe400078e0227 */
        /* <DEDUP_REMOVED lines=19> */
.L_x_352:
        /* <DEDUP_REMOVED lines=8> */
[----:B------:R-:W-:Y:S02]  /*6e90*/  @!P0 IMAD R27, R24, R82, R39 ;  /* 0x00000052181b8224 */ /* 0x000fe400078e0227 */
        /* <DEDUP_REMOVED lines=9> */
.L_x_353:
[----:B------:R-:W-:Y:S01]  /*6f30*/  ISETP.EQ.OR P0, PT, R38, R3, P1 ;  /* 0x000000032600720c */ /* 0x000fe20000f02670 */
[----:B------:R-:W-:Y:S03]  /*6f40*/  BSSY.RECONVERGENT B0, `(.L_x_347) ;  /* 0x0000008000007945 */ /* 0x000fe60003800200 */
[----:B------:R-:W-:-:S13]  /*6f50*/  ISETP.NE.U32.OR P0, PT, R117, 0x1, P0 ;  /* 0x000000017500780c */ /* 0x000fda0000705470 */
[----:B------:R-:W-:Y:S05]  /*6f60*/  @P0 BRA `(.L_x_354) ;  /* 0x0000000000140947 */ /* 0x000fea0003800000 */
[----:B------:R-:W-:-:S04]  /*6f70*/  IMAD R25, R82, R38, R39 ;  /* 0x0000002652197224 */ /* 0x000fc800078e0227 */
[----:B------:R-:W-:-:S06]  /*6f80*/  IMAD.WIDE.U32 R24, R25, 0x8, R36 ;  /* 0x0000000819187825 */ /* 0x000fcc00078e0024 */
[----:B------:R-:W2:Y:S02]  /*6f90*/  LDG.E.64 R24, desc[UR6][R24.64] ;  /* 0x0000000618187981 */ /* 0x000ea4000c1e1b00 */
[----:B--2---:R-:W-:Y:S01]  /*6fa0*/  FADD.FTZ R60, R60, R24 ;  /* 0x000000183c3c7221 */ /* 0x004fe20000010000 */
[----:B------:R-:W-:-:S07]  /*6fb0*/  FADD.FTZ R61, R61, R25 ;  /* 0x000000193d3d7221 */ /* 0x000fce0000010000 */
.L_x_354:
[----:B------:R-:W-:Y:S05]  /*6fc0*/  BSYNC.RECONVERGENT B0 ;  /* 0x0000000000007941 */ /* 0x000fea0003800200 */
.L_x_347:
        /* <DEDUP_REMOVED lines=10> */
[----:B------:R-:W-:Y:S01]  /*7070*/  @!P1 STS.64 [UR4+0x88], R60 ;  /* 0x0000883cff009988 */ /* 0x000fe20008000a04 */
[----:B------:R-:W-:Y:S01]  /*7080*/  BAR.SYNC.DEFER_BLOCKING 0x0 ;  /* 0x0000000000007b1d */ /* 0x000fe20000010000 */
[----:B----4-:R-:W-:-:S05]  /*7090*/  UISETP.NE.AND UP0, UPT, UR5, URZ, UPT ;  /* 0x000000ff0500728c */ /* 0x010fca000bf05270 */
[----:B--23--:R-:W1:Y:S01]  /*70a0*/  LDS.64 R24, [UR4+0x88] ;  /* 0x00008804ff187984 */ /* 0x00ce620008000a00 */
[----:B------:R-:W1:Y:S02]  /*70b0*/  LDCU UR4, c[0x0][0x42c] ;  /* 0x00008580ff0477ac */ /* 0x000e640008000800 */
[----:B-1----:R-:W-:Y:S01]  /*70c0*/  FMUL.FTZ R28, R24, UR4 ;  /* 0x00000004181c7c20 */ /* 0x002fe20008410000 */
[----:B------:R-:W-:Y:S01]  /*70d0*/  FMUL.FTZ R29, R25, UR4 ;  /* 0x00000004191d7c20 */ /* 0x000fe20008410000 */
[----:B------:R-:W-:Y:S02]  /*70e0*/  SHF.L.U32 R25, R74, 0x10, RZ ;  /* 0x000000104a197819 */ /* 0x000fe400000006ff */
[----:B------:R-:W-:Y:S01]  /*70f0*/  SHF.L.U32 R24, R115, 0x10, RZ ;  /* 0x0000001073187819 */ /* 0x000fe200000006ff */
[----:B------:R-:W-:Y:S06]  /*7100*/  BRA.U !UP0, `(.L_x_355) ;  /* 0x0000000108487547 */ /* 0x000fec000b800000 */
[----:B------:R-:W-:Y:S01]  /*7110*/  FFMA.FTZ R26, R80, R75, R81 ;  /* 0x0000004b501a7223 */ /* 0x000fe20000010051 */
[----:B------:R-:W-:-:S03]  /*7120*/  FFMA.FTZ R27, R23, R38, R84 ;  /* 0x00000026171b7223 */ /* 0x000fc60000010054 */
[----:B------:R-:W-:Y:S01]  /*7130*/  FMUL.FTZ R30, R26, -1.4426950216293334961 ;  /* 0xbfb8aa3b1a1e7820 */ /* 0x000fe20000410000 */
[----:B------:R-:W-:-:S05]  /*7140*/  FMUL.FTZ R33, R27, -1.4426950216293334961 ;  /* 0xbfb8aa3b1b217820 */ /* 0x000fca0000410000 */
[----:B------:R-:W1:Y:S04]  /*7150*/  MUFU.EX2 R30, R30 ;  /* 0x0000001e001e7308 */ /* 0x000e680000000800 */
[----:B------:R-:W2:Y:S01]  /*7160*/  MUFU.EX2 R33, R33 ;  /* 0x0000002100217308 */ /* 0x000ea20000000800 */
[----:B-1----:R-:W-:Y:S01]  /*7170*/  FADD.FTZ R31, R30, 1 ;  /* 0x3f8000001e1f7421 */ /* 0x002fe20000010000 */
[----:B--2---:R-:W-:-:S03]  /*7180*/  FADD.FTZ R34, R33, 1 ;  /* 0x3f80000021227421 */ /* 0x004fc60000010000 */
[----:B------:R-:W1:Y:S08]  /*7190*/  MUFU.RCP R32, R31 ;  /* 0x0000001f00207308 */ /* 0x000e700000001000 */
[----:B------:R-:W2:Y:S01]  /*71a0*/  MUFU.RCP R35, R34 ;  /* 0x0000002200237308 */ /* 0x000ea20000001000 */
[----:B-1----:R-:W-:Y:S01]  /*71b0*/  FADD.FTZ R37, -R32, 1 ;  /* 0x3f80000020257421 */ /* 0x002fe20000010100 */
[----:B------:R-:W-:-:S03]  /*71c0*/  FMUL.FTZ R25, R25, R32 ;  /* 0x0000002019197220 */ /* 0x000fc60000410000 */
[----:B------:R-:W-:Y:S01]  /*71d0*/  FFMA.FTZ R26, R26, R37, 1 ;  /* 0x3f8000001a1a7423 */ /* 0x000fe20000010025 */
[----:B--2---:R-:W-:Y:S01]  /*71e0*/  FADD.FTZ R36, -R35, 1 ;  /* 0x3f80000023247421 */ /* 0x004fe20000010100 */
[----:B------:R-:W-:Y:S02]  /*71f0*/  FMUL.FTZ R24, R24, R35 ;  /* 0x0000002318187220 */ /* 0x000fe40000410000 */
[----:B------:R-:W-:Y:S01]  /*7200*/  FMUL.FTZ R25, R25, R26 ;  /* 0x0000001a19197220 */ /* 0x000fe20000410000 */
[----:B------:R-:W-:-:S04]  /*7210*/  FFMA.FTZ R27, R27, R36, 1 ;  /* 0x3f8000001b1b7423 */ /* 0x000fc80000010024 */
[----:B------:R-:W-:-:S07]  /*7220*/  FMUL.FTZ R24, R24, R27 ;  /* 0x0000001b18187220 */ /* 0x000fce0000410000 */
.L_x_355:
[----:B------:R-:W1:Y:S01]  /*7230*/  LDCU UR4, c[0x0][0x41c] ;  /* 0x00008380ff0477ac */ /* 0x000e620008000800 */
        /* <DEDUP_REMOVED lines=9> */
[----:B-1----:R-:W-:-:S05]  /*72d0*/  IMAD R3, R3, UR4, R78 ;  /* 0x0000000403037c24 */ /* 0x002fca000f8e024e */
[C---:B--2---:R-:W-:Y:S02]  /*72e0*/  ISETP.GE.U32.AND P0, PT, R3.reuse, UR8, PT ;  /* 0x0000000803007c0c */ /* 0x044fe4000bf06070 */
[----:B------:R-:W-:Y:S02]  /*72f0*/  SHF.R.S32.HI R32, RZ, 0x1f, R3 ;  /* 0x0000001fff207819 */ /* 0x000fe40000011403 */
[----:B------:R-:W-:Y:S02]  /*7300*/  IADD3 R31, PT, PT, R3, 0x20, RZ ;  /* 0x00000020031f7810 */ /* 0x000fe40007ffe0ff */
[----:B------:R-:W-:Y:S02]  /*7310*/  ISETP.GE.AND.EX P0, PT, R32, UR9, PT, P0 ;  /* 0x0000000920007c0c */ /* 0x000fe4000bf06300 */
[----:B------:R-:W-:Y:S02]  /*7320*/  ISETP.GE.U32.AND P1, PT, R31, UR8, PT ;  /* 0x000000081f007c0c */ /* 0x000fe4000bf26070 */
[----:B------:R-:W-:-:S04]  /*7330*/  SHF.R.S32.HI R30, RZ, 0x1f, R31 ;  /* 0x0000001fff1e7819 */ /* 0x000fc8000001141f */
[----:B------:R-:W-:-:S05]  /*7340*/  ISETP.GE.AND.EX P1, PT, R30, UR9, PT, P1 ;  /* 0x000000091e007c0c */ /* 0x000fca000bf26310 */
[----:B------:R-:W-:Y:S08]  /*7350*/  @P0 BRA `(.L_x_357) ;  /* 0x0000000000380947 */ /* 0x000ff00003800000 */
[----:B------:R-:W1:Y:S01]  /*7360*/  LDCU.64 UR10, c[0x0][0x3f8] ;  /* 0x00007f00ff0a77ac */ /* 0x000e620008000a00 */
[----:B------:R-:W-:Y:S01]  /*7370*/  MOV R24, R120 ;  /* 0x0000007800187202 */ /* 0x000fe20000000f00 */
[----:B------:R-:W-:Y:S01]  /*7380*/  FMUL.FTZ R33, R27, R116 ;  /* 0x000000741b217220 */ /* 0x000fe20000410000 */
[----:B------:R-:W-:Y:S01]  /*7390*/  MOV R25, R123 ;  /* 0x0000007b00197202 */ /* 0x000fe20000000f00 */
[----:B------:R-:W2:Y:S01]  /*73a0*/  LDCU.64 UR4, c[0x0][0x380] ;  /* 0x00007000ff0477ac */ /* 0x000ea20008000a00 */
[----:B-1----:R-:W-:Y:S02]  /*73b0*/  IMAD R32, R32, UR10, RZ ;  /* 0x0000000a20207c24 */ /* 0x002fe4000f8e02ff */
[----:B------:R-:W-:-:S04]  /*73c0*/  IMAD.WIDE.U32 R24, R3, UR10, R24 ;  /* 0x0000000a03187c25 */ /* 0x000fc8000f8e0018 */
[----:B------:R-:W-:Y:S02]  /*73d0*/  IMAD R37, R3, UR11, R32 ;  /* 0x0000000b03257c24 */ /* 0x000fe4000f8e0220 */
[----:B------:R-:W-:Y:S01]  /*73e0*/  FMUL.FTZ R32, R35, R116 ;  /* 0x0000007423207220 */ /* 0x000fe20000410000 */
[----:B--2---:R-:W-:Y:S02]  /*73f0*/  LEA R26, P0, R24, UR4, 0x1 ;  /* 0x00000004181a7c11 */ /* 0x004fe4000f8008ff */
[----:B------:R-:W-:Y:S02]  /*7400*/  IADD3 R37, PT, PT, R25, R37, RZ ;  /* 0x0000002519257210 */ /* 0x000fe40007ffe0ff */
[----:B------:R-:W-:Y:S02]  /*7410*/  F2FP.BF16.F32.PACK_AB R25, R32, R33 ;  /* 0x000000212019723e */ /* 0x000fe400000010ff */
[----:B------:R-:W-:-:S05]  /*7420*/  LEA.HI.X R27, R24, UR5, R37, 0x1, P0 ;  /* 0x00000005181b7c11 */ /* 0x000fca00080f0c25 */
[----:B------:R1:W-:Y:S02]  /*7430*/  STG.E desc[UR6][R26.64], R25 ;  /* 0x000000191a007986 */ /* 0x0003e4000c101906 */
.L_x_357:
[----:B------:R-:W-:Y:S05]  /*7440*/  BSYNC.RECONVERGENT B0 ;  /* 0x0000000000007941 */ /* 0x000fea0003800200 */
.L_x_356:
[-C--:B------:R-:W-:Y:S01]  /*7450*/  FMUL.FTZ R73, R73, R116.reuse ;  /* 0x0000007449497220 */ /* 0x080fe20000410000 */
[----:B------:R-:W-:Y:S01]  /*7460*/  FADD.FTZ R39, -R22, R39 ;  /* 0x0000002716277221 */ /* 0x000fe20000010100 */
[----:B-1----:R-:W-:Y:S02]  /*7470*/  SHF.L.U32 R25, R72, 0x10, RZ ;  /* 0x0000001048197819 */ /* 0x002fe400000006ff */
        /* <DEDUP_REMOVED lines=22> */
.L_x_358:
[----:B------:R-:W-:Y:S01]  /*75e0*/  FFMA.FTZ R26, R28, R40, R29 ;  /* 0x000000281c1a7223 */ /* 0x000fe2000001001d */
[----:B------:R-:W-:Y:S01]  /*75f0*/  BSSY.RECONVERGENT B0, `(.L_x_359) ;  /* 0x0000014000007945 */ /* 0x000fe20003800200 */
[----:B------:R-:W-:Y:S01]  /*7600*/  FFMA.FTZ R41, R80, R25, -R41 ;  /* 0x0000001950297223 */ /* 0x000fe20000010829 */
[----:B------:R-:W-:Y:S01]  /*7610*/  SHF.L.U32 R71, R71, 0x10, RZ ;  /* 0x0000001047477819 */ /* 0x000fe200000006ff */
[----:B------:R-:W-:Y:S01]  /*7620*/  FFMA.FTZ R27, R23, R24, -R26 ;  /* 0x00000018171b7223 */ /* 0x000fe2000001081a */
[----:B------:R-:W-:Y:S01]  /*7630*/  SHF.L.U32 R33, R110, 0x10, RZ ;  /* 0x000000106e217819 */ /* 0x000fe200000006ff */
[----:B------:R-:W-:Y:S06]  /*7640*/  @P1 BRA `(.L_x_360) ;  /* 0x0000000000381947 */ /* 0x000fec0003800000 */
        /* <DEDUP_REMOVED lines=14> */
.L_x_360:
[----:B------:R-:W-:Y:S05]  /*7730*/  BSYNC.RECONVERGENT B0 ;  /* 0x0000000000007941 */ /* 0x000fea0003800200 */
.L_x_359:
[----:B------:R-:W-:Y:S01]  /*7740*/  SHF.L.U32 R13, R13, 0x10, RZ ;  /* 0x000000100d0d7819 */ /* 0x000fe200000006ff */
[----:B------:R-:W-:Y:S01]  /*7750*/  FADD.FTZ R71, -R22, R71 ;  /* 0x0000004716477221 */ /* 0x000fe20000010100 */
[----:B------:R-:W-:Y:S02]  /*7760*/  SHF.L.U32 R9, R9, 0x10, RZ ;  /* 0x0000001009097819 */ /* 0x000fe400000006ff */
[----:B------:R-:W-:Y:S01]  /*7770*/  SHF.L.U32 R15, R15, 0x10, RZ ;  /* 0x000000100f0f7819 */ /* 0x000fe200000006ff */
[-C--:B------:R-:W-:Y:S01]  /*7780*/  FMUL.FTZ R71, R71, R116.reuse ;  /* 0x0000007447477220 */ /* 0x080fe20000410000 */
[----:B------:R-:W-:Y:S02]  /*7790*/  SHF.L.U32 R49, R90, 0x10, RZ ;  /* 0x000000105a317819 */ /* 0x000fe400000006ff */
[----:B------:R-:W-:Y:S02]  /*77a0*/  SHF.L.U32 R57, R88, 0x10, RZ ;  /* 0x0000001058397819 */ /* 0x000fe400000006ff */
[----:B0-----:R-:W-:Y:S01]  /*77b0*/  SHF.L.U32 R61, R17, 0x10, RZ ;  /* 0x00000010113d7819 */ /* 0x001fe200000006ff */
        /* <DEDUP_REMOVED lines=11> */
[C---:B------:R-:W-:Y:S01]  /*7870*/  FADD.FTZ R9, -R22.reuse, R61 ;  /* 0x0000003d16097221 */ /* 0x040fe20000010100 */
[----:B------:R-:W-:Y:S01]  /*7880*/  SHF.L.U32 R31, R67, 0x10, RZ ;  /* 0x00000010431f7819 */ /* 0x000fe200000006ff */
[----:B-1----:R-:W-:Y:S01]  /*7890*/  FMUL.FTZ R26, R7, R116 ;  /* 0x00000074071a7220 */ /* 0x002fe20000410000 */
[----:B------:R-:W-:Y:S01]  /*78a0*/  SHF.L.U32 R43, R5, 0x10, RZ ;  /* 0x00000010052b7819 */ /* 0x000fe200000006ff */
[----:B------:R-:W-:Y:S01]  /*78b0*/  FADD.FTZ R47, -R22, R47 ;  /* 0x0000002f162f7221 */ /* 0x000fe20000010100 */
[----:B------:R-:W-:Y:S01]  /*78c0*/  SHF.L.U32 R37, R94, 0x10, RZ ;  /* 0x000000105e257819 */ /* 0x000fe200000006ff */
[C---:B------:R-:W-:Y:S01]  /*78d0*/  FADD.FTZ R21, -R22.reuse, R21 ;  /* 0x0000001516157221 */ /* 0x040fe20000010100 */
[C---:B------:R-:W-:Y:S01]  /*78e0*/  IADD3 R83, PT, PT, R3.reuse, 0x40, RZ ;  /* 0x0000004003537810 */ /* 0x040fe20007ffe0ff */
[C---:B------:R-:W-:Y:S01]  /*78f0*/  FADD.FTZ R43, -R22.reuse, R43 ;  /* 0x0000002b162b7221 */ /* 0x040fe20000010100 */
[C---:B------:R-:W-:Y:S01]  /*7900*/  IADD3 R61, PT, PT, R3.reuse, 0x60, RZ ;  /* 0x00000060033d7810 */ /* 0x040fe20007ffe0ff */
[----:B------:R-:W-:Y:S01]  /*7910*/  FADD.FTZ R7, -R22, R75 ;  /* 0x0000004b16077221 */ /* 0x000fe20000010100 */
[C---:B------:R-:W-:Y:S01]  /*7920*/  IADD3 R57, PT, PT, R3.reuse, 0x80, RZ ;  /* 0x0000008003397810 */ /* 0x040fe20007ffe0ff */
[C-C-:B------:R-:W-:Y:S01]  /*7930*/  FFMA.FTZ R75, R28.reuse, R71, R29.reuse ;  /* 0x000000471c4b7223 */ /* 0x140fe2000001001d */
[C---:B------:R-:W-:Y:S01]  /*7940*/  IADD3 R49, PT, PT, R3.reuse, 0xa0, RZ ;  /* 0x000000a003317810 */ /* 0x040fe20007ffe0ff */
[----:B------:R-:W-:Y:S01]  /*7950*/  FFMA.FTZ R56, R28, R26, R29 ;  /* 0x0000001a1c387223 */ /* 0x000fe2000001001d */
[----:B------:R-:W-:-:S02]  /*7960*/  IADD3 R38, PT, PT, R3, 0xc0, RZ ;  /* 0x000000c003267810 */ /* 0x000fc40007ffe0ff */
[C---:B------:R-:W-:Y:S02]  /*7970*/  IADD3 R34, PT, PT, R3.reuse, 0xe0, RZ ;  /* 0x000000e003227810 */ /* 0x040fe40007ffe0ff */
[----:B------:R-:W-:Y:S02]  /*7980*/  IADD3 R30, PT, PT, R3, 0x100, RZ ;  /* 0x00000100031e7810 */ /* 0x000fe40007ffe0ff */
[----:B------:R-:W-:Y:S02]  /*7990*/  SHF.L.U32 R25, R69, 0x10, RZ ;  /* 0x0000001045197819 */ /* 0x000fe400000006ff */
[----:B------:R-:W-:Y:S02]  /*79a0*/  SHF.L.U32 R5, R96, 0x10, RZ ;  /* 0x0000001060057819 */ /* 0x000fe400000006ff */
[----:B------:R-:W-:Y:S01]  /*79b0*/  SHF.L.U32 R11, R11, 0x10, RZ ;  /* 0x000000100b0b7819 */ /* 0x000fe200000006ff */
[----:B------:R-:W-:Y:S01]  /*79c0*/  FADD.FTZ R25, -R22, R25 ;  /* 0x0000001916197221 */ /* 0x000fe20000010100 */
[----:B------:R-:W-:-:S02]  /*79d0*/  SHF.L.U32 R27, R108, 0x10, RZ ;  /* 0x000000106c1b7819 */ /* 0x000fc400000006ff */
        /* <DEDUP_REMOVED lines=16> */
[----:B------:R-:W-:Y:S01]  /*7ae0*/  ISETP.GE.U32.AND P2, PT, R83, UR8, PT ;  /* 0x0000000853007c0c */ /* 0x000fe2000bf46070 */
        /* <DEDUP_REMOVED lines=48> */
.L_x_361:
        /* <DEDUP_REMOVED lines=19> */
.L_x_363:
[----:B------:R-:W-:Y:S05]  /*7f20*/  BSYNC.RECONVERGENT B0 ;  /* 0x0000000000007941 */ /* 0x000fea0003800200 */
.L_x_362:
        /* <DEDUP_REMOVED lines=23> */
.L_x_364:
        /* <DEDUP_REMOVED lines=21> */
.L_x_366:
[----:B------:R-:W-:Y:S05]  /*81f0*/  BSYNC.RECONVERGENT B0 ;  /* 0x0000000000007941 */ /* 0x000fea0003800200 */
.L_x_365:
        /* <DEDUP_REMOVED lines=23> */
.L_x_367:
        /* <DEDUP_REMOVED lines=19> */
.L_x_369:
[----:B------:R-:W-:Y:S05]  /*84a0*/  BSYNC.RECONVERGENT B0 ;  /* 0x0000000000007941 */ /* 0x000fea0003800200 */
.L_x_368:
        /* <DEDUP_REMOVED lines=23> */
.L_x_370:
        /* <DEDUP_REMOVED lines=21> */
.L_x_372:
[----:B------:R-:W-:Y:S05]  /*8770*/  BSYNC.RECONVERGENT B0 ;  /* 0x0000000000007941 */ /* 0x000fea0003800200 */
.L_x_371:
        /* <DEDUP_REMOVED lines=23> */
.L_x_373:
        /* <DEDUP_REMOVED lines=19> */
.L_x_375:
[----:B------:R-:W-:Y:S05]  /*8a20*/  BSYNC.RECONVERGENT B0 ;  /* 0x0000000000007941 */ /* 0x000fea0003800200 */
.L_x_374:
        /* <DEDUP_REMOVED lines=23> */
.L_x_376:
        /* <DEDUP_REMOVED lines=21> */
.L_x_378:
[----:B------:R-:W-:Y:S05]  /*8cf0*/  BSYNC.RECONVERGENT B0 ;  /* 0x0000000000007941 */ /* 0x000fea0003800200 */
.L_x_377:
        /* <DEDUP_REMOVED lines=23> */
.L_x_379:
        /* <DEDUP_REMOVED lines=18> */
.L_x_381:
[----:B------:R-:W-:Y:S05]  /*8f90*/  BSYNC.RECONVERGENT B0 ;  /* 0x0000000000007941 */ /* 0x000fea0003800200 */
.L_x_380:
[-C--:B------:R-:W-:Y:S01]  /*8fa0*/  FMUL.FTZ R41, R21, R116.reuse ;  /* 0x0000007415297220 */ /* 0x080fe20000410000 */
        /* <DEDUP_REMOVED lines=17> */
[-C--:B0-----:R-:W-:Y:S01]  /*90c0*/  FMUL.FTZ R24, R11, R116.reuse ;  /* 0x000000740b187220 */ /* 0x081fe20000410000 */
[----:B------:R-:W-:Y:S01]  /*90d0*/  FMUL.FTZ R4, R5, R116 ;  /* 0x0000007405047220 */ /* 0x000fe20000410000 */
[----:B------:R-:W-:Y:S01]  /*90e0*/  IADD3 R3, PT, PT, R3, 0x1e0, RZ ;  /* 0x000001e003037810 */ /* 0x000fe20007ffe0ff */
[C-C-:B------:R-:W-:Y:S01]  /*90f0*/  FFMA.FTZ R51, R28.reuse, R41, R29.reuse ;  /* 0x000000291c337223 */ /* 0x140fe2000001001d */
[----:B------:R-:W-:Y:S01]  /*9100*/  ISETP.GE.U32.AND P2, PT, R55, UR8, PT ;  /* 0x0000000837007c0c */ /* 0x000fe2000bf46070 */
        /* <DEDUP_REMOVED lines=52> */
.L_x_382:
        /* <DEDUP_REMOVED lines=18> */
.L_x_384:
[----:B------:R-:W-:Y:S05]  /*9570*/  BSYNC.RECONVERGENT B0 ;  /* 0x0000000000007941 */ /* 0x000fea0003800200 */
.L_x_383:
        /* <DEDUP_REMOVED lines=21> */
.L_x_385:
        /* <DEDUP_REMOVED lines=18> */
.L_x_387:
[----:B------:R-:W-:Y:S05]  /*97f0*/  BSYNC.RECONVERGENT B0 ;  /* 0x0000000000007941 */ /* 0x000fea0003800200 */
.L_x_386:
        /* <DEDUP_REMOVED lines=11> */
[----:B0-----:R-:W0:Y:S08]  /*98b0*/  MUFU.RCP R29, R10 ;  /* 0x0000000a001d7308 */ /* 0x001e300000001000 */
        /* <DEDUP_REMOVED lines=9> */
.L_x_388:
[----:B------:R-:W-:Y:S01]  /*9950*/  BSSY.RECONVERGENT B0, `(.L_x_389) ;  /* 0x0000012000007945 */ /* 0x000fe20003800200 */
[----:B------:R-:W-:Y:S01]  /*9960*/  FFMA.FTZ R33, R80, R12, -R33 ;  /* 0x0000000c50217223 */ /* 0x000fe20000010821 */
[----:B------:R-:W-:Y:S02]  /*9970*/  FFMA.FTZ R93, R23, R93, -R44 ;  /* 0x0000005d175d7223 */ /* 0x000fe4000001082c */
[----:B------:R-:W-:Y:S05]  /*9980*/  @P0 BRA `(.L_x_390) ;  /* 0x0000000000380947 */ /* 0x000fea0003800000 */
[----:B------:R-:W1:Y:S01]  /*9990*/  LDCU.64 UR4, c[0x0][0x3f8] ;  /* 0x00007f00ff0477ac */ /* 0x000e620008000a00 */
[----:B------:R-:W-:Y:S01]  /*99a0*/  MOV R38, R120 ;  /* 0x0000007800267202 */ /* 0x000fe20000000f00 */
[----:B0-----:R-:W-:Y:S01]  /*99b0*/  FMUL.FTZ R29, R33, R116 ;  /* 0x00000074211d7220 */ /* 0x001fe20000410000 */
[----:B------:R-:W-:Y:S01]  /*99c0*/  MOV R39, R123 ;  /* 0x0000007b00277202 */ /* 0x000fe20000000f00 */
[----:B------:R-:W0:Y:S01]  /*99d0*/  LDCU.64 UR10, c[0x0][0x380] ;  /* 0x00007000ff0a77ac */ /* 0x000e220008000a00 */
[----:B-1----:R-:W-:Y:S02]  /*99e0*/  IMAD R8, R35, UR4, RZ ;  /* 0x0000000423087c24 */ /* 0x002fe4000f8e02ff */
        /* <DEDUP_REMOVED lines=8> */
.L_x_390:
[----:B------:R-:W-:Y:S05]  /*9a70*/  BSYNC.RECONVERGENT B0 ;  /* 0x0000000000007941 */ /* 0x000fea0003800200 */
.L_x_389:
        /* <DEDUP_REMOVED lines=10> */
[----:B---3--:R-:W-:-:S03]  /*9b20*/  FADD.FTZ R31, R12, 1 ;  /* 0x3f8000000c1f7421 */ /* 0x008fc60000010000 */
[----:B01----:R-:W0:Y:S08]  /*9b30*/  MUFU.RCP R29, R10 ;  /* 0x0000000a001d7308 */ /* 0x003e300000001000 */
        /* <DEDUP_REMOVED lines=9> */
.L_x_391:
[----:B------:R-:W-:Y:S01]  /*9bd0*/  BSSY.RECONVERGENT B0, `(.L_x_392) ;  /* 0x0000012000007945 */ /* 0x000fe20003800200 */
[----:B------:R-:W-:Y:S01]  /*9be0*/  FFMA.FTZ R25, R80, R14, -R25 ;  /* 0x0000000e50197223 */ /* 0x000fe20000010819 */
[----:B------:R-:W-:Y:S02]  /*9bf0*/  FFMA.FTZ R91, R23, R91, -R42 ;  /* 0x0000005b175b7223 */ /* 0x000fe4000001082a */
[----:B------:R-:W-:Y:S05]  /*9c00*/  @P6 BRA `(.L_x_393) ;  /* 0x0000000000386947 */ /* 0x000fea0003800000 */
[----:B------:R-:W2:Y:S01]  /*9c10*/  LDCU.64 UR4, c[0x0][0x3f8] ;  /* 0x00007f00ff0477ac */ /* 0x000ea20008000a00 */
[----:B------:R-:W-:Y:S02]  /*9c20*/  MOV R32, R120 ;  /* 0x0000007800207202 */ /* 0x000fe40000000f00 */
[----:B------:R-:W-:Y:S01]  /*9c30*/  MOV R33, R123 ;  /* 0x0000007b00217202 */ /* 0x000fe20000000f00 */
[----:B------:R-:W3:Y:S01]  /*9c40*/  LDCU.64 UR10, c[0x0][0x380] ;  /* 0x00007000ff0a77ac */ /* 0x000ee20008000a00 */
[----:B--2---:R-:W-:Y:S02]  /*9c50*/  IMAD R8, R27, UR4, RZ ;  /* 0x000000041b087c24 */ /* 0x004fe4000f8e02ff */
[----:B------:R-:W-:-:S04]  /*9c60*/  IMAD.WIDE.U32 R34, R21, UR4, R32 ;  /* 0x0000000415227c25 */ /* 0x000fc8000f8e0020 */
[----:B------:R-:W-:Y:S02]  /*9c70*/  IMAD R27, R21, UR5, R8 ;  /* 0x00000005151b7c24 */ /* 0x000fe4000f8e0208 */
[-C--:B------:R-:W-:Y:S01]  /*9c80*/  FMUL.FTZ R21, R25, R116.reuse ;  /* 0x0000007419157220 */ /* 0x080fe20000410000 */
[----:B------:R-:W-:Y:S01]  /*9c90*/  FMUL.FTZ R8, R91, R116 ;  /* 0x000000745b087220 */ /* 0x000fe20000410000 */
[----:B---3--:R-:W-:Y:S02]  /*9ca0*/  LEA R32, P0, R34, UR10, 0x1 ;  /* 0x0000000a22207c11 */ /* 0x008fe4000f8008ff */
[----:B------:R-:W-:Y:S02]  /*9cb0*/  IADD3 R27, PT, PT, R35, R27, RZ ;  /* 0x0000001b231b7210 */ /* 0x000fe40007ffe0ff */
[----:B------:R-:W-:Y:S02]  /*9cc0*/  F2FP.BF16.F32.PACK_AB R21, R8, R21 ;  /* 0x000000150815723e */ /* 0x000fe400000010ff */
[----:B------:R-:W-:-:S05]  /*9cd0*/  LEA.HI.X R33, R34, UR11, R27, 0x1, P0 ;  /* 0x0000000b22217c11 */ /* 0x000fca00080f0c1b */
[----:B------:R2:W-:Y:S02]  /*9ce0*/  STG.E desc[UR6][R32.64], R21 ;  /* 0x0000001520007986 */ /* 0x0005e4000c101906 */
.L_x_393:
[----:B------:R-:W-:Y:S05]  /*9cf0*/  BSYNC.RECONVERGENT B0 ;  /* 0x0000000000007941 */ /* 0x000fea0003800200 */
.L_x_392:
        /* <DEDUP_REMOVED lines=11> */
[----:B------:R-:W3:Y:S08]  /*9db0*/  MUFU.RCP R14, R14 ;  /* 0x0000000e000e7308 */ /* 0x000ef00000001000 */
[----:B--2---:R-:W2:Y:S01]  /*9dc0*/  MUFU.RCP R21, R10 ;  /* 0x0000000a00157308 */ /* 0x004ea20000001000 */
[----:B---3--:R-:W-:Y:S01]  /*9dd0*/  FADD.FTZ R32, -R14, 1 ;  /* 0x3f8000000e207421 */ /* 0x008fe20000010100 */
[----:B------:R-:W-:-:S03]  /*9de0*/  FMUL.FTZ R89, R89, R14 ;  /* 0x0000000e59597220 */ /* 0x000fc60000410000 */
[----:B------:R-:W-:Y:S01]  /*9df0*/  FFMA.FTZ R32, R15, R32, 1 ;  /* 0x3f8000000f207423 */ /* 0x000fe20000010020 */
[----:B--2---:R-:W-:Y:S01]  /*9e00*/  FADD.FTZ R25, -R21, 1 ;  /* 0x3f80000015197421 */ /* 0x004fe20000010100 */
[----:B------:R-:W-:Y:S02]  /*9e10*/  FMUL.FTZ R16, R16, R21 ;  /* 0x0000001510107220 */ /* 0x000fe40000410000 */
[----:B------:R-:W-:Y:S01]  /*9e20*/  FMUL.FTZ R89, R89, R32 ;  /* 0x0000002059597220 */ /* 0x000fe20000410000 */
[----:B------:R-:W-:-:S04]  /*9e30*/  FFMA.FTZ R25, R26, R25, 1 ;  /* 0x3f8000001a197423 */ /* 0x000fc80000010019 */
[----:B------:R-:W-:-:S07]  /*9e40*/  FMUL.FTZ R16, R16, R25 ;  /* 0x0000001910107220 */ /* 0x000fce0000410000 */
.L_x_394:
[----:B------:R-:W-:Y:S01]  /*9e50*/  BSSY.RECONVERGENT B0, `(.L_x_395) ;  /* 0x0000012000007945 */ /* 0x000fe20003800200 */
[----:B------:R-:W-:Y:S01]  /*9e60*/  FFMA.FTZ R17, R80, R16, -R17 ;  /* 0x0000001050117223 */ /* 0x000fe20000010811 */
[----:B------:R-:W-:Y:S02]  /*9e70*/  FFMA.FTZ R89, R23, R89, -R36 ;  /* 0x0000005917597223 */ /* 0x000fe40000010824 */
[----:B------:R-:W-:Y:S05]  /*9e80*/  @P4 BRA `(.L_x_396) ;  /* 0x0000000000384947 */ /* 0x000fea0003800000 */
[----:B------:R-:W3:Y:S01]  /*9e90*/  LDCU.64 UR4, c[0x0][0x3f8] ;  /* 0x00007f00ff0477ac */ /* 0x000ee20008000a00 */
[----:B------:R-:W-:Y:S01]  /*9ea0*/  MOV R14, R120 ;  /* 0x00000078000e7202 */ /* 0x000fe20000000f00 */
[----:B------:R-:W-:Y:S01]  /*9eb0*/  FMUL.FTZ R17, R17, R116 ;  /* 0x0000007411117220 */ /* 0x000fe20000410000 */
[----:B------:R-:W-:Y:S01]  /*9ec0*/  MOV R15, R123 ;  /* 0x0000007b000f7202 */ /* 0x000fe20000000f00 */
[----:B------:R-:W4:Y:S01]  /*9ed0*/  LDCU.64 UR10, c[0x0][0x380] ;  /* 0x00007000ff0a77ac */ /* 0x000f220008000a00 */
[----:B---3--:R-:W-:Y:S02]  /*9ee0*/  IMAD R8, R19, UR4, RZ ;  /* 0x0000000413087c24 */ /* 0x008fe4000f8e02ff */
[----:B------:R-:W-:-:S04]  /*9ef0*/  IMAD.WIDE.U32 R14, R13, UR4, R14 ;  /* 0x000000040d0e7c25 */ /* 0x000fc8000f8e000e */
[----:B------:R-:W-:Y:S02]  /*9f00*/  IMAD R13, R13, UR5, R8 ;  /* 0x000000050d0d7c24 */ /* 0x000fe4000f8e0208 */
[----:B------:R-:W-:Y:S01]  /*9f10*/  FMUL.FTZ R8, R89, R116 ;  /* 0x0000007459087220 */ /* 0x000fe20000410000 */
[----:B----4-:R-:W-:Y:S02]  /*9f20*/  LEA R12, P0, R14, UR10, 0x1 ;  /* 0x0000000a0e0c7c11 */ /* 0x010fe4000f8008ff */
[----:B------:R-:W-:Y:S02]  /*9f30*/  IADD3 R13, PT, PT, R15, R13, RZ ;  /* 0x0000000d0f0d7210 */ /* 0x000fe40007ffe0ff */
[----:B------:R-:W-:Y:S02]  /*9f40*/  F2FP.BF16.F32.PACK_AB R15, R8, R17 ;  /* 0x00000011080f723e */ /* 0x000fe400000010ff */
[----:B------:R-:W-:-:S05]  /*9f50*/  LEA.HI.X R13, R14, UR11, R13, 0x1, P0 ;  /* 0x0000000b0e0d7c11 */ /* 0x000fca00080f0c0d */
[----:B------:R3:W-:Y:S02]  /*9f60*/  STG.E desc[UR6][R12.64], R15 ;  /* 0x0000000f0c007986 */ /* 0x0007e4000c101906 */
.L_x_396:
[----:B------:R-:W-:Y:S05]  /*9f70*/  BSYNC.RECONVERGENT B0 ;  /* 0x0000000000007941 */ /* 0x000fea0003800200 */
.L_x_395:
[----:B------:R-:W-:Y:S02]  /*9f80*/  SHF.L.U32 R18, R18, 0x10, RZ ;  /* 0x0000001012127819 */ /* 0x000fe400000006ff */
[----:B------:R-:W-:Y:S01]  /*9f90*/  SHF.L.U32 R87, R87, 0x10, RZ ;  /* 0x0000001057577819 */ /* 0x000fe200000006ff */
[----:B------:R-:W-:Y:S06]  /*9fa0*/  BRA.U !UP0, `(.L_x_397) ;  /* 0x0000000108487547 */ /* 0x000fec000b800000 */
[----:B------:R-:W-:Y:S01]  /*9fb0*/  FFMA.FTZ R24, R23, R24, R84 ;  /* 0x0000001817187223 */ /* 0x000fe20000010054 */
[----:B------:R-:W-:-:S03]  /*9fc0*/  FFMA.FTZ R22, R80, R22, R81 ;  /* 0x0000001650167223 */ /* 0x000fc60000010051 */
[----:B---3--:R-:W-:Y:S01]  /*9fd0*/  FMUL.FTZ R12, R24, -1.4426950216293334961 ;  /* 0xbfb8aa3b180c7820 */ /* 0x008fe20000410000 */
[----:B------:R-:W-:-:S05]  /*9fe0*/  FMUL.FTZ R8, R22, -1.4426950216293334961 ;  /* 0xbfb8aa3b16087820 */ /* 0x000fca0000410000 */
[----:B------:R-:W3:Y:S04]  /*9ff0*/  MUFU.EX2 R12, R12 ;  /* 0x0000000c000c7308 */ /* 0x000ee80000000800 */
[----:B------:R-:W4:Y:S01]  /*a000*/  MUFU.EX2 R8, R8 ;  /* 0x0000000800087308 */ /* 0x000f220000000800 */
[----:B---3--:R-:W-:Y:S01]  /*a010*/  FADD.FTZ R14, R12, 1 ;  /* 0x3f8000000c0e7421 */ /* 0x008fe20000010000 */
[----:B----4-:R-:W-:-:S05]  /*a020*/  FADD.FTZ R10, R8, 1 ;  /* 0x3f800000080a7421 */ /* 0x010fca0000010000 */
[----:B------:R-:W3:Y:S08]  /*a030*/  MUFU.RCP R14, R14 ;  /* 0x0000000e000e7308 */ /* 0x000ef00000001000 */
[----:B------:R-:W4:Y:S01]  /*a040*/  MUFU.RCP R13, R10 ;  /* 0x0000000a000d7308 */ /* 0x000f220000001000 */
[----:B---3--:R-:W-:Y:S01]  /*a050*/  FADD.FTZ R17, -R14, 1 ;  /* 0x3f8000000e117421 */ /* 0x008fe20000010100 */
[----:B------:R-:W-:-:S03]  /*a060*/  FMUL.FTZ R87, R87, R14 ;  /* 0x0000000e57577220 */ /* 0x000fc60000410000 */
[----:B------:R-:W-:Y:S01]  /*a070*/  FFMA.FTZ R24, R24, R17, 1 ;  /* 0x3f80000018187423 */ /* 0x000fe20000010011 */
[----:B----4-:R-:W-:Y:S01]  /*a080*/  FADD.FTZ R15, -R13, 1 ;  /* 0x3f8000000d0f7421 */ /* 0x010fe20000010100 */
[----:B------:R-:W-:Y:S02]  /*a090*/  FMUL.FTZ R18, R18, R13 ;  /* 0x0000000d12127220 */ /* 0x000fe40000410000 */
[----:B------:R-:W-:Y:S01]  /*a0a0*/  FMUL.FTZ R87, R87, R24 ;  /* 0x0000001857577220 */ /* 0x000fe20000410000 */
[----:B------:R-:W-:-:S04]  /*a0b0*/  FFMA.FTZ R15, R22, R15, 1 ;  /* 0x3f800000160f7423 */ /* 0x000fc8000001000f */
[----:B------:R-:W-:-:S07]  /*a0c0*/  FMUL.FTZ R18, R18, R15 ;  /* 0x0000000f12127220 */ /* 0x000fce0000410000 */
.L_x_397:
[----:B------:R-:W-:Y:S01]  /*a0d0*/  BSSY.RECONVERGENT B0, `(.L_x_398) ;  /* 0x0000012000007945 */ /* 0x000fe20003800200 */
[----:B---3--:R-:W-:Y:S01]  /*a0e0*/  FFMA.FTZ R13, R80, R18, -R11 ;  /* 0x00000012500d7223 */ /* 0x008fe2000001080b */
[----:B------:R-:W-:Y:S02]  /*a0f0*/  FFMA.FTZ R87, R23, R87, -R30 ;  /* 0x0000005717577223 */ /* 0x000fe4000001081e */
[----:B------:R-:W-:Y:S05]  /*a100*/  @P5 BRA `(.L_x_399) ;  /* 0x0000000000385947 */ /* 0x000fea0003800000 */
[----:B------:R-:W3:Y:S01]  /*a110*/  LDCU.64 UR4, c[0x0][0x3f8] ;  /* 0x00007f00ff0477ac */ /* 0x000ee20008000a00 */
[----:B------:R-:W-:Y:S01]  /*a120*/  MOV R8, R120 ;  /* 0x0000007800087202 */ /* 0x000fe20000000f00 */
[----:B------:R-:W4:Y:S01]  /*a130*/  LDCU.64 UR10, c[0x0][0x380] ;  /* 0x00007000ff0a77ac */ /* 0x000f220008000a00 */
[----:B---3--:R-:W-:Y:S01]  /*a140*/  IMAD R12, R9, UR4, RZ ;  /* 0x00000004090c7c24 */ /* 0x008fe2000f8e02ff */
[----:B------:R-:W-:-:S03]  /*a150*/  MOV R9, R123 ;  /* 0x0000007b00097202 */ /* 0x000fc60000000f00 */
[----:B------:R-:W-:-:S04]  /*a160*/  IMAD.WIDE.U32 R10, R7, UR4, R8 ;  /* 0x00000004070a7c25 */ /* 0x000fc8000f8e0008 */
[----:B------:R-:W-:Y:S02]  /*a170*/  IMAD R9, R7, UR5, R12 ;  /* 0x0000000507097c24 */ /* 0x000fe4000f8e020c */
[-C--:B------:R-:W-:Y:S01]  /*a180*/  FMUL.FTZ R12, R13, R116.reuse ;  /* 0x000000740d0c7220 */ /* 0x080fe20000410000 */
[----:B------:R-:W-:Y:S01]  /*a190*/  FMUL.FTZ R7, R87, R116 ;  /* 0x0000007457077220 */ /* 0x000fe20000410000 */
[C---:B----4-:R-:W-:Y:S02]  /*a1a0*/  LEA R8, P0, R10.reuse, UR10, 0x1 ;  /* 0x0000000a0a087c11 */ /* 0x050fe4000f8008ff */
[----:B------:R-:W-:Y:S02]  /*a1b0*/  IADD3 R9, PT, PT, R11, R9, RZ ;  /* 0x000000090b097210 */ /* 0x000fe40007ffe0ff */
[----:B------:R-:W-:Y:S02]  /*a1c0*/  F2FP.BF16.F32.PACK_AB R7, R7, R12 ;  /* 0x0000000c0707723e */ /* 0x000fe400000010ff */
[----:B------:R-:W-:-:S05]  /*a1d0*/  LEA.HI.X R9, R10, UR11, R9, 0x1, P0 ;  /* 0x0000000b0a097c11 */ /* 0x000fca00080f0c09 */
[----:B------:R3:W-:Y:S02]  /*a1e0*/  STG.E desc[UR6][R8.64], R7 ;  /* 0x0000000708007986 */ /* 0x0007e4000c101906 */
.L_x_399:
[----:B------:R-:W-:Y:S05]  /*a1f0*/  BSYNC.RECONVERGENT B0 ;  /* 0x0000000000007941 */ /* 0x000fea0003800200 */
.L_x_398:
[----:B------:R-:W-:Y:S02]  /*a200*/  SHF.L.U32 R20, R20, 0x10, RZ ;  /* 0x0000001014147819 */ /* 0x000fe400000006ff */
[----:B------:R-:W-:Y:S02]  /*a210*/  SHF.R.S32.HI R14, RZ, 0x1f, R3 ;  /* 0x0000001fff0e7819 */ /* 0x000fe40000011403 */
        /* <DEDUP_REMOVED lines=9> */
[----:B----4-:R-:W-:-:S03]  /*a2b0*/  FADD.FTZ R11, R10, 1 ;  /* 0x3f8000000a0b7421 */ /* 0x010fc60000010000 */
        /* <DEDUP_REMOVED lines=10> */
.L_x_400:
[----:B------:R-:W-:Y:S01]  /*a360*/  ISETP.GE.AND.EX P3, PT, R14, UR9, PT, P3 ;  /* 0x000000090e007c0c */ /* 0x000fe2000bf66330 */
[----:B------:R-:W-:Y:S01]  /*a370*/  FFMA.FTZ R5, R80, R20, -R5 ;  /* 0x0000001450057223 */ /* 0x000fe20000010805 */
[----:B------:R-:W-:Y:S01]  /*a380*/  FFMA.FTZ R23, R23, R85, -R28 ;  /* 0x0000005517177223 */ /* 0x000fe2000001081c */
[----:B------:R-:W-:Y:S02]  /*a390*/  BSSY.RECONVERGENT B0, `(.L_x_401) ;  /* 0x000000f000007945 */ /* 0x000fe40003800200 */
[-C--:B------:R-:W-:Y:S01]  /*a3a0*/  FMUL.FTZ R6, R5, R116.reuse ;  /* 0x0000007405067220 */ /* 0x080fe20000410000 */
[----:B------:R-:W-:-:S07]  /*a3b0*/  FMUL.FTZ R23, R23, R116 ;  /* 0x0000007417177220 */ /* 0x000fce0000410000 */
[----:B------:R-:W-:Y:S05]  /*a3c0*/  @P3 BRA `(.L_x_402) ;  /* 0x00000000002c3947 */ /* 0x000fea0003800000 */
[----:B------:R-:W4:Y:S01]  /*a3d0*/  LDCU.64 UR4, c[0x0][0x3f8] ;  /* 0x00007f00ff0477ac */ /* 0x000f220008000a00 */
[----:B------:R-:W-:Y:S01]  /*a3e0*/  MOV R121, R123 ;  /* 0x0000007b00797202 */ /* 0x000fe20000000f00 */
[----:B------:R-:W5:Y:S01]  /*a3f0*/  LDCU.64 UR8, c[0x0][0x380] ;  /* 0x00007000ff0877ac */ /* 0x000f620008000a00 */
[----:B----4-:R-:W-:Y:S02]  /*a400*/  IMAD R14, R14, UR4, RZ ;  /* 0x000000040e0e7c24 */ /* 0x010fe4000f8e02ff */
[----:B------:R-:W-:-:S04]  /*a410*/  IMAD.WIDE.U32 R120, R3, UR4, R120 ;  /* 0x0000000403787c25 */ /* 0x000fc8000f8e0078 */
[----:B------:R-:W-:Y:S01]  /*a420*/  IMAD R3, R3, UR5, R14 ;  /* 0x0000000503037c24 */ /* 0x000fe2000f8e020e */
[----:B-----5:R-:W-:-:S04]  /*a430*/  LEA R4, P0, R120, UR8, 0x1 ;  /* 0x0000000878047c11 */ /* 0x020fc8000f8008ff */
[----:B------:R-:W-:-:S04]  /*a440*/  IADD3 R3, PT, PT, R121, R3, RZ ;  /* 0x0000000379037210 */ /* 0x000fc80007ffe0ff */
[----:B------:R-:W-:Y:S02]  /*a450*/  LEA.HI.X R5, R120, UR9, R3, 0x1, P0 ;  /* 0x0000000978057c11 */ /* 0x000fe400080f0c03 */
[----:B------:R-:W-:-:S05]  /*a460*/  F2FP.BF16.F32.PACK_AB R3, R23, R6 ;  /* 0x000000061703723e */ /* 0x000fca00000010ff */
[----:B------:R4:W-:Y:S02]  /*a470*/  STG.E desc[UR6][R4.64], R3 ;  /* 0x0000000304007986 */ /* 0x0009e4000c101906 */
.L_x_402:
[----:B------:R-:W-:Y:S05]  /*a480*/  BSYNC.RECONVERGENT B0 ;  /* 0x0000000000007941 */ /* 0x000fea0003800200 */
.L_x_401:
[----:B------:R-:W5:Y:S01]  /*a490*/  LDCU UR4, c[0x0][0x410] ;  /* 0x00008200ff0477ac */ /* 0x000f620008000800 */
[----:B------:R-:W-:Y:S02]  /*a4a0*/  IADD3 R79, PT, PT, R82, R79, RZ ;  /* 0x0000004f524f7210 */ /* 0x000fe40007ffe0ff */
[----:B------:R-:W-:Y:S01]  /*a4b0*/  IADD3 R76, PT, PT, R76, 0x1, RZ ;  /* 0x000000014c4c7810 */ /* 0x000fe20007ffe0ff */
[----:B------:R-:W5:Y:S02]  /*a4c0*/  LDCU UR5, c[0x0][0x3e0] ;  /* 0x00007c00ff0577ac */ /* 0x000f640008000800 */
[----:B-----5:R-:W-:-:S06]  /*a4d0*/  UIMAD UR4, UR4, UR5, URZ ;  /* 0x00000005040472a4 */ /* 0x020fcc000f8e02ff */
[----:B------:R-:W-:-:S13]  /*a4e0*/  ISETP.GE.AND P0, PT, R79, UR4, PT ;  /* 0x000000044f007c0c */ /* 0x000fda000bf06270 */
[----:B------:R-:W-:Y:S05]  /*a4f0*/  @!P0 BRA `(.L_x_403) ;  /* 0xffffff5c00188947 */ /* 0x000fea000383ffff */
.L_x_336:
[----:B------:R-:W5:Y:S01]  /*a500*/  S2R R6, SR_TID.X ;  /* 0x0000000000067919 */ /* 0x000f620000002100 */
[----:B----4-:R-:W4:Y:S01]  /*a510*/  LDC R4, c[0x0][0x370] ;  /* 0x0000dc00ff047b82 */ /* 0x010f220000000800 */
[----:B------:R-:W-:Y:S07]  /*a520*/  BSSY.RECONVERGENT B0, `(.L_x_404) ;  /* 0x000000e000007945 */ /* 0x000fee0003800200 */
[----:B---3--:R-:W3:Y:S08]  /*a530*/  LDC R7, c[0x0][0x374] ;  /* 0x0000dd00ff077b82 */ /* 0x008ef00000000800 */
[----:B------:R-:W0:Y:S01]  /*a540*/  LDC.64 R2, c[0x0][0x3c8] ;  /* 0x0000f200ff027b82 */ /* 0x000e220000000a00 */
[----:B----4-:R-:W-:-:S02]  /*a550*/  ISETP.NE.AND P0, PT, R4, 0x1, PT ;  /* 0x000000010400780c */ /* 0x010fc40003f05270 */
[----:B-----5:R-:W-:Y:S02]  /*a560*/  ISETP.NE.AND P1, PT, R6, RZ, PT ;  /* 0x000000ff0600720c */ /* 0x020fe40003f25270 */
[----:B---3--:R-:W-:-:S04]  /*a570*/  SHF.L.U32 R0, R7, 0x1, RZ ;  /* 0x0000000107007819 */ /* 0x008fc800000006ff */
[----:B------:R-:W-:-:S05]  /*a580*/  SEL R5, R0, RZ, P0 ;  /* 0x000000ff00057207 */ /* 0x000fca0000000000 */
[----:B0-----:R-:W-:Y:S02]  /*a590*/  IMAD.WIDE.U32 R2, R5, 0x4, R2 ;  /* 0x0000000405027825 */ /* 0x001fe400078e0002 */
[----:B------:R-:W-:Y:S05]  /*a5a0*/  @P1 BRA `(.L_x_405) ;  /* 0x0000000000141947 */ /* 0x000fea0003800000 */
[----:B------:R-:W-:Y:S01]  /*a5b0*/  HFMA2 R5, -RZ, RZ, 0, 5.9604644775390625e-08 ;  /* 0x00000001ff057431 */ /* 0x000fe200000001ff */
[----:B------:R-:W-:Y:S06]  /*a5c0*/  MEMBAR.ALL.GPU ;  /* 0x0000000000007992 */ /* 0x000fec000000a000 */
[----:B------:R-:W-:-:S00]  /*a5d0*/  ERRBAR ;  /* 0x00000000000079ab */ /* 0x000fc00000000000 */
[----:B------:R-:W-:Y:S06]  /*a5e0*/  CGAERRBAR ;  /* 0x00000000000075ab */ /* 0x000fec0000000000 */
[----:B------:R0:W-:Y:S02]  /*a5f0*/  REDG.E.ADD.S32.STRONG.GPU desc[UR6][R2.64], R5 ;  /* 0x000000050200798e */ /* 0x0001e4000c12e306 */
.L_x_405:
[----:B------:R-:W-:Y:S05]  /*a600*/  BSYNC.RECONVERGENT B0 ;  /* 0x0000000000007941 */ /* 0x000fea0003800200 */
.L_x_404:
[----:B------:R-:W3:Y:S01]  /*a610*/  S2UR UR5, SR_CTAID.Y ;  /* 0x00000000000579c3 */ /* 0x000ee20000002600 */
[----:B0-----:R-:W-:Y:S02]  /*a620*/  IADD3 R5, PT, PT, R7, -0x1, RZ ;  /* 0xffffffff07057810 */ /* 0x001fe40007ffe0ff */
[----:B------:R-:W-:-:S05]  /*a630*/  IADD3 R0, PT, PT, R4, -0x1, RZ ;  /* 0xffffffff04007810 */ /* 0x000fca0007ffe0ff */
[----:B------:R-:W0:Y:S01]  /*a640*/  S2UR UR4, SR_CTAID.X ;  /* 0x00000000000479c3 */ /* 0x000e220000002500 */
[----:B---3--:R-:W-:-:S04]  /*a650*/  ISETP.NE.AND P0, PT, R5, UR5, PT ;  /* 0x0000000505007c0c */ /* 0x008fc8000bf05270 */
[----:B0-----:R-:W-:-:S13]  /*a660*/  ISETP.NE.OR P0, PT, R0, UR4, P0 ;  /* 0x0000000400007c0c */ /* 0x001fda0008705670 */
[----:B------:R-:W-:Y:S05]  /*a670*/  @P0 EXIT ;  /* 0x000000000000094d */ /* 0x000fea0003800000 */
[----:B------:R-:W-:Y:S05]  /*a680*/  @P1 BRA `(.L_x_406) ;  /* 0x0000000000201947 */ /* 0x000fea0003800000 */
[----:B------:R-:W-:-:S05]  /*a690*/  IMAD R0, R4, R7, RZ ;  /* 0x0000000704007224 */ /* 0x000fca00078e02ff */
[----:B------:R-:W-:-:S13]  /*a6a0*/  ISETP.NE.AND P0, PT, R0, -0x1, PT ;  /* 0xffffffff0000780c */ /* 0x000fda0003f05270 */
[----:B------:R-:W-:Y:S05]  /*a6b0*/  @!P0 BRA `(.L_x_406) ;  /* 0x0000000000148947 */ /* 0x000fea0003800000 */
.L_x_407:
[----:B------:R-:W3:Y:S04]  /*a6c0*/  LDG.E.STRONG.GPU R5, desc[UR6][R2.64] ;  /* 0x0000000602057981 */ /* 0x000ee8000c1ef900 */
[----:B---3--:R-:W-:Y:S01]  /*a6d0*/  CCTL.IVALL ;  /* 0x00000000ff00798f */ /* 0x008fe20002000000 */
[----:B------:R-:W-:Y:S05]  /*a6e0*/  YIELD ;  /* 0x0000000000007946 */ /* 0x000fea0003800000 */
[----:B------:R-:W-:-:S13]  /*a6f0*/  ISETP.NE.AND P0, PT, R5, R0, PT ;  /* 0x000000000500720c */ /* 0x000fda0003f05270 */
[----:B------:R-:W-:Y:S05]  /*a700*/  @P0 BRA `(.L_x_407) ;  /* 0xfffffffc00ec0947 */ /* 0x000fea000383ffff */
.L_x_406:
        /* <DEDUP_REMOVED lines=11> */
[----:B--2---:R-:W-:Y:S01]  /*a7c0*/  HFMA2 R33, -RZ, RZ, 0, 0 ;  /* 0x00000000ff217431 */ /* 0x004fe200000001ff */
        /* <DEDUP_REMOVED lines=53> */
[----:B--2---:R-:W-:Y:S02]  /*ab20*/  IADD3 R24, P1, PT, R20, UR8, RZ ;  /* 0x0000000814187c10 */ /* 0x004fe4000ff3e0ff */
[----:B------:R-:W-:Y:S01]  /*ab30*/  MOV R0, R6 ;  /* 0x0000000600007202 */ /* 0x000fe20000000f00 */
[----:B------:R-:W-:Y:S01]  /*ab40*/  IMAD.WIDE.U32 R6, R4, 0x4, RZ ;  /* 0x0000000404067825 */ /* 0x000fe200078e00ff */
[----:B------:R-:W-:-:S02]  /*ab50*/  IADD3.X R23, PT, PT, R21, UR11, RZ, P2, !PT ;  /* 0x0000000b15177c10 */ /* 0x000fc400097fe4ff */
[----:B------:R-:W-:Y:S02]  /*ab60*/  IADD3.X R25, PT, PT, R21, UR9, RZ, P1, !PT ;  /* 0x0000000915197c10 */ /* 0x000fe40008ffe4ff */
[----:B------:R-:W-:Y:S02]  /*ab70*/  IADD3 R16, P2, PT, RZ, -R9, RZ ;  /* 0x80000009ff107210 */ /* 0x000fe40007f5e0ff */
[----:B---3--:R-:W-:Y:S02]  /*ab80*/  IADD3 R20, P1, PT, R20, UR12, RZ ;  /* 0x0000000c14147c10 */ /* 0x008fe4000ff3e0ff */
[----:B------:R-:W-:Y:S02]  /*ab90*/  SHF.L.U32 R9, R5, 0x2, RZ ;  /* 0x0000000205097819 */ /* 0x000fe400000006ff */
[----:B------:R-:W-:Y:S02]  /*aba0*/  IADD3.X R21, PT, PT, R21, UR13, RZ, P1, !PT ;  /* 0x0000000d15157c10 */ /* 0x000fe40008ffe4ff */
[----:B------:R-:W-:-:S02]  /*abb0*/  IADD3 R28, PT, PT, R7, R9, RZ ;  /* 0x00000009071c7210 */ /* 0x000fc40007ffe0ff */
[----:B------:R-:W-:-:S07]  /*abc0*/  IADD3.X R18, PT, PT, RZ, -0x1, RZ, P2, !PT ;  /* 0xffffffffff127810 */ /* 0x000fce00017fe4ff */
.L_x_410:
        /* <DEDUP_REMOVED lines=10> */
[----:B------:R-:W4:Y:S04]  /*ac70*/  LDG.E R12, desc[UR6][R12.64] ;  /* 0x000000060c0c7981 */ /* 0x000f28000c1e1900 */
[----:B------:R-:W4:Y:S01]  /*ac80*/  LDG.E R15, desc[UR6][R14.64] ;  /* 0x000000060e0f7981 */ /* 0x000f22000c1e1900 */
[----:B0-----:R-:W-:Y:S02]  /*ac90*/  MOV R10, R22 ;  /* 0x00000016000a7202 */ /* 0x001fe40000000f00 */
[----:B---3--:R-:W-:-:S02]  /*aca0*/  MOV R9, R21 ;  /* 0x0000001500097202 */ /* 0x008fc40000000f00 */
        /* <DEDUP_REMOVED lines=10> */
[----:B----4-:R-:W-:Y:S01]  /*ad50*/  F2FP.BF16.F32.PACK_AB R19, R15, R12 ;  /* 0x0000000c0f13723e */ /* 0x010fe200000010ff */
[----:B------:R0:W-:Y:S04]  /*ad60*/  STG.E desc[UR6][R8.64], R17 ;  /* 0x0000001108007986 */ /* 0x0001e8000c101906 */
[----:B------:R0:W-:Y:S01]  /*ad70*/  STG.E desc[UR6][R10.64], R19 ;  /* 0x000000130a007986 */ /* 0x0001e2000c101906 */
[----:B------:R-:W-:Y:S02]  /*ad80*/  IADD3 R20, P4, PT, R20, 0x700, RZ ;  /* 0x0000070014147810 */ /* 0x000fe40007f9e0ff */
[----:B------:R-:W-:-:S02]  /*ad90*/  IADD3.X R23, PT, PT, RZ, R23, RZ, P3, !PT ;  /* 0x00000017ff177210 */ /* 0x000fc40001ffe4ff */
[----:B------:R-:W-:Y:S01]  /*ada0*/  IADD3.X R21, PT, PT, RZ, R21, RZ, P4, !PT ;  /* 0x00000015ff157210 */ /* 0x000fe200027fe4ff */
[----:B------:R-:W-:Y:S08]  /*adb0*/  @P1 BRA `(.L_x_410) ;  /* 0xfffffffc00841947 */ /* 0x000ff0000383ffff */
.L_x_409:
[----:B------:R-:W-:Y:S05]  /*adc0*/  BSYNC.RECONVERGENT B0 ;  /* 0x0000000000007941 */ /* 0x000fea0003800200 */
.L_x_408:
[----:B------:R-:W-:Y:S05]  /*add0*/  @!P0 EXIT ;  /* 0x000000000000894d */ /* 0x000fea0003800000 */
[C---:B------:R-:W-:Y:S01]  /*ade0*/  SHF.L.U64.HI R37, R31.reuse, 0x2, R32 ;  /* 0x000000021f257819 */ /* 0x040fe20000010220 */
[----:B------:R-:W2:Y:S01]  /*adf0*/  LDCU.64 UR4, c[0x0][0x3d8] ;  /* 0x00007b00ff0477ac */ /* 0x000ea20008000a00 */
[----:B-1----:R-:W-:Y:S02]  /*ae00*/  SHF.L.U32 R39, R31, 0x2, RZ ;  /* 0x000000021f277819 */ /* 0x002fe400000006ff */
[C---:B------:R-:W-:Y:S01]  /*ae10*/  SHF.L.U64.HI R29, R4.reuse, 0x2, R5 ;  /* 0x00000002041d7819 */ /* 0x040fe20000010205 */
[----:B------:R-:W1:Y:S01]  /*ae20*/  LDCU.64 UR8, c[0x0][0x388] ;  /* 0x00007100ff0877ac */ /* 0x000e620008000a00 */
[----:B------:R-:W-:Y:S02]  /*ae30*/  SHF.L.U32 R27, R4, 0x2, RZ ;  /* 0x00000002041b7819 */ /* 0x000fe400000006ff */
[C---:B------:R-:W-:Y:S01]  /*ae40*/  SHF.L.U64.HI R31, R3.reuse, 0x2, R2 ;  /* 0x00000002031f7819 */ /* 0x040fe20000010202 */
[----:B------:R-:W3:Y:S01]  /*ae50*/  LDCU.64 UR10, c[0x0][0x390] ;  /* 0x00007200ff0a77ac */ /* 0x000ee20008000a00 */
[----:B------:R-:W-:-:S07]  /*ae60*/  SHF.L.U32 R35, R3, 0x2, RZ ;  /* 0x0000000203237819 */ /* 0x000fce00000006ff */
.L_x_411:
[C---:B------:R-:W-:Y:S02]  /*ae70*/  SHF.L.U32 R24, R0.reuse, 0x2, RZ ;  /* 0x0000000200187819 */ /* 0x040fe400000006ff */
[----:B------:R-:W-:Y:S02]  /*ae80*/  SHF.L.U64.HI R26, R0, 0x2, R33 ;  /* 0x00000002001a7819 */ /* 0x000fe40000010221 */
[----:B--2---:R-:W-:-:S04]  /*ae90*/  IADD3 R4, P0, PT, R24, UR4, RZ ;  /* 0x0000000418047c10 */ /* 0x004fc8000ff1e0ff */
[----:B----4-:R-:W-:Y:S02]  /*aea0*/  IADD3.X R5, PT, PT, R26, UR5, RZ, P0, !PT ;  /* 0x000000051a057c10 */ /* 0x010fe400087fe4ff */
[C---:B------:R-:W-:Y:S02]  /*aeb0*/  IADD3 R6, P0, PT, R4.reuse, R35, RZ ;  /* 0x0000002304067210 */ /* 0x040fe40007f1e0ff */
[C---:B0-----:R-:W-:Y:S02]  /*aec0*/  IADD3 R10, P2, PT, R4.reuse, R39, RZ ;  /* 0x00000027040a7210 */ /* 0x041fe40007f5e0ff */
[C---:B------:R-:W-:Y:S02]  /*aed0*/  IADD3.X R7, PT, PT, R5.reuse, R31, RZ, P0, !PT ;  /* 0x0000001f05077210 */ /* 0x040fe400007fe4ff */
[----:B------:R-:W-:Y:S02]  /*aee0*/  IADD3 R8, P1, PT, R4, R27, RZ ;  /* 0x0000001b04087210 */ /* 0x000fe40007f3e0ff */
[----:B------:R-:W2:Y:S01]  /*aef0*/  LDG.E R4, desc[UR6][R4.64] ;  /* 0x0000000604047981 */ /* 0x000ea2000c1e1900 */
[----:B------:R-:W-:-:S02]  /*af00*/  IADD3.X R11, PT, PT, R5, R37, RZ, P2, !PT ;  /* 0x00000025050b7210 */ /* 0x000fc400017fe4ff */
[----:B------:R-:W-:Y:S01]  /*af10*/  IADD3.X R9, PT, PT, R5, R29, RZ, P1, !PT ;  /* 0x0000001d05097210 */ /* 0x000fe20000ffe4ff */
[----:B------:R-:W2:Y:S04]  /*af20*/  LDG.E R7, desc[UR6][R6.64] ;  /* 0x0000000606077981 */ /* 0x000ea8000c1e1900 */
[----:B------:R-:W4:Y:S04]  /*af30*/  LDG.E R8, desc[UR6][R8.64] ;  /* 0x0000000608087981 */ /* 0x000f28000c1e1900 */
[----:B------:R-:W4:Y:S01]  /*af40*/  LDG.E R11, desc[UR6][R10.64] ;  /* 0x000000060a0b7981 */ /* 0x000f22000c1e1900 */
[----:B------:R-:W-:-:S02]  /*af50*/  LOP3.LUT R16, R24, 0xfffffffc, RZ, 0xc0, !PT ;  /* 0xfffffffc18107812 */ /* 0x000fc400078ec0ff */
[----:B------:R-:W-:Y:S02]  /*af60*/  LOP3.LUT R15, R26, 0x1, RZ, 0xc0, !PT ;  /* 0x000000011a0f7812 */ /* 0x000fe400078ec0ff */
[----:B-1----:R-:W-:-:S04]  /*af70*/  IADD3 R12, P0, PT, R16, UR8, RZ ;  /* 0x00000008100c7c10 */ /* 0x002fc8000ff1e0ff */
[C---:B------:R-:W-:Y:S02]  /*af80*/  IADD3.X R13, PT, PT, R15.reuse, UR9, RZ, P0, !PT ;  /* 0x000000090f0d7c10 */ /* 0x040fe400087fe4ff */
[C---:B---3--:R-:W-:Y:S02]  /*af90*/  IADD3 R14, P0, PT, R16.reuse, UR10, RZ ;  /* 0x0000000a100e7c10 */ /* 0x048fe4000ff1e0ff */
[----:B------:R-:W-:Y:S02]  /*afa0*/  IADD3 R16, P1, PT, R16, UR4, RZ ;  /* 0x0000000410107c10 */ /* 0x000fe4000ff3e0ff */
[----:B------:R-:W-:Y:S02]  /*afb0*/  IADD3.X R15, PT, PT, R15, UR11, RZ, P0, !PT ;  /* 0x0000000b0f0f7c10 */ /* 0x000fe400087fe4ff */
[----:B--2---:R-:W-:Y:S02]  /*afc0*/  F2FP.BF16.F32.PACK_AB R19, R7, R4 ;  /* 0x000000040713723e */ /* 0x004fe400000010ff */
[----:B------:R-:W-:-:S04]  /*afd0*/  LOP3.LUT R4, R26, 0x3, RZ, 0xc0, !PT ;  /* 0x000000031a047812 */ /* 0x000fc800078ec0ff */
        /* <DEDUP_REMOVED lines=64> */
.L_x_412:
        /* <DEDUP_REMOVED lines=10> */
.L_x_3411:


//--------------------- .text._Z35group_norm_nhwc_bwd_one_pass_kernelI11Bf16IOFp16WLi64ELi28ELi448EEv26Group_norm_nhwc_bwd_params --------------------------
	.section	.text._Z35group_norm_nhwc_bwd_one_pass_kernelI11Bf16IOFp16WLi64ELi28ELi448EEv26Group_norm_nhwc_bwd_params,"ax",@progbits
	.align	128
        .global         _Z35group_norm_nhwc_bwd_one_pass_kernelI11Bf16IOFp16WLi64ELi28ELi448EEv26Group_norm_nhwc_bwd_params
        .type           _Z35group_norm_nhwc_bwd_one_pass_kernelI11Bf16IOFp16WLi64ELi28ELi448EEv26Group_norm_nhwc_bwd_params,@function
        .size           _Z35group_norm_nhwc_bwd_one_pass_kernelI11Bf16IOFp16WLi64ELi28ELi448EEv26Group_norm_nhwc_bwd_params,(.L_x_3412 - _Z35group_norm_nhwc_bwd_one_pass_kernelI11Bf16IOFp16WLi64ELi28ELi448EEv26Group_norm_nhwc_bwd_params)
        .other          _Z35group_norm_nhwc_bwd_one_pass_kernelI11Bf16IOFp16WLi64ELi28ELi448EEv26Group_norm_nhwc_bwd_params,@"STO_CUDA_ENTRY STV_DEFAULT"
_Z35group_norm_nhwc_bwd_one_pass_kernelI11Bf16IOFp16WLi64ELi28ELi448EEv26Group_norm_nhwc_bwd_params:
.text._Z35group_norm_nhwc_bwd_one_pass_kernelI11Bf16IOFp16WLi64ELi28ELi448EEv26Group_norm_nhwc_bwd_params:
        /* <DEDUP_REMOVED lines=52> */
.L_x_438:
        /* <DEDUP_REMOVED lines=111> */
[----:B--2---:R-:W-:Y:S02]  /*0a30*/  @P2 HADD2.F32 R5, -RZ, R28.H0_H0 ;  /* 0x2000001cff052230 */ /* 0x004fe40000004100 */
[----:B---3--:R-:W-:Y:S02]  /*0a40*/  @P2 HADD2.F32 R20, -RZ, R3.H0_H0 ;  /* 0x20000003ff142230 */ /* 0x008fe40000004100 */
[----:B-----5:R-:W-:Y:S01]  /*0a50*/  HADD2.F32 R3, -RZ, R25.H0_H0 ;  /* 0x20000019ff037230 */ /* 0x020fe20000004100 */
[----:B------:R-:W-:Y:S01]  /*0a60*/  PRMT R28, R22, 0x7632, R28 ;  /* 0x00007632161c7816 */ /* 0x000fe2000000001c */
[----:B------:R-:W-:Y:S01]  /*0a70*/  HADD2.F32 R4, -RZ, R27.H0_H0 ;  /* 0x2000001bff047230 */ /* 0x000fe20000004100 */
[----:B------:R-:W-:Y:S02]  /*0a80*/  PRMT R29, R23, 0x7632, R29 ;  /* 0x00007632171d7816 */ /* 0x000fe4000000001d */
        /* <DEDUP_REMOVED lines=39> */
.L_x_414:
        /* <DEDUP_REMOVED lines=72> */
.L_x_415:
        /* <DEDUP_REMOVED lines=32> */
.L_x_417:
[----:B------:R-:W-:Y:S05]  /*1380*/  BSYNC.RECONVERGENT B0 ;  /* 0x0000000000007941 */ /* 0x000fea0003800200 */
.L_x_416:
        /* <DEDUP_REMOVED lines=41> */
.L_x_419:
[----:B------:R-:W-:Y:S05]  /*1620*/  BSYNC.RECONVERGENT B0 ;  /* 0x0000000000007941 */ /* 0x000fea0003800200 */
.L_x_418:
        /* <DEDUP_REMOVED lines=158> */
.L_x_421:
[----:B------:R-:W-:Y:S05]  /*2010*/  BSYNC.RECONVERGENT B0 ;  /* 0x0000000000007941 */ /* 0x000fea0003800200 */
.L_x_420:
        /* <DEDUP_REMOVED lines=29> */
.L_x_423:
[----:B------:R-:W-:Y:S05]  /*21f0*/  BSYNC.RECONVERGENT B0 ;  /* 0x0000000000007941 */ /* 0x000fea0003800200 */
.L_x_422:
        /* <DEDUP_REMOVED lines=29> */
.L_x_426:
[----:B----4-:R-:W4:Y:S04]  /*23d0*/  LDG.E.STRONG.GPU R14, desc[UR26][R12.64] ;  /* 0x0000001a0c0e7981 */ /* 0x010f28000c1ef900 */
[----:B----4-:R-:W-:Y:S01]  /*23e0*/  CCTL.IVALL ;  /* 0x00000000ff00798f */ /* 0x010fe20002000000 */
[----:B------:R-:W-:Y:S05]  /*23f0*/  YIELD ;  /* 0x0000000000007946 */ /* 0x000fea0003800000 */
[----:B------:R-:W-:-:S13]  /*2400*/  ISETP.NE.AND P1, PT, R14, R19, PT ;  /* 0x000000130e00720c */ /* 0x000fda0003f25270 */
[----:B------:R-:W-:Y:S05]  /*2410*/  @P1 BRA `(.L_x_426) ;  /* 0xfffffffc00ec1947 */ /* 0x000fea000383ffff */
.L_x_425:
        /* <DEDUP_REMOVED lines=14> */
.L_x_428:
        /* <DEDUP_REMOVED lines=84> */
.L_x_427:
        /* <DEDUP_REMOVED lines=39> */
.L_x_429:
        /* <DEDUP_REMOVED lines=22> */
.L_x_430:
        /* <DEDUP_REMOVED lines=11> */
.L_x_431:
[----:B------:R-:W-:Y:S05]  /*2ec0*/  BSYNC.RECONVERGENT B0 ;  /* 0x0000000000007941 */ /* 0x000fea0003800200 */
.L_x_424:
        /* <DEDUP_REMOVED lines=40> */
.L_x_432:
        /* <DEDUP_REMOVED lines=20> */
.L_x_434:
[----:B------:R-:W-:Y:S05]  /*3290*/  BSYNC.RECONVERGENT B0 ;  /* 0x0000000000007941 */ /* 0x000fea0003800200 */
.L_x_433:
        /* <DEDUP_REMOVED lines=24> */
.L_x_435:
        /* <DEDUP_REMOVED lines=22> */
.L_x_437:
[----:B------:R-:W-:Y:S05]  /*3580*/  BSYNC.RECONVERGENT B0 ;  /* 0x0000000000007941 */ /* 0x000fea0003800200 */
.L_x_436:
[----:B------:R-:W-:Y:S02]  /*3590*/  UIADD3 UR17, UPT, UPT, UR29, UR17, URZ ;  /* 0x000000111d117290 */ /* 0x000fe4000fffe0ff */
[----:B------:R-:W-:Y:S02]  /*35a0*/  UIADD3 UR4, UPT, UPT, UR4, 0x1, URZ ;  /* 0x0000000104047890 */ /* 0x000fe4000fffe0ff */
[----:B------:R-:W-:-:S09]  /*35b0*/  UISETP.GE.AND UP1, UPT, UR17, UR8, UPT ;  /* 0x000000081100728c */ /* 0x000fd2000bf26270 */
[----:B------:R-:W-:Y:S05]  /*35c0*/  BRA.U !UP1, `(.L_x_438) ;  /* 0xffffffcd095c7547 */ /* 0x000fea000b83ffff */
.L_x_413:
        /* <DEDUP_REMOVED lines=19> */
.L_x_440:
[----:B------:R-:W-:Y:S05]  /*3700*/  BSYNC.RECONVERGENT B0 ;  /* 0x0000000000007941 */ /* 0x000fea0003800200 */
.L_x_439:
[----:B------:R-:W-:Y:S05]  /*3710*/  @P0 EXIT ;  /* 0x000000000000094d */ /* 0x000fea0003800000 */
[----:B------:R-:W-:Y:S05]  /*3720*/  @P2 BRA `(.L_x_441) ;  /* 0x0000000000202947 */ /* 0x000fea0003800000 */
[----:B------:R-:W-:-:S05]  /*3730*/  IMAD R0, R4, R7, RZ ;  /* 0x0000000704007224 */ /* 0x000fca00078e02ff */
[----:B------:R-:W-:-:S13]  /*3740*/  ISETP.NE.AND P0, PT, R0, -0x1, PT ;  /* 0xffffffff0000780c */ /* 0x000fda0003f05270 */
[----:B------:R-:W-:Y:S05]  /*3750*/  @!P0 BRA `(.L_x_441) ;  /* 0x0000000000148947 */ /* 0x000fea0003800000 */
.L_x_442:
[----:B0-----:R-:W3:Y:S04]  /*3760*/  LDG.E.STRONG.GPU R5, desc[UR26][R2.64] ;  /* 0x0000001a02057981 */ /* 0x001ee8000c1ef900 */
[----:B---3--:R-:W-:Y:S01]  /*3770*/  CCTL.IVALL ;  /* 0x00000000ff00798f */ /* 0x008fe20002000000 */
[----:B------:R-:W-:Y:S05]  /*3780*/  YIELD ;  /* 0x0000000000007946 */ /* 0x000fea0003800000 */
[----:B------:R-:W-:-:S13]  /*3790*/  ISETP.NE.AND P0, PT, R5, R0, PT ;  /* 0x000000000500720c */ /* 0x000fda0003f05270 */
[----:B------:R-:W-:Y:S05]  /*37a0*/  @P0 BRA `(.L_x_442) ;  /* 0xfffffffc00ec0947 */ /* 0x000fea000383ffff */
.L_x_441:
        /* <DEDUP_REMOVED lines=39> */
[----:B------:R-:W-:Y:S02]  /*3a20*/  IADD3.X R6, PT, PT, RZ, R7, RZ, P0, !PT ;  /* 0x00000007ff067210 */ /* 0x000fe400007fe4ff */
[----:B------:R-:W-:-:S02]  /*3a30*/  ISETP.NE.U32.AND P1, PT, R2, 0x3, PT ;  /* 0x000000030200780c */ /* 0x000fc40003f25070 */
[----:B------:R-:W-:Y:S02]  /*3a40*/  LEA.HI R2, P2, R11, R8, RZ, 0x1 ;  /* 0x000000080b027211 */ /* 0x000fe400078508ff */
        /* <DEDUP_REMOVED lines=31> */
.L_x_445:
        /* <DEDUP_REMOVED lines=18> */
[----:B---3--:R-:W-:Y:S02]  /*3d60*/  F2FP.F16.F32.PACK_AB R25, R8, R25 ;  /* 0x000000190819723e */ /* 0x008fe400000000ff */
[----:B------:R-:W-:Y:S02]  /*3d70*/  MOV R8, R18 ;  /* 0x0000001200087202 */ /* 0x000fe40000000f00 */
[----:B--2---:R-:W-:Y:S02]  /*3d80*/  F2FP.F16.F32.PACK_AB R27, R13, R10 ;  /* 0x0000000a0d1b723e */ /* 0x004fe400000000ff */
        /* <DEDUP_REMOVED lines=8> */
.L_x_444:
[----:B------:R-:W-:Y:S05]  /*3e10*/  BSYNC.RECONVERGENT B0 ;  /* 0x0000000000007941 */ /* 0x000fea0003800200 */
.L_x_443:
        /* <DEDUP_REMOVED lines=10> */
.L_x_446:
        /* <DEDUP_REMOVED lines=21> */
[----:B---3--:R-:W-:Y:S02]  /*4010*/  F2FP.F16.F32.PACK_AB R29, R7, R4 ;  /* 0x00000004071d723e */ /* 0x008fe400000000ff */
[----:B------:R-:W-:-:S04]  /*4020*/  IADD3 R4, P1, PT, R12, UR4, RZ ;  /* 0x000000040c047c10 */ /* 0x000fc8000ff3e0ff */
[----:B------:R-:W-:Y:S02]  /*4030*/  IADD3.X R5, PT, PT, R5, UR5, RZ, P1, !PT ;  /* 0x0000000505057c10 */ /* 0x000fe40008ffe4ff */
[----:B-----5:R-:W-:Y:S02]  /*4040*/  F2FP.F16.F32.PACK_AB R31, R11, R8 ;  /* 0x000000080b1f723e */ /* 0x020fe400000000ff */
        /* <DEDUP_REMOVED lines=20> */
[----:B--2---:R-:W-:Y:S02]  /*4190*/  F2FP.F16.F32.PACK_AB R33, R33, R12 ;  /* 0x0000000c2121723e */ /* 0x004fe400000000ff */
[----:B---3--:R-:W-:-:S03]  /*41a0*/  F2FP.F16.F32.PACK_AB R35, R35, R14 ;  /* 0x0000000e2323723e */ /* 0x008fc600000000ff */
        /* <DEDUP_REMOVED lines=14> */
[----:B---3--:R-:W-:Y:S02]  /*4290*/  F2FP.F16.F32.PACK_AB R31, R31, R12 ;  /* 0x0000000c1f1f723e */ /* 0x008fe400000000ff */
[----:B----4-:R-:W-:-:S03]  /*42a0*/  F2FP.F16.F32.PACK_AB R33, R16, R14 ;  /* 0x0000000e1021723e */ /* 0x010fc600000000ff */
        /* <DEDUP_REMOVED lines=18> */
[----:B---3--:R-:W-:Y:S02]  /*43d0*/  F2FP.F16.F32.PACK_AB R11, R11, R4 ;  /* 0x000000040b0b723e */ /* 0x008fe400000000ff */
[----:B----4-:R-:W-:-:S03]  /*43e0*/  F2FP.F16.F32.PACK_AB R5, R9, R6 ;  /* 0x000000060905723e */ /* 0x010fc600000000ff */
[----:B------:R1:W-:Y:S04]  /*43f0*/  STG.E desc[UR26][R28.64], R11 ;  /* 0x0000000b1c007986 */ /* 0x0003e8000c10191a */
[----:B------:R1:W-:Y:S02]  /*4400*/  STG.E desc[UR26][R26.64], R5 ;  /* 0x000000051a007986 */ /* 0x0003e4000c10191a */
[----:B------:R-:W-:Y:S05]  /*4410*/  @P0 BRA `(.L_x_446) ;  /* 0xfffffff800a80947 */ /* 0x000fea000383ffff */
[----:B------:R-:W-:Y:S05]  /*4420*/  EXIT ;  /* 0x000000000000794d */ /* 0x000fea0003800000 */
.L_x_447:
        /* <DEDUP_REMOVED lines=13> */
.L_x_3412:


//--------------------- .text._Z35group_norm_nhwc_bwd_one_pass_kernelI11Bf16IOFp16WLi128ELi28ELi448EEv26Group_norm_nhwc_bwd_params --------------------------
	.section	.text._Z35group_norm_nhwc_bwd_one_pass_kernelI11Bf16IOFp16WLi128ELi28ELi448EEv26Group_norm_nhwc_bwd_params,"ax",@progbits
	.align	128
        .global         _Z35group_norm_nhwc_bwd_one_pass_kernelI11Bf16IOFp16WLi128ELi28ELi448EEv26Group_norm_nhwc_bwd_params
        .type           _Z35group_norm_nhwc_bwd_one_pass_kernelI11Bf16IOFp16WLi128ELi28ELi448EEv26Group_norm_nhwc_bwd_params,@function
        .size           _Z35group_norm_nhwc_bwd_one_pass_kernelI11Bf16IOFp16WLi128ELi28ELi448EEv26Group_norm_nhwc_bwd_params,(.L_x_3413 - _Z35group_norm_nhwc_bwd_one_pass_kernelI11Bf16IOFp16WLi128ELi28ELi448EEv26Group_norm_nhwc_bwd_params)
        .other          _Z35group_norm_nhwc_bwd_one_pass_kernelI11Bf16IOFp16WLi128ELi28ELi448EEv26Group_norm_nhwc_bwd_params,@"STO_CUDA_ENTRY STV_DEFAULT"
_Z35group_norm_nhwc_bwd_one_pass_kernelI11Bf16IOFp16WLi128ELi28ELi448EEv26Group_norm_nhwc_bwd_params:
.text._Z35group_norm_nhwc_bwd_one_pass_kernelI11Bf16IOFp16WLi128ELi28ELi448EEv26Group_norm_nhwc_bwd_params:
        /* <DEDUP_REMOVED lines=24> */
.L_x_479:
[----:B-1----:R-:W2:Y:S01]  /*0180*/  LDC R15, c[0x0][0x410] ;  /* 0x00010400ff0f7b82 */ /* 0x002ea20000000800 */
[----:B------:R-:W3:Y:S01]  /*0190*/  LDCU.128 UR12, c[0x0][0x400] ;  /* 0x00008000ff0c77ac */ /* 0x000ee20008000c00 */
[----:B------:R-:W-:Y:S01]  /*01a0*/  ISETP.GE.AND P3, PT, R30, RZ, PT ;  /* 0x000000ff1e00720c */ /* 0x000fe20003f66270 */
[----:B------:R-:W4:Y:S05]  /*01b0*/  LDCU.U8 UR4, c[0x0][0x414] ;  /* 0x00008280ff0477ac */ /* 0x000f2a0008000000 */
[----:B------:R-:W5:Y:S01]  /*01c0*/  LDC R12, c[0x0][0x41c] ;  /* 0x00010700ff0c7b82 */ /* 0x000f620000000800 */
        /* <DEDUP_REMOVED lines=25> */
[----:B------:R-:W-:Y:S02]  /*0360*/  ISETP.GE.AND P2, PT, R8, RZ, PT ;  /* 0x000000ff0800720c */ /* 0x000fe40003f46270 */
[----:B------:R-:W-:-:S09]  /*0370*/  LOP3.LUT R8, RZ, R15, RZ, 0x33, !PT ;  /* 0x0000000fff087212 */ /* 0x000fd200078e33ff */
[-C--:B------:R-:W-:Y:S02]  /*0380*/  @!P4 IADD3 R6, PT, PT, R6, -R9.reuse, RZ ;  /* 0x800000090606c210 */ /* 0x080fe40007ffe0ff */
[----:B------:R-:W-:Y:S02]  /*0390*/  @!P4 IADD3 R7, PT, PT, R7, 0x1, RZ ;  /* 0x000000010707c810 */ /* 0x000fe40007ffe0ff */
[CC--:B------:R-:W-:Y:S02]  /*03a0*/  ISETP.GE.U32.AND P1, PT, R6.reuse, R9.reuse, PT ;  /* 0x000000090600720c */ /* 0x0c0fe40003f26070 */
[----:B------:R-:W-:Y:S02]  /*03b0*/  ISETP.GT.U32.AND P5, PT, R9, R6, PT ;  /* 0x000000060900720c */ /* 0x000fe40003fa4070 */
[----:B------:R-:W-:Y:S02]  /*03c0*/  IADD3 R9, PT, PT, R6, -R9, RZ ;  /* 0x8000000906097210 */ /* 0x000fe40007ffe0ff */
[----:B------:R-:W-:-:S02]  /*03d0*/  ISETP.NE.AND P4, PT, R15, RZ, PT ;  /* 0x000000ff0f00720c */ /* 0x000fc40003f85270 */
[----:B------:R-:W-:Y:S01]  /*03e0*/  SEL R9, R9, R6, !P5 ;  /* 0x0000000609097207 */ /* 0x000fe20006800000 */
[----:B------:R-:W2:Y:S03]  /*03f0*/  @!P0 LDC.64 R14, c[0x0][0x3a0] ;  /* 0x0000e800ff0e8b82 */ /* 0x000ea60000000a00 */
[----:B------:R-:W-:Y:S02]  /*0400*/  @!P3 IADD3 R9, PT, PT, -R9, RZ, RZ ;  /* 0x000000ff0909b210 */ /* 0x000fe40007ffe1ff */
[----:B------:R-:W-:Y:S02]  /*0410*/  @P1 IADD3 R7, PT, PT, R7, 0x1, RZ ;  /* 0x0000000107071810 */ /* 0x000fe40007ffe0ff */
[----:B------:R-:W-:Y:S02]  /*0420*/  SEL R47, R8, R9, !P4 ;  /* 0x00000009082f7207 */ /* 0x000fe40006000000 */
[----:B------:R-:W-:-:S02]  /*0430*/  MOV R11, R7 ;  /* 0x00000007000b7202 */ /* 0x000fc40000000f00 */
[----:B------:R-:W3:Y:S01]  /*0440*/  @!P0 LDC.64 R6, c[0x0][0x3f8] ;  /* 0x0000fe00ff068b82 */ /* 0x000ee20000000a00 */
[----:B------:R-:W-:Y:S01]  /*0450*/  IMAD R9, R47, 0x1c, RZ ;  /* 0x0000001c2f097824 */ /* 0x000fe200078e02ff */
[----:B------:R-:W-:Y:S02]  /*0460*/  @!P2 IADD3 R11, PT, PT, -R11, RZ, RZ ;  /* 0x000000ff0b0ba210 */ /* 0x000fe40007ffe1ff */
[----:B------:R-:W-:Y:S02]  /*0470*/  ISETP.GE.U32.AND P1, PT, R25, UR12, PT ;  /* 0x0000000c19007c0c */ /* 0x000fe4000bf26070 */
[----:B------:R-:W-:Y:S02]  /*0480*/  SEL R11, R8, R11, !P4 ;  /* 0x0000000b080b7207 */ /* 0x000fe40006000000 */
[----:B------:R-:W-:Y:S02]  /*0490*/  ISETP.GE.AND.EX P1, PT, R21, UR13, PT, P1 ;  /* 0x0000000d15007c0c */ /* 0x000fe4000bf26310 */
[----:B------:R-:W-:-:S02]  /*04a0*/  IADD3 R48, P2, PT, R9, R4, RZ ;  /* 0x0000000409307210 */ /* 0x000fc40007f5e0ff */
[----:B------:R-:W-:Y:S02]  /*04b0*/  SHF.R.S32.HI R4, RZ, 0x1f, R11 ;  /* 0x0000001fff047819 */ /* 0x000fe4000001140b */
[----:B------:R-:W-:Y:S02]  /*04c0*/  LEA.HI.X.SX32 R49, R9, RZ, 0x1, P2 ;  /* 0x000000ff09317211 */ /* 0x000fe400010f0eff */
[----:B------:R-:W5:Y:S01]  /*04d0*/  LDC.64 R8, c[0x0][0x3b8] ;  /* 0x0000ee00ff087b82 */ /* 0x000f620000000a00 */
[----:B------:R-:W-:Y:S01]  /*04e0*/  IMAD R4, R4, UR14, RZ ;  /* 0x0000000e04047c24 */ /* 0x000fe2000f8e02ff */
[----:B----4-:R-:W-:Y:S01]  /*04f0*/  ISETP.NE.AND P4, PT, RZ, UR4, PT ;  /* 0x00000004ff007c0c */ /* 0x010fe2000bf85270 */
[C---:B------:R-:W-:Y:S01]  /*0500*/  IMAD.WIDE.U32 R48, R11.reuse, UR14, R48 ;  /* 0x0000000e0b307c25 */ /* 0x040fe2000f8e0030 */
[----:B------:R-:W-:Y:S02]  /*0510*/  ISETP.GE.U32.AND P2, PT, R18, UR12, PT ;  /* 0x0000000c12007c0c */ /* 0x000fe4000bf46070 */
[----:B------:R-:W-:Y:S01]  /*0520*/  ISETP.GE.U32.AND P3, PT, R26, UR12, PT ;  /* 0x0000000c1a007c0c */ /* 0x000fe2000bf66070 */
[----:B------:R-:W-:Y:S01]  /*0530*/  IMAD R51, R11, UR15, R4 ;  /* 0x0000000f0b337c24 */ /* 0x000fe2000f8e0204 */
[----:B------:R-:W-:Y:S01]  /*0540*/  @!P0 MOV R50, R48 ;  /* 0x0000003000328202 */ /* 0x000fe20000000f00 */
[----:B---3--:R-:W-:Y:S01]  /*0550*/  @!P0 IMAD R4, R13, R6, RZ ;  /* 0x000000060d048224 */ /* 0x008fe200078e02ff */
[----:B------:R-:W-:Y:S01]  /*0560*/  ISETP.GE.AND.EX P2, PT, R19, UR13, PT, P2 ;  /* 0x0000000d13007c0c */ /* 0x000fe2000bf46320 */
[----:B------:R-:W3:Y:S01]  /*0570*/  @!P1 LDC.64 R12, c[0x0][0x3f8] ;  /* 0x0000fe00ff0c9b82 */ /* 0x000ee20000000a00 */
[----:B------:R-:W-:Y:S01]  /*0580*/  IADD3 R51, PT, PT, R49, R51, RZ ;  /* 0x0000003331337210 */ /* 0x000fe20007ffe0ff */
[----:B------:R-:W-:Y:S01]  /*0590*/  @!P0 IMAD R7, R17, R7, R4 ;  /* 0x0000000711078224 */ /* 0x000fe200078e0204 */
[----:B------:R-:W-:-:S02]  /*05a0*/  ISETP.GE.AND.EX P3, PT, R27, UR13, PT, P3 ;  /* 0x0000000d1b007c0c */ /* 0x000fc4000bf66330 */
[----:B------:R-:W-:Y:S01]  /*05b0*/  LOP3.LUT R4, R32, 0xffff, RZ, 0xc0, !PT ;  /* 0x0000ffff20047812 */ /* 0x000fe200078ec0ff */
[----:B------:R-:W-:Y:S02]  /*05c0*/  @!P0 IMAD.WIDE.U32 R16, R17, R6, R50 ;  /* 0x0000000611108225 */ /* 0x000fe400078e0032 */
[----:B------:R-:W4:Y:S02]  /*05d0*/  @P4 LDC.64 R34, c[0x0][0x3b0] ;  /* 0x0000ec00ff224b82 */ /* 0x000f240000000a00 */
[----:B------:R-:W-:Y:S01]  /*05e0*/  IMAD R23, R47, 0x1c, R4 ;  /* 0x0000001c2f177824 */ /* 0x000fe200078e0204 */
[C---:B------:R-:W-:Y:S02]  /*05f0*/  @!P0 SHF.L.U32 R39, R16.reuse, 0x1, RZ ;  /* 0x0000000110278819 */ /* 0x040fe400000006ff */
[----:B------:R-:W-:Y:S02]  /*0600*/  @!P0 IADD3 R17, PT, PT, R17, R7, RZ ;  /* 0x0000000711118210 */ /* 0x000fe40007ffe0ff */
[----:B--2---:R-:W-:Y:S01]  /*0610*/  @!P0 IADD3 R20, P5, PT, R39, R14, RZ ;  /* 0x0000000e27148210 */ /* 0x004fe20007fbe0ff */
[----:B------:R-:W2:Y:S01]  /*0620*/  @!P0 LDC.64 R10, c[0x0][0x398] ;  /* 0x0000e600ff0a8b82 */ /* 0x000ea20000000a00 */
[----:B------:R-:W-:Y:S01]  /*0630*/  @!P0 SHF.L.U64.HI R28, R16, 0x1, R17 ;  /* 0x00000001101c8819 */ /* 0x000fe20000010211 */
[----:B---3--:R-:W-:-:S03]  /*0640*/  @!P1 IMAD R14, R21, R12, RZ ;  /* 0x0000000c150e9224 */ /* 0x008fc600078e02ff */
[----:B------:R-:W-:-:S03]  /*0650*/  @!P0 IADD3.X R21, PT, PT, R28, R15, RZ, P5, !PT ;  /* 0x0000000f1c158210 */ /* 0x000fc60002ffe4ff */
[----:B------:R-:W3:Y:S01]  /*0660*/  @!P1 LDC.64 R6, c[0x0][0x3a0] ;  /* 0x0000e800ff069b82 */ /* 0x000ee20000000a00 */
[----:B------:R-:W-:Y:S01]  /*0670*/  @!P1 MOV R15, R51 ;  /* 0x00000033000f9202 */ /* 0x000fe20000000f00 */
[----:B------:R-:W-:Y:S01]  /*0680*/  @!P1 IMAD R41, R25, R13, R14 ;  /* 0x0000000d19299224 */ /* 0x000fe200078e020e */
[----:B------:R-:W-:Y:S01]  /*0690*/  @!P1 MOV R14, R48 ;  /* 0x00000030000e9202 */ /* 0x000fe20000000f00 */
[----:B----4-:R-:W-:-:S04]  /*06a0*/  @P4 IMAD.WIDE R34, R23, 0x2, R34 ;  /* 0x0000000217224825 */ /* 0x010fc800078e0222 */
[----:B------:R-:W4:Y:S01]  /*06b0*/  @!P2 LDC.64 R16, c[0x0][0x3f8] ;  /* 0x0000fe00ff10ab82 */ /* 0x000f220000000a00 */
[----:B------:R-:W-:Y:S01]  /*06c0*/  @!P1 IMAD.WIDE.U32 R14, R25, R12, R14 ;  /* 0x0000000c190e9225 */ /* 0x000fe200078e000e */
[----:B------:R-:W4:Y:S03]  /*06d0*/  @P4 LDG.E.U16 R37, desc[UR6][R34.64] ;  /* 0x0000000622254981 */ /* 0x000f26000c1e1500 */
[----:B-----5:R-:W-:Y:S01]  /*06e0*/  IMAD.WIDE R12, R30, 0x8, R8 ;  /* 0x000000081e0c7825 */ /* 0x020fe200078e0208 */
[----:B------:R-:W-:Y:S02]  /*06f0*/  @!P1 IADD3 R15, PT, PT, R15, R41, RZ ;  /* 0x000000290f0f9210 */ /* 0x000fe40007ffe0ff */
[----:B------:R-:W5:Y:S01]  /*0700*/  @!P1 LDC.64 R24, c[0x0][0x398] ;  /* 0x0000e600ff189b82 */ /* 0x000f620000000a00 */
[----:B------:R2:W5:Y:S01]  /*0710*/  @P4 LDG.E.U16 R22, desc[UR6][R34.64+0x2] ;  /* 0x0000020622164981 */ /* 0x000562000c1e1500 */
[----:B------:R-:W-:-:S03]  /*0720*/  MOV R29, RZ ;  /* 0x000000ff001d7202 */ /* 0x000fc60000000f00 */
[----:B------:R-:W5:Y:S03]  /*0730*/  LDG.E.64 R12, desc[UR6][R12.64] ;  /* 0x000000060c0c7981 */ /* 0x000f66000c1e1b00 */
[----:B------:R-:W1:Y:S01]  /*0740*/  @!P3 LDC.64 R8, c[0x0][0x3f8] ;  /* 0x0000fe00ff08bb82 */ /* 0x000e620000000a00 */
[C---:B------:R-:W-:Y:S01]  /*0750*/  @!P1 SHF.L.U32 R43, R14.reuse, 0x1, RZ ;  /* 0x000000010e2b9819 */ /* 0x040fe200000006ff */
[----:B------:R0:W5:Y:S01]  /*0760*/  @!P0 LDG.E R29, desc[UR6][R20.64] ;  /* 0x00000006141d8981 */ /* 0x000162000c1e1900 */
[----:B------:R-:W-:Y:S02]  /*0770*/  @!P1 SHF.L.U64.HI R36, R14, 0x1, R15 ;  /* 0x000000010e249819 */ /* 0x000fe4000001020f */
[----:B--2---:R-:W-:-:S03]  /*0780*/  @!P0 IADD3 R34, P5, PT, R39, R10, RZ ;  /* 0x0000000a27228210 */ /* 0x004fc60007fbe0ff */
[----:B------:R-:W2:Y:S01]  /*0790*/  @!P2 LDC.64 R14, c[0x0][0x3a0] ;  /* 0x0000e800ff0eab82 */ /* 0x000ea20000000a00 */
[----:B---3--:R-:W-:Y:S01]  /*07a0*/  @!P1 IADD3 R38, P6, PT, R43, R6, RZ ;  /* 0x000000062b269210 */ /* 0x008fe20007fde0ff */
[----:B----4-:R-:W-:Y:S01]  /*07b0*/  @!P2 IMAD R19, R19, R16, RZ ;  /* 0x000000101313a224 */ /* 0x010fe200078e02ff */
[----:B------:R-:W-:Y:S02]  /*07c0*/  @!P2 MOV R40, R48 ;  /* 0x000000300028a202 */ /* 0x000fe40000000f00 */
[----:B------:R-:W-:Y:S02]  /*07d0*/  @!P2 MOV R41, R51 ;  /* 0x000000330029a202 */ /* 0x000fe40000000f00 */
[----:B------:R-:W-:Y:S01]  /*07e0*/  @!P0 IADD3.X R35, PT, PT, R28, R11, RZ, P5, !PT ;  /* 0x0000000b1c238210 */ /* 0x000fe20002ffe4ff */
[----:B0-----:R-:W0:Y:S01]  /*07f0*/  LDC.64 R20, c[0x0][0x3a8] ;  /* 0x0000ea00ff147b82 */ /* 0x001e220000000a00 */
[----:B------:R-:W-:Y:S01]  /*0800*/  @!P1 IADD3.X R39, PT, PT, R36, R7, RZ, P6, !PT ;  /* 0x0000000724279210 */ /* 0x000fe200037fe4ff */
[----:B------:R-:W-:-:S02]  /*0810*/  @!P2 IMAD R7, R18, R17, R19 ;  /* 0x000000111207a224 */ /* 0x000fc400078e0213 */
[----:B------:R-:W-:-:S04]  /*0820*/  @!P2 IMAD.WIDE.U32 R40, R18, R16, R40 ;  /* 0x000000101228a225 */ /* 0x000fc800078e0028 */
[----:B------:R-:W3:Y:S01]  /*0830*/  @!P2 LDC.64 R10, c[0x0][0x398] ;  /* 0x0000e600ff0aab82 */ /* 0x000ee20000000a00 */
[----:B------:R-:W-:Y:S02]  /*0840*/  MOV R28, RZ ;  /* 0x000000ff001c7202 */ /* 0x000fe40000000f00 */
[----:B------:R-:W-:-:S05]  /*0850*/  MOV R6, RZ ;  /* 0x000000ff00067202 */ /* 0x000fca0000000f00 */
[----:B------:R-:W4:Y:S01]  /*0860*/  @!P3 LDC.64 R16, c[0x0][0x3a0] ;  /* 0x0000e800ff10bb82 */ /* 0x000f220000000a00 */
[----:B------:R-:W4:Y:S07]  /*0870*/  @!P0 LDG.E R28, desc[UR6][R34.64] ;  /* 0x00000006221c8981 */ /* 0x000f2e000c1e1900 */
[----:B------:R-:W0:Y:S01]  /*0880*/  @!P3 LDC.64 R18, c[0x0][0x398] ;  /* 0x0000e600ff12bb82 */ /* 0x000e220000000a00 */
[----:B------:R2:W4:Y:S01]  /*0890*/  @!P1 LDG.E R6, desc[UR6][R38.64] ;  /* 0x0000000626069981 */ /* 0x000522000c1e1900 */
[----:B-----5:R-:W-:Y:S01]  /*08a0*/  @!P1 IADD3 R24, P0, PT, R43, R24, RZ ;  /* 0x000000182b189210 */ /* 0x020fe20007f1e0ff */
[----:B-1----:R-:W-:Y:S01]  /*08b0*/  @!P3 IMAD R27, R27, R8, RZ ;  /* 0x000000081b1bb224 */ /* 0x002fe200078e02ff */
[----:B------:R-:W-:-:S02]  /*08c0*/  @!P2 IADD3 R7, PT, PT, R41, R7, RZ ;  /* 0x000000072907a210 */ /* 0x000fc40007ffe0ff */
[----:B------:R-:W-:Y:S01]  /*08d0*/  @!P2 SHF.L.U32 R41, R40, 0x1, RZ ;  /* 0x000000012829a819 */ /* 0x000fe200000006ff */
[----:B------:R-:W-:Y:S01]  /*08e0*/  @!P3 IMAD R9, R26, R9, R27 ;  /* 0x000000091a09b224 */ /* 0x000fe200078e021b */
[----:B--2---:R-:W-:Y:S02]  /*08f0*/  @!P3 MOV R38, R48 ;  /* 0x000000300026b202 */ /* 0x004fe40000000f00 */
[----:B------:R-:W-:Y:S02]  /*0900*/  @!P3 MOV R39, R51 ;  /* 0x000000330027b202 */ /* 0x000fe40000000f00 */
[----:B------:R-:W-:Y:S02]  /*0910*/  @!P1 IADD3.X R25, PT, PT, R36, R25, RZ, P0, !PT ;  /* 0x0000001924199210 */ /* 0x000fe400007fe4ff */
[----:B------:R-:W-:Y:S01]  /*0920*/  @!P2 SHF.L.U64.HI R40, R40, 0x1, R7 ;  /* 0x000000012828a819 */ /* 0x000fe20000010207 */
[----:B------:R-:W-:Y:S01]  /*0930*/  @!P3 IMAD.WIDE.U32 R26, R26, R8, R38 ;  /* 0x000000081a1ab225 */ /* 0x000fe200078e0026 */
[----:B------:R-:W-:-:S02]  /*0940*/  @!P2 IADD3 R34, P0, PT, R41, R14, RZ ;  /* 0x0000000e2922a210 */ /* 0x000fc40007f1e0ff */
[----:B------:R-:W-:Y:S02]  /*0950*/  MOV R7, RZ ;  /* 0x000000ff00077202 */ /* 0x000fe40000000f00 */
[----:B------:R-:W-:Y:S02]  /*0960*/  @!P2 IADD3.X R35, PT, PT, R40, R15, RZ, P0, !PT ;  /* 0x0000000f2823a210 */ /* 0x000fe400007fe4ff */
[----:B------:R-:W-:Y:S02]  /*0970*/  @!P3 IADD3 R15, PT, PT, R27, R9, RZ ;  /* 0x000000091b0fb210 */ /* 0x000fe40007ffe0ff */
[C---:B------:R-:W-:Y:S01]  /*0980*/  @!P3 SHF.L.U32 R9, R26.reuse, 0x1, RZ ;  /* 0x000000011a09b819 */ /* 0x040fe200000006ff */
[----:B------:R-:W2:Y:S01]  /*0990*/  @!P1 LDG.E R7, desc[UR6][R24.64] ;  /* 0x0000000618079981 */ /* 0x000ea2000c1e1900 */
[----:B---3--:R-:W-:Y:S02]  /*09a0*/  @!P2 IADD3 R14, P0, PT, R41, R10, RZ ;  /* 0x0000000a290ea210 */ /* 0x008fe40007f1e0ff */
[----:B------:R-:W-:-:S02]  /*09b0*/  @!P3 SHF.L.U64.HI R26, R26, 0x1, R15 ;  /* 0x000000011a1ab819 */ /* 0x000fc4000001020f */
[C---:B----4-:R-:W-:Y:S02]  /*09c0*/  @!P3 IADD3 R16, P1, PT, R9.reuse, R16, RZ ;  /* 0x000000100910b210 */ /* 0x050fe40007f3e0ff */
[----:B0-----:R-:W-:Y:S02]  /*09d0*/  @!P3 IADD3 R18, P5, PT, R9, R18, RZ ;  /* 0x000000120912b210 */ /* 0x001fe40007fbe0ff */
[----:B------:R-:W-:Y:S02]  /*09e0*/  @!P2 IADD3.X R15, PT, PT, R40, R11, RZ, P0, !PT ;  /* 0x0000000b280fa210 */ /* 0x000fe400007fe4ff */
[----:B------:R-:W-:Y:S02]  /*09f0*/  CS2R R10, SRZ ;  /* 0x00000000000a7805 */ /* 0x000fe4000001ff00 */
[----:B------:R-:W-:Y:S01]  /*0a00*/  MOV R8, RZ ;  /* 0x000000ff00087202 */ /* 0x000fe20000000f00 */
[----:B------:R-:W-:Y:S01]  /*0a10*/  IMAD.WIDE R20, R23, 0x2, R20 ;  /* 0x0000000217147825 */ /* 0x000fe200078e0214 */
[----:B------:R-:W-:-:S02]  /*0a20*/  MOV R9, RZ ;  /* 0x000000ff00097202 */ /* 0x000fc40000000f00 */
[C---:B------:R-:W-:Y:S02]  /*0a30*/  @!P3 IADD3.X R17, PT, PT, R26.reuse, R17, RZ, P1, !PT ;  /* 0x000000111a11b210 */ /* 0x040fe40000ffe4ff */
[----:B------:R-:W-:Y:S01]  /*0a40*/  @!P3 IADD3.X R19, PT, PT, R26, R19, RZ, P5, !PT ;  /* 0x000000131a13b210 */ /* 0x000fe20002ffe4ff */
[----:B------:R0:W3:Y:S04]  /*0a50*/  @!P2 LDG.E R8, desc[UR6][R34.64] ;  /* 0x000000062208a981 */ /* 0x0000e8000c1e1900 */
[----:B------:R-:W4:Y:S04]  /*0a60*/  LDG.E.U16 R23, desc[UR6][R20.64] ;  /* 0x0000000614177981 */ /* 0x000f28000c1e1500 */
[----:B------:R1:W5:Y:S04]  /*0a70*/  LDG.E.U16 R24, desc[UR6][R20.64+0x2] ;  /* 0x0000020614187981 */ /* 0x000368000c1e1500 */
[----:B------:R-:W5:Y:S04]  /*0a80*/  @!P2 LDG.E R9, desc[UR6][R14.64] ;  /* 0x000000060e09a981 */ /* 0x000f68000c1e1900 */
[----:B------:R-:W5:Y:S04]  /*0a90*/  @!P3 LDG.E R10, desc[UR6][R16.64] ;  /* 0x00000006100ab981 */ /* 0x000f68000c1e1900 */
[----:B------:R-:W5:Y:S01]  /*0aa0*/  @!P3 LDG.E R11, desc[UR6][R18.64] ;  /* 0x00000006120bb981 */ /* 0x000f62000c1e1900 */
[----:B------:R-:W-:Y:S01]  /*0ab0*/  MOV R45, 0x3f800000 ;  /* 0x3f800000002d7802 */ /* 0x000fe20000000f00 */
[----:B------:R-:W-:Y:S01]  /*0ac0*/  UISETP.NE.AND UP0, UPT, UR4, URZ, UPT ;  /* 0x000000ff0400728c */ /* 0x000fe2000bf05270 */
[----:B0-----:R-:W-:-:S02]  /*0ad0*/  MOV R35, RZ ;  /* 0x000000ff00237202 */ /* 0x001fc40000000f00 */
[----:B------:R-:W-:Y:S01]  /*0ae0*/  MOV R36, RZ ;  /* 0x000000ff00247202 */ /* 0x000fe20000000f00 */
[----:B------:R-:W-:-:S05]  /*0af0*/  FFMA.FTZ R26, -R12, R12, R13 ;  /* 0x0000000c0c1a7223 */ /* 0x000fca000001010d */
[----:B------:R-:W-:-:S13]  /*0b00*/  FSETP.GTU.FTZ.AND P0, PT, R26, RZ, PT ;  /* 0x000000ff1a00720b */ /* 0x000fda0003f1c000 */
[----:B------:R-:W1:Y:S01]  /*0b10*/  @P0 LDC R13, c[0x0][0x3c0] ;  /* 0x0000f000ff0d0b82 */ /* 0x000e620000000800 */
[----:B------:R-:W-:Y:S01]  /*0b20*/  @P4 HADD2.F32 R35, -RZ, R37.H0_H0 ;  /* 0x20000025ff234230 */ /* 0x000fe20000004100 */
[----:B------:R-:W-:Y:S01]  /*0b30*/  PRMT R43, R29, 0x7632, R43 ;  /* 0x000076321d2b7816 */ /* 0x000fe2000000002b */
[----:B------:R-:W-:Y:S02]  /*0b40*/  @P4 HADD2.F32 R36, -RZ, R22.H0_H0 ;  /* 0x20000016ff244230 */ /* 0x000fe40000004100 */
[----:B-1----:R-:W-:-:S04]  /*0b50*/  @P0 FADD.FTZ R20, R26, R13 ;  /* 0x0000000d1a140221 */ /* 0x002fc80000010000 */
[----:B------:R0:W1:Y:S01]  /*0b60*/  @P0 MUFU.RSQ R45, R20 ;  /* 0x00000014002d0308 */ /* 0x0000620000001400 */
[----:B------:R-:W-:Y:S02]  /*0b70*/  PRMT R44, R28, 0x7632, R44 ;  /* 0x000076321c2c7816 */ /* 0x000fe4000000002c */
[----:B------:R-:W-:Y:S02]  /*0b80*/  PRMT R41, R6, 0x7632, R41 ;  /* 0x0000763206297816 */ /* 0x000fe40000000029 */
[----:B--2---:R-:W-:Y:S02]  /*0b90*/  PRMT R42, R7, 0x7632, R42 ;  /* 0x00007632072a7816 */ /* 0x004fe4000000002a */
[----:B---3--:R-:W-:Y:S01]  /*0ba0*/  PRMT R39, R8, 0x7632, R39 ;  /* 0x0000763208277816 */ /* 0x008fe20000000027 */
[----:B----4-:R-:W-:Y:S02]  /*0bb0*/  HADD2.F32 R34, -RZ, R23.H0_H0 ;  /* 0x20000017ff227230 */ /* 0x010fe40000004100 */
[----:B-----5:R-:W-:Y:S01]  /*0bc0*/  HADD2.F32 R13, -RZ, R24.H0_H0 ;  /* 0x20000018ff0d7230 */ /* 0x020fe20000004100 */
[----:B------:R-:W-:-:S02]  /*0bd0*/  PRMT R40, R9, 0x7632, R40 ;  /* 0x0000763209287816 */ /* 0x000fc40000000028 */
        /* <DEDUP_REMOVED lines=76> */
.L_x_449:
        /* <DEDUP_REMOVED lines=144> */
.L_x_450:
        /* <DEDUP_REMOVED lines=44> */
.L_x_452:
[----:B------:R-:W-:Y:S05]  /*1c60*/  BSYNC.RECONVERGENT B0 ;  /* 0x0000000000007941 */ /* 0x000fea0003800200 */
.L_x_451:
        /* <DEDUP_REMOVED lines=37> */
.L_x_454:
[----:B------:R-:W-:Y:S05]  /*1ec0*/  BSYNC.RECONVERGENT B0 ;  /* 0x0000000000007941 */ /* 0x000fea0003800200 */
.L_x_453:
        /* <DEDUP_REMOVED lines=158> */
.L_x_456:
[----:B------:R-:W-:Y:S05]  /*28b0*/  BSYNC.RECONVERGENT B0 ;  /* 0x0000000000007941 */ /* 0x000fea0003800200 */
.L_x_455:
        /* <DEDUP_REMOVED lines=31> */
.L_x_458:
[----:B------:R-:W-:Y:S05]  /*2ab0*/  BSYNC.RECONVERGENT B0 ;  /* 0x0000000000007941 */ /* 0x000fea0003800200 */
.L_x_457:
        /* <DEDUP_REMOVED lines=24> */
.L_x_461:
[----:B-1----:R-:W2:Y:S04]  /*2c40*/  LDG.E.STRONG.GPU R18, desc[UR6][R16.64] ;  /* 0x0000000610127981 */ /* 0x002ea8000c1ef900 */
[----:B--2---:R-:W-:Y:S01]  /*2c50*/  CCTL.IVALL ;  /* 0x00000000ff00798f */ /* 0x004fe20002000000 */
[----:B------:R-:W-:Y:S05]  /*2c60*/  YIELD ;  /* 0x0000000000007946 */ /* 0x000fea0003800000 */
[----:B------:R-:W-:-:S13]  /*2c70*/  ISETP.NE.AND P0, PT, R18, R23, PT ;  /* 0x000000171200720c */ /* 0x000fda0003f05270 */
[----:B------:R-:W-:Y:S05]  /*2c80*/  @P0 BRA `(.L_x_461) ;  /* 0xfffffffc00ec0947 */ /* 0x000fea000383ffff */
.L_x_460:
        /* <DEDUP_REMOVED lines=15> */
.L_x_463:
        /* <DEDUP_REMOVED lines=60> */
.L_x_462:
        /* <DEDUP_REMOVED lines=33> */
.L_x_464:
        /* <DEDUP_REMOVED lines=19> */
.L_x_465:
        /* <DEDUP_REMOVED lines=9> */
.L_x_466:
[----:B------:R-:W-:Y:S05]  /*3510*/  BSYNC.RECONVERGENT B0 ;  /* 0x0000000000007941 */ /* 0x000fea0003800200 */
.L_x_459:
        /* <DEDUP_REMOVED lines=72> */
.L_x_467:
        /* <DEDUP_REMOVED lines=26> */
.L_x_469:
[----:B------:R-:W-:Y:S05]  /*3b40*/  BSYNC.RECONVERGENT B0 ;  /* 0x0000000000007941 */ /* 0x000fea0003800200 */
.L_x_468:
        /* <DEDUP_REMOVED lines=21> */
.L_x_470:
        /* <DEDUP_REMOVED lines=18> */
.L_x_472:
[----:B------:R-:W-:Y:S05]  /*3dc0*/  BSYNC.RECONVERGENT B0 ;  /* 0x0000000000007941 */ /* 0x000fea0003800200 */
.L_x_471:
        /* <DEDUP_REMOVED lines=21> */
.L_x_473:
        /* <DEDUP_REMOVED lines=18> */
.L_x_475:
[----:B------:R-:W-:Y:S05]  /*4040*/  BSYNC.RECONVERGENT B0 ;  /* 0x0000000000007941 */ /* 0x000fea0003800200 */
.L_x_474:
        /* <DEDUP_REMOVED lines=22> */
.L_x_476:
        /* <DEDUP_REMOVED lines=18> */
.L_x_478:
[----:B------:R-:W-:Y:S05]  /*42d0*/  BSYNC.RECONVERGENT B0 ;  /* 0x0000000000007941 */ /* 0x000fea0003800200 */
.L_x_477:
[----:B------:R-:W2:Y:S01]  /*42e0*/  LDCU UR4, c[0x0][0x410] ;  /* 0x00008200ff0477ac */ /* 0x000ea20008000800 */
[----:B------:R-:W-:Y:S02]  /*42f0*/  IADD3 R30, PT, PT, R5, R30, RZ ;  /* 0x0000001e051e7210 */ /* 0x000fe40007ffe0ff */
[----:B------:R-:W-:Y:S01]  /*4300*/  IADD3 R31, PT, PT, R31, 0x1, RZ ;  /* 0x000000011f1f7810 */ /* 0x000fe20007ffe0ff */
[----:B------:R-:W2:Y:S02]  /*4310*/  LDCU UR5, c[0x0][0x3e0] ;  /* 0x00007c00ff0577ac */ /* 0x000ea40008000800 */
[----:B--2---:R-:W-:-:S06]  /*4320*/  UIMAD UR4, UR4, UR5, URZ ;  /* 0x00000005040472a4 */ /* 0x004fcc000f8e02ff */
[----:B------:R-:W-:-:S13]  /*4330*/  ISETP.GE.AND P0, PT, R30, UR4, PT ;  /* 0x000000041e007c0c */ /* 0x000fda000bf06270 */
[----:B------:R-:W-:Y:S05]  /*4340*/  @!P0 BRA `(.L_x_479) ;  /* 0xffffffbc008c8947 */ /* 0x000fea000383ffff */
.L_x_448:
        /* <DEDUP_REMOVED lines=19> */
.L_x_481:
[----:B------:R-:W-:Y:S05]  /*4480*/  BSYNC.RECONVERGENT B0 ;  /* 0x0000000000007941 */ /* 0x000fea0003800200 */
.L_x_480:
[----:B------:R-:W-:Y:S05]  /*4490*/  @P0 EXIT ;  /* 0x000000000000094d */ /* 0x000fea0003800000 */
[----:B------:R-:W-:Y:S05]  /*44a0*/  @P2 BRA `(.L_x_482) ;  /* 0x0000000000202947 */ /* 0x000fea0003800000 */
[----:B------:R-:W-:-:S05]  /*44b0*/  IMAD R0, R6, R7, RZ ;  /* 0x0000000706007224 */ /* 0x000fca00078e02ff */
[----:B------:R-:W-:-:S13]  /*44c0*/  ISETP.NE.AND P0, PT, R0, -0x1, PT ;  /* 0xffffffff0000780c */ /* 0x000fda0003f05270 */
[----:B------:R-:W-:Y:S05]  /*44d0*/  @!P0 BRA `(.L_x_482) ;  /* 0x0000000000148947 */ /* 0x000fea0003800000 */
.L_x_483:
[----:B0-----:R-:W2:Y:S04]  /*44e0*/  LDG.E.STRONG.GPU R3, desc[UR6][R4.64] ;  /* 0x0000000604037981 */ /* 0x001ea8000c1ef900 */
[----:B--2---:R-:W-:Y:S01]  /*44f0*/  CCTL.IVALL ;  /* 0x00000000ff00798f */ /* 0x004fe20002000000 */
[----:B------:R-:W-:Y:S05]  /*4500*/  YIELD ;  /* 0x0000000000007946 */ /* 0x000fea0003800000 */
[----:B------:R-:W-:-:S13]  /*4510*/  ISETP.NE.AND P0, PT, R3, R0, PT ;  /* 0x000000000300720c */ /* 0x000fda0003f05270 */
[----:B------:R-:W-:Y:S05]  /*4520*/  @P0 BRA `(.L_x_483) ;  /* 0xfffffffc00ec0947 */ /* 0x000fea000383ffff */
.L_x_482:
        /* <DEDUP_REMOVED lines=74> */
.L_x_486:
        /* <DEDUP_REMOVED lines=24> */
[----:B--2---:R-:W-:Y:S02]  /*4b50*/  F2FP.F16.F32.PACK_AB R19, R13, R4 ;  /* 0x000000040d13723e */ /* 0x004fe400000000ff */
[-C--:B------:R-:W-:Y:S02]  /*4b60*/  MOV R13, R25.reuse ;  /* 0x00000019000d7202 */ /* 0x080fe40000000f00 */
[----:B---3--:R-:W-:Y:S01]  /*4b70*/  F2FP.F16.F32.PACK_AB R21, R17, R14 ;  /* 0x0000000e1115723e */ /* 0x008fe200000000ff */
[----:B------:R0:W-:Y:S04]  /*4b80*/  STG.E desc[UR6][R8.64], R19 ;  /* 0x0000001308007986 */ /* 0x0001e8000c101906 */
[----:B------:R0:W-:Y:S01]  /*4b90*/  STG.E desc[UR6][R12.64], R21 ;  /* 0x000000150c007986 */ /* 0x0001e2000c101906 */
[----:B------:R-:W-:Y:S01]  /*4ba0*/  IADD3.X R25, PT, PT, RZ, R25, RZ, P3, !PT ;  /* 0x00000019ff197210 */ /* 0x000fe20001ffe4ff */
[----:B------:R-:W-:Y:S06]  /*4bb0*/  @P1 BRA `(.L_x_486) ;  /* 0xfffffffc00841947 */ /* 0x000fec000383ffff */
.L_x_485:
[----:B------:R-:W-:Y:S05]  /*4bc0*/  BSYNC.RECONVERGENT B0 ;  /* 0x0000000000007941 */ /* 0x000fea0003800200 */
.L_x_484:
        /* <DEDUP_REMOVED lines=10> */
.L_x_487:
        /* <DEDUP_REMOVED lines=21> */
[----:B---3--:R-:W-:Y:S02]  /*4dc0*/  F2FP.F16.F32.PACK_AB R29, R7, R4 ;  /* 0x00000004071d723e */ /* 0x008fe400000000ff */
[----:B------:R-:W-:-:S04]  /*4dd0*/  IADD3 R4, P1, PT, R14, UR4, RZ ;  /* 0x000000040e047c10 */ /* 0x000fc8000ff3e0ff */
[----:B------:R-:W-:Y:S02]  /*4de0*/  IADD3.X R5, PT, PT, R5, UR5, RZ, P1, !PT ;  /* 0x0000000505057c10 */ /* 0x000fe40008ffe4ff */
[----:B----4-:R-:W-:Y:S02]  /*4df0*/  F2FP.F16.F32.PACK_AB R31, R23, R8 ;  /* 0x00000008171f723e */ /* 0x010fe400000000ff */
        /* <DEDUP_REMOVED lines=56> */
[----:B----4-:R-:W-:Y:S02]  /*5180*/  F2FP.F16.F32.PACK_AB R23, R23, R4 ;  /* 0x000000041717723e */ /* 0x010fe400000000ff */
[----:B-----5:R-:W-:-:S03]  /*5190*/  F2FP.F16.F32.PACK_AB R9, R7, R8 ;  /* 0x000000080709723e */ /* 0x020fc600000000ff */
[----:B------:R3:W-:Y:S04]  /*51a0*/  STG.E desc[UR6][R28.64], R23 ;  /* 0x000000171c007986 */ /* 0x0007e8000c101906 */
[----:B------:R3:W-:Y:S02]  /*51b0*/  STG.E desc[UR6][R26.64], R9 ;  /* 0x000000091a007986 */ /* 0x0007e4000c101906 */
[----:B------:R-:W-:Y:S05]  /*51c0*/  @P0 BRA `(.L_x_487) ;  /* 0xfffffff800a80947 */ /* 0x000fea000383ffff */
[----:B------:R-:W-:Y:S05]  /*51d0*/  EXIT ;  /* 0x000000000000794d */ /* 0x000fea0003800000 */
.L_x_488:
        /* <DEDUP_REMOVED lines=10> */
.L_x_3413:


//--------------------- .text._Z35group_norm_nhwc_bwd_one_pass_kernelI11Bf16IOFp16WLi256ELi28ELi448EEv26Group_norm_nhwc_bwd_params --------------------------
	.section	.text._Z35group_norm_nhwc_bwd_one_pass_kernelI11Bf16IOFp16WLi256ELi28ELi448EEv26Group_norm_nhwc_bwd_params,"ax",@progbits
	.align	128
        .global         _Z35group_norm_nhwc_bwd_one_pass_kernelI11Bf16IOFp16WLi256ELi28ELi448EEv26Group_norm_nhwc_bwd_params
        .type           _Z35group_norm_nhwc_bwd_one_pass_kernelI11Bf16IOFp16WLi256ELi28ELi448EEv26Group_norm_nhwc_bwd_params,@function
        .size           _Z35group_norm_nhwc_bwd_one_pass_kernelI11Bf16IOFp16WLi256ELi28ELi448EEv26Group_norm_nhwc_bwd_params,(.L_x_3414 - _Z35group_norm_nhwc_bwd_one_pass_kernelI11Bf16IOFp16WLi256ELi28ELi448EEv26Group_norm_nhwc_bwd_params)
        .other          _Z35group_norm_nhwc_bwd_one_pass_kernelI11Bf16IOFp16WLi256ELi28ELi448EEv26Group_norm_nhwc_bwd_params,@"STO_CUDA_ENTRY STV_DEFAULT"
_Z35group_norm_nhwc_bwd_one_pass_kernelI11Bf16IOFp16WLi256ELi28ELi448EEv26Group_norm_nhwc_bwd_params:
.text._Z35group_norm_nhwc_bwd_one_pass_kernelI11Bf16IOFp16WLi256ELi28ELi448EEv26Group_norm_nhwc_bwd_params:
        /* <DEDUP_REMOVED lines=53> */
.L_x_532:
        /* <DEDUP_REMOVED lines=238> */
[----:B--2---:R-:W-:Y:S01]  /*1230*/  PRMT R70, R23, 0x7632, R70 ;  /* 0x0000763217467816 */ /* 0x004fe20000000046 */
[----:B----4-:R-:W-:Y:S02]  /*1240*/  @P1 HADD2.F32 R65, -RZ, R39.H0_H0 ;  /* 0x20000027ff411230 */ /* 0x010fe40000004100 */
[----:B------:R-:W-:-:S02]  /*1250*/  HADD2.F32 R64, -RZ, R64.H0_H0 ;  /* 0x20000040ff407230 */ /* 0x000fc40000004100 */
[----:B------:R-:W-:Y:S02]  /*1260*/  @P1 HADD2.F32 R66, -RZ, R40.H0_H0 ;  /* 0x20000028ff421230 */ /* 0x000fe40000004100 */
[----:B------:R-:W-:Y:S01]  /*1270*/  HADD2.F32 R27, -RZ, R38.H0_H0 ;  /* 0x20000026ff1b7230 */ /* 0x000fe20000004100 */
        /* <DEDUP_REMOVED lines=150> */
.L_x_490:
        /* <DEDUP_REMOVED lines=288> */
.L_x_491:
        /* <DEDUP_REMOVED lines=35> */
.L_x_493:
[----:B------:R-:W-:Y:S05]  /*3010*/  BSYNC.RECONVERGENT B0 ;  /* 0x0000000000007941 */ /* 0x000fea0003800200 */
.L_x_492:
        /* <DEDUP_REMOVED lines=39> */
.L_x_495:
[----:B------:R-:W-:Y:S05]  /*3290*/  BSYNC.RECONVERGENT B0 ;  /* 0x0000000000007941 */ /* 0x000fea0003800200 */
.L_x_494:
        /* <DEDUP_REMOVED lines=158> */
.L_x_497:
[----:B------:R-:W-:Y:S05]  /*3c80*/  BSYNC.RECONVERGENT B0 ;  /* 0x0000000000007941 */ /* 0x000fea0003800200 */
.L_x_496:
        /* <DEDUP_REMOVED lines=29> */
.L_x_499:
[----:B------:R-:W-:Y:S05]  /*3e60*/  BSYNC.RECONVERGENT B0 ;  /* 0x0000000000007941 */ /* 0x000fea0003800200 */
.L_x_498:
        /* <DEDUP_REMOVED lines=24> */
.L_x_502:
[----:B-1----:R-:W2:Y:S04]  /*3ff0*/  LDG.E.STRONG.GPU R32, desc[UR8][R30.64] ;  /* 0x000000081e207981 */ /* 0x002ea8000c1ef900 */
[----:B--2---:R-:W-:Y:S01]  /*4000*/  CCTL.IVALL ;  /* 0x00000000ff00798f */ /* 0x004fe20002000000 */
[----:B------:R-:W-:Y:S05]  /*4010*/  YIELD ;  /* 0x0000000000007946 */ /* 0x000fea0003800000 */
[----:B------:R-:W-:-:S13]  /*4020*/  ISETP.NE.AND P0, PT, R32, R39, PT ;  /* 0x000000272000720c */ /* 0x000fda0003f05270 */
[----:B------:R-:W-:Y:S05]  /*4030*/  @P0 BRA `(.L_x_502) ;  /* 0xfffffffc00ec0947 */ /* 0x000fea000383ffff */
.L_x_501:
        /* <DEDUP_REMOVED lines=15> */
.L_x_504:
        /* <DEDUP_REMOVED lines=60> */
.L_x_503:
        /* <DEDUP_REMOVED lines=34> */
.L_x_505:
        /* <DEDUP_REMOVED lines=18> */
.L_x_506:
        /* <DEDUP_REMOVED lines=9> */
.L_x_507:
[----:B------:R-:W-:Y:S05]  /*48c0*/  BSYNC.RECONVERGENT B0 ;  /* 0x0000000000007941 */ /* 0x000fea0003800200 */
.L_x_500:
        /* <DEDUP_REMOVED lines=65> */
.L_x_508:
        /* <DEDUP_REMOVED lines=20> */
.L_x_510:
[----:B------:R-:W-:Y:S05]  /*4e20*/  BSYNC.RECONVERGENT B0 ;  /* 0x0000000000007941 */ /* 0x000fea0003800200 */
.L_x_509:
        /* <DEDUP_REMOVED lines=63> */
.L_x_511:
        /* <DEDUP_REMOVED lines=18> */
.L_x_513:
[----:B------:R-:W-:Y:S05]  /*5340*/  BSYNC.RECONVERGENT B0 ;  /* 0x0000000000007941 */ /* 0x000fea0003800200 */
.L_x_512:
        /* <DEDUP_REMOVED lines=21> */
.L_x_514:
        /* <DEDUP_REMOVED lines=18> */
.L_x_516:
[----:B------:R-:W-:Y:S05]  /*55c0*/  BSYNC.RECONVERGENT B0 ;  /* 0x0000000000007941 */ /* 0x000fea0003800200 */
.L_x_515:
        /* <DEDUP_REMOVED lines=21> */
.L_x_517:
        /* <DEDUP_REMOVED lines=18> */
.L_x_519:
[----:B------:R-:W-:Y:S05]  /*5840*/  BSYNC.RECONVERGENT B0 ;  /* 0x0000000000007941 */ /* 0x000fea0003800200 */
.L_x_518:
        /* <DEDUP_REMOVED lines=21> */
.L_x_520:
        /* <DEDUP_REMOVED lines=18> */
.L_x_522:
[----:B------:R-:W-:Y:S05]  /*5ac0*/  BSYNC.RECONVERGENT B0 ;  /* 0x0000000000007941 */ /* 0x000fea0003800200 */
.L_x_521:
        /* <DEDUP_REMOVED lines=21> */
.L_x_523:
        /* <DEDUP_REMOVED lines=18> */
.L_x_525:
[----:B------:R-:W-:Y:S05]  /*5d40*/  BSYNC.RECONVERGENT B0 ;  /* 0x0000000000007941 */ /* 0x000fea0003800200 */
.L_x_524:
        /* <DEDUP_REMOVED lines=21> */
.L_x_526:
        /* <DEDUP_REMOVED lines=18> */
.L_x_528:
[----:B------:R-:W-:Y:S05]  /*5fc0*/  BSYNC.RECONVERGENT B0 ;  /* 0x0000000000007941 */ /* 0x000fea0003800200 */
.L_x_527:
        /* <DEDUP_REMOVED lines=21> */
.L_x_529:
        /* <DEDUP_REMOVED lines=18> */
.L_x_531:
[----:B------:R-:W-:Y:S05]  /*6240*/  BSYNC.RECONVERGENT B0 ;  /* 0x0000000000007941 */ /* 0x000fea0003800200 */
.L_x_530:
[----:B------:R-:W-:Y:S02]  /*6250*/  IADD3 R48, PT, PT, R3, R48, RZ ;  /* 0x0000003003307210 */ /* 0x000fe40007ffe0ff */
[----:B------:R-:W-:Y:S02]  /*6260*/  IADD3 R49, PT, PT, R49, 0x1, RZ ;  /* 0x0000000131317810 */ /* 0x000fe40007ffe0ff */
[----:B------:R-:W-:-:S13]  /*6270*/  ISETP.GE.AND P0, PT, R48, UR4, PT ;  /* 0x0000000430007c0c */ /* 0x000fda000bf06270 */
[----:B------:R-:W-:Y:S05]  /*6280*/  @!P0 BRA `(.L_x_532) ;  /* 0xffffffa000308947 */ /* 0x000fea000383ffff */
.L_x_489:
        /* <DEDUP_REMOVED lines=19> */
.L_x_534:
[----:B------:R-:W-:Y:S05]  /*63c0*/  BSYNC.RECONVERGENT B0 ;  /* 0x0000000000007941 */ /* 0x000fea0003800200 */
.L_x_533:
[----:B------:R-:W-:Y:S05]  /*63d0*/  @P0 EXIT ;  /* 0x000000000000094d */ /* 0x000fea0003800000 */
[----:B------:R-:W-:Y:S05]  /*63e0*/  @P2 BRA `(.L_x_535) ;  /* 0x0000000000202947 */ /* 0x000fea0003800000 */
[----:B------:R-:W-:-:S05]  /*63f0*/  IMAD R0, R6, R7, RZ ;  /* 0x0000000706007224 */ /* 0x000fca00078e02ff */
[----:B------:R-:W-:-:S13]  /*6400*/  ISETP.NE.AND P0, PT, R0, -0x1, PT ;  /* 0xffffffff0000780c */ /* 0x000fda0003f05270 */
[----:B------:R-:W-:Y:S05]  /*6410*/  @!P0 BRA `(.L_x_535) ;  /* 0x0000000000148947 */ /* 0x000fea0003800000 */
.L_x_536:
[----:B0-----:R-:W5:Y:S04]  /*6420*/  LDG.E.STRONG.GPU R3, desc[UR8][R4.64] ;  /* 0x0000000804037981 */ /* 0x001f68000c1ef900 */
[----:B-----5:R-:W-:Y:S01]  /*6430*/  CCTL.IVALL ;  /* 0x00000000ff00798f */ /* 0x020fe20002000000 */
[----:B------:R-:W-:Y:S05]  /*6440*/  YIELD ;  /* 0x0000000000007946 */ /* 0x000fea0003800000 */
[----:B------:R-:W-:-:S13]  /*6450*/  ISETP.NE.AND P0, PT, R3, R0, PT ;  /* 0x000000000300720c */ /* 0x000fda0003f05270 */
[----:B------:R-:W-:Y:S05]  /*6460*/  @P0 BRA `(.L_x_536) ;  /* 0xfffffffc00ec0947 */ /* 0x000fea000383ffff */
.L_x_535:
        /* <DEDUP_REMOVED lines=75> */
.L_x_539:
        /* <DEDUP_REMOVED lines=21> */
[----:B--2---:R-:W-:Y:S02]  /*6a70*/  F2FP.F16.F32.PACK_AB R17, R11, R8 ;  /* 0x000000080b11723e */ /* 0x004fe400000000ff */
[----:B------:R-:W-:-:S02]  /*6a80*/  MOV R8, R20 ;  /* 0x0000001400087202 */ /* 0x000fc40000000f00 */
[-C--:B------:R-:W-:Y:S02]  /*6a90*/  MOV R11, R23.reuse ;  /* 0x00000017000b7202 */ /* 0x080fe40000000f00 */
[----:B---3--:R-:W-:Y:S01]  /*6aa0*/  F2FP.F16.F32.PACK_AB R19, R15, R12 ;  /* 0x0000000c0f13723e */ /* 0x008fe200000000ff */
[----:B------:R0:W-:Y:S04]  /*6ab0*/  STG.E desc[UR8][R8.64], R17 ;  /* 0x0000001108007986 */ /* 0x0001e8000c101908 */
[----:B------:R0:W-:Y:S01]  /*6ac0*/  STG.E desc[UR8][R10.64], R19 ;  /* 0x000000130a007986 */ /* 0x0001e2000c101908 */
[----:B------:R-:W-:Y:S02]  /*6ad0*/  IADD3 R20, P4, PT, R20, 0x700, RZ ;  /* 0x0000070014147810 */ /* 0x000fe40007f9e0ff */
[----:B------:R-:W-:-:S02]  /*6ae0*/  IADD3.X R23, PT, PT, RZ, R23, RZ, P3, !PT ;  /* 0x00000017ff177210 */ /* 0x000fc40001ffe4ff */
[----:B------:R-:W-:Y:S01]  /*6af0*/  IADD3.X R21, PT, PT, RZ, R21, RZ, P4, !PT ;  /* 0x00000015ff157210 */ /* 0x000fe200027fe4ff */
[----:B------:R-:W-:Y:S08]  /*6b00*/  @P1 BRA `(.L_x_539) ;  /* 0xfffffffc00841947 */ /* 0x000ff0000383ffff */
.L_x_538:
[----:B------:R-:W-:Y:S05]  /*6b10*/  BSYNC.RECONVERGENT B0 ;  /* 0x0000000000007941 */ /* 0x000fea0003800200 */
.L_x_537:
        /* <DEDUP_REMOVED lines=10> */
.L_x_540:
        /* <DEDUP_REMOVED lines=21> */
[----:B----4-:R-:W-:Y:S02]  /*6d10*/  F2FP.F16.F32.PACK_AB R19, R7, R4 ;  /* 0x000000040713723e */ /* 0x010fe400000000ff */
[----:B------:R-:W-:-:S04]  /*6d20*/  LOP3.LUT R4, R26, 0x3, RZ, 0xc0, !PT ;  /* 0x000000031a047812 */ /* 0x000fc800078ec0ff */
        /* <DEDUP_REMOVED lines=59> */
[----:B-----5:R-:W-:-:S03]  /*70e0*/  F2FP.F16.F32.PACK_AB R7, R9, R6 ;  /* 0x000000060907723e */ /* 0x020fc600000000ff */
[----:B------:R4:W-:Y:S04]  /*70f0*/  STG.E desc[UR8][R12.64], R5 ;  /* 0x000000050c007986 */ /* 0x0009e8000c101908 */
[----:B------:R4:W-:Y:S02]  /*7100*/  STG.E desc[UR8][R14.64], R7 ;  /* 0x000000070e007986 */ /* 0x0009e4000c101908 */
[----:B------:R-:W-:Y:S05]  /*7110*/  @P0 BRA `(.L_x_540) ;  /* 0xfffffff800a80947 */ /* 0x000fea000383ffff */
[----:B------:R-:W-:Y:S05]  /*7120*/  EXIT ;  /* 0x000000000000794d */ /* 0x000fea0003800000 */
.L_x_541:
        /* <DEDUP_REMOVED lines=13> */
.L_x_3414:


//--------------------- .text._Z35group_norm_nhwc_bwd_one_pass_kernelI11Bf16IOFp16WLi512ELi28ELi448EEv26Group_norm_nhwc_bwd_params --------------------------
	.section	.text._Z35group_norm_nhwc_bwd_one_pass_kernelI11Bf16IOFp16WLi512ELi28ELi448EEv26Group_norm_nhwc_bwd_params,"ax",@progbits
	.align	128
        .global         _Z35group_norm_nhwc_bwd_one_pass_kernelI11Bf16IOFp16WLi512ELi28ELi448EEv26Group_norm_nhwc_bwd_params
        .type           _Z35group_norm_nhwc_bwd_one_pass_kernelI11Bf16IOFp16WLi512ELi28ELi448EEv26Group_norm_nhwc_bwd_params,@function
        .size           _Z35group_norm_nhwc_bwd_one_pass_kernelI11Bf16IOFp16WLi512ELi28ELi448EEv26Group_norm_nhwc_bwd_params,(.L_x_3415 - _Z35group_norm_nhwc_bwd_one_pass_kernelI11Bf16IOFp16WLi512ELi28ELi448EEv26Group_norm_nhwc_bwd_params)
        .other          _Z35group_norm_nhwc_bwd_one_pass_kernelI11Bf16IOFp16WLi512ELi28ELi448EEv26Group_norm_nhwc_bwd_params,@"STO_CUDA_ENTRY STV_DEFAULT"
_Z35group_norm_nhwc_bwd_one_pass_kernelI11Bf16IOFp16WLi512ELi28ELi448EEv26Group_norm_nhwc_bwd_params:
.text._Z35group_norm_nhwc_bwd_one_pass_kernelI11Bf16IOFp16WLi512ELi28ELi448EEv26Group_norm_nhwc_bwd_params:
        /* <DEDUP_REMOVED lines=22> */
.L_x_609:
[----:B-1----:R-:W1:Y:S01]  /*0160*/  LDC R10, c[0x0][0x410] ;  /* 0x00010400ff0a7b82 */ /* 0x002e620000000800 */
[----:B--2---:R-:W2:Y:S01]  /*0170*/  LDCU UR4, c[0x0][0x41c] ;  /* 0x00008380ff0477ac */ /* 0x004ea20008000800 */
[----:B------:R-:W-:Y:S02]  /*0180*/  ISETP.GE.AND P2, PT, R79, RZ, PT ;  /* 0x000000ff4f00720c */ /* 0x000fe40003f46270 */
[----:B------:R-:W-:Y:S01]  /*0190*/  CS2R R74, SRZ ;  /* 0x00000000004a7805 */ /* 0x000fe2000001ff00 */
[----:B---3--:R-:W3:Y:S01]  /*01a0*/  LDCU.128 UR8, c[0x0][0x400] ;  /* 0x00008000ff0877ac */ /* 0x008ee20008000c00 */
[----:B-1----:R-:W-:-:S04]  /*01b0*/  IABS R7, R10 ;  /* 0x0000000a00077213 */ /* 0x002fc80000000000 */
[----:B------:R-:W1:Y:S08]  /*01c0*/  I2F.RP R6, R7 ;  /* 0x0000000700067306 */ /* 0x000e700000209400 */
[----:B-1----:R-:W1:Y:S02]  /*01d0*/  MUFU.RCP R6, R6 ;  /* 0x0000000600067308 */ /* 0x002e640000001000 */
[----:B-1--4-:R-:W-:-:S06]  /*01e0*/  IADD3 R4, PT, PT, R6, 0xffffffe, RZ ;  /* 0x0ffffffe06047810 */ /* 0x012fcc0007ffe0ff */
        /* <DEDUP_REMOVED lines=12> */
[----:B------:R-:W-:Y:S01]  /*02b0*/  ISETP.GE.AND P3, PT, R6, RZ, PT ;  /* 0x000000ff0600720c */ /* 0x000fe20003f66270 */
[----:B--2---:R-:W-:-:S10]  /*02c0*/  IMAD R11, R3, UR4, R78 ;  /* 0x00000004030b7c24 */ /* 0x004fd4000f8e024e */
[----:B------:R-:W-:Y:S02]  /*02d0*/  @!P4 IADD3 R4, PT, PT, R4, -R7, RZ ;  /* 0x800000070404c210 */ /* 0x000fe40007ffe0ff */
[----:B------:R-:W-:Y:S02]  /*02e0*/  CS2R R72, SRZ ;  /* 0x0000000000487805 */ /* 0x000fe4000001ff00 */
[----:B------:R-:W-:Y:S02]  /*02f0*/  @!P4 IADD3 R5, PT, PT, R5, 0x1, RZ ;  /* 0x000000010505c810 */ /* 0x000fe40007ffe0ff */
[----:B------:R-:W-:Y:S02]  /*0300*/  CS2R R70, SRZ ;  /* 0x0000000000467805 */ /* 0x000fe4000001ff00 */
[----:B---3--:R-:W-:Y:S02]  /*0310*/  ISETP.GE.U32.AND P0, PT, R11, UR8, PT ;  /* 0x000000080b007c0c */ /* 0x008fe4000bf06070 */
[----:B------:R-:W-:-:S02]  /*0320*/  CS2R R68, SRZ ;  /* 0x0000000000447805 */ /* 0x000fc4000001ff00 */
[----:B------:R-:W-:Y:S02]  /*0330*/  SHF.R.S32.HI R15, RZ, 0x1f, R11 ;  /* 0x0000001fff0f7819 */ /* 0x000fe4000001140b */
[----:B------:R-:W-:Y:S02]  /*0340*/  CS2R R66, SRZ ;  /* 0x0000000000427805 */ /* 0x000fe4000001ff00 */
[----:B------:R-:W-:Y:S02]  /*0350*/  ISETP.GE.U32.AND P1, PT, R4, R7, PT ;  /* 0x000000070400720c */ /* 0x000fe40003f26070 */
[----:B------:R-:W-:Y:S02]  /*0360*/  CS2R R64, SRZ ;  /* 0x0000000000407805 */ /* 0x000fe4000001ff00 */
[----:B------:R-:W-:Y:S02]  /*0370*/  ISETP.GE.AND.EX P0, PT, R15, UR9, PT, P0 ;  /* 0x000000090f007c0c */ /* 0x000fe4000bf06300 */
[----:B------:R-:W-:-:S02]  /*0380*/  CS2R R62, SRZ ;  /* 0x00000000003e7805 */ /* 0x000fc4000001ff00 */
[-C--:B------:R-:W-:Y:S01]  /*0390*/  ISETP.GT.U32.AND P5, PT, R7, R4.reuse, PT ;  /* 0x000000040700720c */ /* 0x080fe20003fa4070 */
[----:B------:R-:W1:Y:S01]  /*03a0*/  LDCU.U8 UR4, c[0x0][0x414] ;  /* 0x00008280ff0477ac */ /* 0x000e620008000000 */
[----:B------:R-:W-:Y:S02]  /*03b0*/  IADD3 R7, PT, PT, R4, -R7, RZ ;  /* 0x8000000704077210 */ /* 0x000fe40007ffe0ff */
[----:B------:R-:W-:Y:S02]  /*03c0*/  ISETP.NE.AND P4, PT, R10, RZ, PT ;  /* 0x000000ff0a00720c */ /* 0x000fe40003f85270 */
[----:B------:R-:W-:Y:S02]  /*03d0*/  SEL R4, R7, R4, !P5 ;  /* 0x0000000407047207 */ /* 0x000fe40006800000 */
[----:B------:R-:W-:Y:S02]  /*03e0*/  LOP3.LUT R7, RZ, R10, RZ, 0x33, !PT ;  /* 0x0000000aff077212 */ /* 0x000fe400078e33ff */
[----:B------:R-:W-:Y:S01]  /*03f0*/  @!P2 IADD3 R4, PT, PT, -R4, RZ, RZ ;  /* 0x000000ff0404a210 */ /* 0x000fe20007ffe1ff */
[----:B------:R-:W2:Y:S01]  /*0400*/  @!P0 LDC.64 R16, c[0x0][0x3f8] ;  /* 0x0000fe00ff108b82 */ /* 0x000ea20000000a00 */
[----:B------:R-:W-:-:S02]  /*0410*/  IADD3 R13, PT, PT, R11, 0x20, RZ ;  /* 0x000000200b0d7810 */ /* 0x000fc40007ffe0ff */
[----:B------:R-:W-:Y:S02]  /*0420*/  @P1 IADD3 R5, PT, PT, R5, 0x1, RZ ;  /* 0x0000000105051810 */ /* 0x000fe40007ffe0ff */
[----:B------:R-:W-:Y:S02]  /*0430*/  SEL R119, R7, R4, !P4 ;  /* 0x0000000407777207 */ /* 0x000fe40006000000 */
[----:B------:R-:W-:Y:S01]  /*0440*/  ISETP.GE.U32.AND P1, PT, R13, UR8, PT ;  /* 0x000000080d007c0c */ /* 0x000fe2000bf26070 */
[----:B------:R-:W3:Y:S01]  /*0450*/  @!P0 LDC.64 R24, c[0x0][0x3a0] ;  /* 0x0000e800ff188b82 */ /* 0x000ee20000000a00 */
[----:B------:R-:W-:Y:S01]  /*0460*/  SHF.R.S32.HI R19, RZ, 0x1f, R13 ;  /* 0x0000001fff137819 */ /* 0x000fe2000001140d */
[----:B------:R-:W-:Y:S01]  /*0470*/  IMAD R9, R119, 0x1c, RZ ;  /* 0x0000001c77097824 */ /* 0x000fe200078e02ff */
[----:B------:R-:W-:Y:S02]  /*0480*/  @!P3 IADD3 R5, PT, PT, -R5, RZ, RZ ;  /* 0x000000ff0505b210 */ /* 0x000fe40007ffe1ff */
[----:B------:R-:W-:-:S02]  /*0490*/  ISETP.GE.AND.EX P1, PT, R19, UR9, PT, P1 ;  /* 0x0000000913007c0c */ /* 0x000fc4000bf26310 */
[----:B------:R-:W-:Y:S01]  /*04a0*/  SEL R5, R7, R5, !P4 ;  /* 0x0000000507057207 */ /* 0x000fe20006000000 */
[----:B------:R-:W4:Y:S01]  /*04b0*/  @!P0 LDC.64 R26, c[0x0][0x398] ;  /* 0x0000e600ff1a8b82 */ /* 0x000f220000000a00 */
[C---:B------:R-:W-:Y:S02]  /*04c0*/  IADD3 R120, P2, PT, R9.reuse, R2, RZ ;  /* 0x0000000209787210 */ /* 0x040fe40007f5e0ff */
[----:B------:R-:W-:Y:S02]  /*04d0*/  SHF.R.S32.HI R2, RZ, 0x1f, R5 ;  /* 0x0000001fff027819 */ /* 0x000fe40000011405 */
[----:B------:R-:W-:-:S03]  /*04e0*/  LEA.HI.X.SX32 R121, R9, RZ, 0x1, P2 ;  /* 0x000000ff09797211 */ /* 0x000fc600010f0eff */
[----:B------:R-:W-:Y:S02]  /*04f0*/  IMAD R2, R2, UR10, RZ ;  /* 0x0000000a02027c24 */ /* 0x000fe4000f8e02ff */
[----:B------:R-:W5:Y:S01]  /*0500*/  @!P1 LDC.64 R22, c[0x0][0x3f8] ;  /* 0x0000fe00ff169b82 */ /* 0x000f620000000a00 */
[----:B------:R-:W-:-:S04]  /*0510*/  IMAD.WIDE.U32 R120, R5, UR10, R120 ;  /* 0x0000000a05787c25 */ /* 0x000fc8000f8e0078 */
[----:B------:R-:W-:Y:S01]  /*0520*/  IMAD R123, R5, UR11, R2 ;  /* 0x0000000b057b7c24 */ /* 0x000fe2000f8e0202 */
[----:B------:R-:W-:Y:S01]  /*0530*/  @!P0 MOV R122, R120 ;  /* 0x00000078007a8202 */ /* 0x000fe20000000f00 */
[-C--:B--2---:R-:W-:Y:S01]  /*0540*/  @!P0 IMAD R2, R15, R16.reuse, RZ ;  /* 0x000000100f028224 */ /* 0x084fe200078e02ff */
[----:B------:R-:W-:Y:S01]  /*0550*/  IADD3 R15, PT, PT, R11, 0x40, RZ ;  /* 0x000000400b0f7810 */ /* 0x000fe20007ffe0ff */
[----:B0-----:R-:W2:Y:S01]  /*0560*/  @!P1 LDC.64 R28, c[0x0][0x3a0] ;  /* 0x0000e800ff1c9b82 */ /* 0x001ea20000000a00 */
[----:B------:R-:W-:Y:S01]  /*0570*/  IADD3 R123, PT, PT, R121, R123, RZ ;  /* 0x0000007b797b7210 */ /* 0x000fe20007ffe0ff */
[----:B------:R-:W-:Y:S01]  /*0580*/  @!P0 IMAD R7, R11, R17, R2 ;  /* 0x000000110b078224 */ /* 0x000fe200078e0202 */
[----:B------:R-:W-:Y:S02]  /*0590*/  ISETP.GE.U32.AND P3, PT, R15, UR8, PT ;  /* 0x000000080f007c0c */ /* 0x000fe4000bf66070 */
[----:B------:R-:W-:Y:S01]  /*05a0*/  SHF.R.S32.HI R21, RZ, 0x1f, R15 ;  /* 0x0000001fff157819 */ /* 0x000fe2000001140f */
[C---:B------:R-:W-:Y:S01]  /*05b0*/  @!P0 IMAD.WIDE.U32 R4, R11.reuse, R16, R122 ;  /* 0x000000100b048225 */ /* 0x040fe200078e007a */
[----:B------:R-:W-:Y:S01]  /*05c0*/  IADD3 R17, PT, PT, R11, 0x60, RZ ;  /* 0x000000600b117810 */ /* 0x000fe20007ffe0ff */
[----:B------:R-:W0:Y:S01]  /*05d0*/  @!P1 LDC.64 R30, c[0x0][0x398] ;  /* 0x0000e600ff1e9b82 */ /* 0x000e220000000a00 */
[----:B------:R-:W-:-:S02]  /*05e0*/  ISETP.GE.AND.EX P3, PT, R21, UR9, PT, P3 ;  /* 0x0000000915007c0c */ /* 0x000fc4000bf66330 */
[----:B------:R-:W-:Y:S02]  /*05f0*/  ISETP.GE.U32.AND P4, PT, R17, UR8, PT ;  /* 0x0000000811007c0c */ /* 0x000fe4000bf86070 */
[----:B------:R-:W-:Y:S01]  /*0600*/  @!P0 IADD3 R5, PT, PT, R5, R7, RZ ;  /* 0x0000000705058210 */ /* 0x000fe20007ffe0ff */
[----:B-----5:R-:W-:Y:S01]  /*0610*/  @!P1 IMAD R8, R19, R22, RZ ;  /* 0x0000001613089224 */ /* 0x020fe200078e02ff */
[----:B------:R-:W-:Y:S02]  /*0620*/  @!P1 MOV R9, R123 ;  /* 0x0000007b00099202 */ /* 0x000fe40000000f00 */
[----:B------:R-:W-:Y:S01]  /*0630*/  @!P0 SHF.L.U32 R7, R4, 0x1, RZ ;  /* 0x0000000104078819 */ /* 0x000fe200000006ff */
[----:B------:R-:W-:Y:S01]  /*0640*/  @!P1 IMAD R19, R13, R23, R8 ;  /* 0x000000170d139224 */ /* 0x000fe200078e0208 */
[----:B------:R-:W-:-:S03]  /*0650*/  SHF.R.S32.HI R23, RZ, 0x1f, R17 ;  /* 0x0000001fff177819 */ /* 0x000fc60000011411 */
[----:B------:R-:W5:Y:S01]  /*0660*/  @!P3 LDC.64 R32, c[0x0][0x3f8] ;  /* 0x0000fe00ff20bb82 */ /* 0x000f620000000a00 */
[----:B------:R-:W-:Y:S02]  /*0670*/  @!P1 MOV R8, R120 ;  /* 0x0000007800089202 */ /* 0x000fe40000000f00 */
[----:B------:R-:W-:Y:S02]  /*0680*/  ISETP.GE.AND.EX P4, PT, R23, UR9, PT, P4 ;  /* 0x0000000917007c0c */ /* 0x000fe4000bf86340 */
[----:B------:R-:W-:Y:S01]  /*0690*/  @!P0 SHF.L.U64.HI R2, R4, 0x1, R5 ;  /* 0x0000000104028819 */ /* 0x000fe20000010205 */
[----:B------:R-:W-:Y:S01]  /*06a0*/  @!P1 IMAD.WIDE.U32 R8, R13, R22, R8 ;  /* 0x000000160d089225 */ /* 0x000fe200078e0008 */
[C---:B---3--:R-:W-:Y:S02]  /*06b0*/  @!P0 IADD3 R4, P2, PT, R7.reuse, R24, RZ ;  /* 0x0000001807048210 */ /* 0x048fe40007f5e0ff */
[----:B----4-:R-:W-:Y:S02]  /*06c0*/  @!P0 IADD3 R6, P5, PT, R7, R26, RZ ;  /* 0x0000001a07068210 */ /* 0x010fe40007fbe0ff */
[----:B------:R-:W-:-:S02]  /*06d0*/  @!P0 IADD3.X R5, PT, PT, R2, R25, RZ, P2, !PT ;  /* 0x0000001902058210 */ /* 0x000fc400017fe4ff */
[----:B------:R-:W-:Y:S02]  /*06e0*/  @!P0 IADD3.X R7, PT, PT, R2, R27, RZ, P5, !PT ;  /* 0x0000001b02078210 */ /* 0x000fe40002ffe4ff */
[----:B------:R-:W-:Y:S01]  /*06f0*/  @!P1 IADD3 R9, PT, PT, R9, R19, RZ ;  /* 0x0000001309099210 */ /* 0x000fe20007ffe0ff */
[----:B------:R5:W3:Y:S01]  /*0700*/  @!P0 LDG.E R75, desc[UR6][R4.64] ;  /* 0x00000006044b8981 */ /* 0x000ae2000c1e1900 */
[C---:B------:R-:W-:Y:S01]  /*0710*/  @!P1 SHF.L.U32 R13, R8.reuse, 0x1, RZ ;  /* 0x00000001080d9819 */ /* 0x040fe200000006ff */
[----:B------:R-:W4:Y:S01]  /*0720*/  @!P4 LDC.64 R24, c[0x0][0x3f8] ;  /* 0x0000fe00ff18cb82 */ /* 0x000f220000000a00 */
[----:B------:R-:W-:Y:S01]  /*0730*/  @!P1 SHF.L.U64.HI R2, R8, 0x1, R9 ;  /* 0x0000000108029819 */ /* 0x000fe20000010209 */
[----:B------:R1:W3:Y:S01]  /*0740*/  @!P0 LDG.E R74, desc[UR6][R6.64] ;  /* 0x00000006064a8981 */ /* 0x0002e2000c1e1900 */
[----:B--2---:R-:W-:Y:S02]  /*0750*/  @!P1 IADD3 R8, P0, PT, R13, R28, RZ ;  /* 0x0000001c0d089210 */ /* 0x004fe40007f1e0ff */
[----:B------:R-:W-:-:S02]  /*0760*/  IADD3 R19, PT, PT, R11, 0x80, RZ ;  /* 0x000000800b137810 */ /* 0x000fc40007ffe0ff */
[----:B------:R-:W-:Y:S01]  /*0770*/  @!P1 IADD3.X R9, PT, PT, R2, R29, RZ, P0, !PT ;  /* 0x0000001d02099210 */ /* 0x000fe200007fe4ff */
[----:B------:R-:W2:Y:S01]  /*0780*/  @!P3 LDC.64 R26, c[0x0][0x3a0] ;  /* 0x0000e800ff1abb82 */ /* 0x000ea20000000a00 */
[----:B-----5:R-:W-:Y:S01]  /*0790*/  @!P3 IMAD R4, R21, R32, RZ ;  /* 0x000000201504b224 */ /* 0x020fe200078e02ff */
[----:B------:R-:W-:Y:S02]  /*07a0*/  ISETP.GE.U32.AND P0, PT, R19, UR8, PT ;  /* 0x0000000813007c0c */ /* 0x000fe4000bf06070 */
[----:B------:R-:W-:Y:S01]  /*07b0*/  SHF.R.S32.HI R21, RZ, 0x1f, R19 ;  /* 0x0000001fff157819 */ /* 0x000fe20000011413 */
[----:B-1----:R-:W-:Y:S01]  /*07c0*/  @!P3 IMAD R7, R15, R33, R4 ;  /* 0x000000210f07b224 */ /* 0x002fe200078e0204 */
[----:B------:R-:W-:Y:S01]  /*07d0*/  @!P3 MOV R4, R120 ;  /* 0x000000780004b202 */ /* 0x000fe20000000f00 */
[----:B------:R1:W5:Y:S01]  /*07e0*/  @!P1 LDG.E R73, desc[UR6][R8.64] ;  /* 0x0000000608499981 */ /* 0x000362000c1e1900 */
[----:B------:R-:W2:Y:S01]  /*07f0*/  @!P3 LDC.64 R28, c[0x0][0x398] ;  /* 0x0000e600ff1cbb82 */ /* 0x000ea20000000a00 */
[----:B------:R-:W-:-:S02]  /*0800*/  @!P3 MOV R5, R123 ;  /* 0x0000007b0005b202 */ /* 0x000fc40000000f00 */
[----:B------:R-:W-:Y:S02]  /*0810*/  ISETP.GE.AND.EX P0, PT, R21, UR9, PT, P0 ;  /* 0x0000000915007c0c */ /* 0x000fe4000bf06300 */
[----:B0-----:R-:W-:Y:S01]  /*0820*/  @!P1 IADD3 R12, P2, PT, R13, R30, RZ ;  /* 0x0000001e0d0c9210 */ /* 0x001fe20007f5e0ff */
[----:B------:R-:W-:-:S03]  /*0830*/  @!P3 IMAD.WIDE.U32 R4, R15, R32, R4 ;  /* 0x000000200f04b225 */ /* 0x000fc600078e0004 */
[----:B------:R-:W-:Y:S02]  /*0840*/  @!P1 IADD3.X R13, PT, PT, R2, R31, RZ, P2, !PT ;  /* 0x0000001f020d9210 */ /* 0x000fe400017fe4ff */
[----:B------:R-:W-:Y:S01]  /*0850*/  @!P3 IADD3 R5, PT, PT, R5, R7, RZ ;  /* 0x000000070505b210 */ /* 0x000fe20007ffe0ff */
[----:B------:R-:W0:Y:S01]  /*0860*/  @!P4 LDC.64 R30, c[0x0][0x3a0] ;  /* 0x0000e800ff1ecb82 */ /* 0x000e220000000a00 */
[C---:B------:R-:W-:Y:S01]  /*0870*/  @!P3 SHF.L.U32 R7, R4.reuse, 0x1, RZ ;  /* 0x000000010407b819 */ /* 0x040fe200000006ff */
[----:B------:R2:W5:Y:S01]  /*0880*/  @!P1 LDG.E R72, desc[UR6][R12.64] ;  /* 0x000000060c489981 */ /* 0x000562000c1e1900 */
[----:B------:R-:W-:Y:S01]  /*0890*/  IADD3 R15, PT, PT, R11, 0xa0, RZ ;  /* 0x000000a00b0f7810 */ /* 0x000fe20007ffe0ff */
[----:B----4-:R-:W-:Y:S01]  /*08a0*/  @!P4 IMAD R6, R23, R24, RZ ;  /* 0x000000181706c224 */ /* 0x010fe200078e02ff */
[----:B------:R-:W-:Y:S02]  /*08b0*/  @!P3 SHF.L.U64.HI R2, R4, 0x1, R5 ;  /* 0x000000010402b819 */ /* 0x000fe40000010205 */
[----:B-1----:R-:W-:Y:S01]  /*08c0*/  @!P4 MOV R8, R120 ;  /* 0x000000780008c202 */ /* 0x002fe20000000f00 */
[----:B------:R-:W1:Y:S01]  /*08d0*/  @!P0 LDC.64 R32, c[0x0][0x3f8] ;  /* 0x0000fe00ff208b82 */ /* 0x000e620000000a00 */
[----:B------:R-:W-:-:S02]  /*08e0*/  @!P4 MOV R9, R123 ;  /* 0x0000007b0009c202 */ /* 0x000fc40000000f00 */
[----:B--2---:R-:W-:Y:S02]  /*08f0*/  @!P3 IADD3 R4, P1, PT, R7, R26, RZ ;  /* 0x0000001a0704b210 */ /* 0x004fe40007f3e0ff */
[----:B------:R-:W-:Y:S02]  /*0900*/  ISETP.GE.U32.AND P2, PT, R15, UR8, PT ;  /* 0x000000080f007c0c */ /* 0x000fe4000bf46070 */
[----:B------:R-:W-:Y:S01]  /*0910*/  SHF.R.S32.HI R23, RZ, 0x1f, R15 ;  /* 0x0000001fff177819 */ /* 0x000fe2000001140f */
[C---:B------:R-:W-:Y:S01]  /*0920*/  @!P4 IMAD R25, R17.reuse, R25, R6 ;  /* 0x000000191119c224 */ /* 0x040fe200078e0206 */
[----:B------:R-:W-:Y:S01]  /*0930*/  @!P3 IADD3.X R5, PT, PT, R2, R27, RZ, P1, !PT ;  /* 0x0000001b0205b210 */ /* 0x000fe20000ffe4ff */
[----:B------:R-:W-:Y:S01]  /*0940*/  @!P4 IMAD.WIDE.U32 R8, R17, R24, R8 ;  /* 0x000000181108c225 */ /* 0x000fe200078e0008 */
[----:B------:R-:W-:Y:S01]  /*0950*/  @!P3 IADD3 R6, P1, PT, R7, R28, RZ ;  /* 0x0000001c0706b210 */ /* 0x000fe20007f3e0ff */
[----:B------:R-:W2:Y:S01]  /*0960*/  @!P4 LDC.64 R26, c[0x0][0x398] ;  /* 0x0000e600ff1acb82 */ /* 0x000ea20000000a00 */
[----:B------:R-:W-:Y:S01]  /*0970*/  ISETP.GE.AND.EX P2, PT, R23, UR9, PT, P2 ;  /* 0x0000000917007c0c */ /* 0x000fe2000bf46320 */
[----:B------:R0:W4:Y:S01]  /*0980*/  @!P3 LDG.E R71, desc[UR6][R4.64] ;  /* 0x000000060447b981 */ /* 0x000122000c1e1900 */
[----:B------:R-:W-:-:S02]  /*0990*/  IADD3 R17, PT, PT, R11, 0xc0, RZ ;  /* 0x000000c00b117810 */ /* 0x000fc40007ffe0ff */
[----:B------:R-:W-:Y:S02]  /*09a0*/  @!P4 IADD3 R13, PT, PT, R9, R25, RZ ;  /* 0x00000019090dc210 */ /* 0x000fe40007ffe0ff */
[----:B------:R-:W-:Y:S02]  /*09b0*/  @!P3 IADD3.X R7, PT, PT, R2, R29, RZ, P1, !PT ;  /* 0x0000001d0207b210 */ /* 0x000fe40000ffe4ff */
[----:B------:R-:W-:Y:S01]  /*09c0*/  ISETP.GE.U32.AND P1, PT, R17, UR8, PT ;  /* 0x0000000811007c0c */ /* 0x000fe2000bf26070 */
[----:B------:R-:W2:Y:S01]  /*09d0*/  @!P0 LDC.64 R28, c[0x0][0x3a0] ;  /* 0x0000e800ff1c8b82 */ /* 0x000ea20000000a00 */
[----:B------:R-:W-:Y:S01]  /*09e0*/  SHF.R.S32.HI R25, RZ, 0x1f, R17 ;  /* 0x0000001fff197819 */ /* 0x000fe20000011411 */
[----:B------:R2:W4:Y:S03]  /*09f0*/  @!P3 LDG.E R70, desc[UR6][R6.64] ;  /* 0x000000060646b981 */ /* 0x000526000c1e1900 */
[----:B------:R-:W-:-:S02]  /*0a00*/  ISETP.GE.AND.EX P1, PT, R25, UR9, PT, P1 ;  /* 0x0000000919007c0c */ /* 0x000fc4000bf26310 */
[C---:B------:R-:W-:Y:S01]  /*0a10*/  @!P4 SHF.L.U32 R9, R8.reuse, 0x1, RZ ;  /* 0x000000010809c819 */ /* 0x040fe200000006ff */
[----:B------:R-:W2:Y:S01]  /*0a20*/  @!P2 LDC.64 R34, c[0x0][0x3f8] ;  /* 0x0000fe00ff22ab82 */ /* 0x000ea20000000a00 */
[----:B------:R-:W-:Y:S02]  /*0a30*/  @!P4 SHF.L.U64.HI R2, R8, 0x1, R13 ;  /* 0x000000010802c819 */ /* 0x000fe4000001020d */
[----:B0-----:R-:W-:Y:S01]  /*0a40*/  @!P4 IADD3 R4, P5, PT, R9, R30, RZ ;  /* 0x0000001e0904c210 */ /* 0x001fe20007fbe0ff */
[----:B-1----:R-:W-:Y:S01]  /*0a50*/  @!P0 IMAD R8, R21, R32, RZ ;  /* 0x0000002015088224 */ /* 0x002fe200078e02ff */
[----:B------:R-:W-:Y:S02]  /*0a60*/  @!P0 MOV R12, R120 ;  /* 0x00000078000c8202 */ /* 0x000fe40000000f00 */
[----:B------:R-:W-:Y:S02]  /*0a70*/  @!P4 IADD3.X R5, PT, PT, R2, R31, RZ, P5, !PT ;  /* 0x0000001f0205c210 */ /* 0x000fe40002ffe4ff */
[----:B------:R-:W-:Y:S01]  /*0a80*/  @!P0 MOV R13, R123 ;  /* 0x0000007b000d8202 */ /* 0x000fe20000000f00 */
[----:B------:R-:W0:Y:S01]  /*0a90*/  @!P0 LDC.64 R30, c[0x0][0x398] ;  /* 0x0000e600ff1e8b82 */ /* 0x000e220000000a00 */
[----:B------:R-:W-:Y:S01]  /*0aa0*/  @!P0 IMAD R21, R19, R33, R8 ;  /* 0x0000002113158224 */ /* 0x000fe200078e0208 */
[----:B--2---:R-:W-:Y:S01]  /*0ab0*/  @!P4 IADD3 R8, P3, PT, R9, R26, RZ ;  /* 0x0000001a0908c210 */ /* 0x004fe20007f7e0ff */
[----:B------:R1:W2:Y:S01]  /*0ac0*/  @!P4 LDG.E R69, desc[UR6][R4.64] ;  /* 0x000000060445c981 */ /* 0x0002a2000c1e1900 */
[----:B------:R-:W-:-:S04]  /*0ad0*/  @!P0 IMAD.WIDE.U32 R12, R19, R32, R12 ;  /* 0x00000020130c8225 */ /* 0x000fc800078e000c */
[----:B------:R-:W0:Y:S01]  /*0ae0*/  @!P1 LDC.64 R36, c[0x0][0x3f8] ;  /* 0x0000fe00ff249b82 */ /* 0x000e220000000a00 */
[----:B------:R-:W-:Y:S02]  /*0af0*/  @!P4 IADD3.X R9, PT, PT, R2, R27, RZ, P3, !PT ;  /* 0x0000001b0209c210 */ /* 0x000fe40001ffe4ff */
[----:B------:R-:W-:-:S05]  /*0b00*/  @!P0 IADD3 R13, PT, PT, R13, R21, RZ ;  /* 0x000000150d0d8210 */ /* 0x000fca0007ffe0ff */
[----:B------:R-:W0:Y:S01]  /*0b10*/  @!P2 LDC.64 R32, c[0x0][0x3a0] ;  /* 0x0000e800ff20ab82 */ /* 0x000e220000000a00 */
[C---:B------:R-:W-:Y:S01]  /*0b20*/  @!P0 SHF.L.U32 R27, R12.reuse, 0x1, RZ ;  /* 0x000000010c1b8819 */ /* 0x040fe200000006ff */
[----:B------:R-:W-:Y:S01]  /*0b30*/  @!P2 IMAD R10, R23, R34, RZ ;  /* 0x00000022170aa224 */ /* 0x000fe200078e02ff */
[----:B------:R-:W-:Y:S01]  /*0b40*/  @!P0 SHF.L.U64.HI R2, R12, 0x1, R13 ;  /* 0x000000010c028819 */ /* 0x000fe2000001020d */
[----:B------:R0:W2:Y:S01]  /*0b50*/  @!P4 LDG.E R68, desc[UR6][R8.64] ;  /* 0x000000060844c981 */ /* 0x0000a2000c1e1900 */
[----:B------:R-:W-:Y:S02]  /*0b60*/  @!P0 IADD3 R6, P3, PT, R27, R28, RZ ;  /* 0x0000001c1b068210 */ /* 0x000fe40007f7e0ff */
[----:B------:R-:W-:Y:S02]  /*0b70*/  IADD3 R19, PT, PT, R11, 0xe0, RZ ;  /* 0x000000e00b137810 */ /* 0x000fe40007ffe0ff */
[----:B------:R-:W-:Y:S02]  /*0b80*/  @!P2 MOV R12, R120 ;  /* 0x00000078000ca202 */ /* 0x000fe40000000f00 */
[----:B------:R-:W-:-:S02]  /*0b90*/  @!P2 MOV R13, R123 ;  /* 0x0000007b000da202 */ /* 0x000fc40000000f00 */
[----:B------:R-:W-:Y:S02]  /*0ba0*/  @!P0 IADD3.X R7, PT, PT, R2, R29, RZ, P3, !PT ;  /* 0x0000001d02078210 */ /* 0x000fe40001ffe4ff */
[----:B------:R-:W0:Y:S01]  /*0bb0*/  @!P2 LDC.64 R28, c[0x0][0x398] ;  /* 0x0000e600ff1cab82 */ /* 0x000e220000000a00 */
[----:B------:R-:W-:Y:S01]  /*0bc0*/  ISETP.GE.U32.AND P3, PT, R19, UR8, PT ;  /* 0x0000000813007c0c */ /* 0x000fe2000bf66070 */
[C---:B-1----:R-:W-:Y:S01]  /*0bd0*/  @!P2 IMAD R5, R15.reuse, R35, R10 ;  /* 0x000000230f05a224 */ /* 0x042fe200078e020a */
[----:B------:R-:W-:Y:S01]  /*0be0*/  SHF.R.S32.HI R21, RZ, 0x1f, R19 ;  /* 0x0000001fff157819 */ /* 0x000fe20000011413 */
[----:B------:R-:W-:Y:S01]  /*0bf0*/  @!P2 IMAD.WIDE.U32 R12, R15, R34, R12 ;  /* 0x000000220f0ca225 */ /* 0x000fe200078e000c */
[----:B0-----:R-:W-:Y:S01]  /*0c00*/  @!P0 IADD3 R4, P4, PT, R27, R30, RZ ;  /* 0x0000001e1b048210 */ /* 0x001fe20007f9e0ff */
[----:B------:R0:W2:Y:S01]  /*0c10*/  @!P0 LDG.E R67, desc[UR6][R6.64] ;  /* 0x0000000606438981 */ /* 0x0000a2000c1e1900 */
[----:B------:R-:W-:Y:S01]  /*0c20*/  ISETP.GE.AND.EX P3, PT, R21, UR9, PT, P3 ;  /* 0x0000000915007c0c */ /* 0x000fe2000bf66330 */
[----:B------:R-:W-:Y:S01]  /*0c30*/  @!P1 IMAD R8, R25, R36, RZ ;  /* 0x0000002419089224 */ /* 0x000fe200078e02ff */
[----:B------:R-:W-:-:S02]  /*0c40*/  @!P2 IADD3 R9, PT, PT, R13, R5, RZ ;  /* 0x000000050d09a210 */ /* 0x000fc40007ffe0ff */
[----:B------:R-:W-:Y:S01]  /*0c50*/  @!P2 SHF.L.U32 R25, R12, 0x1, RZ ;  /* 0x000000010c19a819 */ /* 0x000fe200000006ff */
[----:B------:R-:W-:Y:S01]  /*0c60*/  @!P1 IMAD R27, R17, R37, R8 ;  /* 0x00000025111b9224 */ /* 0x000fe200078e0208 */
[----:B------:R-:W-:Y:S02]  /*0c70*/  @!P0 IADD3.X R5, PT, PT, R2, R31, RZ, P4, !PT ;  /* 0x0000001f02058210 */ /* 0x000fe400027fe4ff */
[----:B------:R-:W-:Y:S01]  /*0c80*/  @!P2 SHF.L.U64.HI R2, R12, 0x1, R9 ;  /* 0x000000010c02a819 */ /* 0x000fe20000010209 */
[----:B------:R-:W1:Y:S01]  /*0c90*/  @!P1 LDC.64 R30, c[0x0][0x3a0] ;  /* 0x0000e800ff1e9b82 */ /* 0x000e620000000a00 */
[----:B------:R-:W-:Y:S01]  /*0ca0*/  @!P2 IADD3 R8, P4, PT, R25, R32, RZ ;  /* 0x000000201908a210 */ /* 0x000fe20007f9e0ff */
[----:B------:R1:W2:Y:S01]  /*0cb0*/  @!P0 LDG.E R66, desc[UR6][R4.64] ;  /* 0x0000000604428981 */ /* 0x0002a2000c1e1900 */
[----:B------:R-:W-:Y:S02]  /*0cc0*/  @!P1 MOV R12, R120 ;  /* 0x00000078000c9202 */ /* 0x000fe40000000f00 */
[----:B------:R-:W-:-:S02]  /*0cd0*/  @!P1 MOV R13, R123 ;  /* 0x0000007b000d9202 */ /* 0x000fc40000000f00 */
[----:B------:R-:W-:Y:S01]  /*0ce0*/  IADD3 R15, PT, PT, R11, 0x100, RZ ;  /* 0x000001000b0f7810 */ /* 0x000fe20007ffe0ff */
[----:B------:R-:W1:Y:S01]  /*0cf0*/  @!P3 LDC.64 R34, c[0x0][0x3f8] ;  /* 0x0000fe00ff22bb82 */ /* 0x000e620000000a00 */
[----:B------:R-:W-:Y:S01]  /*0d00*/  @!P2 IADD3.X R9, PT, PT, R2, R33, RZ, P4, !PT ;  /* 0x000000210209a210 */ /* 0x000fe200027fe4ff */
[----:B------:R-:W-:Y:S01]  /*0d10*/  @!P1 IMAD.WIDE.U32 R12, R17, R36, R12 ;  /* 0x00000024110c9225 */ /* 0x000fe200078e000c */
[----:B------:R-:W-:Y:S02]  /*0d20*/  ISETP.GE.U32.AND P4, PT, R15, UR8, PT ;  /* 0x000000080f007c0c */ /* 0x000fe4000bf86070 */
[----:B------:R-:W-:Y:S01]  /*0d30*/  SHF.R.S32.HI R23, RZ, 0x1f, R15 ;  /* 0x0000001fff177819 */ /* 0x000fe2000001140f */
[----:B------:R1:W2:Y:S02]  /*0d40*/  @!P2 LDG.E R65, desc[UR6][R8.64] ;  /* 0x000000060841a981 */ /* 0x0002a4000c1e1900 */
[----:B------:R-:W1:Y:S01]  /*0d50*/  @!P1 LDC.64 R32, c[0x0][0x398] ;  /* 0x0000e600ff209b82 */ /* 0x000e620000000a00 */
[----:B------:R-:W-:-:S02]  /*0d60*/  ISETP.GE.AND.EX P4, PT, R23, UR9, PT, P4 ;  /* 0x0000000917007c0c */ /* 0x000fc4000bf86340 */
[----:B0-----:R-:W-:Y:S02]  /*0d70*/  @!P2 IADD3 R6, P0, PT, R25, R28, RZ ;  /* 0x0000001c1906a210 */ /* 0x001fe40007f1e0ff */
[----:B------:R-:W-:Y:S02]  /*0d80*/  @!P1 IADD3 R25, PT, PT, R13, R27, RZ ;  /* 0x0000001b0d199210 */ /* 0x000fe40007ffe0ff */
[----:B------:R-:W-:Y:S01]  /*0d90*/  IADD3 R17, PT, PT, R11, 0x120, RZ ;  /* 0x000001200b117810 */ /* 0x000fe20007ffe0ff */
[----:B------:R-:W0:Y:S01]  /*0da0*/  @!P3 LDC.64 R36, c[0x0][0x398] ;  /* 0x0000e600ff24bb82 */ /* 0x000e220000000a00 */
[----:B------:R-:W-:Y:S02]  /*0db0*/  @!P2 IADD3.X R7, PT, PT, R2, R29, RZ, P0, !PT ;  /* 0x0000001d0207a210 */ /* 0x000fe400007fe4ff */
[C---:B------:R-:W-:Y:S02]  /*0dc0*/  @!P1 SHF.L.U64.HI R2, R12.reuse, 0x1, R25 ;  /* 0x000000010c029819 */ /* 0x040fe40000010219 */
[----:B------:R-:W-:Y:S01]  /*0dd0*/  ISETP.GE.U32.AND P5, PT, R17, UR8, PT ;  /* 0x0000000811007c0c */ /* 0x000fe2000bfa6070 */
[----:B------:R0:W2:Y:S01]  /*0de0*/  @!P2 LDG.E R64, desc[UR6][R6.64] ;  /* 0x000000060640a981 */ /* 0x0000a2000c1e1900 */
[----:B------:R-:W-:Y:S01]  /*0df0*/  SHF.R.S32.HI R25, RZ, 0x1f, R17 ;  /* 0x0000001fff197819 */ /* 0x000fe20000011411 */
[----:B------:R-:W0:Y:S01]  /*0e00*/  @!P4 LDC.64 R26, c[0x0][0x3f8] ;  /* 0x0000fe00ff1acb82 */ /* 0x000e220000000a00 */
[----:B------:R-:W-:-:S02]  /*0e10*/  @!P1 SHF.L.U32 R13, R12, 0x1, RZ ;  /* 0x000000010c0d9819 */ /* 0x000fc400000006ff */
[----:B------:R-:W-:Y:S02]  /*0e20*/  ISETP.GE.AND.EX P5, PT, R25, UR9, PT, P5 ;  /* 0x0000000919007c0c */ /* 0x000fe4000bfa6350 */
[----:B-1----:R-:W-:Y:S01]  /*0e30*/  @!P1 IADD3 R4, P0, PT, R13, R30, RZ ;  /* 0x0000001e0d049210 */ /* 0x002fe20007f1e0ff */
[----:B------:R-:W-:Y:S01]  /*0e40*/  @!P3 IMAD R10, R21, R34, RZ ;  /* 0x00000022150ab224 */ /* 0x000fe200078e02ff */
[----:B------:R-:W-:Y:S01]  /*0e50*/  @!P3 MOV R12, R120 ;  /* 0x00000078000cb202 */ /* 0x000fe20000000f00 */
[----:B------:R-:W1:Y:S01]  /*0e60*/  @!P3 LDC.64 R28, c[0x0][0x3a0] ;  /* 0x0000e800ff1cbb82 */ /* 0x000e620000000a00 */
[----:B------:R-:W-:Y:S02]  /*0e70*/  @!P1 IADD3 R8, P2, PT, R13, R32, RZ ;  /* 0x000000200d089210 */ /* 0x000fe40007f5e0ff */
[----:B------:R-:W-:Y:S01]  /*0e80*/  @!P3 MOV R13, R123 ;  /* 0x0000007b000db202 */ /* 0x000fe20000000f00 */
[C---:B------:R-:W-:Y:S02]  /*0e90*/  @!P3 IMAD R21, R19.reuse, R35, R10 ;  /* 0x000000231315b224 */ /* 0x040fe400078e020a */
[----:B------:R-:W-:-:S02]  /*0ea0*/  @!P3 IMAD.WIDE.U32 R12, R19, R34, R12 ;  /* 0x00000022130cb225 */ /* 0x000fc400078e000c */
[----:B------:R-:W3:Y:S08]  /*0eb0*/  @!P5 LDC.64 R38, c[0x0][0x398] ;  /* 0x0000e600ff26db82 */ /* 0x000ef00000000a00 */
[----:B------:R-:W3:Y:S01]  /*0ec0*/  @!P5 LDC.64 R34, c[0x0][0x3f8] ;  /* 0x0000fe00ff22db82 */ /* 0x000ee20000000a00 */
[----:B------:R-:W-:Y:S01]  /*0ed0*/  @!P1 IADD3.X R5, PT, PT, R2, R31, RZ, P0, !PT ;  /* 0x0000001f02059210 */ /* 0x000fe200007fe4ff */
[----:B0-----:R-:W-:Y:S01]  /*0ee0*/  @!P4 IMAD R10, R23, R26, RZ ;  /* 0x0000001a170ac224 */ /* 0x001fe200078e02ff */
[----:B------:R-:W-:-:S02]  /*0ef0*/  IADD3 R23, PT, PT, R11, 0x140, RZ ;  /* 0x000001400b177810 */ /* 0x000fc40007ffe0ff */
[----:B------:R-:W-:Y:S01]  /*0f00*/  @!P1 IADD3.X R9, PT, PT, R2, R33, RZ, P2, !PT ;  /* 0x0000002102099210 */ /* 0x000fe200017fe4ff */
[----:B------:R0:W2:Y:S01]  /*0f10*/  @!P1 LDG.E R63, desc[UR6][R4.64] ;  /* 0x00000006043f9981 */ /* 0x0000a2000c1e1900 */
[----:B------:R-:W-:Y:S01]  /*0f20*/  ISETP.GE.U32.AND P2, PT, R23, UR8, PT ;  /* 0x0000000817007c0c */ /* 0x000fe2000bf46070 */
[----:B------:R-:W5:Y:S01]  /*0f30*/  @!P4 LDC.64 R30, c[0x0][0x3a0] ;  /* 0x0000e800ff1ecb82 */ /* 0x000f620000000a00 */
[----:B------:R-:W-:Y:S01]  /*0f40*/  SHF.R.S32.HI R19, RZ, 0x1f, R23 ;  /* 0x0000001fff137819 */ /* 0x000fe20000011417 */
[----:B------:R3:W2:Y:S01]  /*0f50*/  @!P1 LDG.E R62, desc[UR6][R8.64] ;  /* 0x00000006083e9981 */ /* 0x0006a2000c1e1900 */
[----:B------:R-:W-:Y:S02]  /*0f60*/  @!P3 IADD3 R7, PT, PT, R13, R21, RZ ;  /* 0x000000150d07b210 */ /* 0x000fe40007ffe0ff */
[----:B------:R-:W-:Y:S02]  /*0f70*/  @!P3 SHF.L.U32 R13, R12, 0x1, RZ ;  /* 0x000000010c0db819 */ /* 0x000fe400000006ff */
[----:B0-----:R-:W-:Y:S01]  /*0f80*/  @!P4 MOV R4, R120 ;  /* 0x000000780004c202 */ /* 0x001fe20000000f00 */
[----:B------:R-:W-:Y:S01]  /*0f90*/  @!P4 IMAD R27, R15, R27, R10 ;  /* 0x0000001b0f1bc224 */ /* 0x000fe200078e020a */
[----:B------:R-:W-:Y:S01]  /*0fa0*/  @!P4 MOV R5, R123 ;  /* 0x0000007b0005c202 */ /* 0x000fe20000000f00 */
[----:B------:R-:W0:Y:S01]  /*0fb0*/  @!P4 LDC.64 R32, c[0x0][0x398] ;  /* 0x0000e600ff20cb82 */ /* 0x000e220000000a00 */
[----:B------:R-:W-:-:S02]  /*0fc0*/  ISETP.GE.AND.EX P2, PT, R19, UR9, PT, P2 ;  /* 0x0000000913007c0c */ /* 0x000fc4000bf46320 */
[----:B------:R-:W-:Y:S01]  /*0fd0*/  @!P3 SHF.L.U64.HI R2, R12, 0x1, R7 ;  /* 0x000000010c02b819 */ /* 0x000fe20000010207 */
[----:B------:R-:W-:Y:S01]  /*0fe0*/  @!P4 IMAD.WIDE.U32 R4, R15, R26, R4 ;  /* 0x0000001a0f04c225 */ /* 0x000fe200078e0004 */
[C---:B-1----:R-:W-:Y:S02]  /*0ff0*/  @!P3 IADD3 R6, P0, PT, R13.reuse, R28, RZ ;  /* 0x0000001c0d06b210 */ /* 0x042fe40007f1e0ff */
[----:B------:R-:W-:Y:S01]  /*1000*/  @!P3 IADD3 R12, P1, PT, R13, R36, RZ ;  /* 0x000000240d0cb210 */ /* 0x000fe20007f3e0ff */
[----:B---3--:R-:W-:Y:S01]  /*1010*/  @!P5 IMAD R8, R25, R34, RZ ;  /* 0x000000221908d224 */ /* 0x008fe200078e02ff */
[----:B------:R-:W-:Y:S02]  /*1020*/  IADD3 R25, PT, PT, R11, 0x160, RZ ;  /* 0x000001600b197810 */ /* 0x000fe40007ffe0ff */
[C---:B------:R-:W-:Y:S02]  /*1030*/  @!P3 IADD3.X R7, PT, PT, R2.reuse, R29, RZ, P0, !PT ;  /* 0x0000001d0207b210 */ /* 0x040fe400007fe4ff */
[----:B------:R-:W-:Y:S01]  /*1040*/  @!P3 IADD3.X R13, PT, PT, R2, R37, RZ, P1, !PT ;  /* 0x00000025020db210 */ /* 0x000fe20000ffe4ff */
[----:B------:R-:W1:Y:S01]  /*1050*/  @!P2 LDC.64 R40, c[0x0][0x3f8] ;  /* 0x0000fe00ff28ab82 */ /* 0x000e620000000a00 */
[----:B------:R-:W-:-:S02]  /*1060*/  @!P4 IADD3 R5, PT, PT, R5, R27, RZ ;  /* 0x0000001b0505c210 */ /* 0x000fc40007ffe0ff */
[----:B------:R-:W-:Y:S02]  /*1070*/  ISETP.GE.U32.AND P0, PT, R25, UR8, PT ;  /* 0x0000000819007c0c */ /* 0x000fe4000bf06070 */
[----:B------:R-:W-:-:S03]  /*1080*/  SHF.R.S32.HI R27, RZ, 0x1f, R25 ;  /* 0x0000001fff1b7819 */ /* 0x000fc60000011419 */
[----:B------:R-:W3:Y:S01]  /*1090*/  @!P5 LDC.64 R36, c[0x0][0x3a0] ;  /* 0x0000e800ff24db82 */ /* 0x000ee20000000a00 */
[----:B------:R-:W-:Y:S02]  /*10a0*/  MOV R21, RZ ;  /* 0x000000ff00157202 */ /* 0x000fe40000000f00 */
[----:B------:R-:W-:Y:S02]  /*10b0*/  ISETP.GE.AND.EX P0, PT, R27, UR9, PT, P0 ;  /* 0x000000091b007c0c */ /* 0x000fe4000bf06300 */
[C---:B------:R-:W-:Y:S02]  /*10c0*/  @!P4 SHF.L.U32 R15, R4.reuse, 0x1, RZ ;  /* 0x00000001040fc819 */ /* 0x040fe400000006ff */
[----:B------:R0:W2:Y:S01]  /*10d0*/  @!P3 LDG.E R21, desc[UR6][R6.64] ;  /* 0x000000060615b981 */ /* 0x0000a2000c1e1900 */
[----:B------:R-:W-:Y:S01]  /*10e0*/  @!P5 IMAD R29, R17, R35, R8 ;  /* 0x00000023111dd224 */ /* 0x000fe200078e0208 */
[----:B------:R-:W-:Y:S02]  /*10f0*/  @!P4 SHF.L.U64.HI R2, R4, 0x1, R5 ;  /* 0x000000010402c819 */ /* 0x000fe40000010205 */
[----:B-----5:R-:W-:-:S05]  /*1100*/  @!P4 IADD3 R8, P1, PT, R15, R30, RZ ;  /* 0x0000001e0f08c210 */ /* 0x020fca0007f3e0ff */
[----:B------:R-:W5:Y:S01]  /*1110*/  @!P0 LDC.64 R42, c[0x0][0x3f8] ;  /* 0x0000fe00ff2a8b82 */ /* 0x000f620000000a00 */
[----:B0-----:R-:W-:Y:S02]  /*1120*/  @!P5 MOV R6, R120 ;  /* 0x000000780006d202 */ /* 0x001fe40000000f00 */
[----:B------:R-:W-:Y:S02]  /*1130*/  @!P5 MOV R7, R123 ;  /* 0x0000007b0007d202 */ /* 0x000fe40000000f00 */
[----:B------:R-:W-:Y:S02]  /*1140*/  CS2R R4, SRZ ;  /* 0x0000000000047805 */ /* 0x000fe4000001ff00 */
[----:B------:R-:W-:Y:S01]  /*1150*/  @!P4 IADD3.X R9, PT, PT, R2, R31, RZ, P1, !PT ;  /* 0x0000001f0209c210 */ /* 0x000fe20000ffe4ff */
[----:B------:R-:W-:Y:S01]  /*1160*/  @!P5 IMAD.WIDE.U32 R6, R17, R34, R6 ;  /* 0x000000221106d225 */ /* 0x000fe200078e0006 */
[----:B------:R-:W-:Y:S01]  /*1170*/  @!P4 IADD3 R14, P1, PT, R15, R32, RZ ;  /* 0x000000200f0ec210 */ /* 0x000fe20007f3e0ff */
[----:B------:R-:W0:Y:S01]  /*1180*/  @!P2 LDC.64 R34, c[0x0][0x398] ;  /* 0x0000e600ff22ab82 */ /* 0x000e220000000a00 */
[----:B------:R3:W2:Y:S02]  /*1190*/  @!P3 LDG.E R4, desc[UR6][R12.64] ;  /* 0x000000060c04b981 */ /* 0x0006a4000c1e1900 */
[----:B------:R-:W-:-:S02]  /*11a0*/  @!P5 IADD3 R7, PT, PT, R7, R29, RZ ;  /* 0x0000001d0707d210 */ /* 0x000fc40007ffe0ff */
[----:B------:R-:W-:Y:S01]  /*11b0*/  @!P5 SHF.L.U32 R17, R6, 0x1, RZ ;  /* 0x000000010611d819 */ /* 0x000fe200000006ff */
[----:B-1----:R-:W-:Y:S01]  /*11c0*/  @!P2 IMAD R10, R19, R40, RZ ;  /* 0x00000028130aa224 */ /* 0x002fe200078e02ff */
[----:B------:R-:W-:Y:S01]  /*11d0*/  @!P4 IADD3.X R15, PT, PT, R2, R33, RZ, P1, !PT ;  /* 0x00000021020fc210 */ /* 0x000fe20000ffe4ff */
[----:B------:R1:W2:Y:S01]  /*11e0*/  @!P4 LDG.E R5, desc[UR6][R8.64] ;  /* 0x000000060805c981 */ /* 0x0002a2000c1e1900 */
[----:B------:R-:W-:Y:S01]  /*11f0*/  @!P5 SHF.L.U64.HI R2, R6, 0x1, R7 ;  /* 0x000000010602d819 */ /* 0x000fe20000010207 */
[----:B------:R-:W4:Y:S01]  /*1200*/  @!P2 LDC.64 R32, c[0x0][0x3a0] ;  /* 0x0000e800ff20ab82 */ /* 0x000f220000000a00 */
[----:B---3--:R-:W-:Y:S02]  /*1210*/  @!P5 IADD3 R12, P1, PT, R17, R36, RZ ;  /* 0x00000024110cd210 */ /* 0x008fe40007f3e0ff */
[----:B------:R-:W-:Y:S02]  /*1220*/  IADD3 R31, PT, PT, R11, 0x180, RZ ;  /* 0x000001800b1f7810 */ /* 0x000fe40007ffe0ff */
[----:B------:R-:W-:-:S02]  /*1230*/  @!P5 IADD3.X R13, PT, PT, R2, R37, RZ, P1, !PT ;  /* 0x00000025020dd210 */ /* 0x000fc40000ffe4ff */
[----:B------:R-:W-:Y:S02]  /*1240*/  ISETP.GE.U32.AND P1, PT, R31, UR8, PT ;  /* 0x000000081f007c0c */ /* 0x000fe4000bf26070 */
[----:B------:R-:W-:Y:S02]  /*1250*/  SHF.R.S32.HI R29, RZ, 0x1f, R31 ;  /* 0x0000001fff1d7819 */ /* 0x000fe4000001141f */
[----:B------:R-:W-:Y:S02]  /*1260*/  @!P2 MOV R18, R120 ;  /* 0x000000780012a202 */ /* 0x000fe40000000f00 */
[----:B------:R-:W-:Y:S02]  /*1270*/  @!P2 MOV R19, R123 ;  /* 0x0000007b0013a202 */ /* 0x000fe40000000f00 */
[----:B------:R-:W-:Y:S02]  /*1280*/  CS2R R6, SRZ ;  /* 0x0000000000067805 */ /* 0x000fe4000001ff00 */
[----:B------:R-:W-:Y:S01]  /*1290*/  ISETP.GE.AND.EX P1, PT, R29, UR9, PT, P1 ;  /* 0x000000091d007c0c */ /* 0x000fe2000bf26310 */
[----:B-1----:R-:W-:-:S02]  /*12a0*/  @!P2 IMAD R9, R23, R41, R10 ;  /* 0x000000291709a224 */ /* 0x002fc400078e020a */
[----:B------:R-:W-:Y:S01]  /*12b0*/  @!P2 IMAD.WIDE.U32 R18, R23, R40, R18 ;  /* 0x000000281712a225 */ /* 0x000fe200078e0012 */
[----:B------:R-:W-:Y:S01]  /*12c0*/  @!P5 IADD3 R16, P3, PT, R17, R38, RZ ;  /* 0x000000261110d210 */ /* 0x000fe20007f7e0ff */
[----:B------:R1:W3:Y:S02]  /*12d0*/  @!P5 LDG.E R7, desc[UR6][R12.64] ;  /* 0x000000060c07d981 */ /* 0x0002e4000c1e1900 */
[----:B-----5:R-:W-:Y:S01]  /*12e0*/  @!P0 IMAD R10, R27, R42, RZ ;  /* 0x0000002a1b0a8224 */ /* 0x020fe200078e02ff */
[----:B------:R-:W-:Y:S01]  /*12f0*/  @!P2 IADD3 R9, PT, PT, R19, R9, RZ ;  /* 0x000000091309a210 */ /* 0x000fe20007ffe0ff */
[----:B------:R4:W5:Y:S01]  /*1300*/  @!P4 LDG.E R6, desc[UR6][R14.64] ;  /* 0x000000060e06c981 */ /* 0x000962000c1e1900 */
[----:B------:R-:W-:Y:S02]  /*1310*/  @!P2 SHF.L.U32 R19, R18, 0x1, RZ ;  /* 0x000000011213a819 */ /* 0x000fe400000006ff */
[----:B-1----:R-:W-:Y:S02]  /*1320*/  @!P0 MOV R12, R120 ;  /* 0x00000078000c8202 */ /* 0x002fe40000000f00 */
[----:B------:R-:W-:Y:S01]  /*1330*/  @!P0 MOV R13, R123 ;  /* 0x0000007b000d8202 */ /* 0x000fe20000000f00 */
[C---:B------:R-:W-:Y:S01]  /*1340*/  @!P0 IMAD R23, R25.reuse, R43, R10 ;  /* 0x0000002b19178224 */ /* 0x040fe200078e020a */
[----:B------:R-:W-:Y:S01]  /*1350*/  @!P5 IADD3.X R17, PT, PT, R2, R39, RZ, P3, !PT ;  /* 0x000000270211d210 */ /* 0x000fe20001ffe4ff */
[----:B------:R-:W1:Y:S01]  /*1360*/  @!P0 LDC.64 R26, c[0x0][0x3a0] ;  /* 0x0000e800ff1a8b82 */ /* 0x000e620000000a00 */
[----:B------:R-:W-:Y:S01]  /*1370*/  MOV R8, RZ ;  /* 0x000000ff00087202 */ /* 0x000fe20000000f00 */
[----:B------:R-:W-:Y:S01]  /*1380*/  @!P0 IMAD.WIDE.U32 R12, R25, R42, R12 ;  /* 0x0000002a190c8225 */ /* 0x000fe200078e000c */
[----:B------:R-:W-:-:S02]  /*1390*/  @!P2 SHF.L.U64.HI R2, R18, 0x1, R9 ;  /* 0x000000011202a819 */ /* 0x000fc40000010209 */
[----:B0-----:R-:W-:-:S03]  /*13a0*/  @!P2 IADD3 R18, P4, PT, R19, R34, RZ ;  /* 0x000000221312a210 */ /* 0x001fc60007f9e0ff */
[----:B------:R-:W0:Y:S01]  /*13b0*/  @!P1 LDC.64 R38, c[0x0][0x3f8] ;  /* 0x0000fe00ff269b82 */ /* 0x000e220000000a00 */
[----:B----4-:R-:W-:Y:S01]  /*13c0*/  @!P2 IADD3 R14, P3, PT, R19, R32, RZ ;  /* 0x00000020130ea210 */ /* 0x010fe20007f7e0ff */
[----:B------:R4:W5:Y:S01]  /*13d0*/  @!P5 LDG.E R8, desc[UR6][R16.64] ;  /* 0x000000061008d981 */ /* 0x000962000c1e1900 */
[C---:B------:R-:W-:Y:S02]  /*13e0*/  @!P2 IADD3.X R19, PT, PT, R2.reuse, R35, RZ, P4, !PT ;  /* 0x000000230213a210 */ /* 0x040fe400027fe4ff */
[----:B------:R-:W-:Y:S02]  /*13f0*/  @!P0 IADD3 R13, PT, PT, R13, R23, RZ ;  /* 0x000000170d0d8210 */ /* 0x000fe40007ffe0ff */
[----:B------:R-:W-:Y:S01]  /*1400*/  IADD3 R45, PT, PT, R11, 0x1a0, RZ ;  /* 0x000001a00b2d7810 */ /* 0x000fe20007ffe0ff */
[----:B------:R-:W4:Y:S01]  /*1410*/  @!P0 LDC.64 R34, c[0x0][0x398] ;  /* 0x0000e600ff228b82 */ /* 0x000f220000000a00 */
[----:B------:R-:W-:Y:S02]  /*1420*/  ISETP.NE.AND P5, PT, RZ, UR4, PT ;  /* 0x00000004ff007c0c */ /* 0x000fe4000bfa5270 */
[----:B------:R-:W-:-:S02]  /*1430*/  @!P2 IADD3.X R15, PT, PT, R2, R33, RZ, P3, !PT ;  /* 0x00000021020fa210 */ /* 0x000fc40001ffe4ff */
[C---:B------:R-:W-:Y:S02]  /*1440*/  @!P0 SHF.L.U32 R33, R12.reuse, 0x1, RZ ;  /* 0x000000010c218819 */ /* 0x040fe400000006ff */
[----:B------:R-:W-:Y:S01]  /*1450*/  @!P0 SHF.L.U64.HI R12, R12, 0x1, R13 ;  /* 0x000000010c0c8819 */ /* 0x000fe2000001020d */
[----:B------:R-:W4:Y:S01]  /*1460*/  LDC.64 R22, c[0x0][0x3b8] ;  /* 0x0000ee00ff167b82 */ /* 0x000f220000000a00 */
[----:B------:R-:W-:Y:S02]  /*1470*/  ISETP.GE.U32.AND P3, PT, R45, UR8, PT ;  /* 0x000000082d007c0c */ /* 0x000fe4000bf66070 */
[----:B------:R-:W-:-:S04]  /*1480*/  SHF.R.S32.HI R13, RZ, 0x1f, R45 ;  /* 0x0000001fff0d7819 */ /* 0x000fc8000001142d */
[----:B------:R-:W-:Y:S01]  /*1490*/  ISETP.GE.AND.EX P3, PT, R13, UR9, PT, P3 ;  /* 0x000000090d007c0c */ /* 0x000fe2000bf66330 */
[----:B------:R-:W4:Y:S01]  /*14a0*/  @P5 LDC.64 R24, c[0x0][0x3b0] ;  /* 0x0000ec00ff185b82 */ /* 0x000f220000000a00 */
[----:B------:R-:W-:Y:S02]  /*14b0*/  MOV R9, RZ ;  /* 0x000000ff00097202 */ /* 0x000fe40000000f00 */
[----:B------:R-:W-:Y:S02]  /*14c0*/  MOV R10, RZ ;  /* 0x000000ff000a7202 */ /* 0x000fe40000000f00 */
[----:B------:R-:W-:Y:S01]  /*14d0*/  IADD3 R47, PT, PT, R11, 0x1c0, RZ ;  /* 0x000001c00b2f7810 */ /* 0x000fe20007ffe0ff */
[----:B0-----:R-:W-:Y:S01]  /*14e0*/  @!P1 IMAD R2, R29, R38, RZ ;  /* 0x000000261d029224 */ /* 0x001fe200078e02ff */
[----:B------:R0:W5:Y:S01]  /*14f0*/  @!P2 LDG.E R9, desc[UR6][R14.64] ;  /* 0x000000060e09a981 */ /* 0x000162000c1e1900 */
[----:B-1----:R-:W-:Y:S01]  /*1500*/  @!P0 IADD3 R26, P6, PT, R33, R26, RZ ;  /* 0x0000001a211a8210 */ /* 0x002fe20007fde0ff */
[----:B----4-:R-:W1:Y:S01]  /*1510*/  @!P1 LDC.64 R16, c[0x0][0x3a0] ;  /* 0x0000e800ff109b82 */ /* 0x010e620000000a00 */
[----:B------:R-:W-:Y:S01]  /*1520*/  ISETP.GE.U32.AND P4, PT, R47, UR8, PT ;  /* 0x000000082f007c0c */ /* 0x000fe2000bf86070 */
[----:B------:R4:W5:Y:S01]  /*1530*/  @!P2 LDG.E R10, desc[UR6][R18.64] ;  /* 0x00000006120aa981 */ /* 0x000962000c1e1900 */
[----:B------:R-:W-:-:S02]  /*1540*/  SHF.R.S32.HI R51, RZ, 0x1f, R47 ;  /* 0x0000001fff337819 */ /* 0x000fc4000001142f */
[----:B------:R-:W-:Y:S02]  /*1550*/  @!P1 MOV R28, R120 ;  /* 0x00000078001c9202 */ /* 0x000fe40000000f00 */
[----:B------:R-:W-:Y:S01]  /*1560*/  @!P1 MOV R29, R123 ;  /* 0x0000007b001d9202 */ /* 0x000fe20000000f00 */
[----:B0-----:R-:W0:Y:S01]  /*1570*/  @!P1 LDC.64 R14, c[0x0][0x398] ;  /* 0x0000e600ff0e9b82 */ /* 0x001e220000000a00 */
[----:B------:R-:W-:Y:S02]  /*1580*/  IADD3 R20, PT, PT, R11, 0x1e0, RZ ;  /* 0x000001e00b147810 */ /* 0x000fe40007ffe0ff */
[----:B------:R-:W-:Y:S02]  /*1590*/  ISETP.GE.AND.EX P4, PT, R51, UR9, PT, P4 ;  /* 0x0000000933007c0c */ /* 0x000fe4000bf86340 */
[----:B------:R-:W-:-:S03]  /*15a0*/  @!P0 IADD3.X R27, PT, PT, R12, R27, RZ, P6, !PT ;  /* 0x0000001b0c1b8210 */ /* 0x000fc600037fe4ff */
[----:B----4-:R-:W4:Y:S01]  /*15b0*/  @!P3 LDC.64 R18, c[0x0][0x3f8] ;  /* 0x0000fe00ff12bb82 */ /* 0x010f220000000a00 */
[----:B------:R-:W-:Y:S01]  /*15c0*/  MOV R11, RZ ;  /* 0x000000ff000b7202 */ /* 0x000fe20000000f00 */
[----:B------:R-:W-:Y:S01]  /*15d0*/  @!P1 IMAD.WIDE.U32 R28, R31, R38, R28 ;  /* 0x000000261f1c9225 */ /* 0x000fe200078e001c */
[----:B------:R-:W-:-:S03]  /*15e0*/  @!P0 IADD3 R30, P6, PT, R33, R34, RZ ;  /* 0x00000022211e8210 */ /* 0x000fc60007fde0ff */
[----:B------:R-:W-:Y:S01]  /*15f0*/  @!P1 IMAD R33, R31, R39, R2 ;  /* 0x000000271f219224 */ /* 0x000fe200078e0202 */
[----:B------:R-:W-:Y:S01]  /*1600*/  LOP3.LUT R2, R77, 0xffff, RZ, 0xc0, !PT ;  /* 0x0000ffff4d027812 */ /* 0x000fe200078ec0ff */
[----:B------:R1:W5:Y:S01]  /*1610*/  @!P0 LDG.E R11, desc[UR6][R26.64] ;  /* 0x000000061a0b8981 */ /* 0x000362000c1e1900 */
[----:B------:R-:W-:Y:S01]  /*1620*/  @!P0 IADD3.X R31, PT, PT, R12, R35, RZ, P6, !PT ;  /* 0x000000230c1f8210 */ /* 0x000fe200037fe4ff */
[----:B------:R-:W-:Y:S01]  /*1630*/  IMAD.WIDE R22, R79, 0x8, R22 ;  /* 0x000000084f167825 */ /* 0x000fe200078e0216 */
[----:B------:R-:W-:Y:S02]  /*1640*/  MOV R12, RZ ;  /* 0x000000ff000c7202 */ /* 0x000fe40000000f00 */
[----:B------:R-:W-:Y:S01]  /*1650*/  @!P1 SHF.L.U32 R41, R28, 0x1, RZ ;  /* 0x000000011c299819 */ /* 0x000fe200000006ff */
[----:B------:R-:W-:Y:S01]  /*1660*/  IMAD R49, R119, 0x1c, R2 ;  /* 0x0000001c77317824 */ /* 0x000fe200078e0202 */
[----:B------:R-:W-:Y:S01]  /*1670*/  ISETP.GE.U32.AND P2, PT, R20, UR8, PT ;  /* 0x0000000814007c0c */ /* 0x000fe2000bf46070 */
[----:B------:R-:W5:Y:S01]  /*1680*/  LDG.E.64 R22, desc[UR6][R22.64] ;  /* 0x0000000616167981 */ /* 0x000f62000c1e1b00 */
[----:B-1----:R-:W-:-:S02]  /*1690*/  @!P1 IADD3 R27, PT, PT, R29, R33, RZ ;  /* 0x000000211d1b9210 */ /* 0x002fc40007ffe0ff */
[----:B------:R-:W-:Y:S01]  /*16a0*/  SHF.R.S32.HI R37, RZ, 0x1f, R20 ;  /* 0x0000001fff257819 */ /* 0x000fe20000011414 */
[----:B------:R1:W5:Y:S01]  /*16b0*/  @!P0 LDG.E R12, desc[UR6][R30.64] ;  /* 0x000000061e0c8981 */ /* 0x000362000c1e1900 */
[----:B------:R-:W-:Y:S02]  /*16c0*/  @!P1 SHF.L.U64.HI R36, R28, 0x1, R27 ;  /* 0x000000011c249819 */ /* 0x000fe4000001021b */
[----:B------:R-:W1:Y:S01]  /*16d0*/  @!P4 LDC.64 R28, c[0x0][0x3f8] ;  /* 0x0000fe00ff1ccb82 */ /* 0x000e620000000a00 */
[----:B------:R-:W-:Y:S01]  /*16e0*/  @P5 IMAD.WIDE R38, R49, 0x2, R24 ;  /* 0x0000000231265825 */ /* 0x000fe200078e0218 */
[----:B------:R-:W-:Y:S02]  /*16f0*/  ISETP.GE.AND.EX P2, PT, R37, UR9, PT, P2 ;  /* 0x0000000925007c0c */ /* 0x000fe4000bf46320 */
[----:B0-----:R-:W-:-:S04]  /*1700*/  @!P1 IADD3 R40, P6, PT, R41, R14, RZ ;  /* 0x0000000e29289210 */ /* 0x001fc80007fde0ff */
[----:B------:R-:W0:Y:S01]  /*1710*/  @!P3 LDC.64 R24, c[0x0][0x3a0] ;  /* 0x0000e800ff18bb82 */ /* 0x000e220000000a00 */
[----:B------:R-:W-:-:S07]  /*1720*/  @!P3 MOV R42, R120 ;  /* 0x00000078002ab202 */ /* 0x000fce0000000f00 */
[----:B------:R-:W0:Y:S01]  /*1730*/  @!P3 LDC.64 R26, c[0x0][0x398] ;  /* 0x0000e600ff1abb82 */ /* 0x000e220000000a00 */
[----:B------:R-:W-:Y:S01]  /*1740*/  @!P3 MOV R43, R123 ;  /* 0x0000007b002bb202 */ /* 0x000fe20000000f00 */
[----:B----4-:R-:W-:-:S06]  /*1750*/  @!P3 IMAD R14, R13, R18, RZ ;  /* 0x000000120d0eb224 */ /* 0x010fcc00078e02ff */
[----:B-1----:R-:W1:Y:S01]  /*1760*/  LDC.64 R30, c[0x0][0x3a8] ;  /* 0x0000ea00ff1e7b82 */ /* 0x002e620000000a00 */
[----:B------:R-:W-:Y:S01]  /*1770*/  @!P1 IADD3 R32, P0, PT, R41, R16, RZ ;  /* 0x0000001029209210 */ /* 0x000fe20007f1e0ff */
[C---:B------:R-:W-:Y:S01]  /*1780*/  @!P3 IMAD R19, R45.reuse, R19, R14 ;  /* 0x000000132d13b224 */ /* 0x040fe200078e020e */
[----:B------:R-:W4:Y:S01]  /*1790*/  @P5 LDG.E.U16 R34, desc[UR6][R38.64] ;  /* 0x0000000626225981 */ /* 0x000f22000c1e1500 */
[----:B------:R-:W-:Y:S01]  /*17a0*/  @!P3 IMAD.WIDE.U32 R42, R45, R18, R42 ;  /* 0x000000122d2ab225 */ /* 0x000fe200078e002a */
[----:B------:R-:W-:Y:S02]  /*17b0*/  @!P1 IADD3.X R33, PT, PT, R36, R17, RZ, P0, !PT ;  /* 0x0000001124219210 */ /* 0x000fe400007fe4ff */
[----:B------:R0:W4:Y:S01]  /*17c0*/  @P5 LDG.E.U16 R35, desc[UR6][R38.64+0x2] ;  /* 0x0000020626235981 */ /* 0x000122000c1e1500 */
[----:B------:R-:W1:Y:S01]  /*17d0*/  @!P2 LDC.64 R16, c[0x0][0x3f8] ;  /* 0x0000fe00ff10ab82 */ /* 0x000e620000000a00 */
[----:B------:R-:W-:Y:S02]  /*17e0*/  MOV R13, RZ ;  /* 0x000000ff000d7202 */ /* 0x000fe40000000f00 */
[----:B------:R-:W-:-:S02]  /*17f0*/  MOV R14, RZ ;  /* 0x000000ff000e7202 */ /* 0x000fc40000000f00 */
[----:B------:R-:W-:Y:S02]  /*1800*/  @!P1 IADD3.X R41, PT, PT, R36, R15, RZ, P6, !PT ;  /* 0x0000000f24299210 */ /* 0x000fe400037fe4ff */
[----:B0-----:R-:W-:Y:S01]  /*1810*/  @!P3 IADD3 R39, PT, PT, R43, R19, RZ ;  /* 0x000000132b27b210 */ /* 0x001fe20007ffe0ff */
[----:B------:R-:W-:Y:S01]  /*1820*/  @!P4 IMAD R38, R51, R28, RZ ;  /* 0x0000001c3326c224 */ /* 0x000fe200078e02ff */
[----:B------:R-:W0:Y:S01]  /*1830*/  @!P4 LDC.64 R18, c[0x0][0x3a0] ;  /* 0x0000e800ff12cb82 */ /* 0x000e220000000a00 */
[C---:B------:R-:W-:Y:S01]  /*1840*/  @!P3 SHF.L.U32 R15, R42.reuse, 0x1, RZ ;  /* 0x000000012a0fb819 */ /* 0x040fe200000006ff */
[----:B------:R1:W4:Y:S01]  /*1850*/  @!P1 LDG.E R13, desc[UR6][R32.64] ;  /* 0x00000006200d9981 */ /* 0x000322000c1e1900 */
[----:B------:R-:W-:Y:S02]  /*1860*/  @!P3 SHF.L.U64.HI R36, R42, 0x1, R39 ;  /* 0x000000012a24b819 */ /* 0x000fe40000010227 */
[----:B------:R-:W-:Y:S01]  /*1870*/  @!P4 MOV R42, R120 ;  /* 0x00000078002ac202 */ /* 0x000fe20000000f00 */
[----:B------:R1:W4:Y:S01]  /*1880*/  @!P1 LDG.E R14, desc[UR6][R40.64] ;  /* 0x00000006280e9981 */ /* 0x000322000c1e1900 */
[----:B------:R-:W-:-:S02]  /*1890*/  @!P4 MOV R43, R123 ;  /* 0x0000007b002bc202 */ /* 0x000fc40000000f00 */
[C---:B------:R-:W-:Y:S02]  /*18a0*/  @!P3 IADD3 R24, P0, PT, R15.reuse, R24, RZ ;  /* 0x000000180f18b210 */ /* 0x040fe40007f1e0ff */
[----:B------:R-:W-:Y:S01]  /*18b0*/  @!P3 IADD3 R26, P1, PT, R15, R26, RZ ;  /* 0x0000001a0f1ab210 */ /* 0x000fe20007f3e0ff */
[C---:B------:R-:W-:Y:S01]  /*18c0*/  @!P4 IMAD R15, R47.reuse, R29, R38 ;  /* 0x0000001d2f0fc224 */ /* 0x040fe200078e0226 */
[----:B-1----:R-:W1:Y:S01]  /*18d0*/  @!P2 LDC.64 R32, c[0x0][0x3a0] ;  /* 0x0000e800ff20ab82 */ /* 0x002e620000000a00 */
[----:B------:R-:W-:-:S04]  /*18e0*/  @!P4 IMAD.WIDE.U32 R42, R47, R28, R42 ;  /* 0x0000001c2f2ac225 */ /* 0x000fc800078e002a */
[----:B------:R-:W-:-:S03]  /*18f0*/  IMAD.WIDE R38, R49, 0x2, R30 ;  /* 0x0000000231267825 */ /* 0x000fc600078e021e */
[----:B------:R-:W1:Y:S01]  /*1900*/  @!P4 LDC.64 R28, c[0x0][0x398] ;  /* 0x0000e600ff1ccb82 */ /* 0x000e620000000a00 */
[----:B------:R-:W-:Y:S01]  /*1910*/  @!P4 IADD3 R15, PT, PT, R43, R15, RZ ;  /* 0x0000000f2b0fc210 */ /* 0x000fe20007ffe0ff */
[----:B------:R-:W-:-:S06]  /*1920*/  @!P2 IMAD R37, R37, R16, RZ ;  /* 0x000000102525a224 */ /* 0x000fcc00078e02ff */
[----:B------:R-:W1:Y:S01]  /*1930*/  @!P2 LDC.64 R30, c[0x0][0x398] ;  /* 0x0000e600ff1eab82 */ /* 0x000e620000000a00 */
[----:B------:R-:W-:Y:S01]  /*1940*/  @!P2 MOV R40, R120 ;  /* 0x000000780028a202 */ /* 0x000fe20000000f00 */
[----:B------:R-:W4:Y:S01]  /*1950*/  LDG.E.U16 R80, desc[UR6][R38.64] ;  /* 0x0000000626507981 */ /* 0x000f22000c1e1500 */
[----:B------:R-:W-:Y:S02]  /*1960*/  @!P2 MOV R41, R123 ;  /* 0x0000007b0029a202 */ /* 0x000fe40000000f00 */
[----:B------:R-:W-:Y:S01]  /*1970*/  @!P4 SHF.L.U32 R43, R42, 0x1, RZ ;  /* 0x000000012a2bc819 */ /* 0x000fe200000006ff */
[----:B------:R-:W-:Y:S01]  /*1980*/  @!P2 IMAD R17, R20, R17, R37 ;  /* 0x000000111411a224 */ /* 0x000fe200078e0225 */
[----:B------:R-:W-:Y:S01]  /*1990*/  @!P3 IADD3.X R25, PT, PT, R36, R25, RZ, P0, !PT ;  /* 0x000000192419b210 */ /* 0x000fe200007fe4ff */
[----:B------:R-:W-:Y:S01]  /*19a0*/  @!P2 IMAD.WIDE.U32 R40, R20, R16, R40 ;  /* 0x000000101428a225 */ /* 0x000fe200078e0028 */
[----:B------:R-:W-:Y:S02]  /*19b0*/  @!P3 IADD3.X R27, PT, PT, R36, R27, RZ, P1, !PT ;  /* 0x0000001b241bb210 */ /* 0x000fe40000ffe4ff */
[----:B------:R-:W-:-:S02]  /*19c0*/  @!P4 SHF.L.U64.HI R44, R42, 0x1, R15 ;  /* 0x000000012a2cc819 */ /* 0x000fc4000001020f */
[----:B0-----:R-:W-:Y:S01]  /*19d0*/  @!P4 IADD3 R36, P0, PT, R43, R18, RZ ;  /* 0x000000122b24c210 */ /* 0x001fe20007f1e0ff */
[----:B------:R-:W4:Y:S01]  /*19e0*/  LDG.E.U16 R42, desc[UR6][R38.64+0x2] ;  /* 0x00000206262a7981 */ /* 0x000f22000c1e1500 */
[----:B------:R-:W-:Y:S02]  /*19f0*/  MOV R15, RZ ;  /* 0x000000ff000f7202 */ /* 0x000fe40000000f00 */
[----:B------:R-:W-:Y:S02]  /*1a00*/  MOV R16, RZ ;  /* 0x000000ff00107202 */ /* 0x000fe40000000f00 */
[----:B------:R-:W-:Y:S02]  /*1a10*/  @!P4 IADD3.X R37, PT, PT, R44, R19, RZ, P0, !PT ;  /* 0x000000132c25c210 */ /* 0x000fe400007fe4ff */
[----:B------:R-:W-:Y:S01]  /*1a20*/  @!P2 IADD3 R41, PT, PT, R41, R17, RZ ;  /* 0x000000112929a210 */ /* 0x000fe20007ffe0ff */
[----:B------:R0:W4:Y:S01]  /*1a30*/  @!P3 LDG.E R15, desc[UR6][R24.64] ;  /* 0x00000006180fb981 */ /* 0x000122000c1e1900 */
[----:B------:R-:W-:-:S02]  /*1a40*/  @!P2 SHF.L.U32 R19, R40, 0x1, RZ ;  /* 0x000000012813a819 */ /* 0x000fc400000006ff */
[----:B-1----:R-:W-:Y:S01]  /*1a50*/  @!P4 IADD3 R28, P0, PT, R43, R28, RZ ;  /* 0x0000001c2b1cc210 */ /* 0x002fe20007f1e0ff */
[----:B------:R-:W4:Y:S01]  /*1a60*/  @!P3 LDG.E R16, desc[UR6][R26.64] ;  /* 0x000000061a10b981 */ /* 0x000f22000c1e1900 */
[----:B------:R-:W-:Y:S02]  /*1a70*/  @!P2 SHF.L.U64.HI R40, R40, 0x1, R41 ;  /* 0x000000012828a819 */ /* 0x000fe40000010229 */
[C---:B------:R-:W-:Y:S02]  /*1a80*/  @!P2 IADD3 R32, P1, PT, R19.reuse, R32, RZ ;  /* 0x000000201320a210 */ /* 0x040fe40007f3e0ff */
[----:B------:R-:W-:Y:S02]  /*1a90*/  @!P2 IADD3 R30, P3, PT, R19, R30, RZ ;  /* 0x0000001e131ea210 */ /* 0x000fe40007f7e0ff */
[----:B------:R-:W-:Y:S02]  /*1aa0*/  CS2R R18, SRZ ;  /* 0x0000000000127805 */ /* 0x000fe4000001ff00 */
[----:B------:R-:W-:-:S02]  /*1ab0*/  MOV R17, RZ ;  /* 0x000000ff00117202 */ /* 0x000fc40000000f00 */
[----:B------:R-:W-:Y:S02]  /*1ac0*/  MOV R20, RZ ;  /* 0x000000ff00147202 */ /* 0x000fe40000000f00 */
[----:B------:R-:W-:Y:S02]  /*1ad0*/  @!P4 IADD3.X R29, PT, PT, R44, R29, RZ, P0, !PT ;  /* 0x0000001d2c1dc210 */ /* 0x000fe400007fe4ff */
[C---:B------:R-:W-:Y:S01]  /*1ae0*/  @!P2 IADD3.X R33, PT, PT, R40.reuse, R33, RZ, P1, !PT ;  /* 0x000000212821a210 */ /* 0x040fe20000ffe4ff */
[----:B------:R-:W4:Y:S01]  /*1af0*/  @!P4 LDG.E R17, desc[UR6][R36.64] ;  /* 0x000000062411c981 */ /* 0x000f22000c1e1900 */
[----:B------:R-:W-:-:S03]  /*1b00*/  @!P2 IADD3.X R31, PT, PT, R40, R31, RZ, P3, !PT ;  /* 0x0000001f281fa210 */ /* 0x000fc60001ffe4ff */
[----:B------:R-:W4:Y:S04]  /*1b10*/  @!P4 LDG.E R18, desc[UR6][R28.64] ;  /* 0x000000061c12c981 */ /* 0x000f28000c1e1900 */
[----:B------:R-:W4:Y:S04]  /*1b20*/  @!P2 LDG.E R19, desc[UR6][R32.64] ;  /* 0x000000062013a981 */ /* 0x000f28000c1e1900 */
[----:B------:R-:W4:Y:S01]  /*1b30*/  @!P2 LDG.E R20, desc[UR6][R30.64] ;  /* 0x000000061e14a981 */ /* 0x000f22000c1e1900 */
        /* <DEDUP_REMOVED lines=10> */
[----:B--2---:R-:W-:Y:S02]  /*1be0*/  PRMT R108, R69, 0x7632, R108 ;  /* 0x00007632456c7816 */ /* 0x004fe4000000006c */
        /* <DEDUP_REMOVED lines=10> */
[----:B---3--:R-:W-:Y:S02]  /*1c90*/  PRMT R96, R7, 0x7632, R96 ;  /* 0x0000763207607816 */ /* 0x008fe40000000060 */
[----:B-----5:R-:W-:Y:S02]  /*1ca0*/  PRMT R99, R6, 0x7632, R99 ;  /* 0x0000763206637816 */ /* 0x020fe40000000063 */
        /* <DEDUP_REMOVED lines=10> */
[----:B----4-:R-:W-:Y:S02]  /*1d50*/  @P5 HADD2.F32 R81, -RZ, R34.H0_H0 ;  /* 0x20000022ff515230 */ /* 0x010fe40000004100 */
[----:B------:R-:W-:Y:S01]  /*1d60*/  @P5 HADD2.F32 R84, -RZ, R35.H0_H0 ;  /* 0x20000023ff545230 */ /* 0x000fe20000004100 */
[----:B------:R-:W-:Y:S02]  /*1d70*/  PRMT R90, R13, 0x7632, R90 ;  /* 0x000076320d5a7816 */ /* 0x000fe4000000005a */
[----:B------:R-:W-:Y:S01]  /*1d80*/  PRMT R91, R14, 0x7632, R91 ;  /* 0x000076320e5b7816 */ /* 0x000fe2000000005b */
[----:B------:R-:W-:Y:S02]  /*1d90*/  HADD2.F32 R80, -RZ, R80.H0_H0 ;  /* 0x20000050ff507230 */ /* 0x000fe40000004100 */
[----:B------:R-:W-:Y:S01]  /*1da0*/  HADD2.F32 R23, -RZ, R42.H0_H0 ;  /* 0x2000002aff177230 */ /* 0x000fe20000004100 */
[----:B------:R-:W-:-:S02]  /*1db0*/  PRMT R88, R15, 0x7632, R88 ;  /* 0x000076320f587816 */ /* 0x000fc40000000058 */
[----:B------:R-:W-:Y:S02]  /*1dc0*/  PRMT R89, R16, 0x7632, R89 ;  /* 0x0000763210597816 */ /* 0x000fe40000000059 */
        /* <DEDUP_REMOVED lines=294> */
.L_x_543:
        /* <DEDUP_REMOVED lines=576> */
.L_x_544:
        /* <DEDUP_REMOVED lines=47> */
.L_x_546:
[----:B------:R-:W-:Y:S05]  /*5720*/  BSYNC.RECONVERGENT B0 ;  /* 0x0000000000007941 */ /* 0x000fea0003800200 */
.L_x_545:
        /* <DEDUP_REMOVED lines=37> */
.L_x_548:
[----:B------:R-:W-:Y:S05]  /*5980*/  BSYNC.RECONVERGENT B0 ;  /* 0x0000000000007941 */ /* 0x000fea0003800200 */
.L_x_547:
        /* <DEDUP_REMOVED lines=159> */
.L_x_550:
[----:B------:R-:W-:Y:S05]  /*6380*/  BSYNC.RECONVERGENT B0 ;  /* 0x0000000000007941 */ /* 0x000fea0003800200 */
.L_x_549:
        /* <DEDUP_REMOVED lines=28> */
.L_x_552:
[----:B------:R-:W-:Y:S05]  /*6550*/  BSYNC.RECONVERGENT B0 ;  /* 0x0000000000007941 */ /* 0x000fea0003800200 */
.L_x_551:
        /* <DEDUP_REMOVED lines=25> */
.L_x_555:
[----:B0-----:R-:W2:Y:S04]  /*66f0*/  LDG.E.STRONG.GPU R26, desc[UR6][R24.64] ;  /* 0x00000006181a7981 */ /* 0x001ea8000c1ef900 */
[----:B--2---:R-:W-:Y:S01]  /*6700*/  CCTL.IVALL ;  /* 0x00000000ff00798f */ /* 0x004fe20002000000 */
[----:B------:R-:W-:Y:S05]  /*6710*/  YIELD ;  /* 0x0000000000007946 */ /* 0x000fea0003800000 */
[----:B------:R-:W-:-:S13]  /*6720*/  ISETP.NE.AND P0, PT, R26, R31, PT ;  /* 0x0000001f1a00720c */ /* 0x000fda0003f05270 */
[----:B------:R-:W-:Y:S05]  /*6730*/  @P0 BRA `(.L_x_555) ;  /* 0xfffffffc00ec0947 */ /* 0x000fea000383ffff */
.L_x_554:
        /* <DEDUP_REMOVED lines=15> */
.L_x_557:
        /* <DEDUP_REMOVED lines=59> */
.L_x_556:
        /* <DEDUP_REMOVED lines=34> */
.L_x_558:
        /* <DEDUP_REMOVED lines=18> */
.L_x_559:
        /* <DEDUP_REMOVED lines=9> */
.L_x_560:
[----:B------:R-:W-:Y:S05]  /*6fb0*/  BSYNC.RECONVERGENT B0 ;  /* 0x0000000000007941 */ /* 0x000fea0003800200 */
.L_x_553:
        /* <DEDUP_REMOVED lines=38> */
.L_x_561:
        /* <DEDUP_REMOVED lines=33> */
.L_x_563:
[----:B------:R-:W-:Y:S05]  /*7430*/  BSYNC.RECONVERGENT B0 ;  /* 0x0000000000007941 */ /* 0x000fea0003800200 */
.L_x_562:
        /* <DEDUP_REMOVED lines=25> */
.L_x_564:
        /* <DEDUP_REMOVED lines=21> */
.L_x_566:
[----:B------:R-:W-:Y:S05]  /*7720*/  BSYNC.RECONVERGENT B0 ;  /* 0x0000000000007941 */ /* 0x000fea0003800200 */
.L_x_565:
        /* <DEDUP_REMOVED lines=107> */
.L_x_567:
        /* <DEDUP_REMOVED lines=19> */
.L_x_569:
[----:B------:R-:W-:Y:S05]  /*7f10*/  BSYNC.RECONVERGENT B0 ;  /* 0x0000000000007941 */ /* 0x000fea0003800200 */
.L_x_568:
        /* <DEDUP_REMOVED lines=23> */
.L_x_570:
        /* <DEDUP_REMOVED lines=21> */
.L_x_572:
[----:B------:R-:W-:Y:S05]  /*81e0*/  BSYNC.RECONVERGENT B0 ;  /* 0x0000000000007941 */ /* 0x000fea0003800200 */
.L_x_571:
        /* <DEDUP_REMOVED lines=23> */
.L_x_573:
        /* <DEDUP_REMOVED lines=19> */
.L_x_575:
[----:B------:R-:W-:Y:S05]  /*8490*/  BSYNC.RECONVERGENT B0 ;  /* 0x0000000000007941 */ /* 0x000fea0003800200 */
.L_x_574:
        /* <DEDUP_REMOVED lines=23> */
.L_x_576:
        /* <DEDUP_REMOVED lines=21> */
.L_x_578:
[----:B------:R-:W-:Y:S05]  /*8760*/  BSYNC.RECONVERGENT B0 ;  /* 0x0000000000007941 */ /* 0x000fea0003800200 */
.L_x_577:
        /* <DEDUP_REMOVED lines=23> */
.L_x_579:
        /* <DEDUP_REMOVED lines=19> */
.L_x_581:
[----:B------:R-:W-:Y:S05]  /*8a10*/  BSYNC.RECONVERGENT B0 ;  /* 0x0000000000007941 */ /* 0x000fea0003800200 */
.L_x_580:
        /* <DEDUP_REMOVED lines=23> */
.L_x_582:
        /* <DEDUP_REMOVED lines=21> */
.L_x_584:
[----:B------:R-:W-:Y:S05]  /*8ce0*/  BSYNC.RECONVERGENT B0 ;  /* 0x0000000000007941 */ /* 0x000fea0003800200 */
.L_x_583:
        /* <DEDUP_REMOVED lines=23> */
.L_x_585:
        /* <DEDUP_REMOVED lines=18> */
.L_x_587:
[----:B------:R-:W-:Y:S05]  /*8f80*/  BSYNC.RECONVERGENT B0 ;  /* 0x0000000000007941 */ /* 0x000fea0003800200 */
.L_x_586:
        /* <DEDUP_REMOVED lines=75> */
.L_x_588:
        /* <DEDUP_REMOVED lines=18> */
.L_x_590:
[----:B------:R-:W-:Y:S05]  /*9560*/  BSYNC.RECONVERGENT B0 ;  /* 0x0000000000007941 */ /* 0x000fea0003800200 */
.L_x_589:
        /* <DEDUP_REMOVED lines=21> */
.L_x_591:
        /* <DEDUP_REMOVED lines=18> */
.L_x_593:
[----:B------:R-:W-:Y:S05]  /*97e0*/  BSYNC.RECONVERGENT B0 ;  /* 0x0000000000007941 */ /* 0x000fea0003800200 */
.L_x_592:
        /* <DEDUP_REMOVED lines=21> */
.L_x_594:
        /* <DEDUP_REMOVED lines=18> */
.L_x_596:
[----:B------:R-:W-:Y:S05]  /*9a60*/  BSYNC.RECONVERGENT B0 ;  /* 0x0000000000007941 */ /* 0x000fea0003800200 */
.L_x_595:
        /* <DEDUP_REMOVED lines=21> */
.L_x_597:
        /* <DEDUP_REMOVED lines=18> */
.L_x_599:
[----:B------:R-:W-:Y:S05]  /*9ce0*/  BSYNC.RECONVERGENT B0 ;  /* 0x0000000000007941 */ /* 0x000fea0003800200 */
.L_x_598:
        /* <DEDUP_REMOVED lines=21> */
.L_x_600:
        /* <DEDUP_REMOVED lines=18> */
.L_x_602:
[----:B------:R-:W-:Y:S05]  /*9f60*/  BSYNC.RECONVERGENT B0 ;  /* 0x0000000000007941 */ /* 0x000fea0003800200 */
.L_x_601:
        /* <DEDUP_REMOVED lines=21> */
.L_x_603:
        /* <DEDUP_REMOVED lines=18> */
.L_x_605:
[----:B------:R-:W-:Y:S05]  /*a1e0*/  BSYNC.RECONVERGENT B0 ;  /* 0x0000000000007941 */ /* 0x000fea0003800200 */
.L_x_604:
        /* <DEDUP_REMOVED lines=22> */
.L_x_606:
        /* <DEDUP_REMOVED lines=18> */
.L_x_608:
[----:B------:R-:W-:Y:S05]  /*a470*/  BSYNC.RECONVERGENT B0 ;  /* 0x0000000000007941 */ /* 0x000fea0003800200 */
.L_x_607:
[----:B------:R-:W5:Y:S01]  /*a480*/  LDCU UR4, c[0x0][0x410] ;  /* 0x00008200ff0477ac */ /* 0x000f620008000800 */
[----:B------:R-:W-:Y:S02]  /*a490*/  IADD3 R79, PT, PT, R82, R79, RZ ;  /* 0x0000004f524f7210 */ /* 0x000fe40007ffe0ff */
[----:B------:R-:W-:Y:S01]  /*a4a0*/  IADD3 R76, PT, PT, R76, 0x1, RZ ;  /* 0x000000014c4c7810 */ /* 0x000fe20007ffe0ff */
[----:B------:R-:W5:Y:S02]  /*a4b0*/  LDCU UR5, c[0x0][0x3e0] ;  /* 0x00007c00ff0577ac */ /* 0x000f640008000800 */
[----:B-----5:R-:W-:-:S06]  /*a4c0*/  UIMAD UR4, UR4, UR5, URZ ;  /* 0x00000005040472a4 */ /* 0x020fcc000f8e02ff */
[----:B------:R-:W-:-:S13]  /*a4d0*/  ISETP.GE.AND P0, PT, R79, UR4, PT ;  /* 0x000000044f007c0c */ /* 0x000fda000bf06270 */
[----:B------:R-:W-:Y:S05]  /*a4e0*/  @!P0 BRA `(.L_x_609) ;  /* 0xffffff5c001c8947 */ /* 0x000fea000383ffff */
.L_x_542:
        /* <DEDUP_REMOVED lines=16> */
.L_x_611:
[----:B------:R-:W-:Y:S05]  /*a5f0*/  BSYNC.RECONVERGENT B0 ;  /* 0x0000000000007941 */ /* 0x000fea0003800200 */
.L_x_610:
        /* <DEDUP_REMOVED lines=11> */
.L_x_613:
[----:B------:R-:W3:Y:S04]  /*a6b0*/  LDG.E.STRONG.GPU R5, desc[UR6][R2.64] ;  /* 0x0000000602057981 */ /* 0x000ee8000c1ef900 */
[----:B---3--:R-:W-:Y:S01]  /*a6c0*/  CCTL.IVALL ;  /* 0x00000000ff00798f */ /* 0x008fe20002000000 */
[----:B------:R-:W-:Y:S05]  /*a6d0*/  YIELD ;  /* 0x0000000000007946 */ /* 0x000fea0003800000 */
[----:B------:R-:W-:-:S13]  /*a6e0*/  ISETP.NE.AND P0, PT, R5, R0, PT ;  /* 0x000000000500720c */ /* 0x000fda0003f05270 */
[----:B------:R-:W-:Y:S05]  /*a6f0*/  @P0 BRA `(.L_x_613) ;  /* 0xfffffffc00ec0947 */ /* 0x000fea000383ffff */
.L_x_612:
        /* <DEDUP_REMOVED lines=76> */
.L_x_616:
        /* <DEDUP_REMOVED lines=24> */
[----:B----4-:R-:W-:Y:S01]  /*ad40*/  F2FP.F16.F32.PACK_AB R19, R15, R12 ;  /* 0x0000000c0f13723e */ /* 0x010fe200000000ff */
[----:B------:R0:W-:Y:S04]  /*ad50*/  STG.E desc[UR6][R8.64], R17 ;  /* 0x0000001108007986 */ /* 0x0001e8000c101906 */
[----:B------:R0:W-:Y:S01]  /*ad60*/  STG.E desc[UR6][R10.64], R19 ;  /* 0x000000130a007986 */ /* 0x0001e2000c101906 */
[----:B------:R-:W-:Y:S02]  /*ad70*/  IADD3 R20, P4, PT, R20, 0x700, RZ ;  /* 0x0000070014147810 */ /* 0x000fe40007f9e0ff */
[----:B------:R-:W-:-:S02]  /*ad80*/  IADD3.X R23, PT, PT, RZ, R23, RZ, P3, !PT ;  /* 0x00000017ff177210 */ /* 0x000fc40001ffe4ff */
[----:B------:R-:W-:Y:S01]  /*ad90*/  IADD3.X R21, PT, PT, RZ, R21, RZ, P4, !PT ;  /* 0x00000015ff157210 */ /* 0x000fe200027fe4ff */
[----:B------:R-:W-:Y:S08]  /*ada0*/  @P1 BRA `(.L_x_616) ;  /* 0xfffffffc00841947 */ /* 0x000ff0000383ffff */
.L_x_615:
[----:B------:R-:W-:Y:S05]  /*adb0*/  BSYNC.RECONVERGENT B0 ;  /* 0x0000000000007941 */ /* 0x000fea0003800200 */
.L_x_614:
        /* <DEDUP_REMOVED lines=10> */
.L_x_617:
        /* <DEDUP_REMOVED lines=21> */
[----:B--2---:R-:W-:Y:S02]  /*afb0*/  F2FP.F16.F32.PACK_AB R19, R7, R4 ;  /* 0x000000040713723e */ /* 0x004fe400000000ff */
[----:B------:R-:W-:-:S04]  /*afc0*/  LOP3.LUT R4, R26, 0x3, RZ, 0xc0, !PT ;  /* 0x000000031a047812 */ /* 0x000fc800078ec0ff */
        /* <DEDUP_REMOVED lines=64> */
.L_x_618:
        /* <DEDUP_REMOVED lines=11> */
.L_x_3415:


//--------------------- .text._Z35group_norm_nhwc_bwd_one_pass_kernelI11Fp16IOFp32WLi64ELi28ELi448EEv26Group_norm_nhwc_bwd_params --------------------------
	.section	.text._Z35group_norm_nhwc_bwd_one_pass_kernelI11Fp16IOFp32WLi64ELi28ELi448EEv26Group_norm_nhwc_bwd_params,"ax",@progbits
	.align	128
        .global         _Z35group_norm_nhwc_bwd_one_pass_kernelI11Fp16IOFp32WLi64ELi28ELi448EEv26Group_norm_nhwc_bwd_params
        .type           _Z35group_norm_nhwc_bwd_one_pass_kernelI11Fp16IOFp32WLi64ELi28ELi448EEv26Group_norm_nhwc_bwd_params,@function
        .size           _Z35group_norm_nhwc_bwd_one_pass_kernelI11Fp16IOFp32WLi64ELi28ELi448EEv26Group_norm_nhwc_bwd_params,(.L_x_3416 - _Z35group_norm_nhwc_bwd_one_pass_kernelI11Fp16IOFp32WLi64ELi28ELi448EEv26Group_norm_nhwc_bwd_params)
        .other          _Z35group_norm_nhwc_bwd_one_pass_kernelI11Fp16IOFp32WLi64ELi28ELi448EEv26Group_norm_nhwc_bwd_params,@"STO_CUDA_ENTRY STV_DEFAULT"
_Z35group_norm_nhwc_bwd_one_pass_kernelI11Fp16IOFp32WLi64ELi28ELi448EEv26Group_norm_nhwc_bwd_params:
.text._Z35group_norm_nhwc_bwd_one_pass_kernelI11Fp16IOFp32WLi64ELi28ELi448EEv26Group_norm_nhwc_bwd_params:
        /* <DEDUP_REMOVED lines=52> */
.L_x_644:
[----:B0-----:R-:W0:Y:S01]  /*0340*/  LDC R12, c[0x0][0x410] ;  /* 0x00010400ff0c7b82 */ /* 0x001e220000000800 */
[----:B------:R-:W1:Y:S01]  /*0350*/  LDCU.64 UR6, c[0x0][0x3b8] ;  /* 0x00007700ff0677ac */ /* 0x000e620008000a00 */
[----:B------:R-:W-:Y:S01]  /*0360*/  ISETP.LE.AND P1, PT, RZ, UR17, PT ;  /* 0x00000011ff007c0c */ /* 0x000fe2000bf23270 */
[----:B------:R-:W2:Y:S01]  /*0370*/  LDCU.128 UR20, c[0x0][0x400] ;  /* 0x00008000ff1477ac */ /* 0x000ea20008000c00 */
[----:B------:R-:W-:-:S04]  /*0380*/  CS2R R26, SRZ ;  /* 0x00000000001a7805 */ /* 0x000fc8000001ff00 */
[----:B------:R-:W3:Y:S01]  /*0390*/  LDC.64 R18, c[0x0][0x3a8] ;  /* 0x0000ea00ff127b82 */ /* 0x000ee20000000a00 */
[----:B-1----:R-:W-:Y:S01]  /*03a0*/  UIMAD.WIDE UR6, UR17, 0x8, UR6 ;  /* 0x00000008110678a5 */ /* 0x002fe2000f8e0206 */
[----:B--2---:R-:W-:Y:S02]  /*03b0*/  ISETP.GE.U32.AND P0, PT, R31, UR20, PT ;  /* 0x000000141f007c0c */ /* 0x004fe4000bf06070 */
[----:B0-----:R-:W-:Y:S02]  /*03c0*/  IABS R9, R12 ;  /* 0x0000000c00097213 */ /* 0x001fe40000000000 */
[----:B------:R-:W-:Y:S02]  /*03d0*/  ISETP.GE.AND.EX P0, PT, R3, UR21, PT, P0 ;  /* 0x0000001503007c0c */ /* 0x000fe4000bf06300 */
[----:B------:R-:W0:Y:S08]  /*03e0*/  I2F.RP R8, R9 ;  /* 0x0000000900087306 */ /* 0x000e300000209400 */
[----:B0-----:R-:W0:Y:S02]  /*03f0*/  MUFU.RCP R8, R8 ;  /* 0x0000000800087308 */ /* 0x001e240000001000 */
[----:B0-----:R-:W-:-:S06]  /*0400*/  IADD3 R6, PT, PT, R8, 0xffffffe, RZ ;  /* 0x0ffffffe08067810 */ /* 0x001fcc0007ffe0ff */
[----:B------:R0:W1:Y:S02]  /*0410*/  F2I.FTZ.U32.TRUNC.NTZ R7, R6 ;  /* 0x0000000600077305 */ /* 0x000064000021f000 */
[----:B0-----:R-:W-:Y:S01]  /*0420*/  HFMA2 R6, -RZ, RZ, 0, 0 ;  /* 0x00000000ff067431 */ /* 0x001fe200000001ff */
[----:B-1----:R-:W-:-:S05]  /*0430*/  IADD3 R10, PT, PT, RZ, -R7, RZ ;  /* 0x80000007ff0a7210 */ /* 0x002fca0007ffe0ff */
[----:B------:R-:W-:Y:S01]  /*0440*/  IMAD R11, R10, R9, RZ ;  /* 0x000000090a0b7224 */ /* 0x000fe200078e02ff */
[----:B------:R-:W-:-:S03]  /*0450*/  IABS R10, UR17 ;  /* 0x00000011000a7c13 */ /* 0x000fc60008000000 */
[----:B------:R-:W-:Y:S01]  /*0460*/  IMAD.HI.U32 R7, R7, R11, R6 ;  /* 0x0000000b07077227 */ /* 0x000fe200078e0006 */
[----:B------:R-:W-:Y:S02]  /*0470*/  MOV R11, UR7 ;  /* 0x00000007000b7c02 */ /* 0x000fe40008000f00 */
[----:B------:R-:W-:-:S03]  /*0480*/  LOP3.LUT R6, R12, UR17, RZ, 0x3c, !PT ;  /* 0x000000110c067c12 */ /* 0x000fc6000f8e3cff */
[----:B------:R-:W-:Y:S01]  /*0490*/  IMAD.HI.U32 R7, R7, R10, RZ ;  /* 0x0000000a07077227 */ /* 0x000fe200078e00ff */
[----:B------:R-:W-:-:S04]  /*04a0*/  ISETP.GE.AND P2, PT, R6, RZ, PT ;  /* 0x000000ff0600720c */ /* 0x000fc80003f46270 */
[----:B------:R-:W-:-:S05]  /*04b0*/  IADD3 R8, PT, PT, -R7, RZ, RZ ;  /* 0x000000ff07087210 */ /* 0x000fca0007ffe1ff */
[----:B------:R-:W-:Y:S01]  /*04c0*/  IMAD R8, R9, R8, R10 ;  /* 0x0000000809087224 */ /* 0x000fe200078e020a */
[----:B------:R-:W-:-:S04]  /*04d0*/  MOV R10, UR6 ;  /* 0x00000006000a7c02 */ /* 0x000fc80008000f00 */
[----:B------:R-:W-:Y:S02]  /*04e0*/  ISETP.GT.U32.AND P4, PT, R9, R8, PT ;  /* 0x000000080900720c */ /* 0x000fe40003f84070 */
[----:B------:R-:W2:Y:S11]  /*04f0*/  LDG.E.64 R10, desc[UR26][R10.64] ;  /* 0x0000001a0a0a7981 */ /* 0x000eb6000c1e1b00 */
[----:B------:R-:W-:-:S02]  /*0500*/  @!P4 IADD3 R8, PT, PT, R8, -R9, RZ ;  /* 0x800000090808c210 */ /* 0x000fc40007ffe0ff */
        /* <DEDUP_REMOVED lines=9> */
[----:B------:R-:W0:Y:S01]  /*05a0*/  @!P0 LDC.64 R12, c[0x0][0x3f8] ;  /* 0x0000fe00ff0c8b82 */ /* 0x000e220000000a00 */
        /* <DEDUP_REMOVED lines=8> */
[----:B------:R-:W-:-:S02]  /*0630*/  IMAD R8, R6, UR22, RZ ;  /* 0x0000001606087c24 */ /* 0x000fc4000f8e02ff */
[----:B------:R-:W1:Y:S01]  /*0640*/  @!P0 LDC.64 R6, c[0x0][0x3a0] ;  /* 0x0000e800ff068b82 */ /* 0x000e620000000a00 */
[----:B------:R-:W-:Y:S01]  /*0650*/  LEA.HI.X.SX32 R35, R21, RZ, 0x1, P2 ;  /* 0x000000ff15237211 */ /* 0x000fe200010f0eff */
[C---:B------:R-:W-:Y:S02]  /*0660*/  IMAD R37, R9.reuse, UR23, R8 ;  /* 0x0000001709257c24 */ /* 0x040fe4000f8e0208 */
[----:B------:R-:W-:-:S04]  /*0670*/  IMAD.WIDE.U32 R34, R9, UR22, R34 ;  /* 0x0000001609227c25 */ /* 0x000fc8000f8e0022 */
[----:B------:R-:W4:Y:S01]  /*0680*/  @!P1 LDC.64 R14, c[0x0][0x3f8] ;  /* 0x0000fe00ff0e9b82 */ /* 0x000f220000000a00 */
[----:B0-----:R-:W-:Y:S01]  /*0690*/  @!P0 IMAD R8, R3, R12, RZ ;  /* 0x0000000c03088224 */ /* 0x001fe200078e02ff */
[----:B------:R-:W-:Y:S02]  /*06a0*/  IADD3 R37, PT, PT, R35, R37, RZ ;  /* 0x0000002523257210 */ /* 0x000fe40007ffe0ff */
[----:B------:R-:W-:Y:S01]  /*06b0*/  @!P0 MOV R36, R34 ;  /* 0x0000002200248202 */ /* 0x000fe20000000f00 */
[----:B------:R-:W-:-:S04]  /*06c0*/  @!P0 IMAD R9, R31, R13, R8 ;  /* 0x0000000d1f098224 */ /* 0x000fc800078e0208 */
[----:B------:R-:W-:Y:S01]  /*06d0*/  @!P0 IMAD.WIDE.U32 R12, R31, R12, R36 ;  /* 0x0000000c1f0c8225 */ /* 0x000fe200078e0024 */
[----:B------:R-:W-:-:S04]  /*06e0*/  ISETP.NE.AND P2, PT, RZ, UR30, PT ;  /* 0x0000001eff007c0c */ /* 0x000fc8000bf45270 */
[----:B------:R-:W-:Y:S02]  /*06f0*/  @!P0 IADD3 R13, PT, PT, R13, R9, RZ ;  /* 0x000000090d0d8210 */ /* 0x000fe40007ffe0ff */
[C---:B------:R-:W-:Y:S01]  /*0700*/  @!P0 SHF.L.U32 R25, R12.reuse, 0x1, RZ ;  /* 0x000000010c198819 */ /* 0x040fe200000006ff */
[----:B------:R-:W0:Y:S01]  /*0710*/  @!P0 LDC.64 R8, c[0x0][0x398] ;  /* 0x0000e600ff088b82 */ /* 0x000e220000000a00 */
[----:B------:R-:W-:Y:S02]  /*0720*/  @!P0 SHF.L.U64.HI R20, R12, 0x1, R13 ;  /* 0x000000010c148819 */ /* 0x000fe4000001020d */
[----:B-1----:R-:W-:-:S04]  /*0730*/  @!P0 IADD3 R16, P3, PT, R25, R6, RZ ;  /* 0x0000000619108210 */ /* 0x002fc80007f7e0ff */
[----:B------:R-:W-:Y:S01]  /*0740*/  @!P0 IADD3.X R17, PT, PT, R20, R7, RZ, P3, !PT ;  /* 0x0000000714118210 */ /* 0x000fe20001ffe4ff */
[----:B------:R-:W1:Y:S01]  /*0750*/  @!P1 LDC.64 R12, c[0x0][0x398] ;  /* 0x0000e600ff0c9b82 */ /* 0x000e620000000a00 */
[----:B----4-:R-:W-:-:S03]  /*0760*/  @!P1 IMAD R22, R5, R14, RZ ;  /* 0x0000000e05169224 */ /* 0x010fc600078e02ff */
[----:B------:R4:W5:Y:S04]  /*0770*/  @!P0 LDG.E R27, desc[UR26][R16.64] ;  /* 0x0000001a101b8981 */ /* 0x000968000c1e1900 */
[----:B------:R-:W3:Y:S01]  /*0780*/  @!P1 LDC.64 R6, c[0x0][0x3a0] ;  /* 0x0000e800ff069b82 */ /* 0x000ee20000000a00 */
[----:B------:R-:W-:Y:S01]  /*0790*/  @!P1 IMAD R15, R28, R15, R22 ;  /* 0x0000000f1c0f9224 */ /* 0x000fe200078e0216 */
[----:B------:R-:W-:Y:S02]  /*07a0*/  @!P1 MOV R22, R34 ;  /* 0x0000002200169202 */ /* 0x000fe40000000f00 */
[----:B------:R-:W-:-:S04]  /*07b0*/  @!P1 MOV R23, R37 ;  /* 0x0000002500179202 */ /* 0x000fc80000000f00 */
[----:B----4-:R-:W4:Y:S01]  /*07c0*/  @P2 LDC.64 R16, c[0x0][0x3b0] ;  /* 0x0000ec00ff102b82 */ /* 0x010f220000000a00 */
[----:B------:R-:W-:Y:S01]  /*07d0*/  @!P1 IMAD.WIDE.U32 R22, R28, R14, R22 ;  /* 0x0000000e1c169225 */ /* 0x000fe200078e0016 */
[----:B0-----:R-:W-:-:S04]  /*07e0*/  @!P0 IADD3 R8, P3, PT, R25, R8, RZ ;  /* 0x0000000819088210 */ /* 0x001fc80007f7e0ff */
[----:B------:R-:W-:Y:S02]  /*07f0*/  @!P1 IADD3 R23, PT, PT, R23, R15, RZ ;  /* 0x0000000f17179210 */ /* 0x000fe40007ffe0ff */
[----:B------:R-:W-:Y:S02]  /*0800*/  @!P1 SHF.L.U32 R15, R22, 0x1, RZ ;  /* 0x00000001160f9819 */ /* 0x000fe400000006ff */
[----:B------:R-:W-:Y:S02]  /*0810*/  @!P0 IADD3.X R9, PT, PT, R20, R9, RZ, P3, !PT ;  /* 0x0000000914098210 */ /* 0x000fe40001ffe4ff */
[----:B------:R-:W-:Y:S02]  /*0820*/  @!P1 SHF.L.U64.HI R22, R22, 0x1, R23 ;  /* 0x0000000116169819 */ /* 0x000fe40000010217 */
[----:B------:R-:W-:Y:S01]  /*0830*/  IADD3 R21, PT, PT, R21, R0, RZ ;  /* 0x0000000015157210 */ /* 0x000fe20007ffe0ff */
[----:B------:R0:W5:Y:S01]  /*0840*/  @!P0 LDG.E R26, desc[UR26][R8.64] ;  /* 0x0000001a081a8981 */ /* 0x000162000c1e1900 */
[----:B---3--:R-:W-:-:S02]  /*0850*/  @!P1 IADD3 R14, P3, PT, R15, R6, RZ ;  /* 0x000000060f0e9210 */ /* 0x008fc40007f7e0ff */
[----:B-1----:R-:W-:Y:S02]  /*0860*/  @!P1 IADD3 R12, P4, PT, R15, R12, RZ ;  /* 0x0000000c0f0c9210 */ /* 0x002fe40007f9e0ff */
[----:B------:R-:W-:Y:S02]  /*0870*/  @!P1 IADD3.X R15, PT, PT, R22, R7, RZ, P3, !PT ;  /* 0x00000007160f9210 */ /* 0x000fe40001ffe4ff */
[----:B------:R-:W-:Y:S01]  /*0880*/  CS2R R6, SRZ ;  /* 0x0000000000067805 */ /* 0x000fe2000001ff00 */
[----:B------:R-:W-:-:S04]  /*0890*/  IMAD.WIDE R18, R21, 0x4, R18 ;  /* 0x0000000415127825 */ /* 0x000fc800078e0212 */
[----:B----4-:R-:W-:Y:S01]  /*08a0*/  @P2 IMAD.WIDE R16, R21, 0x4, R16 ;  /* 0x0000000415102825 */ /* 0x010fe200078e0210 */
[----:B------:R0:W5:Y:S04]  /*08b0*/  LDG.E.64 R8, desc[UR26][R18.64] ;  /* 0x0000001a12087981 */ /* 0x000168000c1e1b00 */
[----:B------:R0:W5:Y:S01]  /*08c0*/  @P2 LDG.E.64 R6, desc[UR26][R16.64] ;  /* 0x0000001a10062981 */ /* 0x000162000c1e1b00 */
[----:B------:R-:W-:Y:S02]  /*08d0*/  CS2R R24, SRZ ;  /* 0x0000000000187805 */ /* 0x000fe4000001ff00 */
[----:B------:R-:W-:-:S04]  /*08e0*/  @!P1 IADD3.X R13, PT, PT, R22, R13, RZ, P4, !PT ;  /* 0x0000000d160d9210 */ /* 0x000fc800027fe4ff */
[----:B------:R0:W5:Y:S04]  /*08f0*/  @!P1 LDG.E R25, desc[UR26][R14.64] ;  /* 0x0000001a0e199981 */ /* 0x000168000c1e1900 */
[----:B------:R0:W5:Y:S01]  /*0900*/  @!P1 LDG.E R24, desc[UR26][R12.64] ;  /* 0x0000001a0c189981 */ /* 0x000162000c1e1900 */
[----:B------:R-:W-:Y:S01]  /*0910*/  UISETP.NE.AND UP2, UPT, UR30, URZ, UPT ;  /* 0x000000ff1e00728c */ /* 0x000fe2000bf45270 */
[----:B------:R-:W-:Y:S01]  /*0920*/  UMOV UR36, 0x3f800000 ;  /* 0x3f80000000247882 */ /* 0x000fe20000000000 */
        /* <DEDUP_REMOVED lines=8> */
[----:B------:R-:W1:Y:S02]  /*09b0*/  @P1 MUFU.RSQ R10, R10 ;  /* 0x0000000a000a1308 */ /* 0x000e640000001400 */
[----:B-1----:R-:W-:-:S13]  /*09c0*/  @P1 R2UR UR6, R10 ;  /* 0x000000000a0612ca */ /* 0x002fda00000e0000 */
[----:B------:R-:W-:Y:S01]  /*09d0*/  @UP1 UMOV UR36, UR6 ;  /* 0x0000000600241c82 */ /* 0x000fe20008000000 */
[----:B0-----:R-:W-:Y:S05]  /*09e0*/  BRA.U UP2, `(.L_x_620) ;  /* 0x0000000102947547 */ /* 0x001fea000b800000 */
[--C-:B-----5:R-:W-:Y:S02]  /*09f0*/  HADD2.F32 R12, -RZ, R27.reuse.H0_H0 ;  /* 0x2000001bff0c7230 */ /* 0x120fe40000004100 */
[--C-:B------:R-:W-:Y:S02]  /*0a00*/  HADD2.F32 R11, -RZ, R26.reuse.H0_H0 ;  /* 0x2000001aff0b7230 */ /* 0x100fe40000004100 */
[----:B------:R-:W-:Y:S02]  /*0a10*/  HADD2.F32 R13, -RZ, R27.H1_H1 ;  /* 0x3000001bff0d7230 */ /* 0x000fe40000004100 */
[----:B------:R-:W-:Y:S01]  /*0a20*/  FADD.FTZ R12, R12, -UR42 ;  /* 0x8000002a0c0c7e21 */ /* 0x000fe20008010000 */
[----:B------:R-:W-:Y:S02]  /*0a30*/  HADD2.F32 R10, -RZ, R26.H1_H1 ;  /* 0x3000001aff0a7230 */ /* 0x000fe40000004100 */
[----:B------:R-:W-:Y:S01]  /*0a40*/  FMUL.FTZ R15, R8, R11 ;  /* 0x0000000b080f7220 */ /* 0x000fe20000410000 */
[----:B------:R-:W-:-:S02]  /*0a50*/  HADD2.F32 R18, -RZ, R25.H0_H0 ;  /* 0x20000019ff127230 */ /* 0x000fc40000004100 */
[----:B------:R-:W-:Y:S01]  /*0a60*/  FADD.FTZ R13, R13, -UR42 ;  /* 0x8000002a0d0d7e21 */ /* 0x000fe20008010000 */
[----:B------:R-:W-:Y:S01]  /*0a70*/  FMUL.FTZ R12, R12, UR36 ;  /* 0x000000240c0c7c20 */ /* 0x000fe20008410000 */
[----:B------:R-:W-:Y:S01]  /*0a80*/  FMUL.FTZ R14, R9, R10 ;  /* 0x0000000a090e7220 */ /* 0x000fe20000410000 */
[----:B------:R-:W-:Y:S01]  /*0a90*/  FADD.FTZ R17, RZ, R15 ;  /* 0x0000000fff117221 */ /* 0x000fe20000010000 */
[----:B------:R-:W-:Y:S01]  /*0aa0*/  FMUL.FTZ R13, R13, UR36 ;  /* 0x000000240d0d7c20 */ /* 0x000fe20008410000 */
[----:B------:R-:W-:Y:S01]  /*0ab0*/  FFMA.FTZ R16, R12, R15, RZ ;  /* 0x0000000f0c107223 */ /* 0x000fe200000100ff */
[----:B------:R-:W-:Y:S02]  /*0ac0*/  HADD2.F32 R15, -RZ, R24.H0_H0 ;  /* 0x20000018ff0f7230 */ /* 0x000fe40000004100 */
[----:B------:R-:W-:Y:S01]  /*0ad0*/  FADD.FTZ R19, R14, R17 ;  /* 0x000000110e137221 */ /* 0x000fe20000010000 */
[----:B------:R-:W-:Y:S01]  /*0ae0*/  FADD.FTZ R18, R18, -UR42 ;  /* 0x8000002a12127e21 */ /* 0x000fe20008010000 */
[----:B------:R-:W-:Y:S01]  /*0af0*/  FFMA.FTZ R17, R13, R14, R16 ;  /* 0x0000000e0d117223 */ /* 0x000fe20000010010 */
[----:B------:R-:W-:-:S02]  /*0b00*/  HADD2.F32 R14, -RZ, R25.H1_H1 ;  /* 0x30000019ff0e7230 */ /* 0x000fc40000004100 */
[----:B------:R-:W-:Y:S01]  /*0b10*/  FMUL.FTZ R16, R8, R15 ;  /* 0x0000000f08107220 */ /* 0x000fe20000410000 */
[----:B------:R-:W-:Y:S01]  /*0b20*/  FMUL.FTZ R20, R18, UR36 ;  /* 0x0000002412147c20 */ /* 0x000fe20008410000 */
[----:B------:R-:W-:Y:S02]  /*0b30*/  HADD2.F32 R18, -RZ, R24.H1_H1 ;  /* 0x30000018ff127230 */ /* 0x000fe40000004100 */
[----:B------:R-:W-:Y:S01]  /*0b40*/  FFMA.FTZ R12, R11, R12, RZ ;  /* 0x0000000c0b0c7223 */ /* 0x000fe200000100ff */
[----:B------:R-:W-:Y:S01]  /*0b50*/  FADD.FTZ R14, R14, -UR42 ;  /* 0x8000002a0e0e7e21 */ /* 0x000fe20008010000 */
[----:B------:R-:W-:Y:S01]  /*0b60*/  FADD.FTZ R21, R19, R16 ;  /* 0x0000001013157221 */ /* 0x000fe20000010000 */
[----:B------:R-:W-:Y:S01]  /*0b70*/  FFMA.FTZ R22, R20, R16, R17 ;  /* 0x0000001014167223 */ /* 0x000fe20000010011 */
[----:B------:R-:W-:Y:S01]  /*0b80*/  FMUL.FTZ R16, R9, R18 ;  /* 0x0000001209107220 */ /* 0x000fe20000410000 */
[----:B------:R-:W-:Y:S01]  /*0b90*/  FMUL.FTZ R19, R14, UR36 ;  /* 0x000000240e137c20 */ /* 0x000fe20008410000 */
[----:B------:R-:W-:Y:S01]  /*0ba0*/  FADD.FTZ R14, RZ, R11 ;  /* 0x0000000bff0e7221 */ /* 0x000fe20000010000 */
[----:B------:R-:W-:Y:S01]  /*0bb0*/  FFMA.FTZ R13, R10, R13, RZ ;  /* 0x0000000d0a0d7223 */ /* 0x000fe200000100ff */
[----:B------:R-:W-:Y:S01]  /*0bc0*/  FADD.FTZ R11, RZ, R10 ;  /* 0x0000000aff0b7221 */ /* 0x000fe20000010000 */
[----:B------:R-:W-:Y:S01]  /*0bd0*/  FADD.FTZ R17, R16, R21 ;  /* 0x0000001510117221 */ /* 0x000fe20000010000 */
[C---:B------:R-:W-:Y:S01]  /*0be0*/  FADD.FTZ R14, R15.reuse, R14 ;  /* 0x0000000e0f0e7221 */ /* 0x040fe20000010000 */
[----:B------:R-:W-:Y:S01]  /*0bf0*/  FFMA.FTZ R12, R15, R20, R12 ;  /* 0x000000140f0c7223 */ /* 0x000fe2000001000c */
[----:B------:R-:W-:Y:S01]  /*0c00*/  FFMA.FTZ R16, R19, R16, R22 ;  /* 0x0000001013107223 */ /* 0x000fe20000010016 */
[C---:B------:R-:W-:Y:S01]  /*0c10*/  FADD.FTZ R15, R18.reuse, R11 ;  /* 0x0000000b120f7221 */ /* 0x040fe20000010000 */
[----:B------:R-:W-:Y:S01]  /*0c20*/  FFMA.FTZ R13, R18, R19, R13 ;  /* 0x00000013120d7223 */ /* 0x000fe2000001000d */
[----:B------:R-:W-:Y:S06]  /*0c30*/  BRA `(.L_x_621) ;  /* 0x0000000400207947 */ /* 0x000fec0003800000 */
.L_x_620:
[----:B-----5:R-:W-:Y:S02]  /*0c40*/  HADD2.F32 R10, -RZ, R27.H0_H0 ;  /* 0x2000001bff0a7230 */ /* 0x020fe40000004100 */
[--C-:B------:R-:W-:Y:S02]  /*0c50*/  HADD2.F32 R12, -RZ, R25.reuse.H0_H0 ;  /* 0x20000019ff0c7230 */ /* 0x100fe40000004100 */
[----:B------:R-:W-:Y:S02]  /*0c60*/  HADD2.F32 R18, -RZ, R25.H1_H1 ;  /* 0x30000019ff127230 */ /* 0x000fe40000004100 */
[----:B------:R-:W-:Y:S01]  /*0c70*/  FADD.FTZ R10, R10, -UR42 ;  /* 0x8000002a0a0a7e21 */ /* 0x000fe20008010000 */
[----:B------:R-:W-:-:S03]  /*0c80*/  FADD.FTZ R12, R12, -UR42 ;  /* 0x8000002a0c0c7e21 */ /* 0x000fc60008010000 */
[----:B------:R-:W-:Y:S01]  /*0c90*/  FMUL.FTZ R11, R10, UR36 ;  /* 0x000000240a0b7c20 */ /* 0x000fe20008410000 */
[----:B------:R-:W-:Y:S02]  /*0ca0*/  HADD2.F32 R10, -RZ, R27.H1_H1 ;  /* 0x3000001bff0a7230 */ /* 0x000fe40000004100 */
[----:B------:R-:W-:Y:S01]  /*0cb0*/  FMUL.FTZ R13, R12, UR36 ;  /* 0x000000240c0d7c20 */ /* 0x000fe20008410000 */
[----:B------:R-:W-:Y:S01]  /*0cc0*/  FADD.FTZ R18, R18, -UR42 ;  /* 0x8000002a12127e21 */ /* 0x000fe20008010000 */
[--C-:B------:R-:W-:Y:S01]  /*0cd0*/  FFMA.FTZ R17, R8, R11, R6.reuse ;  /* 0x0000000b08117223 */ /* 0x100fe20000010006 */
[----:B------:R-:W-:Y:S01]  /*0ce0*/  FADD.FTZ R10, R10, -UR42 ;  /* 0x8000002a0a0a7e21 */ /* 0x000fe20008010000 */
[----:B------:R-:W-:Y:S02]  /*0cf0*/  FFMA.FTZ R12, R8, R13, R6 ;  /* 0x0000000d080c7223 */ /* 0x000fe40000010006 */
[----:B------:R-:W-:Y:S01]  /*0d00*/  FMUL.FTZ R14, R17, -1.4426950216293334961 ;  /* 0xbfb8aa3b110e7820 */ /* 0x000fe20000410000 */
[----:B------:R-:W-:Y:S01]  /*0d10*/  FMUL.FTZ R18, R18, UR36 ;  /* 0x0000002412127c20 */ /* 0x000fe20008410000 */
[----:B------:R-:W-:Y:S01]  /*0d20*/  FMUL.FTZ R10, R10, UR36 ;  /* 0x000000240a0a7c20 */ /* 0x000fe20008410000 */
[----:B------:R-:W-:-:S03]  /*0d30*/  FMUL.FTZ R16, R12, -1.4426950216293334961 ;  /* 0xbfb8aa3b0c107820 */ /* 0x000fc60000410000 */
[----:B------:R-:W0:Y:S01]  /*0d40*/  MUFU.EX2 R14, R14 ;  /* 0x0000000e000e7308 */ /* 0x000e220000000800 */
[----:B------:R-:W-:-:S03]  /*0d50*/  FFMA.FTZ R19, R9, R10, R7 ;  /* 0x0000000a09137223 */ /* 0x000fc60000010007 */
[----:B------:R-:W1:Y:S01]  /*0d60*/  MUFU.EX2 R16, R16 ;  /* 0x0000001000107308 */ /* 0x000e620000000800 */
[----:B------:R-:W-:-:S06]  /*0d70*/  FMUL.FTZ R15, R19, -1.4426950216293334961 ;  /* 0xbfb8aa3b130f7820 */ /* 0x000fcc0000410000 */
[----:B------:R-:W2:Y:S01]  /*0d80*/  MUFU.EX2 R15, R15 ;  /* 0x0000000f000f7308 */ /* 0x000ea20000000800 */
[----:B0-----:R-:W-:Y:S01]  /*0d90*/  FADD.FTZ R21, R14, 1 ;  /* 0x3f8000000e157421 */ /* 0x001fe20000010000 */
[----:B------:R-:W-:Y:S01]  /*0da0*/  FFMA.FTZ R14, R9, R18, R7 ;  /* 0x00000012090e7223 */ /* 0x000fe20000010007 */
[----:B-1----:R-:W-:-:S04]  /*0db0*/  FADD.FTZ R32, R16, 1 ;  /* 0x3f80000010207421 */ /* 0x002fc80000010000 */
[----:B------:R-:W0:Y:S01]  /*0dc0*/  MUFU.RCP R21, R21 ;  /* 0x0000001500157308 */ /* 0x000e220000001000 */
[----:B--2---:R-:W-:-:S07]  /*0dd0*/  FADD.FTZ R23, R15, 1 ;  /* 0x3f8000000f177421 */ /* 0x004fce0000010000 */
[----:B------:R-:W-:Y:S08]  /*0de0*/  MUFU.RCP R16, R32 ;  /* 0x0000002000107308 */ /* 0x000ff00000001000 */
[----:B------:R1:W2:Y:S01]  /*0df0*/  MUFU.RCP R15, R23 ;  /* 0x00000017000f7308 */ /* 0x0002a20000001000 */
[----:B0-----:R-:W-:-:S04]  /*0e00*/  FADD.FTZ R22, -R21, 1 ;  /* 0x3f80000015167421 */ /* 0x001fc80000010100 */
[----:B------:R-:W-:Y:S01]  /*0e10*/  FFMA.FTZ R17, R17, R22, 1 ;  /* 0x3f80000011117423 */ /* 0x000fe20000010016 */
[----:B------:R-:W-:Y:S02]  /*0e20*/  HADD2.F32 R22, -RZ, R26.H0_H0 ;  /* 0x2000001aff167230 */ /* 0x000fe40000004100 */
[----:B-1----:R-:W-:-:S03]  /*0e30*/  FMUL.FTZ R23, R14, -1.4426950216293334961 ;  /* 0xbfb8aa3b0e177820 */ /* 0x002fc60000410000 */
[----:B------:R-:W-:Y:S01]  /*0e40*/  FMUL.FTZ R22, R22, R21 ;  /* 0x0000001516167220 */ /* 0x000fe20000410000 */
[----:B------:R0:W1:Y:S02]  /*0e50*/  MUFU.EX2 R20, R23 ;  /* 0x0000001700147308 */ /* 0x0000640000000800 */
[----:B0-----:R-:W-:Y:S02]  /*0e60*/  HADD2.F32 R23, -RZ, R26.H1_H1 ;  /* 0x3000001aff177230 */ /* 0x001fe40000004100 */
[----:B-1----:R-:W-:Y:S01]  /*0e70*/  FADD.FTZ R21, R20, 1 ;  /* 0x3f80000014157421 */ /* 0x002fe20000010000 */
[----:B--2---:R-:W-:-:S04]  /*0e80*/  FADD.FTZ R20, -R15, 1 ;  /* 0x3f8000000f147421 */ /* 0x004fc80000010100 */
[----:B------:R-:W-:Y:S02]  /*0e90*/  FFMA.FTZ R20, R19, R20, 1 ;  /* 0x3f80000013147423 */ /* 0x000fe40000010014 */
[----:B------:R0:W1:Y:S02]  /*0ea0*/  MUFU.RCP R19, R21 ;  /* 0x0000001500137308 */ /* 0x0000640000001000 */
[----:B0-----:R-:W-:Y:S01]  /*0eb0*/  FMUL.FTZ R21, R23, R15 ;  /* 0x0000000f17157220 */ /* 0x001fe20000410000 */
[----:B------:R-:W-:Y:S01]  /*0ec0*/  FMUL.FTZ R15, R22, R17 ;  /* 0x00000011160f7220 */ /* 0x000fe20000410000 */
[--C-:B------:R-:W-:Y:S02]  /*0ed0*/  HADD2.F32 R23, -RZ, R24.reuse.H0_H0 ;  /* 0x20000018ff177230 */ /* 0x100fe40000004100 */
[----:B------:R-:W-:Y:S01]  /*0ee0*/  FADD.FTZ R17, -R16, 1 ;  /* 0x3f80000010117421 */ /* 0x000fe20000010100 */
[----:B------:R-:W-:Y:S02]  /*0ef0*/  HADD2.F32 R22, -RZ, R24.H1_H1 ;  /* 0x30000018ff167230 */ /* 0x000fe40000004100 */
[----:B------:R-:W-:Y:S01]  /*0f00*/  FMUL.FTZ R20, R21, R20 ;  /* 0x0000001415147220 */ /* 0x000fe20000410000 */
[----:B------:R-:W-:Y:S01]  /*0f10*/  FFMA.FTZ R12, R12, R17, 1 ;  /* 0x3f8000000c0c7423 */ /* 0x000fe20000010011 */
[----:B------:R-:W-:Y:S01]  /*0f20*/  FMUL.FTZ R17, R23, R16 ;  /* 0x0000001017117220 */ /* 0x000fe20000410000 */
[----:B-1----:R-:W-:Y:S01]  /*0f30*/  FADD.FTZ R23, -R19, 1 ;  /* 0x3f80000013177421 */ /* 0x002fe20000010100 */
[----:B------:R-:W-:-:S03]  /*0f40*/  FMUL.FTZ R19, R22, R19 ;  /* 0x0000001316137220 */ /* 0x000fc60000410000 */
[----:B------:R-:W-:Y:S01]  /*0f50*/  FFMA.FTZ R16, R14, R23, 1 ;  /* 0x3f8000000e107423 */ /* 0x000fe20000010017 */
[----:B------:R-:W-:Y:S01]  /*0f60*/  FMUL.FTZ R14, R17, R12 ;  /* 0x0000000c110e7220 */ /* 0x000fe20000410000 */
[----:B------:R-:W-:Y:S01]  /*0f70*/  FMUL.FTZ R12, R8, R15 ;  /* 0x0000000f080c7220 */ /* 0x000fe20000410000 */
[----:B------:R-:W-:Y:S01]  /*0f80*/  FMUL.FTZ R17, R9, R20 ;  /* 0x0000001409117220 */ /* 0x000fe20000410000 */
[----:B------:R-:W-:Y:S02]  /*0f90*/  FMUL.FTZ R19, R19, R16 ;  /* 0x0000001013137220 */ /* 0x000fe40000410000 */
[----:B------:R-:W-:Y:S01]  /*0fa0*/  FFMA.FTZ R21, R11, R12, RZ ;  /* 0x0000000c0b157223 */ /* 0x000fe200000100ff */
[----:B------:R-:W-:-:S03]  /*0fb0*/  FADD.FTZ R16, RZ, R12 ;  /* 0x0000000cff107221 */ /* 0x000fc60000010000 */
[----:B------:R-:W-:Y:S01]  /*0fc0*/  FFMA.FTZ R12, R10, R17, R21 ;  /* 0x000000110a0c7223 */ /* 0x000fe20000010015 */
[----:B------:R-:W-:Y:S01]  /*0fd0*/  FADD.FTZ R16, R17, R16 ;  /* 0x0000001011107221 */ /* 0x000fe20000010000 */
[----:B------:R-:W-:-:S04]  /*0fe0*/  FMUL.FTZ R17, R8, R14 ;  /* 0x0000000e08117220 */ /* 0x000fc80000410000 */
[----:B------:R-:W-:Y:S01]  /*0ff0*/  FFMA.FTZ R21, R13, R17, R12 ;  /* 0x000000110d157223 */ /* 0x000fe2000001000c */
[----:B------:R-:W-:Y:S01]  /*1000*/  FADD.FTZ R12, R16, R17 ;  /* 0x00000011100c7221 */ /* 0x000fe20000010000 */
[----:B------:R-:W-:-:S04]  /*1010*/  FMUL.FTZ R17, R9, R19 ;  /* 0x0000001309117220 */ /* 0x000fc80000410000 */
[----:B------:R-:W-:Y:S01]  /*1020*/  FFMA.FTZ R16, R18, R17, R21 ;  /* 0x0000001112107223 */ /* 0x000fe20000010015 */
[----:B------:R-:W-:Y:S01]  /*1030*/  FADD.FTZ R17, R17, R12 ;  /* 0x0000000c11117221 */ /* 0x000fe20000010000 */
[----:B------:R-:W-:Y:S01]  /*1040*/  FFMA.FTZ R12, R11, R15, RZ ;  /* 0x0000000f0b0c7223 */ /* 0x000fe200000100ff */
[----:B------:R-:W-:Y:S01]  /*1050*/  FADD.FTZ R15, RZ, R15 ;  /* 0x0000000fff0f7221 */ /* 0x000fe20000010000 */
[----:B------:R-:W-:Y:S01]  /*1060*/  FFMA.FTZ R11, R10, R20, RZ ;  /* 0x000000140a0b7223 */ /* 0x000fe200000100ff */
[----:B------:R-:W-:Y:S01]  /*1070*/  FADD.FTZ R20, RZ, R20 ;  /* 0x00000014ff147221 */ /* 0x000fe20000010000 */
[----:B------:R-:W-:Y:S01]  /*1080*/  FFMA.FTZ R12, R13, R14, R12 ;  /* 0x0000000e0d0c7223 */ /* 0x000fe2000001000c */
[----:B------:R-:W-:Y:S01]  /*1090*/  FADD.FTZ R14, R15, R14 ;  /* 0x0000000e0f0e7221 */ /* 0x000fe20000010000 */
[----:B------:R-:W-:Y:S01]  /*10a0*/  FFMA.FTZ R13, R18, R19, R11 ;  /* 0x00000013120d7223 */ /* 0x000fe2000001000b */
[----:B------:R-:W-:-:S07]  /*10b0*/  FADD.FTZ R15, R20, R19 ;  /* 0x00000013140f7221 */ /* 0x000fce0000010000 */
.L_x_621:
[----:B------:R-:W0:Y:S01]  /*10c0*/  SHFL.DOWN PT, R11, R16, 0x1, 0x1f ;  /* 0x08201f00100b7f89 */ /* 0x000e2200000e0000 */
[C---:B------:R-:W-:Y:S01]  /*10d0*/  ISETP.GT.AND P1, PT, R2.reuse, 0x1e, PT ;  /* 0x0000001e0200780c */ /* 0x040fe20003f24270 */
[----:B------:R-:W-:Y:S01]  /*10e0*/  BSSY.RECONVERGENT B0, `(.L_x_622) ;  /* 0x0000020000007945 */ /* 0x000fe20003800200 */
[----:B------:R-:W-:Y:S01]  /*10f0*/  ISETP.GT.AND P4, PT, R2, 0xf, PT ;  /* 0x0000000f0200780c */ /* 0x000fe20003f84270 */
[----:B------:R-:W1:Y:S01]  /*1100*/  SHFL.DOWN PT, R10, R17, 0x1, 0x1f ;  /* 0x08201f00110a7f89 */ /* 0x000e6200000e0000 */
[C---:B------:R-:W-:Y:S02]  /*1110*/  ISETP.NE.AND P3, PT, R4.reuse, RZ, PT ;  /* 0x000000ff0400720c */ /* 0x040fe40003f65270 */
[----:B------:R-:W-:Y:S01]  /*1120*/  ISETP.GT.U32.AND P5, PT, R4, 0xd, PT ;  /* 0x0000000d0400780c */ /* 0x000fe20003fa4070 */
        /* <DEDUP_REMOVED lines=27> */
.L_x_623:
[----:B------:R-:W-:Y:S05]  /*12e0*/  BSYNC.RECONVERGENT B0 ;  /* 0x0000000000007941 */ /* 0x000fea0003800200 */
.L_x_622:
[----:B------:R-:W-:Y:S06]  /*12f0*/  BAR.SYNC.DEFER_BLOCKING 0x0 ;  /* 0x0000000000007b1d */ /* 0x000fec0000010000 */
[----:B------:R-:W-:Y:S04]  /*1300*/  BSSY.RECONVERGENT B0, `(.L_x_624) ;  /* 0x0000026000007945 */ /* 0x000fe80003800200 */
[----:B------:R-:W-:Y:S05]  /*1310*/  @P3 BRA `(.L_x_625) ;  /* 0x0000000000903947 */ /* 0x000fea0003800000 */
[----:B------:R-:W4:Y:S01]  /*1320*/  S2UR UR7, SR_CgaCtaId ;  /* 0x00000000000779c3 */ /* 0x000f220000008800 */
[----:B------:R-:W-:Y:S02]  /*1330*/  UMOV UR6, 0x400 ;  /* 0x0000040000067882 */ /* 0x000fe40000000000 */
[----:B----4-:R-:W-:-:S09]  /*1340*/  ULEA UR6, UR7, UR6, 0x18 ;  /* 0x0000000607067291 */ /* 0x010fd2000f8ec0ff */
[----:B------:R-:W4:Y:S04]  /*1350*/  LDS.64 R20, [UR6+0x18] ;  /* 0x00001806ff147984 */ /* 0x000f280008000a00 */
[----:B-12---:R-:W1:Y:S01]  /*1360*/  LDS.128 R16, [UR6+0x20] ;  /* 0x00002006ff107984 */ /* 0x006e620008000c00 */
[----:B----4-:R-:W-:Y:S01]  /*1370*/  FADD.FTZ R23, R10, R20 ;  /* 0x000000140a177221 */ /* 0x010fe20000010000 */
[----:B0--3--:R-:W-:-:S03]  /*1380*/  FADD.FTZ R10, R11, R21 ;  /* 0x000000150b0a7221 */ /* 0x009fc60000010000 */
[----:B-1----:R-:W-:Y:S01]  /*1390*/  FADD.FTZ R11, R23, R16 ;  /* 0x00000010170b7221 */ /* 0x002fe20000010000 */
[----:B------:R-:W-:Y:S01]  /*13a0*/  FADD.FTZ R10, R10, R17 ;  /* 0x000000110a0a7221 */ /* 0x000fe20000010000 */
[----:B------:R-:W0:Y:S02]  /*13b0*/  LDS.128 R20, [UR6+0x30] ;  /* 0x00003006ff147984 */ /* 0x000e240008000c00 */
        /* <DEDUP_REMOVED lines=26> */
.L_x_625:
[----:B------:R-:W-:Y:S05]  /*1560*/  BSYNC.RECONVERGENT B0 ;  /* 0x0000000000007941 */ /* 0x000fea0003800200 */
.L_x_624:
[----:B------:R-:W-:Y:S06]  /*1570*/  BAR.SYNC.DEFER_BLOCKING 0x0 ;  /* 0x0000000000007b1d */ /* 0x000fec0000010000 */
[----:B------:R-:W-:Y:S04]  /*1580*/  BSSY.RECONVERGENT B0, `(.L_x_626) ;  /* 0x000009d000007945 */ /* 0x000fe80003800200 */
[----:B------:R-:W-:Y:S05]  /*1590*/  @P5 BRA `(.L_x_627) ;  /* 0x00000008006c5947 */ /* 0x000fea0003800000 */
[----:B-12---:R-:W1:Y:S04]  /*15a0*/  LDS.128 R16, [R30+0xe0] ;  /* 0x0000e0001e107984 */ /* 0x006e680000000c00 */
[----:B------:R-:W2:Y:S01]  /*15b0*/  LDS.128 R20, [R30+0x1c0] ;  /* 0x0001c0001e147984 */ /* 0x000ea20000000c00 */
[----:B-1----:R-:W-:Y:S01]  /*15c0*/  FADD.FTZ R12, R12, R16 ;  /* 0x000000100c0c7221 */ /* 0x002fe20000010000 */
[----:B------:R-:W-:Y:S01]  /*15d0*/  FADD.FTZ R16, R13, R17 ;  /* 0x000000110d107221 */ /* 0x000fe20000010000 */
[----:B------:R-:W-:Y:S01]  /*15e0*/  FADD.FTZ R17, R14, R18 ;  /* 0x000000120e117221 */ /* 0x000fe20000010000 */
[----:B------:R-:W-:Y:S01]  /*15f0*/  FADD.FTZ R18, R15, R19 ;  /* 0x000000130f127221 */ /* 0x000fe20000010000 */
[----:B--2---:R-:W-:Y:S01]  /*1600*/  FADD.FTZ R19, R12, R20 ;  /* 0x000000140c137221 */ /* 0x004fe20000010000 */
[----:B------:R-:W-:Y:S01]  /*1610*/  FADD.FTZ R20, R16, R21 ;  /* 0x0000001510147221 */ /* 0x000fe20000010000 */
[----:B------:R-:W1:Y:S01]  /*1620*/  LDS.128 R12, [R30+0x2a0] ;  /* 0x0002a0001e0c7984 */ /* 0x000e620000000c00 */
[----:B------:R-:W-:Y:S01]  /*1630*/  FADD.FTZ R21, R17, R22 ;  /* 0x0000001611157221 */ /* 0x000fe20000010000 */
[----:B------:R-:W-:Y:S01]  /*1640*/  FADD.FTZ R22, R18, R23 ;  /* 0x0000001712167221 */ /* 0x000fe20000010000 */
[----:B-1----:R-:W-:Y:S01]  /*1650*/  FADD.FTZ R23, R19, R12 ;  /* 0x0000000c13177221 */ /* 0x002fe20000010000 */
[----:B------:R-:W-:Y:S01]  /*1660*/  FADD.FTZ R20, R20, R13 ;  /* 0x0000000d14147221 */ /* 0x000fe20000010000 */
[----:B------:R-:W1:Y:S01]  /*1670*/  LDS.128 R16, [R30+0x380] ;  /* 0x000380001e107984 */ /* 0x000e620000000c00 */
[----:B------:R-:W-:Y:S01]  /*1680*/  FADD.FTZ R21, R21, R14 ;  /* 0x0000000e15157221 */ /* 0x000fe20000010000 */
[----:B------:R-:W-:-:S02]  /*1690*/  FADD.FTZ R22, R22, R15 ;  /* 0x0000000f16167221 */ /* 0x000fc40000010000 */
[----:B------:R-:W2:Y:S01]  /*16a0*/  LDS.128 R12, [R30+0x460] ;  /* 0x000460001e0c7984 */ /* 0x000ea20000000c00 */
        /* <DEDUP_REMOVED lines=8> */
[----:B------:R-:W-:Y:S02]  /*1730*/  FADD.FTZ R22, R22, R15 ;  /* 0x0000000f16167221 */ /* 0x000fe40000010000 */
[----:B------:R-:W2:Y:S01]  /*1740*/  LDS.128 R12, [R30+0x620] ;  /* 0x000620001e0c7984 */ /* 0x000ea20000000c00 */
        /* <DEDUP_REMOVED lines=123> */
[----:B------:R-:W-:Y:S01]  /*1f00*/  FADD.FTZ R22, R22, R19 ;  /* 0x0000001316167221 */ /* 0x000fe20000010000 */
[----:B--2---:R-:W-:Y:S01]  /*1f10*/  FADD.FTZ R12, R23, R12 ;  /* 0x0000000c170c7221 */ /* 0x004fe20000010000 */
[----:B------:R-:W-:Y:S01]  /*1f20*/  FADD.FTZ R13, R20, R13 ;  /* 0x0000000d140d7221 */ /* 0x000fe20000010000 */
[----:B------:R-:W-:Y:S01]  /*1f30*/  FADD.FTZ R14, R21, R14 ;  /* 0x0000000e150e7221 */ /* 0x000fe20000010000 */
[----:B------:R-:W-:-:S07]  /*1f40*/  FADD.FTZ R15, R22, R15 ;  /* 0x0000000f160f7221 */ /* 0x000fce0000010000 */
.L_x_627:
[----:B------:R-:W-:Y:S05]  /*1f50*/  BSYNC.RECONVERGENT B0 ;  /* 0x0000000000007941 */ /* 0x000fea0003800200 */
.L_x_626:
[----:B------:R-:W-:Y:S04]  /*1f60*/  BSSY.RECONVERGENT B0, `(.L_x_628) ;  /* 0x000001d000007945 */ /* 0x000fe80003800200 */
[----:B------:R-:W-:Y:S05]  /*1f70*/  @P5 BRA `(.L_x_629) ;  /* 0x00000000006c5947 */ /* 0x000fea0003800000 */
[----:B------:R-:W4:Y:S01]  /*1f80*/  LDC.64 R18, c[0x0][0x3d8] ;  /* 0x0000f600ff127b82 */ /* 0x000f220000000a00 */
[----:B------:R-:W-:-:S07]  /*1f90*/  IMAD R21, R33, 0xe, R4 ;  /* 0x0000000e21157824 */ /* 0x000fce00078e0204 */
[----:B-12---:R-:W1:Y:S01]  /*1fa0*/  LDC.64 R16, c[0x0][0x3f8] ;  /* 0x0000fe00ff107b82 */ /* 0x006e620000000a00 */
[----:B----4-:R-:W-:-:S05]  /*1fb0*/  IMAD.WIDE R20, R21, 0x4, R18 ;  /* 0x0000000415147825 */ /* 0x010fca00078e0212 */
[----:B------:R2:W-:Y:S01]  /*1fc0*/  REDG.E.ADD.F32.FTZ.RN.STRONG.GPU desc[UR26][R20.64], R12 ;  /* 0x0000000c140079a6 */ /* 0x0005e2000c12f31a */
[----:B-1----:R-:W-:Y:S01]  /*1fd0*/  IMAD.WIDE.U32 R18, R16, 0x3, RZ ;  /* 0x0000000310127825 */ /* 0x002fe200078e00ff */
[----:B------:R-:W-:-:S04]  /*1fe0*/  LEA R23, R17, R17, 0x1 ;  /* 0x0000001111177211 */ /* 0x000fc800078e08ff */
[----:B------:R-:W-:Y:S02]  /*1ff0*/  IADD3 R23, PT, PT, R19, R23, RZ ;  /* 0x0000001713177210 */ /* 0x000fe40007ffe0ff */
[----:B------:R-:W-:Y:S02]  /*2000*/  LEA.HI R32, P1, R17, R16, RZ, 0x1 ;  /* 0x0000001011207211 */ /* 0x000fe400078308ff */
[----:B------:R-:W-:Y:S02]  /*2010*/  LEA.HI R22, P5, R23, R18, RZ, 0x1 ;  /* 0x0000001217167211 */ /* 0x000fe400078b08ff */
[----:B------:R-:W-:-:S04]  /*2020*/  LEA R18, P4, R16, R20, 0x2 ;  /* 0x0000001410127211 */ /* 0x000fc800078810ff */
[----:B------:R-:W-:Y:S02]  /*2030*/  LEA.HI.X R19, R16, R21, R17, 0x2, P4 ;  /* 0x0000001510137211 */ /* 0x000fe400020f1411 */
[----:B------:R-:W-:Y:S02]  /*2040*/  SHF.L.U32 R16, R32, 0x1, RZ ;  /* 0x0000000120107819 */ /* 0x000fe400000006ff */
[----:B------:R-:W-:Y:S02]  /*2050*/  SHF.L.U32 R33, R22, 0x1, RZ ;  /* 0x0000000116217819 */ /* 0x000fe400000006ff */
[----:B------:R-:W-:Y:S02]  /*2060*/  IADD3.X R17, PT, PT, RZ, R17, RZ, P1, !PT ;  /* 0x00000011ff117210 */ /* 0x000fe40000ffe4ff */
[----:B------:R-:W-:Y:S02]  /*2070*/  LOP3.LUT R16, R16, 0xfffffffc, RZ, 0xc0, !PT ;  /* 0xfffffffc10107812 */ /* 0x000fe400078ec0ff */
[----:B------:R-:W-:-:S02]  /*2080*/  IADD3.X R23, PT, PT, RZ, R23, RZ, P5, !PT ;  /* 0x00000017ff177210 */ /* 0x000fc40002ffe4ff */
[----:B------:R-:W-:Y:S02]  /*2090*/  LOP3.LUT R33, R33, 0xfffffffc, RZ, 0xc0, !PT ;  /* 0xfffffffc21217812 */ /* 0x000fe400078ec0ff */
[----:B------:R-:W-:Y:S02]  /*20a0*/  SHF.L.U64.HI R17, R32, 0x1, R17 ;  /* 0x0000000120117819 */ /* 0x000fe40000010211 */
[----:B------:R-:W-:Y:S02]  /*20b0*/  IADD3 R16, P1, PT, R20, R16, RZ ;  /* 0x0000001014107210 */ /* 0x000fe40007f3e0ff */
[----:B------:R-:W-:Y:S02]  /*20c0*/  SHF.L.U64.HI R23, R22, 0x1, R23 ;  /* 0x0000000116177819 */ /* 0x000fe40000010217 */
[----:B--2---:R-:W-:Y:S02]  /*20d0*/  IADD3 R20, P4, PT, R20, R33, RZ ;  /* 0x0000002114147210 */ /* 0x004fe40007f9e0ff */
[----:B------:R-:W-:-:S02]  /*20e0*/  IADD3.X R17, PT, PT, R21, R17, RZ, P1, !PT ;  /* 0x0000001115117210 */ /* 0x000fc40000ffe4ff */
[----:B------:R-:W-:-:S03]  /*20f0*/  IADD3.X R21, PT, PT, R21, R23, RZ, P4, !PT ;  /* 0x0000001715157210 */ /* 0x000fc600027fe4ff */
[----:B------:R4:W-:Y:S04]  /*2100*/  REDG.E.ADD.F32.FTZ.RN.STRONG.GPU desc[UR26][R16.64], R13 ;  /* 0x0000000d100079a6 */ /* 0x0009e8000c12f31a */
[----:B------:R4:W-:Y:S04]  /*2110*/  REDG.E.ADD.F32.FTZ.RN.STRONG.GPU desc[UR26][R18.64], R14 ;  /* 0x0000000e120079a6 */ /* 0x0009e8000c12f31a */
[----:B------:R4:W-:Y:S02]  /*2120*/  REDG.E.ADD.F32.FTZ.RN.STRONG.GPU desc[UR26][R20.64], R15 ;  /* 0x0000000f140079a6 */ /* 0x0009e4000c12f31a */
.L_x_629:
[----:B------:R-:W-:Y:S05]  /*2130*/  BSYNC.RECONVERGENT B0 ;  /* 0x0000000000007941 */ /* 0x000fea0003800200 */
.L_x_628:
[----:B------:R-:W-:-:S09]  /*2140*/  UISETP.GE.U32.AND UP1, UPT, UR31, 0x2, UPT ;  /* 0x000000021f00788c */ /* 0x000fd2000bf26070 */
[----:B------:R-:W-:Y:S05]  /*2150*/  BRA.U !UP1, `(.L_x_630) ;  /* 0x0000000d092c7547 */ /* 0x000fea000b800000 */
[----:B------:R-:W5:Y:S01]  /*2160*/  LDCU.64 UR6, c[0x0][0x3d0] ;  /* 0x00007a00ff0677ac */ /* 0x000f620008000a00 */
[----:B------:R-:W-:Y:S01]  /*2170*/  MOV R12, UR31 ;  /* 0x0000001f000c7c02 */ /* 0x000fe20008000f00 */
[----:B------:R-:W-:-:S03]  /*2180*/  ULOP3.LUT UR18, UR4, 0x1, URZ, 0xc0, !UPT ;  /* 0x0000000104127892 */ /* 0x000fc6000f8ec0ff */
[----:B------:R-:W-:Y:S01]  /*2190*/  ISETP.GE.U32.AND P4, PT, R12, 0x8, PT ;  /* 0x000000080c00780c */ /* 0x000fe20003f86070 */
[----:B------:R-:W-:-:S04]  /*21a0*/  UIMAD UR19, UR18, UR29, URZ ;  /* 0x0000001d121372a4 */ /* 0x000fc8000f8e02ff */
[----:B------:R-:W-:-:S04]  /*21b0*/  UIMAD UR18, UR19, UR31, URZ ;  /* 0x0000001f131272a4 */ /* 0x000fc8000f8e02ff */
[----:B------:R-:W-:-:S04]  /*21c0*/  USHF.L.U32 UR18, UR18, 0x1, URZ ;  /* 0x0000000112127899 */ /* 0x000fc800080006ff */
[----:B-----5:R-:W-:Y:S01]  /*21d0*/  UIMAD.WIDE UR6, UR18, 0x4, UR6 ;  /* 0x00000004120678a5 */ /* 0x020fe2000f8e0206 */
[----:B------:R-:W-:Y:S11]  /*21e0*/  @P3 BRA `(.L_x_631) ;  /* 0x00000000005c3947 */ /* 0x000ff60003800000 */
[----:B----4-:R-:W4:Y:S01]  /*21f0*/  LDC.64 R14, c[0x0][0x3c8] ;  /* 0x0000f200ff0e7b82 */ /* 0x010f220000000a00 */
[----:B-1----:R-:W-:Y:S01]  /*2200*/  MOV R16, UR4 ;  /* 0x0000000400107c02 */ /* 0x002fe20008000f00 */
[----:B------:R-:W-:Y:S02]  /*2210*/  UIADD3 UR18, UPT, UPT, UR19, UR5, URZ ;  /* 0x0000000513127290 */ /* 0x000fe4000fffe0ff */
[----:B------:R-:W-:Y:S01]  /*2220*/  UIMAD.WIDE.U32 UR20, UR32, 0x8, UR6 ;  /* 0x00000008201478a5 */ /* 0x000fe2000f8e0006 */
[----:B------:R-:W-:-:S03]  /*2230*/  LOP3.LUT P1, R16, R16, 0x2, RZ, 0xc0, !PT ;  /* 0x0000000210107812 */ /* 0x000fc6000782c0ff */
[----:B--2---:R-:W-:Y:S02]  /*2240*/  MOV R17, UR18 ;  /* 0x0000001200117c02 */ /* 0x004fe40008000f00 */
[----:B------:R-:W-:Y:S02]  /*2250*/  SEL R19, RZ, UR31, P1 ;  /* 0x0000001fff137c07 */ /* 0x000fe40008800000 */
[----:B------:R-:W-:Y:S02]  /*2260*/  MOV R12, UR20 ;  /* 0x00000014000c7c02 */ /* 0x000fe40008000f00 */
[----:B------:R-:W-:Y:S02]  /*2270*/  ISETP.NE.AND P1, PT, R19, -0x1, PT ;  /* 0xffffffff1300780c */ /* 0x000fe40003f25270 */
[----:B------:R-:W-:-:S05]  /*2280*/  MOV R13, UR21 ;  /* 0x00000015000d7c02 */ /* 0x000fca0008000f00 */
[----:B------:R1:W-:Y:S01]  /*2290*/  STG.E.64 desc[UR26][R12.64], R10 ;  /* 0x0000000a0c007986 */ /* 0x0003e2000c101b1a */
[----:B----4-:R-:W-:Y:S01]  /*22a0*/  IMAD.WIDE.U32 R14, R17, 0x4, R14 ;  /* 0x00000004110e7825 */ /* 0x010fe200078e000e */
[----:B------:R-:W-:Y:S01]  /*22b0*/  IADD3 R17, PT, PT, -R16, 0x1, RZ ;  /* 0x0000000110117810 */ /* 0x000fe20007ffe1ff */
[----:B------:R-:W-:Y:S06]  /*22c0*/  MEMBAR.ALL.GPU ;  /* 0x0000000000007992 */ /* 0x000fec000000a000 */
[----:B------:R-:W-:-:S00]  /*22d0*/  ERRBAR ;  /* 0x00000000000079ab */ /* 0x000fc00000000000 */
[----:B------:R-:W-:Y:S06]  /*22e0*/  CGAERRBAR ;  /* 0x00000000000075ab */ /* 0x000fec0000000000 */
[----:B------:R1:W-:Y:S01]  /*22f0*/  REDG.E.ADD.S32.STRONG.GPU desc[UR26][R14.64], R17 ;  /* 0x000000110e00798e */ /* 0x0003e2000c12e31a */
[----:B------:R-:W-:Y:S05]  /*2300*/  @!P1 BRA `(.L_x_631) ;  /* 0x0000000000149947 */ /* 0x000fea0003800000 */
.L_x_632:
[----:B-1----:R-:W2:Y:S04]  /*2310*/  LDG.E.STRONG.GPU R12, desc[UR26][R14.64] ;  /* 0x0000001a0e0c7981 */ /* 0x002ea8000c1ef900 */
[----:B--2---:R-:W-:Y:S01]  /*2320*/  CCTL.IVALL ;  /* 0x00000000ff00798f */ /* 0x004fe20002000000 */
[----:B------:R-:W-:Y:S05]  /*2330*/  YIELD ;  /* 0x0000000000007946 */ /* 0x000fea0003800000 */
[----:B------:R-:W-:-:S13]  /*2340*/  ISETP.NE.AND P1, PT, R12, R19, PT ;  /* 0x000000130c00720c */ /* 0x000fda0003f25270 */
[----:B------:R-:W-:Y:S05]  /*2350*/  @P1 BRA `(.L_x_632) ;  /* 0xfffffffc00ec1947 */ /* 0x000fea000383ffff */
.L_x_631:
[----:B------:R-:W-:Y:S05]  /*2360*/  WARPSYNC.ALL ;  /* 0x0000000000007948 */ /* 0x000fea0003800000 */
[----:B------:R-:W-:Y:S01]  /*2370*/  BAR.SYNC.DEFER_BLOCKING 0x0 ;  /* 0x0000000000007b1d */ /* 0x000fe20000010000 */
[----:B----4-:R-:W-:-:S05]  /*2380*/  HFMA2 R20, -RZ, RZ, 0, 0 ;  /* 0x00000000ff147431 */ /* 0x010fca00000001ff */
        /* <DEDUP_REMOVED lines=11> */
.L_x_634:
[----:B------:R-:W-:Y:S02]  /*2440*/  ISETP.EQ.OR P1, PT, RZ, UR37, P3 ;  /* 0x00000025ff007c0c */ /* 0x000fe40009f22670 */
[C---:B-1----:R-:W-:Y:S02]  /*2450*/  IADD3 R12, PT, PT, R20.reuse, 0x1, RZ ;  /* 0x00000001140c7810 */ /* 0x042fe40007ffe0ff */
[----:B------:R-:W-:Y:S02]  /*2460*/  IADD3 R13, PT, PT, R20, 0x2, RZ ;  /* 0x00000002140d7810 */ /* 0x000fe40007ffe0ff */
[----:B------:R-:W-:Y:S02]  /*2470*/  ISETP.EQ.OR P4, PT, R12, UR28, P3 ;  /* 0x0000001c0c007c0c */ /* 0x000fe40009f82670 */
[----:B------:R-:W-:Y:S02]  /*2480*/  ISETP.EQ.OR P6, PT, R13, UR28, P3 ;  /* 0x0000001c0d007c0c */ /* 0x000fe40009fc2670 */
[----:B------:R-:W-:-:S03]  /*2490*/  IADD3 R12, PT, PT, R20, 0x3, RZ ;  /* 0x00000003140c7810 */ /* 0x000fc60007ffe0ff */
[----:B------:R-:W-:Y:S01]  /*24a0*/  VOTEU.ALL UP1, P1 ;  /* 0x0000000000ff7886 */ /* 0x000fe20000820000 */
[----:B------:R-:W-:-:S04]  /*24b0*/  ISETP.EQ.OR P5, PT, R12, UR28, P3 ;  /* 0x0000001c0c007c0c */ /* 0x000fc80009fa2670 */
[----:B------:R-:W-:Y:S01]  /*24c0*/  @!UP1 UIMAD.WIDE.U32 UR38, UR18, 0x8, UR6 ;  /* 0x00000008122698a5 */ /* 0x000fe2000f8e0006 */
[----:B------:R-:W-:Y:S02]  /*24d0*/  VOTEU.ALL UP1, P4 ;  /* 0x0000000000ff7886 */ /* 0x000fe40002020000 */
[----:B------:R-:W-:-:S03]  /*24e0*/  VOTEU.ALL UP2, P6 ;  /* 0x0000000000ff7886 */ /* 0x000fc60003040000 */
[----:B------:R-:W-:Y:S01]  /*24f0*/  MOV R12, UR38 ;  /* 0x00000026000c7c02 */ /* 0x000fe20008000f00 */
[----:B------:R-:W-:Y:S01]  /*2500*/  @!UP1 UIMAD.WIDE.U32 UR40, UR19, 0x8, UR6 ;  /* 0x00000008132898a5 */ /* 0x000fe2000f8e0006 */
[----:B------:R-:W-:Y:S01]  /*2510*/  MOV R13, UR39 ;  /* 0x00000027000d7c02 */ /* 0x000fe20008000f00 */
[----:B------:R-:W-:Y:S01]  /*2520*/  @!UP2 UIMAD.WIDE.U32 UR38, UR20, 0x8, UR6 ;  /* 0x000000081426a8a5 */ /* 0x000fe2000f8e0006 */
[----:B------:R-:W-:-:S03]  /*2530*/  VOTEU.ALL UP1, P5 ;  /* 0x0000000000ff7886 */ /* 0x000fc60002820000 */
[----:B------:R-:W-:Y:S01]  /*2540*/  MOV R14, UR40 ;  /* 0x00000028000e7c02 */ /* 0x000fe20008000f00 */
[----:B------:R-:W0:Y:S01]  /*2550*/  @!P1 LDG.E.64 R12, desc[UR26][R12.64] ;  /* 0x0000001a0c0c9981 */ /* 0x000e22000c1e1b00 */
[----:B------:R-:W-:Y:S02]  /*2560*/  MOV R15, UR41 ;  /* 0x00000029000f7c02 */ /* 0x000fe40008000f00 */
[----:B------:R-:W-:Y:S02]  /*2570*/  MOV R16, UR38 ;  /* 0x0000002600107c02 */ /* 0x000fe40008000f00 */
[----:B--2---:R-:W-:Y:S01]  /*2580*/  MOV R17, UR39 ;  /* 0x0000002700117c02 */ /* 0x004fe20008000f00 */
[----:B------:R-:W-:Y:S01]  /*2590*/  @!UP1 UIMAD.WIDE.U32 UR38, UR21, 0x8, UR6 ;  /* 0x00000008152698a5 */ /* 0x000fe2000f8e0006 */
[----:B------:R-:W2:Y:S04]  /*25a0*/  @!P4 LDG.E.64 R14, desc[UR26][R14.64] ;  /* 0x0000001a0e0ec981 */ /* 0x000ea8000c1e1b00 */
[----:B------:R-:W4:Y:S01]  /*25b0*/  @!P6 LDG.E.64 R16, desc[UR26][R16.64] ;  /* 0x0000001a1010e981 */ /* 0x000f22000c1e1b00 */
[----:B------:R-:W-:-:S02]  /*25c0*/  MOV R18, UR38 ;  /* 0x0000002600127c02 */ /* 0x000fc40008000f00 */
[----:B------:R-:W-:-:S06]  /*25d0*/  MOV R19, UR39 ;  /* 0x0000002700137c02 */ /* 0x000fcc0008000f00 */
[----:B------:R-:W5:Y:S01]  /*25e0*/  @!P5 LDG.E.64 R18, desc[UR26][R18.64] ;  /* 0x0000001a1212d981 */ /* 0x000f62000c1e1b00 */
[----:B------:R-:W-:Y:S01]  /*25f0*/  IADD3 R21, PT, PT, R20, 0x4, RZ ;  /* 0x0000000414157810 */ /* 0x000fe20007ffe0ff */
[----:B0--3--:R-:W-:Y:S01]  /*2600*/  @!P1 FADD.FTZ R10, R10, R12 ;  /* 0x0000000c0a0a9221 */ /* 0x009fe20000010000 */
[----:B------:R-:W-:Y:S01]  /*2610*/  @!P1 FADD.FTZ R11, R11, R13 ;  /* 0x0000000d0b0b9221 */ /* 0x000fe20000010000 */
[----:B------:R-:W-:Y:S02]  /*2620*/  IADD3 R12, PT, PT, R20, 0x5, RZ ;  /* 0x00000005140c7810 */ /* 0x000fe40007ffe0ff */
[----:B------:R-:W-:Y:S01]  /*2630*/  ISETP.EQ.OR P1, PT, R21, UR28, P3 ;  /* 0x0000001c15007c0c */ /* 0x000fe20009f22670 */
[----:B--2---:R-:W-:Y:S01]  /*2640*/  @!P4 FADD.FTZ R10, R10, R14 ;  /* 0x0000000e0a0ac221 */ /* 0x004fe20000010000 */
[----:B------:R-:W-:Y:S01]  /*2650*/  @!P4 FADD.FTZ R11, R11, R15 ;  /* 0x0000000f0b0bc221 */ /* 0x000fe20000010000 */
[----:B------:R-:W-:Y:S02]  /*2660*/  ISETP.EQ.OR P4, PT, R12, UR28, P3 ;  /* 0x0000001c0c007c0c */ /* 0x000fe40009f82670 */
[----:B------:R-:W-:Y:S01]  /*2670*/  IADD3 R12, PT, PT, R20, 0x6, RZ ;  /* 0x00000006140c7810 */ /* 0x000fe20007ffe0ff */
[----:B----4-:R-:W-:Y:S01]  /*2680*/  @!P6 FADD.FTZ R10, R10, R16 ;  /* 0x000000100a0ae221 */ /* 0x010fe20000010000 */
[----:B------:R-:W-:-:S02]  /*2690*/  @!P6 FADD.FTZ R11, R11, R17 ;  /* 0x000000110b0be221 */ /* 0x000fc40000010000 */
[----:B------:R-:W-:Y:S02]  /*26a0*/  ISETP.EQ.OR P6, PT, R12, UR28, P3 ;  /* 0x0000001c0c007c0c */ /* 0x000fe40009fc2670 */
[----:B------:R-:W-:Y:S02]  /*26b0*/  IADD3 R12, PT, PT, R20, 0x7, RZ ;  /* 0x00000007140c7810 */ /* 0x000fe40007ffe0ff */
[----:B------:R-:W-:Y:S01]  /*26c0*/  VOTEU.ALL UP2, P1 ;  /* 0x0000000000ff7886 */ /* 0x000fe20000840000 */
[----:B-----5:R-:W-:Y:S01]  /*26d0*/  @!P5 FADD.FTZ R10, R10, R18 ;  /* 0x000000120a0ad221 */ /* 0x020fe20000010000 */
[----:B------:R-:W-:Y:S01]  /*26e0*/  @!P5 FADD.FTZ R11, R11, R19 ;  /* 0x000000130b0bd221 */ /* 0x000fe20000010000 */
[----:B------:R-:W-:Y:S02]  /*26f0*/  ISETP.EQ.OR P5, PT, R12, UR28, P3 ;  /* 0x0000001c0c007c0c */ /* 0x000fe40009fa2670 */
[----:B------:R-:W-:Y:S01]  /*2700*/  @!UP2 UIMAD.WIDE.U32 UR38, UR22, 0x8, UR6 ;  /* 0x000000081626a8a5 */ /* 0x000fe2000f8e0006 */
[----:B------:R-:W-:-:S03]  /*2710*/  VOTEU.ALL UP1, P4 ;  /* 0x0000000000ff7886 */ /* 0x000fc60002020000 */
[----:B------:R-:W-:Y:S02]  /*2720*/  VOTEU.ALL UP2, P6 ;  /* 0x0000000000ff7886 */ /* 0x000fe40003040000 */
[----:B------:R-:W-:Y:S01]  /*2730*/  MOV R12, UR38 ;  /* 0x00000026000c7c02 */ /* 0x000fe20008000f00 */
[----:B------:R-:W-:Y:S01]  /*2740*/  @!UP1 UIMAD.WIDE.U32 UR40, UR23, 0x8, UR6 ;  /* 0x00000008172898a5 */ /* 0x000fe2000f8e0006 */
[----:B------:R-:W-:Y:S01]  /*2750*/  MOV R13, UR39 ;  /* 0x00000027000d7c02 */ /* 0x000fe20008000f00 */
[----:B------:R-:W-:Y:S02]  /*2760*/  @!UP2 UIMAD.WIDE.U32 UR38, UR24, 0x8, UR6 ;  /* 0x000000081826a8a5 */ /* 0x000fe4000f8e0006 */
[----:B------:R-:W-:Y:S02]  /*2770*/  VOTEU.ALL UP1, P5 ;  /* 0x0000000000ff7886 */ /* 0x000fe40002820000 */
[----:B------:R-:W-:Y:S01]  /*2780*/  MOV R14, UR40 ;  /* 0x00000028000e7c02 */ /* 0x000fe20008000f00 */
[----:B------:R-:W2:Y:S01]  /*2790*/  @!P1 LDG.E.64 R12, desc[UR26][R12.64] ;  /* 0x0000001a0c0c9981 */ /* 0x000ea2000c1e1b00 */
[----:B------:R-:W-:-:S02]  /*27a0*/  MOV R15, UR41 ;  /* 0x00000029000f7c02 */ /* 0x000fc40008000f00 */
[----:B------:R-:W-:Y:S02]  /*27b0*/  MOV R16, UR38 ;  /* 0x0000002600107c02 */ /* 0x000fe40008000f00 */
[----:B------:R-:W-:Y:S01]  /*27c0*/  MOV R17, UR39 ;  /* 0x0000002700117c02 */ /* 0x000fe20008000f00 */
[----:B------:R-:W-:Y:S01]  /*27d0*/  @!UP1 UIMAD.WIDE.U32 UR38, UR25, 0x8, UR6 ;  /* 0x00000008192698a5 */ /* 0x000fe2000f8e0006 */
[----:B------:R-:W3:Y:S04]  /*27e0*/  @!P4 LDG.E.64 R14, desc[UR26][R14.64] ;  /* 0x0000001a0e0ec981 */ /* 0x000ee8000c1e1b00 */
[----:B------:R-:W4:Y:S01]  /*27f0*/  @!P6 LDG.E.64 R16, desc[UR26][R16.64] ;  /* 0x0000001a1010e981 */ /* 0x000f22000c1e1b00 */
[----:B------:R-:W-:Y:S02]  /*2800*/  MOV R18, UR38 ;  /* 0x0000002600127c02 */ /* 0x000fe40008000f00 */
[----:B------:R-:W-:-:S06]  /*2810*/  MOV R19, UR39 ;  /* 0x0000002700137c02 */ /* 0x000fcc0008000f00 */
[----:B------:R-:W5:Y:S01]  /*2820*/  @!P5 LDG.E.64 R18, desc[UR26][R18.64] ;  /* 0x0000001a1212d981 */ /* 0x000f62000c1e1b00 */
[----:B------:R-:W-:Y:S01]  /*2830*/  IADD3 R20, PT, PT, R20, 0x8, RZ ;  /* 0x0000000814147810 */ /* 0x000fe20007ffe0ff */
[----:B------:R-:W-:Y:S02]  /*2840*/  UIADD3 UR37, UPT, UPT, UR37, 0x8, URZ ;  /* 0x0000000825257890 */ /* 0x000fe4000fffe0ff */
[----:B------:R-:W-:Y:S02]  /*2850*/  ULEA UR18, UR29, UR18, 0x3 ;  /* 0x000000121d127291 */ /* 0x000fe4000f8e18ff */
[----:B------:R-:W-:Y:S02]  /*2860*/  ULEA UR19, UR29, UR19, 0x3 ;  /* 0x000000131d137291 */ /* 0x000fe4000f8e18ff */
[----:B------:R-:W-:Y:S02]  /*2870*/  ULEA UR20, UR29, UR20, 0x3 ;  /* 0x000000141d147291 */ /* 0x000fe4000f8e18ff */
[----:B------:R-:W-:-:S02]  /*2880*/  ULEA UR21, UR29, UR21, 0x3 ;  /* 0x000000151d157291 */ /* 0x000fc4000f8e18ff */
[----:B------:R-:W-:Y:S02]  /*2890*/  ULEA UR22, UR29, UR22, 0x3 ;  /* 0x000000161d167291 */ /* 0x000fe4000f8e18ff */
[----:B------:R-:W-:Y:S02]  /*28a0*/  ULEA UR23, UR29, UR23, 0x3 ;  /* 0x000000171d177291 */ /* 0x000fe4000f8e18ff */
[----:B------:R-:W-:Y:S02]  /*28b0*/  ULEA UR24, UR29, UR24, 0x3 ;  /* 0x000000181d187291 */ /* 0x000fe4000f8e18ff */
[----:B------:R-:W-:Y:S01]  /*28c0*/  ULEA UR25, UR29, UR25, 0x3 ;  /* 0x000000191d197291 */ /* 0x000fe2000f8e18ff */
[----:B--2---:R-:W-:Y:S01]  /*28d0*/  @!P1 FADD.FTZ R10, R10, R12 ;  /* 0x0000000c0a0a9221 */ /* 0x004fe20000010000 */
[----:B------:R-:W-:Y:S01]  /*28e0*/  @!P1 FADD.FTZ R11, R11, R13 ;  /* 0x0000000d0b0b9221 */ /* 0x000fe20000010000 */
[----:B------:R-:W-:Y:S02]  /*28f0*/  ISETP.NE.AND P1, PT, R20, UR35, PT ;  /* 0x0000002314007c0c */ /* 0x000fe4000bf25270 */
[----:B---3--:R-:W-:Y:S01]  /*2900*/  @!P4 FADD.FTZ R10, R10, R14 ;  /* 0x0000000e0a0ac221 */ /* 0x008fe20000010000 */
[----:B------:R-:W-:-:S03]  /*2910*/  @!P4 FADD.FTZ R11, R11, R15 ;  /* 0x0000000f0b0bc221 */ /* 0x000fc60000010000 */
[----:B----4-:R-:W-:Y:S01]  /*2920*/  @!P6 FADD.FTZ R10, R10, R16 ;  /* 0x000000100a0ae221 */ /* 0x010fe20000010000 */
[----:B------:R-:W-:-:S03]  /*2930*/  @!P6 FADD.FTZ R11, R11, R17 ;  /* 0x000000110b0be221 */ /* 0x000fc60000010000 */
[----:B-----5:R-:W-:Y:S01]  /*2940*/  @!P5 FADD.FTZ R10, R10, R18 ;  /* 0x000000120a0ad221 */ /* 0x020fe20000010000 */
[----:B------:R-:W-:Y:S02]  /*2950*/  @!P5 FADD.FTZ R11, R11, R19 ;  /* 0x000000130b0bd221 */ /* 0x000fe40000010000 */
[----:B------:R-:W-:Y:S05]  /*2960*/  @P1 BRA `(.L_x_634) ;  /* 0xfffffff800b41947 */ /* 0x000fea000383ffff */
[----:B------:R-:W-:-:S07]  /*2970*/  MOV R20, UR35 ;  /* 0x0000002300147c02 */ /* 0x000fce0008000f00 */
.L_x_633:
[----:B------:R-:W-:-:S09]  /*2980*/  UISETP.NE.AND UP1, UPT, UR33, URZ, UPT ;  /* 0x000000ff2100728c */ /* 0x000fd2000bf25270 */
[----:B------:R-:W-:Y:S05]  /*2990*/  BRA.U !UP1, `(.L_x_630) ;  /* 0x00000005091c7547 */ /* 0x000fea000b800000 */
[----:B------:R-:W-:Y:S01]  /*29a0*/  UISETP.NE.AND UP1, UPT, UR34, URZ, UPT ;  /* 0x000000ff2200728c */ /* 0x000fe2000bf25270 */
[----:B------:R-:W-:Y:S10]  /*29b0*/  BRA.U !UP0, `(.L_x_635) ;  /* 0x00000001088c7547 */ /* 0x000ff4000b800000 */
[C---:B-1----:R-:W-:Y:S01]  /*29c0*/  IADD3 R14, PT, PT, R20.reuse, 0x1, RZ ;  /* 0x00000001140e7810 */ /* 0x042fe20007ffe0ff */
[----:B------:R-:W-:Y:S01]  /*29d0*/  HFMA2 R21, -RZ, RZ, 0, 4.76837158203125e-07 ;  /* 0x00000008ff157431 */ /* 0x000fe200000001ff */
[C---:B------:R-:W-:Y:S02]  /*29e0*/  ISETP.EQ.OR P1, PT, R20.reuse, UR28, P3 ;  /* 0x0000001c14007c0c */ /* 0x040fe40009f22670 */
[----:B------:R-:W-:Y:S02]  /*29f0*/  IADD3 R18, PT, PT, R20, 0x2, RZ ;  /* 0x0000000214127810 */ /* 0x000fe40007ffe0ff */
[----:B------:R-:W-:Y:S02]  /*2a00*/  ISETP.EQ.OR P4, PT, R14, UR28, P3 ;  /* 0x0000001c0e007c0c */ /* 0x000fe40009f82670 */
[----:B------:R-:W-:Y:S02]  /*2a10*/  ISETP.EQ.OR P5, PT, R18, UR28, P3 ;  /* 0x0000001c12007c0c */ /* 0x000fe40009fa2670 */
[----:B------:R-:W-:-:S02]  /*2a20*/  IADD3 R16, PT, PT, R20, 0x3, RZ ;  /* 0x0000000314107810 */ /* 0x000fc40007ffe0ff */
[----:B------:R-:W-:Y:S02]  /*2a30*/  MOV R13, UR29 ;  /* 0x0000001d000d7c02 */ /* 0x000fe40008000f00 */
[----:B------:R-:W-:Y:S02]  /*2a40*/  ISETP.EQ.OR P6, PT, R16, UR28, P3 ;  /* 0x0000001c10007c0c */ /* 0x000fe40009fc2670 */
[----:B--2---:R-:W-:Y:S01]  /*2a50*/  MOV R17, UR29 ;  /* 0x0000001d00117c02 */ /* 0x004fe20008000f00 */
[----:B------:R-:W-:Y:S01]  /*2a60*/  @!P1 IMAD R12, R20, R13, UR5 ;  /* 0x00000005140c9e24 */ /* 0x000fe2000f8e020d */
[----:B------:R-:W-:Y:S02]  /*2a70*/  MOV R15, 0x8 ;  /* 0x00000008000f7802 */ /* 0x000fe40000000f00 */
[----:B------:R-:W-:Y:S01]  /*2a80*/  MOV R19, UR29 ;  /* 0x0000001d00137c02 */ /* 0x000fe20008000f00 */
[----:B------:R-:W-:Y:S02]  /*2a90*/  @!P4 IMAD R14, R14, R17, UR5 ;  /* 0x000000050e0ece24 */ /* 0x000fe4000f8e0211 */
[----:B------:R-:W-:-:S04]  /*2aa0*/  @!P1 IMAD.WIDE.U32 R12, R12, R15, UR6 ;  /* 0x000000060c0c9e25 */ /* 0x000fc8000f8e000f */
[----:B------:R-:W-:Y:S01]  /*2ab0*/  @!P5 IMAD R18, R18, R19, UR5 ;  /* 0x000000051212de24 */ /* 0x000fe2000f8e0213 */
[----:B------:R-:W-:Y:S01]  /*2ac0*/  MOV R19, 0x8 ;  /* 0x0000000800137802 */ /* 0x000fe20000000f00 */
[----:B------:R-:W-:Y:S01]  /*2ad0*/  @!P4 IMAD.WIDE.U32 R14, R14, R21, UR6 ;  /* 0x000000060e0ece25 */ /* 0x000fe2000f8e0015 */
[----:B------:R-:W0:Y:S03]  /*2ae0*/  @!P1 LDG.E.64 R12, desc[UR26][R12.64] ;  /* 0x0000001a0c0c9981 */ /* 0x000e26000c1e1b00 */
[----:B------:R-:W-:Y:S02]  /*2af0*/  HFMA2 R22, -RZ, RZ, 0, 4.76837158203125e-07 ;  /* 0x00000008ff167431 */ /* 0x000fe400000001ff */
[----:B------:R-:W-:Y:S02]  /*2b00*/  @!P6 IMAD R21, R16, R17, UR5 ;  /* 0x000000051015ee24 */ /* 0x000fe4000f8e0211 */
[----:B------:R-:W-:Y:S01]  /*2b10*/  @!P5 IMAD.WIDE.U32 R16, R18, R19, UR6 ;  /* 0x000000061210de25 */ /* 0x000fe2000f8e0013 */
[----:B------:R-:W2:Y:S03]  /*2b20*/  @!P4 LDG.E.64 R14, desc[UR26][R14.64] ;  /* 0x0000001a0e0ec981 */ /* 0x000ea6000c1e1b00 */
[----:B------:R-:W-:-:S02]  /*2b30*/  @!P6 IMAD.WIDE.U32 R18, R21, R22, UR6 ;  /* 0x000000061512ee25 */ /* 0x000fc4000f8e0016 */
        /* <DEDUP_REMOVED lines=11> */
.L_x_635:
[----:B------:R-:W-:Y:S05]  /*2bf0*/  BRA.U !UP1, `(.L_x_630) ;  /* 0x0000000109847547 */ /* 0x000fea000b800000 */
[----:B------:R-:W-:Y:S02]  /*2c00*/  UISETP.NE.AND UP1, UPT, UR34, 0x1, UPT ;  /* 0x000000012200788c */ /* 0x000fe4000bf25270 */
[----:B------:R-:W-:-:S07]  /*2c10*/  ULOP3.LUT UP2, URZ, UR31, 0x1, URZ, 0xc0, !UPT ;  /* 0x000000011fff7892 */ /* 0x000fce000f84c0ff */
[----:B------:R-:W-:Y:S05]  /*2c20*/  BRA.U !UP1, `(.L_x_636) ;  /* 0x0000000109487547 */ /* 0x000fea000b800000 */
[C---:B-1----:R-:W-:Y:S02]  /*2c30*/  IADD3 R14, PT, PT, R20.reuse, 0x1, RZ ;  /* 0x00000001140e7810 */ /* 0x042fe40007ffe0ff */
[----:B------:R-:W-:Y:S02]  /*2c40*/  ISETP.EQ.OR P4, PT, R20, UR28, P3 ;  /* 0x0000001c14007c0c */ /* 0x000fe40009f82670 */
[----:B------:R-:W-:Y:S02]  /*2c50*/  ISETP.EQ.OR P1, PT, R14, UR28, P3 ;  /* 0x0000001c0e007c0c */ /* 0x000fe40009f22670 */
[----:B------:R-:W-:Y:S02]  /*2c60*/  MOV R13, UR29 ;  /* 0x0000001d000d7c02 */ /* 0x000fe40008000f00 */
[----:B--2---:R-:W-:Y:S02]  /*2c70*/  MOV R17, UR29 ;  /* 0x0000001d00117c02 */ /* 0x004fe40008000f00 */
[----:B------:R-:W-:-:S05]  /*2c80*/  MOV R15, 0x8 ;  /* 0x00000008000f7802 */ /* 0x000fca0000000f00 */
[----:B------:R-:W-:Y:S02]  /*2c90*/  @!P4 IMAD R12, R20, R13, UR5 ;  /* 0x00000005140cce24 */ /* 0x000fe4000f8e020d */
[----:B------:R-:W-:Y:S02]  /*2ca0*/  @!P1 IMAD R14, R14, R17, UR5 ;  /* 0x000000050e0e9e24 */ /* 0x000fe4000f8e0211 */
[----:B------:R-:W-:Y:S02]  /*2cb0*/  HFMA2 R17, -RZ, RZ, 0, 4.76837158203125e-07 ;  /* 0x00000008ff117431 */ /* 0x000fe400000001ff */
        /* <DEDUP_REMOVED lines=9> */
.L_x_636:
[----:B------:R-:W-:Y:S01]  /*2d50*/  ISETP.EQ.OR P1, PT, R20, UR28, P3 ;  /* 0x0000001c14007c0c */ /* 0x000fe20009f22670 */
[----:B------:R-:W-:Y:S03]  /*2d60*/  BSSY.RECONVERGENT B0, `(.L_x_630) ;  /* 0x000000a000007945 */ /* 0x000fe60003800200 */
[----:B------:R-:W-:-:S13]  /*2d70*/  PLOP3.LUT P1, PT, P1, PT, UP2, 0xd5, 0x5d ;  /* 0x00000000005d781c */ /* 0x000fda0000f2fa2d */
[----:B------:R-:W-:Y:S05]  /*2d80*/  @P1 BRA `(.L_x_637) ;  /* 0x00000000001c1947 */ /* 0x000fea0003800000 */
[----:B-1----:R-:W-:Y:S02]  /*2d90*/  MOV R13, UR29 ;  /* 0x0000001d000d7c02 */ /* 0x002fe40008000f00 */
[----:B------:R-:W-:-:S03]  /*2da0*/  MOV R15, 0x8 ;  /* 0x00000008000f7802 */ /* 0x000fc60000000f00 */
[----:B------:R-:W-:-:S04]  /*2db0*/  IMAD R12, R20, R13, UR5 ;  /* 0x00000005140c7e24 */ /* 0x000fc8000f8e020d */
[----:B------:R-:W-:-:S06]  /*2dc0*/  IMAD.WIDE.U32 R12, R12, R15, UR6 ;  /* 0x000000060c0c7e25 */ /* 0x000fcc000f8e000f */
[----:B------:R-:W0:Y:S02]  /*2dd0*/  LDG.E.64 R12, desc[UR26][R12.64] ;  /* 0x0000001a0c0c7981 */ /* 0x000e24000c1e1b00 */
[----:B0--3--:R-:W-:Y:S01]  /*2de0*/  FADD.FTZ R10, R10, R12 ;  /* 0x0000000c0a0a7221 */ /* 0x009fe20000010000 */
[----:B------:R-:W-:-:S07]  /*2df0*/  FADD.FTZ R11, R11, R13 ;  /* 0x0000000d0b0b7221 */ /* 0x000fce0000010000 */
.L_x_637:
[----:B------:R-:W-:Y:S05]  /*2e00*/  BSYNC.RECONVERGENT B0 ;  /* 0x0000000000007941 */ /* 0x000fea0003800200 */
.L_x_630:
[----:B------:R-:W5:Y:S01]  /*2e10*/  S2UR UR7, SR_CgaCtaId ;  /* 0x00000000000779c3 */ /* 0x000f620000008800 */
[----:B------:R-:W-:Y:S01]  /*2e20*/  UMOV UR6, 0x400 ;  /* 0x0000040000067882 */ /* 0x000fe20000000000 */
[--C-:B-1--4-:R-:W-:Y:S02]  /*2e30*/  HADD2.F32 R16, -RZ, R27.reuse.H0_H0 ;  /* 0x2000001bff107230 */ /* 0x112fe40000004100 */
[----:B------:R-:W-:Y:S02]  /*2e40*/  HADD2.F32 R27, -RZ, R27.H1_H1 ;  /* 0x3000001bff1b7230 */ /* 0x000fe40000004100 */
[--C-:B--2---:R-:W-:Y:S02]  /*2e50*/  HADD2.F32 R17, -RZ, R25.reuse.H0_H0 ;  /* 0x20000019ff117230 */ /* 0x104fe40000004100 */
[----:B------:R-:W-:Y:S02]  /*2e60*/  HADD2.F32 R25, -RZ, R25.H1_H1 ;  /* 0x30000019ff197230 */ /* 0x000fe40000004100 */
[----:B------:R-:W-:-:S02]  /*2e70*/  HADD2.F32 R19, -RZ, R26.H0_H0 ;  /* 0x2000001aff137230 */ /* 0x000fc40000004100 */
[----:B------:R-:W-:Y:S01]  /*2e80*/  FADD.FTZ R17, R17, -UR42 ;  /* 0x8000002a11117e21 */ /* 0x000fe20008010000 */
[----:B------:R-:W-:Y:S01]  /*2e90*/  HADD2.F32 R26, -RZ, R26.H1_H1 ;  /* 0x3000001aff1a7230 */ /* 0x000fe20000004100 */
[----:B-----5:R-:W-:-:S09]  /*2ea0*/  ULEA UR6, UR7, UR6, 0x18 ;  /* 0x0000000607067291 */ /* 0x020fd2000f8ec0ff */
[----:B------:R0:W-:Y:S01]  /*2eb0*/  @!P3 STS.64 [UR6+0x88], R10 ;  /* 0x0000880aff00b988 */ /* 0x0001e20008000a06 */
[----:B------:R-:W-:Y:S01]  /*2ec0*/  BAR.SYNC.DEFER_BLOCKING 0x0 ;  /* 0x0000000000007b1d */ /* 0x000fe20000010000 */
[----:B0--3--:R-:W-:Y:S01]  /*2ed0*/  FADD.FTZ R11, R16, -UR42 ;  /* 0x8000002a100b7e21 */ /* 0x009fe20008010000 */
[----:B------:R-:W-:Y:S01]  /*2ee0*/  FADD.FTZ R10, R27, -UR42 ;  /* 0x8000002a1b0a7e21 */ /* 0x000fe20008010000 */
[----:B------:R-:W-:Y:S02]  /*2ef0*/  FADD.FTZ R16, R25, -UR42 ;  /* 0x8000002a19107e21 */ /* 0x000fe40008010000 */
[----:B------:R-:W-:Y:S01]  /*2f00*/  FMUL.FTZ R11, R11, UR36 ;  /* 0x000000240b0b7c20 */ /* 0x000fe20008410000 */
[----:B------:R-:W-:Y:S01]  /*2f10*/  FMUL.FTZ R10, R10, UR36 ;  /* 0x000000240a0a7c20 */ /* 0x000fe20008410000 */
        /* <DEDUP_REMOVED lines=23> */
.L_x_638:
[----:B------:R-:W-:Y:S04]  /*3090*/  BSSY.RECONVERGENT B0, `(.L_x_639) ;  /* 0x0000014000007945 */ /* 0x000fe80003800200 */
[----:B------:R-:W-:Y:S05]  /*30a0*/  @P0 BRA `(.L_x_640) ;  /* 0x0000000000480947 */ /* 0x000fea0003800000 */
[----:B------:R-:W0:Y:S01]  /*30b0*/  LDCU.64 UR18, c[0x0][0x3f8] ;  /* 0x00007f00ff1277ac */ /* 0x000e220008000a00 */
[C-C-:B------:R-:W-:Y:S01]  /*30c0*/  FFMA.FTZ R11, R14.reuse, R11, R15.reuse ;  /* 0x0000000b0e0b7223 */ /* 0x140fe2000001000f */
[----:B------:R-:W-:Y:S01]  /*30d0*/  FFMA.FTZ R10, R14, R10, R15 ;  /* 0x0000000a0e0a7223 */ /* 0x000fe2000001000f */
[----:B------:R-:W1:Y:S02]  /*30e0*/  LDCU.64 UR6, c[0x0][0x380] ;  /* 0x00007000ff0677ac */ /* 0x000e640008000a00 */
[----:B------:R-:W-:Y:S01]  /*30f0*/  FFMA.FTZ R19, R8, R19, -R11 ;  /* 0x0000001308137223 */ /* 0x000fe2000001080b */
[----:B------:R-:W-:Y:S01]  /*3100*/  FFMA.FTZ R18, R9, R26, -R10 ;  /* 0x0000001a09127223 */ /* 0x000fe2000001080a */
[----:B------:R-:W-:Y:S02]  /*3110*/  MOV R10, R34 ;  /* 0x00000022000a7202 */ /* 0x000fe40000000f00 */
[----:B------:R-:W-:Y:S01]  /*3120*/  MOV R11, R37 ;  /* 0x00000025000b7202 */ /* 0x000fe20000000f00 */
[----:B------:R-:W-:Y:S01]  /*3130*/  FMUL.FTZ R19, R19, UR36 ;  /* 0x0000002413137c20 */ /* 0x000fe20008410000 */
[----:B------:R-:W-:Y:S01]  /*3140*/  FMUL.FTZ R18, R18, UR36 ;  /* 0x0000002412127c20 */ /* 0x000fe20008410000 */
[----:B0-----:R-:W-:-:S02]  /*3150*/  IMAD R12, R3, UR18, RZ ;  /* 0x00000012030c7c24 */ /* 0x001fc4000f8e02ff */
[----:B------:R-:W-:-:S04]  /*3160*/  IMAD.WIDE.U32 R10, R31, UR18, R10 ;  /* 0x000000121f0a7c25 */ /* 0x000fc8000f8e000a */
[----:B------:R-:W-:Y:S01]  /*3170*/  IMAD R13, R31, UR19, R12 ;  /* 0x000000131f0d7c24 */ /* 0x000fe2000f8e020c */
[----:B-1----:R-:W-:-:S04]  /*3180*/  LEA R12, P0, R10, UR6, 0x1 ;  /* 0x000000060a0c7c11 */ /* 0x002fc8000f8008ff */
[----:B------:R-:W-:Y:S02]  /*3190*/  IADD3 R13, PT, PT, R11, R13, RZ ;  /* 0x0000000d0b0d7210 */ /* 0x000fe40007ffe0ff */
[----:B------:R-:W-:Y:S02]  /*31a0*/  F2FP.F16.F32.PACK_AB R11, R18, R19 ;  /* 0x00000013120b723e */ /* 0x000fe400000000ff */
[----:B------:R-:W-:-:S05]  /*31b0*/  LEA.HI.X R13, R10, UR7, R13, 0x1, P0 ;  /* 0x000000070a0d7c11 */ /* 0x000fca00080f0c0d */
[----:B------:R0:W-:Y:S02]  /*31c0*/  STG.E desc[UR26][R12.64], R11 ;  /* 0x0000000b0c007986 */ /* 0x0001e4000c10191a */
.L_x_640:
[----:B------:R-:W-:Y:S05]  /*31d0*/  BSYNC.RECONVERGENT B0 ;  /* 0x0000000000007941 */ /* 0x000fea0003800200 */
.L_x_639:
[----:B------:R-:W-:Y:S01]  /*31e0*/  UISETP.NE.AND UP1, UPT, UR30, URZ, UPT ;  /* 0x000000ff1e00728c */ /* 0x000fe2000bf25270 */
[--C-:B0-----:R-:W-:Y:S02]  /*31f0*/  HADD2.F32 R11, -RZ, R24.reuse.H0_H0 ;  /* 0x20000018ff0b7230 */ /* 0x101fe40000004100 */
[----:B------:R-:W-:Y:S01]  /*3200*/  FMUL.FTZ R17, R17, UR36 ;  /* 0x0000002411117c20 */ /* 0x000fe20008410000 */
[----:B------:R-:W-:Y:S02]  /*3210*/  HADD2.F32 R24, -RZ, R24.H1_H1 ;  /* 0x30000018ff187230 */ /* 0x000fe40000004100 */
[----:B------:R-:W-:-:S03]  /*3220*/  FMUL.FTZ R16, R16, UR36 ;  /* 0x0000002410107c20 */ /* 0x000fc60008410000 */
[----:B------:R-:W-:Y:S05]  /*3230*/  BRA.U !UP1, `(.L_x_641) ;  /* 0x0000000109487547 */ /* 0x000fea000b800000 */
        /* <DEDUP_REMOVED lines=18> */
.L_x_641:
[----:B------:R-:W0:Y:S01]  /*3360*/  LDCU.64 UR6, c[0x0][0x400] ;  /* 0x00008000ff0677ac */ /* 0x000e220008000a00 */
[C-C-:B------:R-:W-:Y:S01]  /*3370*/  FFMA.FTZ R17, R14.reuse, R17, R15.reuse ;  /* 0x000000110e117223 */ /* 0x140fe2000001000f */
[----:B------:R-:W-:Y:S01]  /*3380*/  FFMA.FTZ R14, R14, R16, R15 ;  /* 0x000000100e0e7223 */ /* 0x000fe2000001000f */
[----:B------:R-:W-:Y:S02]  /*3390*/  BSSY.RECONVERGENT B0, `(.L_x_642) ;  /* 0x0000013000007945 */ /* 0x000fe40003800200 */
[----:B------:R-:W-:Y:S01]  /*33a0*/  FFMA.FTZ R17, R8, R11, -R17 ;  /* 0x0000000b08117223 */ /* 0x000fe20000010811 */
[----:B------:R-:W-:-:S03]  /*33b0*/  FFMA.FTZ R14, R9, R24, -R14 ;  /* 0x00000018090e7223 */ /* 0x000fc6000001080e */
[----:B------:R-:W-:Y:S01]  /*33c0*/  FMUL.FTZ R9, R17, UR36 ;  /* 0x0000002411097c20 */ /* 0x000fe20008410000 */
[----:B------:R-:W-:Y:S01]  /*33d0*/  FMUL.FTZ R14, R14, UR36 ;  /* 0x000000240e0e7c20 */ /* 0x000fe20008410000 */
[----:B0-----:R-:W-:-:S04]  /*33e0*/  ISETP.GE.U32.AND P0, PT, R28, UR6, PT ;  /* 0x000000061c007c0c */ /* 0x001fc8000bf06070 */
[----:B------:R-:W-:-:S13]  /*33f0*/  ISETP.GE.AND.EX P0, PT, R5, UR7, PT, P0 ;  /* 0x0000000705007c0c */ /* 0x000fda000bf06300 */
[----:B------:R-:W-:Y:S05]  /*3400*/  @P0 BRA `(.L_x_643) ;  /* 0x00000000002c0947 */ /* 0x000fea0003800000 */
[----:B------:R-:W0:Y:S01]  /*3410*/  LDCU.64 UR6, c[0x0][0x3f8] ;  /* 0x00007f00ff0677ac */ /* 0x000e220008000a00 */
[----:B------:R-:W-:Y:S02]  /*3420*/  MOV R35, R37 ;  /* 0x0000002500237202 */ /* 0x000fe40000000f00 */
[----:B------:R-:W-:Y:S01]  /*3430*/  F2FP.F16.F32.PACK_AB R9, R14, R9 ;  /* 0x000000090e09723e */ /* 0x000fe200000000ff */
        /* <DEDUP_REMOVED lines=8> */
.L_x_643:
[----:B------:R-:W-:Y:S05]  /*34c0*/  BSYNC.RECONVERGENT B0 ;  /* 0x0000000000007941 */ /* 0x000fea0003800200 */
.L_x_642:
[----:B------:R-:W-:Y:S02]  /*34d0*/  UIADD3 UR17, UPT, UPT, UR29, UR17, URZ ;  /* 0x000000111d117290 */ /* 0x000fe4000fffe0ff */
[----:B------:R-:W-:Y:S02]  /*34e0*/  UIADD3 UR4, UPT, UPT, UR4, 0x1, URZ ;  /* 0x0000000104047890 */ /* 0x000fe4000fffe0ff */
[----:B------:R-:W-:-:S09]  /*34f0*/  UISETP.GE.AND UP1, UPT, UR17, UR8, UPT ;  /* 0x000000081100728c */ /* 0x000fd2000bf26270 */
[----:B------:R-:W-:Y:S05]  /*3500*/  BRA.U !UP1, `(.L_x_644) ;  /* 0xffffffcd098c7547 */ /* 0x000fea000b83ffff */
.L_x_619:
[----:B0-----:R-:W0:Y:S01]  /*3510*/  LDC R6, c[0x0][0x370] ;  /* 0x0000dc00ff067b82 */ /* 0x001e220000000800 */
[----:B------:R-:W-:Y:S01]  /*3520*/  ISETP.NE.AND P2, PT, R4, RZ, PT ;  /* 0x000000ff0400720c */ /* 0x000fe20003f45270 */
[----:B------:R-:W-:Y:S06]  /*3530*/  BSSY.RECONVERGENT B0, `(.L_x_645) ;  /* 0x0000011000007945 */ /* 0x000fec0003800200 */
[----:B------:R-:W1:Y:S08]  /*3540*/  LDC R7, c[0x0][0x374] ;  /* 0x0000dd00ff077b82 */ /* 0x000e700000000800 */
[----:B------:R-:W2:Y:S01]  /*3550*/  LDC.64 R2, c[0x0][0x3c8] ;  /* 0x0000f200ff027b82 */ /* 0x000ea20000000a00 */
[----:B0-----:R-:W-:-:S02]  /*3560*/  IADD3 R5, PT, PT, R6, -0x1, RZ ;  /* 0xffffffff06057810 */ /* 0x001fc40007ffe0ff */
[----:B------:R-:W-:Y:S02]  /*3570*/  ISETP.NE.AND P1, PT, R6, 0x1, PT ;  /* 0x000000010600780c */ /* 0x000fe40003f25270 */
[----:B-1----:R-:W-:-:S04]  /*3580*/  IADD3 R0, PT, PT, R7, -0x1, RZ ;  /* 0xffffffff07007810 */ /* 0x002fc80007ffe0ff */
[----:B------:R-:W-:Y:S02]  /*3590*/  ISETP.NE.AND P0, PT, R0, UR5, PT ;  /* 0x0000000500007c0c */ /* 0x000fe4000bf05270 */
        /* <DEDUP_REMOVED lines=10> */
.L_x_646:
[----:B------:R-:W-:Y:S05]  /*3640*/  BSYNC.RECONVERGENT B0 ;  /* 0x0000000000007941 */ /* 0x000fea0003800200 */
.L_x_645:
[----:B------:R-:W-:Y:S05]  /*3650*/  @P0 EXIT ;  /* 0x000000000000094d */ /* 0x000fea0003800000 */
[----:B------:R-:W-:Y:S05]  /*3660*/  @P2 BRA `(.L_x_647) ;  /* 0x0000000000202947 */ /* 0x000fea0003800000 */
[----:B------:R-:W-:-:S05]  /*3670*/  IMAD R0, R6, R7, RZ ;  /* 0x0000000706007224 */ /* 0x000fca00078e02ff */
[----:B------:R-:W-:-:S13]  /*3680*/  ISETP.NE.AND P0, PT, R0, -0x1, PT ;  /* 0xffffffff0000780c */ /* 0x000fda0003f05270 */
[----:B------:R-:W-:Y:S05]  /*3690*/  @!P0 BRA `(.L_x_647) ;  /* 0x0000000000148947 */ /* 0x000fea0003800000 */
.L_x_648:
[----:B0-----:R-:W2:Y:S04]  /*36a0*/  LDG.E.STRONG.GPU R5, desc[UR26][R2.64] ;  /* 0x0000001a02057981 */ /* 0x001ea8000c1ef900 */
[----:B--2---:R-:W-:Y:S01]  /*36b0*/  CCTL.IVALL ;  /* 0x00000000ff00798f */ /* 0x004fe20002000000 */
[----:B------:R-:W-:Y:S05]  /*36c0*/  YIELD ;  /* 0x0000000000007946 */ /* 0x000fea0003800000 */
[----:B------:R-:W-:-:S13]  /*36d0*/  ISETP.NE.AND P0, PT, R5, R0, PT ;  /* 0x000000000500720c */ /* 0x000fda0003f05270 */
[----:B------:R-:W-:Y:S05]  /*36e0*/  @P0 BRA `(.L_x_648) ;  /* 0xfffffffc00ec0947 */ /* 0x000fea000383ffff */
.L_x_647:
        /* <DEDUP_REMOVED lines=10> */
[----:B------:R-:W-:Y:S01]  /*3790*/  MOV R24, R4 ;  /* 0x0000000400187202 */ /* 0x000fe20000000f00 */
[----:B0-----:R-:W-:Y:S01]  /*37a0*/  HFMA2 R3, -RZ, RZ, 0, 0 ;  /* 0x00000000ff037431 */ /* 0x001fe200000001ff */
        /* <DEDUP_REMOVED lines=50> */
[C---:B0-----:R-:W-:Y:S01]  /*3ad0*/  LEA R16, P1, R24.reuse, UR4, 0x2 ;  /* 0x0000000418107c11 */ /* 0x041fe2000f8210ff */
[----:B------:R-:W-:Y:S01]  /*3ae0*/  UMOV UR4, URZ ;  /* 0x000000ff00047c82 */ /* 0x000fe20008000000 */
[----:B-1----:R-:W-:Y:S02]  /*3af0*/  IADD3 R18, P2, PT, R21, UR6, RZ ;  /* 0x0000000615127c10 */ /* 0x002fe4000ff5e0ff */
        /* <DEDUP_REMOVED lines=11> */
.L_x_651:
        /* <DEDUP_REMOVED lines=13> */
[----:B-1----:R-:W-:Y:S02]  /*3c80*/  MOV R8, R21 ;  /* 0x0000001500087202 */ /* 0x002fe40000000f00 */
        /* <DEDUP_REMOVED lines=13> */
.L_x_650:
[----:B------:R-:W-:Y:S05]  /*3d60*/  BSYNC.RECONVERGENT B0 ;  /* 0x0000000000007941 */ /* 0x000fea0003800200 */
.L_x_649:
[----:B------:R-:W-:Y:S05]  /*3d70*/  @!P0 EXIT ;  /* 0x000000000000894d */ /* 0x000fea0003800000 */
[C---:B------:R-:W-:Y:S01]  /*3d80*/  SHF.L.U64.HI R35, R37.reuse, 0x2, R2 ;  /* 0x0000000225237819 */ /* 0x040fe20000010202 */
[----:B------:R-:W1:Y:S01]  /*3d90*/  LDCU.64 UR4, c[0x0][0x3d8] ;  /* 0x00007b00ff0477ac */ /* 0x000e620008000a00 */
[C---:B------:R-:W-:Y:S02]  /*3da0*/  SHF.L.U64.HI R27, R26.reuse, 0x2, R27 ;  /* 0x000000021a1b7819 */ /* 0x040fe4000001021b */
[----:B------:R-:W-:Y:S01]  /*3db0*/  SHF.L.U32 R33, R26, 0x2, RZ ;  /* 0x000000021a217819 */ /* 0x000fe200000006ff */
[----:B------:R-:W2:Y:S01]  /*3dc0*/  LDCU.64 UR6, c[0x0][0x388] ;  /* 0x00007100ff0677ac */ /* 0x000ea20008000a00 */
[----:B------:R-:W-:Y:S02]  /*3dd0*/  SHF.L.U32 R37, R37, 0x2, RZ ;  /* 0x0000000225257819 */ /* 0x000fe400000006ff */
[C---:B------:R-:W-:Y:S01]  /*3de0*/  SHF.L.U64.HI R29, R25.reuse, 0x2, R0 ;  /* 0x00000002191d7819 */ /* 0x040fe20000010200 */
[----:B------:R-:W3:Y:S01]  /*3df0*/  LDCU.64 UR8, c[0x0][0x390] ;  /* 0x00007200ff0877ac */ /* 0x000ee20008000a00 */
[----:B------:R-:W-:-:S07]  /*3e00*/  SHF.L.U32 R31, R25, 0x2, RZ ;  /* 0x00000002191f7819 */ /* 0x000fce00000006ff */
.L_x_652:
[C---:B------:R-:W-:Y:S02]  /*3e10*/  SHF.L.U32 R2, R24.reuse, 0x2, RZ ;  /* 0x0000000218027819 */ /* 0x040fe400000006ff */
[----:B----4-:R-:W-:Y:S02]  /*3e20*/  SHF.L.U64.HI R12, R24, 0x2, R3 ;  /* 0x00000002180c7819 */ /* 0x010fe40000010203 */
[----:B-1----:R-:W-:-:S04]  /*3e30*/  IADD3 R4, P0, PT, R2, UR4, RZ ;  /* 0x0000000402047c10 */ /* 0x002fc8000ff1e0ff */
[----:B------:R-:W-:Y:S02]  /*3e40*/  IADD3.X R5, PT, PT, R12, UR5, RZ, P0, !PT ;  /* 0x000000050c057c10 */ /* 0x000fe400087fe4ff */
[C---:B0-----:R-:W-:Y:S02]  /*3e50*/  IADD3 R6, P0, PT, R4.reuse, R31, RZ ;  /* 0x0000001f04067210 */ /* 0x041fe40007f1e0ff */
        /* <DEDUP_REMOVED lines=13> */
[----:B--2---:R-:W-:Y:S02]  /*3f30*/  IADD3 R16, P0, PT, R20, UR6, RZ ;  /* 0x0000000614107c10 */ /* 0x004fe4000ff1e0ff */
[----:B0-----:R-:W-:Y:S02]  /*3f40*/  LOP3.LUT R4, R28, 0x3, RZ, 0xc0, !PT ;  /* 0x000000031c047812 */ /* 0x001fe400078ec0ff */
[----:B---3--:R-:W-:Y:S02]  /*3f50*/  IADD3 R20, P1, PT, R20, UR8, RZ ;  /* 0x0000000814147c10 */ /* 0x008fe4000ff3e0ff */
[----:B------:R-:W-:Y:S02]  /*3f60*/  LOP3.LUT R3, R12, 0x3, RZ, 0xc0, !PT ;  /* 0x000000030c037812 */ /* 0x000fe400078ec0ff */
[----:B------:R-:W-:Y:S02]  /*3f70*/  IADD3 R2, P2, PT, R2, UR4, RZ ;  /* 0x0000000402027c10 */ /* 0x000fe4000ff5e0ff */
        /* <DEDUP_REMOVED lines=59> */
.L_x_653:
        /* <DEDUP_REMOVED lines=13> */
.L_x_3416:


//--------------------- .text._Z35group_norm_nhwc_bwd_one_pass_kernelI11Fp16IOFp32WLi128ELi28ELi448EEv26Group_norm_nhwc_bwd_params --------------------------
	.section	.text._Z35group_norm_nhwc_bwd_one_pass_kernelI11Fp16IOFp32WLi128ELi28ELi448EEv26Group_norm_nhwc_bwd_params,"ax",@progbits
	.align	128
        .global         _Z35group_norm_nhwc_bwd_one_pass_kernelI11Fp16IOFp32WLi128ELi28ELi448EEv26Group_norm_nhwc_bwd_params
        .type           _Z35group_norm_nhwc_bwd_one_pass_kernelI11Fp16IOFp32WLi128ELi28ELi448EEv26Group_norm_nhwc_bwd_params,@function
        .size           _Z35group_norm_nhwc_bwd_one_pass_kernelI11Fp16IOFp32WLi128ELi28ELi448EEv26Group_norm_nhwc_bwd_params,(.L_x_3417 - _Z35group_norm_nhwc_bwd_one_pass_kernelI11Fp16IOFp32WLi128ELi28ELi448EEv26Group_norm_nhwc_bwd_params)
        .other          _Z35group_norm_nhwc_bwd_one_pass_kernelI11Fp16IOFp32WLi128ELi28ELi448EEv26Group_norm_nhwc_bwd_params,@"STO_CUDA_ENTRY STV_DEFAULT"
_Z35group_norm_nhwc_bwd_one_pass_kernelI11Fp16IOFp32WLi128ELi28ELi448EEv26Group_norm_nhwc_bwd_params:
.text._Z35group_norm_nhwc_bwd_one_pass_kernelI11Fp16IOFp32WLi128ELi28ELi448EEv26Group_norm_nhwc_bwd_params:
        /* <DEDUP_REMOVED lines=24> */
.L_x_685:
[----:B------:R-:W2:Y:S01]  /*0180*/  LDC R13, c[0x0][0x410] ;  /* 0x00010400ff0d7b82 */ /* 0x000ea20000000800 */
[----:B------:R-:W3:Y:S01]  /*0190*/  LDCU.128 UR12, c[0x0][0x400] ;  /* 0x00008000ff0c77ac */ /* 0x000ee20008000c00 */
[----:B------:R-:W-:Y:S01]  /*01a0*/  ISETP.GE.AND P1, PT, R38, RZ, PT ;  /* 0x000000ff2600720c */ /* 0x000fe20003f26270 */
[----:B------:R-:W4:Y:S05]  /*01b0*/  LDCU.U8 UR5, c[0x0][0x414] ;  /* 0x00008280ff0577ac */ /* 0x000f2a0008000000 */
[----:B------:R-:W1:Y:S08]  /*01c0*/  LDC R15, c[0x0][0x41c] ;  /* 0x00010700ff0f7b82 */ /* 0x000e700000000800 */
[----:B0-----:R-:W0:Y:S01]  /*01d0*/  LDC.64 R16, c[0x0][0x3b8] ;  /* 0x0000ee00ff107b82 */ /* 0x001e220000000a00 */
[----:B--2---:R-:W-:-:S04]  /*01e0*/  IABS R9, R13 ;  /* 0x0000000d00097213 */ /* 0x004fc80000000000 */
[----:B------:R-:W2:Y:S01]  /*01f0*/  I2F.RP R8, R9 ;  /* 0x0000000900087306 */ /* 0x000ea20000209400 */
[----:B-1----:R-:W-:-:S05]  /*0200*/  IMAD R15, R15, UR10, R40 ;  /* 0x0000000a0f0f7c24 */ /* 0x002fca000f8e0228 */
[----:B------:R-:W-:Y:S02]  /*0210*/  SHF.R.S32.HI R21, RZ, 0x1f, R15 ;  /* 0x0000001fff157819 */ /* 0x000fe4000001140f */
[----:B------:R-:W-:Y:S01]  /*0220*/  IADD3 R25, PT, PT, R15, 0x20, RZ ;  /* 0x000000200f197810 */ /* 0x000fe20007ffe0ff */
[----:B0-----:R-:W-:Y:S01]  /*0230*/  IMAD.WIDE R16, R38, 0x8, R16 ;  /* 0x0000000826107825 */ /* 0x001fe200078e0210 */
[----:B--2---:R-:W0:Y:S02]  /*0240*/  MUFU.RCP R8, R8 ;  /* 0x0000000800087308 */ /* 0x004e240000001000 */
[----:B------:R-:W-:-:S03]  /*0250*/  SHF.R.S32.HI R27, RZ, 0x1f, R25 ;  /* 0x0000001fff1b7819 */ /* 0x000fc60000011419 */
[----:B------:R-:W2:Y:S01]  /*0260*/  LDG.E.64 R16, desc[UR6][R16.64] ;  /* 0x0000000610107981 */ /* 0x000ea2000c1e1b00 */
[----:B0-----:R-:W-:-:S04]  /*0270*/  IADD3 R6, PT, PT, R8, 0xffffffe, RZ ;  /* 0x0ffffffe08067810 */ /* 0x001fc80007ffe0ff */
[----:B------:R0:W1:Y:S02]  /*0280*/  F2I.FTZ.U32.TRUNC.NTZ R7, R6 ;  /* 0x0000000600077305 */ /* 0x000064000021f000 */
[----:B0-----:R-:W-:Y:S02]  /*0290*/  MOV R6, RZ ;  /* 0x000000ff00067202 */ /* 0x001fe40000000f00 */
[----:B-1----:R-:W-:-:S05]  /*02a0*/  IADD3 R10, PT, PT, RZ, -R7, RZ ;  /* 0x80000007ff0a7210 */ /* 0x002fca0007ffe0ff */
        /* <DEDUP_REMOVED lines=16> */
[----:B---3--:R-:W-:Y:S02]  /*03b0*/  ISETP.GE.U32.AND P0, PT, R15, UR12, PT ;  /* 0x0000000c0f007c0c */ /* 0x008fe4000bf06070 */
[----:B------:R-:W-:Y:S02]  /*03c0*/  LOP3.LUT R9, RZ, R13, RZ, 0x33, !PT ;  /* 0x0000000dff097212 */ /* 0x000fe400078e33ff */
[----:B------:R-:W-:Y:S02]  /*03d0*/  ISETP.GE.AND.EX P0, PT, R21, UR13, PT, P0 ;  /* 0x0000000d15007c0c */ /* 0x000fe4000bf06300 */
[----:B------:R-:W-:Y:S02]  /*03e0*/  @P2 IADD3 R7, PT, PT, R7, 0x1, RZ ;  /* 0x0000000107072810 */ /* 0x000fe40007ffe0ff */
[----:B------:R-:W-:-:S02]  /*03f0*/  @!P1 IADD3 R6, PT, PT, -R6, RZ, RZ ;  /* 0x000000ff06069210 */ /* 0x000fc40007ffe1ff */
[----:B------:R-:W-:Y:S02]  /*0400*/  MOV R8, R7 ;  /* 0x0000000700087202 */ /* 0x000fe40000000f00 */
[----:B------:R-:W-:Y:S02]  /*0410*/  SEL R7, R9, R6, !P4 ;  /* 0x0000000609077207 */ /* 0x000fe40006000000 */
[----:B------:R-:W-:Y:S02]  /*0420*/  @!P3 IADD3 R8, PT, PT, -R8, RZ, RZ ;  /* 0x000000ff0808b210 */ /* 0x000fe40007ffe1ff */
[----:B------:R-:W-:Y:S01]  /*0430*/  ISETP.GE.U32.AND P1, PT, R25, UR12, PT ;  /* 0x0000000c19007c0c */ /* 0x000fe2000bf26070 */
[----:B------:R-:W-:Y:S01]  /*0440*/  IMAD R11, R7, 0x1c, RZ ;  /* 0x0000001c070b7824 */ /* 0x000fe200078e02ff */
[----:B------:R-:W0:Y:S01]  /*0450*/  @!P0 LDC.64 R12, c[0x0][0x3f8] ;  /* 0x0000fe00ff0c8b82 */ /* 0x000e220000000a00 */
[----:B------:R-:W-:Y:S02]  /*0460*/  SEL R9, R9, R8, !P4 ;  /* 0x0000000809097207 */ /* 0x000fe40006000000 */
[----:B------:R-:W-:-:S02]  /*0470*/  ISETP.GE.AND.EX P1, PT, R27, UR13, PT, P1 ;  /* 0x0000000d1b007c0c */ /* 0x000fc4000bf26310 */
[C---:B------:R-:W-:Y:S02]  /*0480*/  IADD3 R42, P2, PT, R11.reuse, R4, RZ ;  /* 0x000000040b2a7210 */ /* 0x040fe40007f5e0ff */
[----:B------:R-:W-:Y:S01]  /*0490*/  SHF.R.S32.HI R6, RZ, 0x1f, R9 ;  /* 0x0000001fff067819 */ /* 0x000fe20000011409 */
[----:B------:R-:W1:Y:S01]  /*04a0*/  @!P0 LDC.64 R18, c[0x0][0x3a0] ;  /* 0x0000e800ff128b82 */ /* 0x000e620000000a00 */
[----:B------:R-:W-:Y:S02]  /*04b0*/  LEA.HI.X.SX32 R43, R11, RZ, 0x1, P2 ;  /* 0x000000ff0b2b7211 */ /* 0x000fe400010f0eff */
[----:B------:R-:W-:Y:S01]  /*04c0*/  IADD3 R4, PT, PT, R15, 0x40, RZ ;  /* 0x000000400f047810 */ /* 0x000fe20007ffe0ff */
[----:B------:R-:W-:Y:S02]  /*04d0*/  IMAD R6, R6, UR14, RZ ;  /* 0x0000000e06067c24 */ /* 0x000fe4000f8e02ff */
[C---:B------:R-:W-:Y:S01]  /*04e0*/  IMAD.WIDE.U32 R42, R9.reuse, UR14, R42 ;  /* 0x0000000e092a7c25 */ /* 0x040fe2000f8e002a */
[----:B------:R-:W-:Y:S01]  /*04f0*/  ISETP.GE.U32.AND P2, PT, R4, UR12, PT ;  /* 0x0000000c04007c0c */ /* 0x000fe2000bf46070 */
[----:B------:R-:W3:Y:S01]  /*0500*/  @!P0 LDC.64 R10, c[0x0][0x398] ;  /* 0x0000e600ff0a8b82 */ /* 0x000ee20000000a00 */
[----:B------:R-:W-:Y:S01]  /*0510*/  SHF.R.S32.HI R29, RZ, 0x1f, R4 ;  /* 0x0000001fff1d7819 */ /* 0x000fe20000011404 */
[----:B------:R-:W-:-:S06]  /*0520*/  IMAD R45, R9, UR15, R6 ;  /* 0x0000000f092d7c24 */ /* 0x000fcc000f8e0206 */
[----:B------:R-:W4:Y:S01]  /*0530*/  @!P1 LDC.64 R8, c[0x0][0x3f8] ;  /* 0x0000fe00ff089b82 */ /* 0x000f220000000a00 */
[----:B------:R-:W-:Y:S01]  /*0540*/  ISETP.GE.AND.EX P2, PT, R29, UR13, PT, P2 ;  /* 0x0000000d1d007c0c */ /* 0x000fe2000bf46320 */
[----:B0-----:R-:W-:Y:S01]  /*0550*/  @!P0 IMAD R6, R21, R12, RZ ;  /* 0x0000000c15068224 */ /* 0x001fe200078e02ff */
[----:B------:R-:W-:Y:S02]  /*0560*/  IADD3 R45, PT, PT, R43, R45, RZ ;  /* 0x0000002d2b2d7210 */ /* 0x000fe40007ffe0ff */
[----:B------:R-:W-:Y:S01]  /*0570*/  @!P0 MOV R44, R42 ;  /* 0x0000002a002c8202 */ /* 0x000fe20000000f00 */
[C---:B------:R-:W-:Y:S01]  /*0580*/  @!P0 IMAD R21, R15.reuse, R13, R6 ;  /* 0x0000000d0f158224 */ /* 0x040fe200078e0206 */
[----:B------:R-:W-:-:S03]  /*0590*/  IADD3 R6, PT, PT, R15, 0x60, RZ ;  /* 0x000000600f067810 */ /* 0x000fc60007ffe0ff */
[----:B------:R-:W-:Y:S01]  /*05a0*/  @!P0 IMAD.WIDE.U32 R14, R15, R12, R44 ;  /* 0x0000000c0f0e8225 */ /* 0x000fe200078e002c */
[----:B------:R-:W-:Y:S02]  /*05b0*/  ISETP.GE.U32.AND P3, PT, R6, UR12, PT ;  /* 0x0000000c06007c0c */ /* 0x000fe4000bf66070 */
[----:B------:R-:W-:Y:S01]  /*05c0*/  SHF.R.S32.HI R23, RZ, 0x1f, R6 ;  /* 0x0000001fff177819 */ /* 0x000fe20000011406 */
[----:B------:R-:W0:Y:S01]  /*05d0*/  @!P2 LDC.64 R12, c[0x0][0x3f8] ;  /* 0x0000fe00ff0cab82 */ /* 0x000e220000000a00 */
[----:B------:R-:W-:Y:S02]  /*05e0*/  @!P0 IADD3 R15, PT, PT, R15, R21, RZ ;  /* 0x000000150f0f8210 */ /* 0x000fe40007ffe0ff */
[----:B------:R-:W-:Y:S02]  /*05f0*/  ISETP.GE.AND.EX P3, PT, R23, UR13, PT, P3 ;  /* 0x0000000d17007c0c */ /* 0x000fe4000bf66330 */
[C---:B------:R-:W-:Y:S02]  /*0600*/  @!P0 SHF.L.U32 R21, R14.reuse, 0x1, RZ ;  /* 0x000000010e158819 */ /* 0x040fe400000006ff */
[----:B------:R-:W-:-:S02]  /*0610*/  @!P0 SHF.L.U64.HI R22, R14, 0x1, R15 ;  /* 0x000000010e168819 */ /* 0x000fc4000001020f */
[----:B------:R-:W0:Y:S01]  /*0620*/  @!P1 LDC.64 R14, c[0x0][0x3a0] ;  /* 0x0000e800ff0e9b82 */ /* 0x000e220000000a00 */
[----:B----4-:R-:W-:Y:S01]  /*0630*/  @!P1 IMAD R20, R27, R8, RZ ;  /* 0x000000081b149224 */ /* 0x010fe200078e02ff */
[C---:B-1----:R-:W-:Y:S02]  /*0640*/  @!P0 IADD3 R18, P4, PT, R21.reuse, R18, RZ ;  /* 0x0000001215128210 */ /* 0x042fe40007f9e0ff */
[----:B---3--:R-:W-:Y:S01]  /*0650*/  @!P0 IADD3 R10, P5, PT, R21, R10, RZ ;  /* 0x0000000a150a8210 */ /* 0x008fe20007fbe0ff */
[C---:B------:R-:W-:Y:S01]  /*0660*/  @!P1 IMAD R9, R25.reuse, R9, R20 ;  /* 0x0000000919099224 */ /* 0x040fe200078e0214 */
[----:B------:R-:W-:Y:S02]  /*0670*/  @!P1 MOV R20, R42 ;  /* 0x0000002a00149202 */ /* 0x000fe40000000f00 */
[----:B------:R-:W-:Y:S01]  /*0680*/  @!P1 MOV R21, R45 ;  /* 0x0000002d00159202 */ /* 0x000fe20000000f00 */
[----:B------:R-:W1:Y:S02]  /*0690*/  LDC.64 R26, c[0x0][0x3a8] ;  /* 0x0000ea00ff1a7b82 */ /* 0x000e640000000a00 */
[----:B------:R-:W-:-:S06]  /*06a0*/  @!P1 IMAD.WIDE.U32 R20, R25, R8, R20 ;  /* 0x0000000819149225 */ /* 0x000fcc00078e0014 */
[----:B------:R-:W3:Y:S01]  /*06b0*/  @!P3 LDC.64 R24, c[0x0][0x3f8] ;  /* 0x0000fe00ff18bb82 */ /* 0x000ee20000000a00 */
[----:B------:R-:W-:Y:S02]  /*06c0*/  @!P1 IADD3 R21, PT, PT, R21, R9, RZ ;  /* 0x0000000915159210 */ /* 0x000fe40007ffe0ff */
[C---:B------:R-:W-:Y:S02]  /*06d0*/  @!P1 SHF.L.U32 R31, R20.reuse, 0x1, RZ ;  /* 0x00000001141f9819 */ /* 0x040fe400000006ff */
[----:B------:R-:W-:Y:S01]  /*06e0*/  @!P1 SHF.L.U64.HI R48, R20, 0x1, R21 ;  /* 0x0000000114309819 */ /* 0x000fe20000010215 */
[----:B0-----:R-:W-:Y:S01]  /*06f0*/  @!P2 IMAD R29, R29, R12, RZ ;  /* 0x0000000c1d1da224 */ /* 0x001fe200078e02ff */
[----:B------:R-:W-:Y:S01]  /*0700*/  @!P2 MOV R20, R42 ;  /* 0x0000002a0014a202 */ /* 0x000fe20000000f00 */
[----:B------:R-:W0:Y:S01]  /*0710*/  @!P1 LDC.64 R8, c[0x0][0x398] ;  /* 0x0000e600ff089b82 */ /* 0x000e220000000a00 */
[----:B------:R-:W-:Y:S01]  /*0720*/  @!P2 MOV R21, R45 ;  /* 0x0000002d0015a202 */ /* 0x000fe20000000f00 */
[----:B------:R-:W-:Y:S01]  /*0730*/  @!P2 IMAD R29, R4, R13, R29 ;  /* 0x0000000d041da224 */ /* 0x000fe200078e021d */
[----:B------:R-:W-:-:S02]  /*0740*/  @!P0 IADD3.X R11, PT, PT, R22, R11, RZ, P5, !PT ;  /* 0x0000000b160b8210 */ /* 0x000fc40002ffe4ff */
[----:B------:R-:W-:Y:S01]  /*0750*/  @!P0 IADD3.X R19, PT, PT, R22, R19, RZ, P4, !PT ;  /* 0x0000001316138210 */ /* 0x000fe200027fe4ff */
[----:B------:R-:W-:Y:S01]  /*0760*/  @!P2 IMAD.WIDE.U32 R20, R4, R12, R20 ;  /* 0x0000000c0414a225 */ /* 0x000fe200078e0014 */
[----:B------:R-:W-:Y:S01]  /*0770*/  @!P1 IADD3 R32, P5, PT, R31, R14, RZ ;  /* 0x0000000e1f209210 */ /* 0x000fe20007fbe0ff */
[----:B------:R-:W4:Y:S01]  /*0780*/  @!P2 LDC.64 R12, c[0x0][0x3a0] ;  /* 0x0000e800ff0cab82 */ /* 0x000f220000000a00 */
[----:B------:R-:W-:Y:S02]  /*0790*/  ISETP.NE.AND P4, PT, RZ, UR5, PT ;  /* 0x00000005ff007c0c */ /* 0x000fe4000bf85270 */
[----:B------:R-:W-:Y:S02]  /*07a0*/  @!P1 IADD3.X R33, PT, PT, R48, R15, RZ, P5, !PT ;  /* 0x0000000f30219210 */ /* 0x000fe40002ffe4ff */
[----:B------:R-:W-:-:S03]  /*07b0*/  @!P2 IADD3 R21, PT, PT, R21, R29, RZ ;  /* 0x0000001d1515a210 */ /* 0x000fc60007ffe0ff */
[----:B------:R-:W1:Y:S01]  /*07c0*/  @!P2 LDC.64 R14, c[0x0][0x398] ;  /* 0x0000e600ff0eab82 */ /* 0x000e620000000a00 */
[----:B------:R-:W-:Y:S01]  /*07d0*/  MOV R36, RZ ;  /* 0x000000ff00247202 */ /* 0x000fe20000000f00 */
[----:B---3--:R-:W-:Y:S01]  /*07e0*/  @!P3 IMAD R28, R23, R24, RZ ;  /* 0x00000018171cb224 */ /* 0x008fe200078e02ff */
[C---:B------:R-:W-:Y:S02]  /*07f0*/  @!P2 SHF.L.U32 R41, R20.reuse, 0x1, RZ ;  /* 0x000000011429a819 */ /* 0x040fe400000006ff */
[----:B------:R-:W-:Y:S02]  /*0800*/  @!P2 SHF.L.U64.HI R46, R20, 0x1, R21 ;  /* 0x00000001142ea819 */ /* 0x000fe40000010215 */
[----:B------:R-:W-:Y:S01]  /*0810*/  CS2R R34, SRZ ;  /* 0x0000000000227805 */ /* 0x000fe2000001ff00 */
[----:B------:R3:W5:Y:S01]  /*0820*/  @!P0 LDG.E R36, desc[UR6][R18.64] ;  /* 0x0000000612248981 */ /* 0x000762000c1e1900 */
[----:B------:R-:W2:Y:S08]  /*0830*/  @!P3 LDC.64 R20, c[0x0][0x3a0] ;  /* 0x0000e800ff14bb82 */ /* 0x000eb00000000a00 */
[----:B------:R-:W2:Y:S01]  /*0840*/  @!P3 LDC.64 R22, c[0x0][0x398] ;  /* 0x0000e600ff16bb82 */ /* 0x000ea20000000a00 */
[----:B------:R-:W5:Y:S01]  /*0850*/  @!P0 LDG.E R35, desc[UR6][R10.64] ;  /* 0x000000060a238981 */ /* 0x000f62000c1e1900 */
[----:B------:R-:W-:Y:S01]  /*0860*/  LOP3.LUT R4, R39, 0xffff, RZ, 0xc0, !PT ;  /* 0x0000ffff27047812 */ /* 0x000fe200078ec0ff */
[----:B------:R-:W-:Y:S01]  /*0870*/  @!P3 IMAD R47, R6, R25, R28 ;  /* 0x00000019062fb224 */ /* 0x000fe200078e021c */
[----:B------:R-:W-:Y:S01]  /*0880*/  @!P3 MOV R29, R45 ;  /* 0x0000002d001db202 */ /* 0x000fe20000000f00 */
[----:B------:R4:W5:Y:S03]  /*0890*/  @!P1 LDG.E R34, desc[UR6][R32.64] ;  /* 0x0000000620229981 */ /* 0x000966000c1e1900 */
[----:B---3--:R-:W3:Y:S01]  /*08a0*/  @P4 LDC.64 R18, c[0x0][0x3b0] ;  /* 0x0000ec00ff124b82 */ /* 0x008ee20000000a00 */
[----:B0-----:R-:W-:-:S02]  /*08b0*/  @!P1 IADD3 R30, P0, PT, R31, R8, RZ ;  /* 0x000000081f1e9210 */ /* 0x001fc40007f1e0ff */
[----:B------:R-:W-:Y:S02]  /*08c0*/  @!P3 MOV R28, R42 ;  /* 0x0000002a001cb202 */ /* 0x000fe40000000f00 */
[----:B------:R-:W-:Y:S01]  /*08d0*/  @!P1 IADD3.X R31, PT, PT, R48, R9, RZ, P0, !PT ;  /* 0x00000009301f9210 */ /* 0x000fe200007fe4ff */
[----:B----4-:R-:W-:Y:S01]  /*08e0*/  IMAD R33, R7, 0x1c, R4 ;  /* 0x0000001c07217824 */ /* 0x010fe200078e0204 */
[----:B------:R-:W-:Y:S01]  /*08f0*/  @!P2 IADD3 R12, P0, PT, R41, R12, RZ ;  /* 0x0000000c290ca210 */ /* 0x000fe20007f1e0ff */
[----:B------:R-:W-:Y:S01]  /*0900*/  @!P3 IMAD.WIDE.U32 R28, R6, R24, R28 ;  /* 0x00000018061cb225 */ /* 0x000fe200078e001c */
[----:B------:R-:W-:Y:S02]  /*0910*/  CS2R R10, SRZ ;  /* 0x00000000000a7805 */ /* 0x000fe4000001ff00 */
[----:B------:R-:W-:Y:S01]  /*0920*/  @!P2 IADD3.X R13, PT, PT, R46, R13, RZ, P0, !PT ;  /* 0x0000000d2e0da210 */ /* 0x000fe200007fe4ff */
[----:B-1----:R-:W-:Y:S01]  /*0930*/  IMAD.WIDE R24, R33, 0x4, R26 ;  /* 0x0000000421187825 */ /* 0x002fe200078e021a */
[----:B------:R-:W-:-:S02]  /*0940*/  @!P2 IADD3 R26, P0, PT, R41, R14, RZ ;  /* 0x0000000e291aa210 */ /* 0x000fc40007f1e0ff */
[----:B------:R-:W-:Y:S01]  /*0950*/  MOV R6, RZ ;  /* 0x000000ff00067202 */ /* 0x000fe20000000f00 */
[----:B------:R-:W5:Y:S01]  /*0960*/  @!P1 LDG.E R11, desc[UR6][R30.64] ;  /* 0x000000061e0b9981 */ /* 0x000f62000c1e1900 */
[----:B------:R-:W-:Y:S02]  /*0970*/  @!P3 IADD3 R29, PT, PT, R29, R47, RZ ;  /* 0x0000002f1d1db210 */ /* 0x000fe40007ffe0ff */
[----:B------:R-:W-:Y:S02]  /*0980*/  @!P3 SHF.L.U32 R9, R28, 0x1, RZ ;  /* 0x000000011c09b819 */ /* 0x000fe400000006ff */
[----:B------:R-:W-:Y:S01]  /*0990*/  @!P2 IADD3.X R27, PT, PT, R46, R15, RZ, P0, !PT ;  /* 0x0000000f2e1ba210 */ /* 0x000fe200007fe4ff */
[----:B------:R0:W5:Y:S01]  /*09a0*/  @!P2 LDG.E R6, desc[UR6][R12.64] ;  /* 0x000000060c06a981 */ /* 0x000162000c1e1900 */
[----:B------:R-:W-:Y:S02]  /*09b0*/  @!P3 SHF.L.U64.HI R28, R28, 0x1, R29 ;  /* 0x000000011c1cb819 */ /* 0x000fe4000001021d */
[----:B--2---:R-:W-:Y:S01]  /*09c0*/  @!P3 IADD3 R20, P0, PT, R9, R20, RZ ;  /* 0x000000140914b210 */ /* 0x004fe20007f1e0ff */
[----:B---3--:R-:W-:Y:S01]  /*09d0*/  @P4 IMAD.WIDE R18, R33, 0x4, R18 ;  /* 0x0000000421124825 */ /* 0x008fe200078e0212 */
[----:B------:R-:W-:Y:S01]  /*09e0*/  @!P3 IADD3 R22, P1, PT, R9, R22, RZ ;  /* 0x000000160916b210 */ /* 0x000fe20007f3e0ff */
[----:B------:R1:W5:Y:S01]  /*09f0*/  LDG.E.64 R14, desc[UR6][R24.64] ;  /* 0x00000006180e7981 */ /* 0x000362000c1e1b00 */
[----:B------:R-:W-:-:S02]  /*0a00*/  MOV R8, RZ ;  /* 0x000000ff00087202 */ /* 0x000fc40000000f00 */
[----:B------:R-:W-:Y:S02]  /*0a10*/  MOV R9, RZ ;  /* 0x000000ff00097202 */ /* 0x000fe40000000f00 */
[----:B0-----:R-:W-:Y:S02]  /*0a20*/  CS2R R12, SRZ ;  /* 0x00000000000c7805 */ /* 0x001fe4000001ff00 */
[C---:B------:R-:W-:Y:S02]  /*0a30*/  @!P3 IADD3.X R21, PT, PT, R28.reuse, R21, RZ, P0, !PT ;  /* 0x000000151c15b210 */ /* 0x040fe400007fe4ff */
[----:B------:R-:W-:Y:S01]  /*0a40*/  @!P3 IADD3.X R23, PT, PT, R28, R23, RZ, P1, !PT ;  /* 0x000000171c17b210 */ /* 0x000fe20000ffe4ff */
[----:B------:R1:W5:Y:S04]  /*0a50*/  @!P2 LDG.E R8, desc[UR6][R26.64] ;  /* 0x000000061a08a981 */ /* 0x000368000c1e1900 */
[----:B------:R1:W5:Y:S04]  /*0a60*/  @!P3 LDG.E R9, desc[UR6][R20.64] ;  /* 0x000000061409b981 */ /* 0x000368000c1e1900 */
[----:B------:R1:W5:Y:S04]  /*0a70*/  @!P3 LDG.E R10, desc[UR6][R22.64] ;  /* 0x00000006160ab981 */ /* 0x000368000c1e1900 */
[----:B------:R1:W5:Y:S01]  /*0a80*/  @P4 LDG.E.64 R12, desc[UR6][R18.64] ;  /* 0x00000006120c4981 */ /* 0x000362000c1e1b00 */
[----:B------:R-:W-:-:S13]  /*0a90*/  R2UR UR11, R16 ;  /* 0x00000000100b72ca */ /* 0x000fda00000e0000 */
        /* <DEDUP_REMOVED lines=8> */
[----:B------:R-:W-:Y:S01]  /*0b20*/  UISETP.NE.AND UP1, UPT, UR5, URZ, UPT ;  /* 0x000000ff0500728c */ /* 0x000fe2000bf25270 */
[----:B------:R-:W-:Y:S01]  /*0b30*/  UMOV UR8, 0x3f800000 ;  /* 0x3f80000000087882 */ /* 0x000fe20000000000 */
[----:B0-----:R-:W-:-:S13]  /*0b40*/  @P0 R2UR UR4, R16 ;  /* 0x00000000100402ca */ /* 0x001fda00000e0000 */
[----:B------:R-:W-:Y:S01]  /*0b50*/  @UP0 UMOV UR8, UR4 ;  /* 0x0000000400080c82 */ /* 0x000fe20008000000 */
[----:B-1----:R-:W-:Y:S05]  /*0b60*/  BRA.U UP1, `(.L_x_655) ;  /* 0x0000000501247547 */ /* 0x002fea000b800000 */
[--C-:B-----5:R-:W-:Y:S02]  /*0b70*/  HADD2.F32 R18, -RZ, R36.reuse.H0_H0 ;  /* 0x20000024ff127230 */ /* 0x120fe40000004100 */
[--C-:B------:R-:W-:Y:S02]  /*0b80*/  HADD2.F32 R17, -RZ, R35.reuse.H0_H0 ;  /* 0x20000023ff117230 */ /* 0x100fe40000004100 */
[----:B------:R-:W-:Y:S02]  /*0b90*/  HADD2.F32 R19, -RZ, R36.H1_H1 ;  /* 0x30000024ff137230 */ /* 0x000fe40000004100 */
[----:B------:R-:W-:Y:S01]  /*0ba0*/  FADD.FTZ R18, R18, -UR11 ;  /* 0x8000000b12127e21 */ /* 0x000fe20008010000 */
[----:B------:R-:W-:Y:S02]  /*0bb0*/  HADD2.F32 R16, -RZ, R35.H1_H1 ;  /* 0x30000023ff107230 */ /* 0x000fe40000004100 */
[----:B------:R-:W-:Y:S01]  /*0bc0*/  FMUL.FTZ R21, R14, R17 ;  /* 0x000000110e157220 */ /* 0x000fe20000410000 */
[----:B------:R-:W-:-:S02]  /*0bd0*/  HADD2.F32 R25, -RZ, R11.H0_H0 ;  /* 0x2000000bff197230 */ /* 0x000fc40000004100 */
[----:B------:R-:W-:Y:S01]  /*0be0*/  FMUL.FTZ R18, R18, UR8 ;  /* 0x0000000812127c20 */ /* 0x000fe20008410000 */
[----:B------:R-:W-:Y:S01]  /*0bf0*/  FADD.FTZ R19, R19, -UR11 ;  /* 0x8000000b13137e21 */ /* 0x000fe20008010000 */
[----:B------:R-:W-:Y:S01]  /*0c00*/  FADD.FTZ R23, RZ, R21 ;  /* 0x00000015ff177221 */ /* 0x000fe20000010000 */
[----:B------:R-:W-:Y:S01]  /*0c10*/  FMUL.FTZ R20, R15, R16 ;  /* 0x000000100f147220 */ /* 0x000fe20000410000 */
[----:B------:R-:W-:Y:S01]  /*0c20*/  FFMA.FTZ R22, R18, R21, RZ ;  /* 0x0000001512167223 */ /* 0x000fe200000100ff */
[--C-:B------:R-:W-:Y:S02]  /*0c30*/  HADD2.F32 R21, -RZ, R34.reuse.H0_H0 ;  /* 0x20000022ff157230 */ /* 0x100fe40000004100 */
[----:B------:R-:W-:Y:S01]  /*0c40*/  FMUL.FTZ R19, R19, UR8 ;  /* 0x0000000813137c20 */ /* 0x000fe20008410000 */
[----:B------:R-:W-:Y:S01]  /*0c50*/  FADD.FTZ R23, R20, R23 ;  /* 0x0000001714177221 */ /* 0x000fe20000010000 */
[----:B------:R-:W-:Y:S01]  /*0c60*/  FADD.FTZ R26, RZ, R17 ;  /* 0x00000011ff1a7221 */ /* 0x000fe20000010000 */
[----:B------:R-:W-:Y:S01]  /*0c70*/  FFMA.FTZ R24, R17, R18, RZ ;  /* 0x0000001211187223 */ /* 0x000fe200000100ff */
[----:B------:R-:W-:Y:S01]  /*0c80*/  FFMA.FTZ R22, R19, R20, R22 ;  /* 0x0000001413167223 */ /* 0x000fe20000010016 */
[----:B------:R-:W-:Y:S01]  /*0c90*/  FADD.FTZ R21, R21, -UR11 ;  /* 0x8000000b15157e21 */ /* 0x000fe20008010000 */
[----:B------:R-:W-:-:S02]  /*0ca0*/  HADD2.F32 R20, -RZ, R34.H1_H1 ;  /* 0x30000022ff147230 */ /* 0x000fc40000004100 */
[----:B------:R-:W-:Y:S01]  /*0cb0*/  FADD.FTZ R17, R25, R26 ;  /* 0x0000001a19117221 */ /* 0x000fe20000010000 */
[----:B------:R-:W-:Y:S01]  /*0cc0*/  FMUL.FTZ R26, R14, R25 ;  /* 0x000000190e1a7220 */ /* 0x000fe20000410000 */
[----:B------:R-:W-:Y:S01]  /*0cd0*/  FMUL.FTZ R21, R21, UR8 ;  /* 0x0000000815157c20 */ /* 0x000fe20008410000 */
[----:B------:R-:W-:Y:S02]  /*0ce0*/  HADD2.F32 R18, -RZ, R11.H1_H1 ;  /* 0x3000000bff127230 */ /* 0x000fe40000004100 */
[----:B------:R-:W-:Y:S01]  /*0cf0*/  FADD.FTZ R20, R20, -UR11 ;  /* 0x8000000b14147e21 */ /* 0x000fe20008010000 */
[----:B------:R-:W-:Y:S01]  /*0d00*/  FADD.FTZ R27, RZ, R16 ;  /* 0x00000010ff1b7221 */ /* 0x000fe20000010000 */
[----:B------:R-:W-:Y:S01]  /*0d10*/  FFMA.FTZ R24, R25, R21, R24 ;  /* 0x0000001519187223 */ /* 0x000fe20000010018 */
[----:B------:R-:W-:Y:S01]  /*0d20*/  FFMA.FTZ R25, R16, R19, RZ ;  /* 0x0000001310197223 */ /* 0x000fe200000100ff */
[----:B------:R-:W-:Y:S01]  /*0d30*/  FMUL.FTZ R19, R20, UR8 ;  /* 0x0000000814137c20 */ /* 0x000fe20008410000 */
[----:B------:R-:W-:-:S02]  /*0d40*/  HADD2.F32 R16, -RZ, R6.H0_H0 ;  /* 0x20000006ff107230 */ /* 0x000fc40000004100 */
[C---:B------:R-:W-:Y:S01]  /*0d50*/  FADD.FTZ R27, R18.reuse, R27 ;  /* 0x0000001b121b7221 */ /* 0x040fe20000010000 */
[----:B------:R-:W-:Y:S01]  /*0d60*/  FFMA.FTZ R22, R21, R26, R22 ;  /* 0x0000001a15167223 */ /* 0x000fe20000010016 */
[----:B------:R-:W-:Y:S01]  /*0d70*/  FFMA.FTZ R25, R18, R19, R25 ;  /* 0x0000001312197223 */ /* 0x000fe20000010019 */
[----:B------:R-:W-:Y:S01]  /*0d80*/  FMUL.FTZ R18, R15, R18 ;  /* 0x000000120f127220 */ /* 0x000fe20000410000 */
[----:B------:R-:W-:Y:S01]  /*0d90*/  FADD.FTZ R23, R23, R26 ;  /* 0x0000001a17177221 */ /* 0x000fe20000010000 */
[----:B------:R-:W-:Y:S02]  /*0da0*/  HADD2.F32 R21, -RZ, R8.H0_H0 ;  /* 0x20000008ff157230 */ /* 0x000fe40000004100 */
[----:B------:R-:W-:Y:S01]  /*0db0*/  FADD.FTZ R16, R16, -UR11 ;  /* 0x8000000b10107e21 */ /* 0x000fe20008010000 */
[----:B------:R-:W-:Y:S02]  /*0dc0*/  HADD2.F32 R20, -RZ, R6.H1_H1 ;  /* 0x30000006ff147230 */ /* 0x000fe40000004100 */
[----:B------:R-:W-:Y:S01]  /*0dd0*/  FFMA.FTZ R22, R19, R18, R22 ;  /* 0x0000001213167223 */ /* 0x000fe20000010016 */
[----:B------:R-:W-:Y:S01]  /*0de0*/  FADD.FTZ R23, R18, R23 ;  /* 0x0000001712177221 */ /* 0x000fe20000010000 */
[----:B------:R-:W-:Y:S01]  /*0df0*/  FMUL.FTZ R19, R16, UR8 ;  /* 0x0000000810137c20 */ /* 0x000fe20008410000 */
[----:B------:R-:W-:Y:S01]  /*0e00*/  FMUL.FTZ R18, R14, R21 ;  /* 0x000000150e127220 */ /* 0x000fe20000410000 */
[----:B------:R-:W-:-:S02]  /*0e10*/  HADD2.F32 R16, -RZ, R8.H1_H1 ;  /* 0x30000008ff107230 */ /* 0x000fc40000004100 */
[----:B------:R-:W-:Y:S01]  /*0e20*/  FADD.FTZ R20, R20, -UR11 ;  /* 0x8000000b14147e21 */ /* 0x000fe20008010000 */
[----:B------:R-:W-:Y:S01]  /*0e30*/  FFMA.FTZ R24, R21, R19, R24 ;  /* 0x0000001315187223 */ /* 0x000fe20000010018 */
[----:B------:R-:W-:Y:S01]  /*0e40*/  FADD.FTZ R26, R23, R18 ;  /* 0x00000012171a7221 */ /* 0x000fe20000010000 */
[----:B------:R-:W-:Y:S01]  /*0e50*/  FFMA.FTZ R29, R19, R18, R22 ;  /* 0x00000012131d7223 */ /* 0x000fe20000010016 */
[--C-:B------:R-:W-:Y:S02]  /*0e60*/  HADD2.F32 R18, -RZ, R9.reuse.H0_H0 ;  /* 0x20000009ff127230 */ /* 0x100fe40000004100 */
[----:B------:R-:W-:Y:S01]  /*0e70*/  FMUL.FTZ R23, R15, R16 ;  /* 0x000000100f177220 */ /* 0x000fe20000410000 */
[----:B------:R-:W-:Y:S01]  /*0e80*/  FMUL.FTZ R20, R20, UR8 ;  /* 0x0000000814147c20 */ /* 0x000fe20008410000 */
[----:B------:R-:W-:Y:S02]  /*0e90*/  HADD2.F32 R19, -RZ, R10.H0_H0 ;  /* 0x2000000aff137230 */ /* 0x000fe40000004100 */
[----:B------:R-:W-:Y:S01]  /*0ea0*/  FADD.FTZ R17, R17, R21 ;  /* 0x0000001511117221 */ /* 0x000fe20000010000 */
[----:B------:R-:W-:Y:S01]  /*0eb0*/  FADD.FTZ R26, R23, R26 ;  /* 0x0000001a171a7221 */ /* 0x000fe20000010000 */
[----:B------:R-:W-:Y:S01]  /*0ec0*/  FFMA.FTZ R29, R20, R23, R29 ;  /* 0x00000017141d7223 */ /* 0x000fe2000001001d */
[----:B------:R-:W-:Y:S01]  /*0ed0*/  FADD.FTZ R23, R18, -UR11 ;  /* 0x8000000b12177e21 */ /* 0x000fe20008010000 */
[----:B------:R-:W-:-:S02]  /*0ee0*/  HADD2.F32 R18, -RZ, R9.H1_H1 ;  /* 0x30000009ff127230 */ /* 0x000fc40000004100 */
[----:B------:R-:W-:Y:S01]  /*0ef0*/  FMUL.FTZ R31, R14, R19 ;  /* 0x000000130e1f7220 */ /* 0x000fe20000410000 */
[----:B------:R-:W-:Y:S02]  /*0f00*/  HADD2.F32 R22, -RZ, R10.H1_H1 ;  /* 0x3000000aff167230 */ /* 0x000fe40000004100 */
[----:B------:R-:W-:Y:S01]  /*0f10*/  FMUL.FTZ R28, R23, UR8 ;  /* 0x00000008171c7c20 */ /* 0x000fe20008410000 */
[----:B------:R-:W-:Y:S01]  /*0f20*/  FADD.FTZ R27, R27, R16 ;  /* 0x000000101b1b7221 */ /* 0x000fe20000010000 */
[----:B------:R-:W-:Y:S01]  /*0f30*/  FADD.FTZ R18, R18, -UR11 ;  /* 0x8000000b12127e21 */ /* 0x000fe20008010000 */
[----:B------:R-:W-:Y:S01]  /*0f40*/  FADD.FTZ R23, R26, R31 ;  /* 0x0000001f1a177221 */ /* 0x000fe20000010000 */
[----:B------:R-:W-:Y:S01]  /*0f50*/  FMUL.FTZ R26, R15, R22 ;  /* 0x000000160f1a7220 */ /* 0x000fe20000410000 */
[----:B------:R-:W-:Y:S01]  /*0f60*/  FFMA.FTZ R30, R28, R31, R29 ;  /* 0x0000001f1c1e7223 */ /* 0x000fe2000001001d */
[----:B------:R-:W-:Y:S01]  /*0f70*/  FMUL.FTZ R21, R18, UR8 ;  /* 0x0000000812157c20 */ /* 0x000fe20008410000 */
        /* <DEDUP_REMOVED lines=8> */
.L_x_655:
[--C-:B-----5:R-:W-:Y:S02]  /*1000*/  HADD2.F32 R16, -RZ, R36.reuse.H0_H0 ;  /* 0x20000024ff107230 */ /* 0x120fe40000004100 */
[----:B------:R-:W-:Y:S02]  /*1010*/  HADD2.F32 R18, -RZ, R36.H1_H1 ;  /* 0x30000024ff127230 */ /* 0x000fe40000004100 */
[----:B------:R-:W-:Y:S02]  /*1020*/  HADD2.F32 R19, -RZ, R34.H0_H0 ;  /* 0x20000022ff137230 */ /* 0x000fe40000004100 */
[----:B------:R-:W-:Y:S01]  /*1030*/  FADD.FTZ R16, R16, -UR11 ;  /* 0x8000000b10107e21 */ /* 0x000fe20008010000 */
[----:B------:R-:W-:Y:S02]  /*1040*/  HADD2.F32 R33, -RZ, R35.H1_H1 ;  /* 0x30000023ff217230 */ /* 0x000fe40000004100 */
[----:B------:R-:W-:Y:S02]  /*1050*/  HADD2.F32 R32, -RZ, R6.H1_H1 ;  /* 0x30000006ff207230 */ /* 0x000fe40000004100 */
[----:B------:R-:W-:Y:S01]  /*1060*/  FMUL.FTZ R17, R16, UR8 ;  /* 0x0000000810117c20 */ /* 0x000fe20008410000 */
[----:B------:R-:W-:Y:S01]  /*1070*/  FADD.FTZ R16, R18, -UR11 ;  /* 0x8000000b12107e21 */ /* 0x000fe20008010000 */
[----:B------:R-:W-:Y:S01]  /*1080*/  FADD.FTZ R19, R19, -UR11 ;  /* 0x8000000b13137e21 */ /* 0x000fe20008010000 */
[----:B------:R-:W-:-:S02]  /*1090*/  HADD2.F32 R18, -RZ, R34.H1_H1 ;  /* 0x30000022ff127230 */ /* 0x000fc40000004100 */
[--C-:B------:R-:W-:Y:S01]  /*10a0*/  FFMA.FTZ R20, R14, R17, R12.reuse ;  /* 0x000000110e147223 */ /* 0x100fe2000001000c */
[----:B------:R-:W-:Y:S01]  /*10b0*/  FMUL.FTZ R16, R16, UR8 ;  /* 0x0000000810107c20 */ /* 0x000fe20008410000 */
[----:B------:R-:W-:Y:S02]  /*10c0*/  FMUL.FTZ R19, R19, UR8 ;  /* 0x0000000813137c20 */ /* 0x000fe40008410000 */
[----:B------:R-:W-:Y:S01]  /*10d0*/  FMUL.FTZ R22, R20, -1.4426950216293334961 ;  /* 0xbfb8aa3b14167820 */ /* 0x000fe20000410000 */
[----:B------:R-:W-:Y:S01]  /*10e0*/  FFMA.FTZ R21, R15, R16, R13 ;  /* 0x000000100f157223 */ /* 0x000fe2000001000d */
[----:B------:R-:W-:Y:S01]  /*10f0*/  FADD.FTZ R18, R18, -UR11 ;  /* 0x8000000b12127e21 */ /* 0x000fe20008010000 */
[----:B------:R-:W-:Y:S02]  /*1100*/  FFMA.FTZ R27, R14, R19, R12 ;  /* 0x000000130e1b7223 */ /* 0x000fe4000001000c */
[----:B------:R-:W-:Y:S01]  /*1110*/  FMUL.FTZ R24, R21, -1.4426950216293334961 ;  /* 0xbfb8aa3b15187820 */ /* 0x000fe20000410000 */
[----:B------:R-:W0:Y:S01]  /*1120*/  MUFU.EX2 R22, R22 ;  /* 0x0000001600167308 */ /* 0x000e220000000800 */
[----:B------:R-:W-:Y:S01]  /*1130*/  FMUL.FTZ R18, R18, UR8 ;  /* 0x0000000812127c20 */ /* 0x000fe20008410000 */
[----:B------:R-:W-:-:S03]  /*1140*/  FMUL.FTZ R26, R27, -1.4426950216293334961 ;  /* 0xbfb8aa3b1b1a7820 */ /* 0x000fc60000410000 */
[----:B------:R-:W1:Y:S01]  /*1150*/  MUFU.EX2 R24, R24 ;  /* 0x0000001800187308 */ /* 0x000e620000000800 */
[----:B------:R-:W-:-:S03]  /*1160*/  FFMA.FTZ R28, R15, R18, R13 ;  /* 0x000000120f1c7223 */ /* 0x000fc6000001000d */
[----:B------:R-:W2:Y:S01]  /*1170*/  MUFU.EX2 R26, R26 ;  /* 0x0000001a001a7308 */ /* 0x000ea20000000800 */
[----:B------:R-:W-:Y:S01]  /*1180*/  FMUL.FTZ R30, R28, -1.4426950216293334961 ;  /* 0xbfb8aa3b1c1e7820 */ /* 0x000fe20000410000 */
[----:B0-----:R-:W-:-:S05]  /*1190*/  FADD.FTZ R23, R22, 1 ;  /* 0x3f80000016177421 */ /* 0x001fca0000010000 */
[----:B------:R-:W0:Y:S01]  /*11a0*/  MUFU.EX2 R30, R30 ;  /* 0x0000001e001e7308 */ /* 0x000e220000000800 */
[----:B-1----:R-:W-:-:S03]  /*11b0*/  FADD.FTZ R22, R24, 1 ;  /* 0x3f80000018167421 */ /* 0x002fc60000010000 */
[----:B------:R-:W1:Y:S01]  /*11c0*/  MUFU.RCP R23, R23 ;  /* 0x0000001700177308 */ /* 0x000e620000001000 */
[----:B--2---:R-:W-:Y:S01]  /*11d0*/  FADD.FTZ R29, R26, 1 ;  /* 0x3f8000001a1d7421 */ /* 0x004fe20000010000 */
[----:B------:R-:W-:-:S06]  /*11e0*/  HADD2.F32 R26, -RZ, R35.H0_H0 ;  /* 0x20000023ff1a7230 */ /* 0x000fcc0000004100 */
[----:B------:R-:W2:Y:S01]  /*11f0*/  MUFU.RCP R22, R22 ;  /* 0x0000001600167308 */ /* 0x000ea20000001000 */
[----:B0-----:R-:W-:Y:S01]  /*1200*/  FADD.FTZ R31, R30, 1 ;  /* 0x3f8000001e1f7421 */ /* 0x001fe20000010000 */
[----:B------:R-:W-:-:S06]  /*1210*/  HADD2.F32 R30, -RZ, R6.H0_H0 ;  /* 0x20000006ff1e7230 */ /* 0x000fcc0000004100 */
[----:B------:R-:W0:Y:S01]  /*1220*/  MUFU.RCP R29, R29 ;  /* 0x0000001d001d7308 */ /* 0x000e220000001000 */
[----:B-1----:R-:W-:Y:S01]  /*1230*/  FADD.FTZ R25, -R23, 1 ;  /* 0x3f80000017197421 */ /* 0x002fe20000010100 */
[----:B------:R-:W-:-:S03]  /*1240*/  FMUL.FTZ R23, R26, R23 ;  /* 0x000000171a177220 */ /* 0x000fc60000410000 */
[----:B------:R-:W-:-:S03]  /*1250*/  FFMA.FTZ R20, R20, R25, 1 ;  /* 0x3f80000014147423 */ /* 0x000fc60000010019 */
[----:B------:R-:W1:Y:S01]  /*1260*/  MUFU.RCP R31, R31 ;  /* 0x0000001f001f7308 */ /* 0x000e620000001000 */
[----:B--2---:R-:W-:Y:S01]  /*1270*/  FADD.FTZ R24, -R22, 1 ;  /* 0x3f80000016187421 */ /* 0x004fe20000010100 */
[----:B------:R-:W-:Y:S01]  /*1280*/  FMUL.FTZ R26, R33, R22 ;  /* 0x00000016211a7220 */ /* 0x000fe20000410000 */
[----:B------:R-:W-:Y:S02]  /*1290*/  FMUL.FTZ R22, R23, R20 ;  /* 0x0000001417167220 */ /* 0x000fe40000410000 */
[----:B------:R-:W-:Y:S01]  /*12a0*/  FFMA.FTZ R25, R21, R24, 1 ;  /* 0x3f80000015197423 */ /* 0x000fe20000010018 */
[----:B------:R-:W-:Y:S01]  /*12b0*/  FADD.FTZ R21, R30, -UR11 ;  /* 0x8000000b1e157e21 */ /* 0x000fe20008010000 */
[----:B------:R-:W-:Y:S02]  /*12c0*/  HADD2.F32 R30, -RZ, R11.H0_H0 ;  /* 0x2000000bff1e7230 */ /* 0x000fe40000004100 */
[----:B0-----:R-:W-:Y:S01]  /*12d0*/  FADD.FTZ R20, -R29, 1 ;  /* 0x3f8000001d147421 */ /* 0x001fe20000010100 */
[----:B------:R-:W-:Y:S01]  /*12e0*/  FMUL.FTZ R21, R21, UR8 ;  /* 0x0000000815157c20 */ /* 0x000fe20008410000 */
[----:B------:R-:W-:Y:S01]  /*12f0*/  FMUL.FTZ R26, R26, R25 ;  /* 0x000000191a1a7220 */ /* 0x000fe20000410000 */
[----:B------:R-:W-:Y:S01]  /*1300*/  FMUL.FTZ R29, R30, R29 ;  /* 0x0000001d1e1d7220 */ /* 0x000fe20000410000 */
[----:B------:R-:W-:Y:S01]  /*1310*/  FFMA.FTZ R24, R27, R20, 1 ;  /* 0x3f8000001b187423 */ /* 0x000fe20000010014 */
[----:B------:R-:W-:Y:S01]  /*1320*/  FADD.FTZ R20, R32, -UR11 ;  /* 0x8000000b20147e21 */ /* 0x000fe20008010000 */
[----:B------:R-:W-:Y:S01]  /*1330*/  FFMA.FTZ R32, R14, R21, R12 ;  /* 0x000000150e207223 */ /* 0x000fe2000001000c */
[----:B-1----:R-:W-:-:S02]  /*1340*/  FADD.FTZ R23, -R31, 1 ;  /* 0x3f8000001f177421 */ /* 0x002fc40000010100 */
[----:B------:R-:W-:Y:S01]  /*1350*/  FMUL.FTZ R20, R20, UR8 ;  /* 0x0000000814147c20 */ /* 0x000fe20008410000 */
[----:B------:R-:W-:Y:S01]  /*1360*/  FMUL.FTZ R33, R32, -1.4426950216293334961 ;  /* 0xbfb8aa3b20217820 */ /* 0x000fe20000410000 */
[----:B------:R-:W-:Y:S02]  /*1370*/  FFMA.FTZ R30, R28, R23, 1 ;  /* 0x3f8000001c1e7423 */ /* 0x000fe40000010017 */
[----:B------:R-:W-:Y:S01]  /*1380*/  FFMA.FTZ R23, R15, R20, R13 ;  /* 0x000000140f177223 */ /* 0x000fe2000001000d */
[----:B------:R-:W-:Y:S02]  /*1390*/  HADD2.F32 R28, -RZ, R11.H1_H1 ;  /* 0x3000000bff1c7230 */ /* 0x000fe40000004100 */
[----:B------:R-:W0:Y:S01]  /*13a0*/  MUFU.EX2 R33, R33 ;  /* 0x0000002100217308 */ /* 0x000e220000000800 */
[----:B------:R-:W-:Y:S02]  /*13b0*/  FMUL.FTZ R41, R23, -1.4426950216293334961 ;  /* 0xbfb8aa3b17297820 */ /* 0x000fe40000410000 */
[----:B------:R-:W-:Y:S01]  /*13c0*/  FMUL.FTZ R27, R28, R31 ;  /* 0x0000001f1c1b7220 */ /* 0x000fe20000410000 */
[----:B------:R-:W-:Y:S01]  /*13d0*/  FMUL.FTZ R28, R29, R24 ;  /* 0x000000181d1c7220 */ /* 0x000fe20000410000 */
[----:B------:R-:W-:-:S02]  /*13e0*/  HADD2.F32 R24, -RZ, R8.H0_H0 ;  /* 0x20000008ff187230 */ /* 0x000fc40000004100 */
[----:B------:R-:W1:Y:S01]  /*13f0*/  MUFU.EX2 R41, R41 ;  /* 0x0000002900297308 */ /* 0x000e620000000800 */
[----:B------:R-:W-:Y:S02]  /*1400*/  HADD2.F32 R29, -RZ, R8.H1_H1 ;  /* 0x30000008ff1d7230 */ /* 0x000fe40000004100 */
[----:B------:R-:W-:Y:S01]  /*1410*/  FMUL.FTZ R27, R27, R30 ;  /* 0x0000001e1b1b7220 */ /* 0x000fe20000410000 */
[----:B------:R-:W-:Y:S01]  /*1420*/  FMUL.FTZ R30, R14, R22 ;  /* 0x000000160e1e7220 */ /* 0x000fe20000410000 */
[----:B0-----:R-:W-:-:S06]  /*1430*/  FADD.FTZ R31, R33, 1 ;  /* 0x3f800000211f7421 */ /* 0x001fcc0000010000 */
[----:B------:R-:W0:Y:S01]  /*1440*/  MUFU.RCP R31, R31 ;  /* 0x0000001f001f7308 */ /* 0x000e220000001000 */
[----:B-1----:R-:W-:-:S07]  /*1450*/  FADD.FTZ R46, R41, 1 ;  /* 0x3f800000292e7421 */ /* 0x002fce0000010000 */
[----:B------:R-:W1:Y:S01]  /*1460*/  MUFU.RCP R46, R46 ;  /* 0x0000002e002e7308 */ /* 0x000e620000001000 */
[----:B0-----:R-:W-:-:S04]  /*1470*/  FADD.FTZ R25, -R31, 1 ;  /* 0x3f8000001f197421 */ /* 0x001fc80000010100 */
[----:B------:R-:W-:Y:S01]  /*1480*/  FFMA.FTZ R32, R32, R25, 1 ;  /* 0x3f80000020207423 */ /* 0x000fe20000010019 */
[----:B------:R-:W-:Y:S01]  /*1490*/  FMUL.FTZ R25, R24, R31 ;  /* 0x0000001f18197220 */ /* 0x000fe20000410000 */
[----:B------:R-:W-:Y:S01]  /*14a0*/  FFMA.FTZ R31, R17, R30, RZ ;  /* 0x0000001e111f7223 */ /* 0x000fe200000100ff */
[----:B------:R-:W-:Y:S01]  /*14b0*/  FADD.FTZ R30, RZ, R30 ;  /* 0x0000001eff1e7221 */ /* 0x000fe20000010000 */
[----:B-1----:R-:W-:Y:S01]  /*14c0*/  FADD.FTZ R24, -R46, 1 ;  /* 0x3f8000002e187421 */ /* 0x002fe20000010100 */
[----:B------:R-:W-:-:S03]  /*14d0*/  FMUL.FTZ R25, R25, R32 ;  /* 0x0000002019197220 */ /* 0x000fc60000410000 */
[----:B------:R-:W-:Y:S01]  /*14e0*/  FFMA.FTZ R23, R23, R24, 1 ;  /* 0x3f80000017177423 */ /* 0x000fe20000010018 */
[----:B------:R-:W-:Y:S01]  /*14f0*/  FMUL.FTZ R24, R29, R46 ;  /* 0x0000002e1d187220 */ /* 0x000fe20000410000 */
[----:B------:R-:W-:-:S03]  /*1500*/  HADD2.F32 R29, -RZ, R9.H0_H0 ;  /* 0x20000009ff1d7230 */ /* 0x000fc60000004100 */
[----:B------:R-:W-:Y:S02]  /*1510*/  FMUL.FTZ R24, R24, R23 ;  /* 0x0000001718187220 */ /* 0x000fe40000410000 */
[----:B------:R-:W-:Y:S01]  /*1520*/  FADD.FTZ R23, R29, -UR11 ;  /* 0x8000000b1d177e21 */ /* 0x000fe20008010000 */
[----:B------:R-:W-:-:S03]  /*1530*/  FMUL.FTZ R29, R15, R26 ;  /* 0x0000001a0f1d7220 */ /* 0x000fc60000410000 */
[----:B------:R-:W-:Y:S01]  /*1540*/  FMUL.FTZ R23, R23, UR8 ;  /* 0x0000000817177c20 */ /* 0x000fe20008410000 */
[----:B------:R-:W-:Y:S01]  /*1550*/  FFMA.FTZ R32, R16, R29, R31 ;  /* 0x0000001d10207223 */ /* 0x000fe2000001001f */
[----:B------:R-:W-:Y:S01]  /*1560*/  FADD.FTZ R29, R29, R30 ;  /* 0x0000001e1d1d7221 */ /* 0x000fe20000010000 */
[----:B------:R-:W-:Y:S01]  /*1570*/  FFMA.FTZ R30, R17, R22, RZ ;  /* 0x00000016111e7223 */ /* 0x000fe200000100ff */
[C---:B------:R-:W-:Y:S01]  /*1580*/  FFMA.FTZ R33, R14.reuse, R23, R12 ;  /* 0x000000170e217223 */ /* 0x040fe2000001000c */
[----:B------:R-:W-:Y:S01]  /*1590*/  FADD.FTZ R17, RZ, R22 ;  /* 0x00000016ff117221 */ /* 0x000fe20000010000 */
[-C--:B------:R-:W-:Y:S01]  /*15a0*/  FMUL.FTZ R31, R14, R28.reuse ;  /* 0x0000001c0e1f7220 */ /* 0x080fe20000410000 */
[----:B------:R-:W-:Y:S01]  /*15b0*/  FFMA.FTZ R30, R19, R28, R30 ;  /* 0x0000001c131e7223 */ /* 0x000fe2000001001e */
[----:B------:R-:W-:Y:S01]  /*15c0*/  FMUL.FTZ R41, R33, -1.4426950216293334961 ;  /* 0xbfb8aa3b21297820 */ /* 0x000fe20000410000 */
[----:B------:R-:W-:Y:S01]  /*15d0*/  FADD.FTZ R22, R17, R28 ;  /* 0x0000001c11167221 */ /* 0x000fe20000010000 */
[----:B------:R-:W-:Y:S01]  /*15e0*/  FFMA.FTZ R32, R19, R31, R32 ;  /* 0x0000001f13207223 */ /* 0x000fe20000010020 */
[----:B------:R-:W-:-:S02]  /*15f0*/  HADD2.F32 R17, -RZ, R10.H0_H0 ;  /* 0x2000000aff117230 */ /* 0x000fc40000004100 */
[----:B------:R-:W-:Y:S01]  /*1600*/  FFMA.FTZ R30, R21, R25, R30 ;  /* 0x00000019151e7223 */ /* 0x000fe2000001001e */
[----:B------:R-:W-:Y:S01]  /*1610*/  HADD2.F32 R19, -RZ, R9.H1_H1 ;  /* 0x30000009ff137230 */ /* 0x000fe20000004100 */
[----:B------:R-:W0:Y:S01]  /*1620*/  MUFU.EX2 R41, R41 ;  /* 0x0000002900297308 */ /* 0x000e220000000800 */
[----:B------:R-:W-:-:S03]  /*1630*/  FADD.FTZ R22, R22, R25 ;  /* 0x0000001916167221 */ /* 0x000fc60000010000 */
[----:B------:R-:W-:Y:S01]  /*1640*/  FADD.FTZ R19, R19, -UR11 ;  /* 0x8000000b13137e21 */ /* 0x000fe20008010000 */
[----:B0-----:R-:W-:-:S06]  /*1650*/  FADD.FTZ R46, R41, 1 ;  /* 0x3f800000292e7421 */ /* 0x001fcc0000010000 */
[----:B------:R-:W0:Y:S02]  /*1660*/  MUFU.RCP R46, R46 ;  /* 0x0000002e002e7308 */ /* 0x000e240000001000 */
[----:B0-----:R-:W-:Y:S01]  /*1670*/  FADD.FTZ R28, -R46, 1 ;  /* 0x3f8000002e1c7421 */ /* 0x001fe20000010100 */
[----:B------:R-:W-:Y:S01]  /*1680*/  FMUL.FTZ R17, R17, R46 ;  /* 0x0000002e11117220 */ /* 0x000fe20000410000 */
[----:B------:R-:W-:Y:S02]  /*1690*/  FADD.FTZ R46, R29, R31 ;  /* 0x0000001f1d2e7221 */ /* 0x000fe40000010000 */
[----:B------:R-:W-:-:S04]  /*16a0*/  FFMA.FTZ R28, R33, R28, 1 ;  /* 0x3f800000211c7423 */ /* 0x000fc8000001001c */
[----:B------:R-:W-:Y:S01]  /*16b0*/  FMUL.FTZ R17, R17, R28 ;  /* 0x0000001c11117220 */ /* 0x000fe20000410000 */
[----:B------:R-:W-:Y:S01]  /*16c0*/  FMUL.FTZ R28, R19, UR8 ;  /* 0x00000008131c7c20 */ /* 0x000fe20008410000 */
[----:B------:R-:W-:Y:S01]  /*16d0*/  FFMA.FTZ R19, R16, R26, RZ ;  /* 0x0000001a10137223 */ /* 0x000fe200000100ff */
[----:B------:R-:W-:Y:S01]  /*16e0*/  FADD.FTZ R26, RZ, R26 ;  /* 0x0000001aff1a7221 */ /* 0x000fe20000010000 */
[----:B------:R-:W-:Y:S02]  /*16f0*/  HADD2.F32 R16, -RZ, R10.H1_H1 ;  /* 0x3000000aff107230 */ /* 0x000fe40000004100 */
[C---:B------:R-:W-:Y:S01]  /*1700*/  FFMA.FTZ R31, R15.reuse, R28, R13 ;  /* 0x0000001c0f1f7223 */ /* 0x040fe2000001000d */
[-C--:B------:R-:W-:Y:S01]  /*1710*/  FFMA.FTZ R19, R18, R27.reuse, R19 ;  /* 0x0000001b12137223 */ /* 0x080fe20000010013 */
[----:B------:R-:W-:Y:S01]  /*1720*/  FADD.FTZ R29, R26, R27 ;  /* 0x0000001b1a1d7221 */ /* 0x000fe20000010000 */
[----:B------:R-:W-:Y:S01]  /*1730*/  FMUL.FTZ R27, R15, R27 ;  /* 0x0000001b0f1b7220 */ /* 0x000fe20000410000 */
[----:B------:R-:W-:Y:S01]  /*1740*/  FMUL.FTZ R33, R31, -1.4426950216293334961 ;  /* 0xbfb8aa3b1f217820 */ /* 0x000fe20000410000 */
[----:B------:R-:W-:Y:S01]  /*1750*/  FFMA.FTZ R19, R20, R24, R19 ;  /* 0x0000001814137223 */ /* 0x000fe20000010013 */
[----:B------:R-:W-:Y:S01]  /*1760*/  FADD.FTZ R29, R29, R24 ;  /* 0x000000181d1d7221 */ /* 0x000fe20000010000 */
[----:B------:R-:W-:Y:S01]  /*1770*/  FFMA.FTZ R32, R18, R27, R32 ;  /* 0x0000001b12207223 */ /* 0x000fe20000010020 */
[----:B------:R-:W-:Y:S01]  /*1780*/  FADD.FTZ R46, R27, R46 ;  /* 0x0000002e1b2e7221 */ /* 0x000fe20000010000 */
[----:B------:R-:W-:Y:S01]  /*1790*/  FMUL.FTZ R27, R14, R25 ;  /* 0x000000190e1b7220 */ /* 0x000fe20000410000 */
[----:B------:R-:W0:Y:S03]  /*17a0*/  MUFU.EX2 R33, R33 ;  /* 0x0000002100217308 */ /* 0x000e260000000800 */
[----:B------:R-:W-:Y:S01]  /*17b0*/  FADD.FTZ R46, R46, R27 ;  /* 0x0000001b2e2e7221 */ /* 0x000fe20000010000 */
[----:B0-----:R-:W-:-:S06]  /*17c0*/  FADD.FTZ R41, R33, 1 ;  /* 0x3f80000021297421 */ /* 0x001fcc0000010000 */
[----:B------:R-:W0:Y:S02]  /*17d0*/  MUFU.RCP R41, R41 ;  /* 0x0000002900297308 */ /* 0x000e240000001000 */
[----:B0-----:R-:W-:Y:S01]  /*17e0*/  FADD.FTZ R18, -R41, 1 ;  /* 0x3f80000029127421 */ /* 0x001fe20000010100 */
[----:B------:R-:W-:-:S03]  /*17f0*/  FMUL.FTZ R16, R16, R41 ;  /* 0x0000002910107220 */ /* 0x000fc60000410000 */
[----:B------:R-:W-:Y:S01]  /*1800*/  FFMA.FTZ R31, R31, R18, 1 ;  /* 0x3f8000001f1f7423 */ /* 0x000fe20000010012 */
[----:B------:R-:W-:-:S03]  /*1810*/  FADD.FTZ R18, R22, R17 ;  /* 0x0000001116127221 */ /* 0x000fc60000010000 */
[----:B------:R-:W-:Y:S01]  /*1820*/  FMUL.FTZ R48, R16, R31 ;  /* 0x0000001f10307220 */ /* 0x000fe20000410000 */
[----:B------:R-:W-:Y:S01]  /*1830*/  FFMA.FTZ R31, R21, R27, R32 ;  /* 0x0000001b151f7223 */ /* 0x000fe20000010020 */
[C---:B------:R-:W-:Y:S01]  /*1840*/  FMUL.FTZ R27, R15.reuse, R24 ;  /* 0x000000180f1b7220 */ /* 0x040fe20000410000 */
[----:B------:R-:W-:Y:S01]  /*1850*/  FMUL.FTZ R21, R14, R17 ;  /* 0x000000110e157220 */ /* 0x000fe20000410000 */
[----:B------:R-:W-:Y:S02]  /*1860*/  FMUL.FTZ R25, R15, R48 ;  /* 0x000000300f197220 */ /* 0x000fe40000410000 */
[----:B------:R-:W-:Y:S01]  /*1870*/  FFMA.FTZ R16, R20, R27, R31 ;  /* 0x0000001b14107223 */ /* 0x000fe2000001001f */
[----:B------:R-:W-:-:S03]  /*1880*/  FADD.FTZ R46, R27, R46 ;  /* 0x0000002e1b2e7221 */ /* 0x000fc60000010000 */
[C---:B------:R-:W-:Y:S01]  /*1890*/  FFMA.FTZ R27, R23.reuse, R21, R16 ;  /* 0x00000015171b7223 */ /* 0x040fe20000010010 */
[----:B------:R-:W-:Y:S01]  /*18a0*/  FADD.FTZ R46, R46, R21 ;  /* 0x000000152e2e7221 */ /* 0x000fe20000010000 */
[----:B------:R-:W-:Y:S01]  /*18b0*/  FFMA.FTZ R16, R23, R17, R30 ;  /* 0x0000001117107223 */ /* 0x000fe2000001001e */
[C---:B------:R-:W-:Y:S01]  /*18c0*/  FFMA.FTZ R17, R28.reuse, R48, R19 ;  /* 0x000000301c117223 */ /* 0x040fe20000010013 */
[----:B------:R-:W-:Y:S01]  /*18d0*/  FFMA.FTZ R26, R28, R25, R27 ;  /* 0x000000191c1a7223 */ /* 0x000fe2000001001b */
[----:B------:R-:W-:Y:S01]  /*18e0*/  FADD.FTZ R20, R25, R46 ;  /* 0x0000002e19147221 */ /* 0x000fe20000010000 */
[----:B------:R-:W-:-:S07]  /*18f0*/  FADD.FTZ R19, R29, R48 ;  /* 0x000000301d137221 */ /* 0x000fce0000010000 */
.L_x_656:
[----:B------:R-:W-:Y:S01]  /*1900*/  MOV R22, R20 ;  /* 0x0000001400167202 */ /* 0x000fe20000000f00 */
[----:B------:R-:W0:Y:S01]  /*1910*/  S2UR UR9, SR_CgaCtaId ;  /* 0x00000000000979c3 */ /* 0x000e220000008800 */
[----:B------:R-:W1:Y:S01]  /*1920*/  SHFL.DOWN PT, R20, R26, 0x1, 0x1f ;  /* 0x08201f001a147f89 */ /* 0x000e6200000e0000 */
[C---:B------:R-:W-:Y:S01]  /*1930*/  ISETP.GT.AND P0, PT, R3.reuse, 0x1e, PT ;  /* 0x0000001e0300780c */ /* 0x040fe20003f04270 */
[----:B------:R-:W-:Y:S01]  /*1940*/  UMOV UR5, 0x400 ;  /* 0x0000040000057882 */ /* 0x000fe20000000000 */
[----:B------:R-:W-:Y:S01]  /*1950*/  ISETP.GT.AND P2, PT, R3, 0xf, PT ;  /* 0x0000000f0300780c */ /* 0x000fe20003f44270 */
[----:B------:R-:W2:Y:S01]  /*1960*/  SHFL.DOWN PT, R21, R22, 0x1, 0x1f ;  /* 0x08201f0016157f89 */ /* 0x000ea200000e0000 */
[----:B------:R-:W-:Y:S01]  /*1970*/  UIADD3 UR4, UPT, UPT, UR5, 0x90, URZ ;  /* 0x0000009005047890 */ /* 0x000fe2000fffe0ff */
[----:B------:R-:W-:Y:S01]  /*1980*/  BSSY.RECONVERGENT B0, `(.L_x_657) ;  /* 0x0000024000007945 */ /* 0x000fe20003800200 */
[C---:B------:R-:W-:Y:S02]  /*1990*/  ISETP.NE.AND P1, PT, R2.reuse, RZ, PT ;  /* 0x000000ff0200720c */ /* 0x040fe40003f25270 */
[----:B------:R-:W-:Y:S01]  /*19a0*/  ISETP.GT.U32.AND P3, PT, R2, 0xd, PT ;  /* 0x0000000d0200780c */ /* 0x000fe20003f64070 */
[----:B0-----:R-:W-:-:S04]  /*19b0*/  ULEA UR4, UR9, UR4, 0x18 ;  /* 0x0000000409047291 */ /* 0x001fc8000f8ec0ff */
[----:B-1----:R-:W-:Y:S01]  /*19c0*/  @!P0 FADD.FTZ R26, R20, R26 ;  /* 0x0000001a141a8221 */ /* 0x002fe20000010000 */
[----:B--2---:R-:W-:-:S04]  /*19d0*/  @!P0 FADD.FTZ R22, R21, R22 ;  /* 0x0000001615168221 */ /* 0x004fc80000010000 */
        /* <DEDUP_REMOVED lines=30> */
.L_x_658:
[----:B------:R-:W-:Y:S05]  /*1bc0*/  BSYNC.RECONVERGENT B0 ;  /* 0x0000000000007941 */ /* 0x000fea0003800200 */
.L_x_657:
[----:B------:R-:W-:Y:S06]  /*1bd0*/  BAR.SYNC.DEFER_BLOCKING 0x0 ;  /* 0x0000000000007b1d */ /* 0x000fec0000010000 */
[----:B------:R-:W-:Y:S04]  /*1be0*/  BSSY.RECONVERGENT B0, `(.L_x_659) ;  /* 0x0000024000007945 */ /* 0x000fe80003800200 */
[----:B------:R-:W-:Y:S05]  /*1bf0*/  @P1 BRA `(.L_x_660) ;  /* 0x0000000000881947 */ /* 0x000fea0003800000 */
[----:B------:R-:W-:-:S09]  /*1c00*/  ULEA UR4, UR9, UR5, 0x18 ;  /* 0x0000000509047291 */ /* 0x000fd2000f8ec0ff */
[----:B------:R-:W4:Y:S04]  /*1c10*/  LDS.64 R28, [UR4+0x18] ;  /* 0x00001804ff1c7984 */ /* 0x000f280008000a00 */
[----:B-1-3--:R-:W0:Y:S04]  /*1c20*/  LDS.128 R20, [UR4+0x20] ;  /* 0x00002004ff147984 */ /* 0x00ae280008000c00 */
[----:B--2---:R-:W1:Y:S01]  /*1c30*/  LDS.128 R24, [UR4+0x30] ;  /* 0x00003004ff187984 */ /* 0x004e620008000c00 */
[----:B----4-:R-:W-:Y:S01]  /*1c40*/  FADD.FTZ R31, R32, R28 ;  /* 0x0000001c201f7221 */ /* 0x010fe20000010000 */
[----:B------:R-:W-:-:S03]  /*1c50*/  FADD.FTZ R28, R33, R29 ;  /* 0x0000001d211c7221 */ /* 0x000fc60000010000 */
[----:B0-----:R-:W-:Y:S01]  /*1c60*/  FADD.FTZ R33, R31, R20 ;  /* 0x000000141f217221 */ /* 0x001fe20000010000 */
[----:B------:R-:W-:Y:S02]  /*1c70*/  FADD.FTZ R20, R28, R21 ;  /* 0x000000151c147221 */ /* 0x000fe40000010000 */
[----:B------:R-:W0:Y:S01]  /*1c80*/  LDS.128 R28, [UR4+0x40] ;  /* 0x00004004ff1c7984 */ /* 0x000e220008000c00 */
[----:B------:R-:W-:Y:S01]  /*1c90*/  FADD.FTZ R33, R33, R22 ;  /* 0x0000001621217221 */ /* 0x000fe20000010000 */
[----:B------:R-:W-:-:S03]  /*1ca0*/  FADD.FTZ R20, R20, R23 ;  /* 0x0000001714147221 */ /* 0x000fc60000010000 */
[----:B-1----:R-:W-:Y:S01]  /*1cb0*/  FADD.FTZ R33, R33, R24 ;  /* 0x0000001821217221 */ /* 0x002fe20000010000 */
[----:B------:R-:W-:Y:S02]  /*1cc0*/  FADD.FTZ R24, R20, R25 ;  /* 0x0000001914187221 */ /* 0x000fe40000010000 */
[----:B------:R-:W1:Y:S01]  /*1cd0*/  LDS.128 R20, [UR4+0x50] ;  /* 0x00005004ff147984 */ /* 0x000e620008000c00 */
[----:B------:R-:W-:Y:S01]  /*1ce0*/  FADD.FTZ R33, R33, R26 ;  /* 0x0000001a21217221 */ /* 0x000fe20000010000 */
[----:B------:R-:W-:-:S04]  /*1cf0*/  FADD.FTZ R24, R24, R27 ;  /* 0x0000001b18187221 */ /* 0x000fc80000010000 */
[----:B0-----:R-:W-:Y:S01]  /*1d00*/  FADD.FTZ R24, R24, R29 ;  /* 0x0000001d18187221 */ /* 0x001fe20000010000 */
[----:B------:R-:W-:-:S03]  /*1d10*/  FADD.FTZ R33, R33, R28 ;  /* 0x0000001c21217221 */ /* 0x000fc60000010000 */
[----:B------:R-:W-:Y:S01]  /*1d20*/  FADD.FTZ R28, R24, R31 ;  /* 0x0000001f181c7221 */ /* 0x000fe20000010000 */
[----:B------:R-:W-:Y:S01]  /*1d30*/  FADD.FTZ R33, R33, R30 ;  /* 0x0000001e21217221 */ /* 0x000fe20000010000 */
[----:B------:R-:W0:Y:S03]  /*1d40*/  LDS.128 R24, [UR4+0x60] ;  /* 0x00006004ff187984 */ /* 0x000e260008000c00 */
[----:B-1----:R-:W-:Y:S01]  /*1d50*/  FADD.FTZ R33, R33, R20 ;  /* 0x0000001421217221 */ /* 0x002fe20000010000 */
[----:B------:R-:W-:Y:S02]  /*1d60*/  FADD.FTZ R20, R28, R21 ;  /* 0x000000151c147221 */ /* 0x000fe40000010000 */
[----:B------:R-:W1:Y:S01]  /*1d70*/  LDS.128 R28, [UR4+0x70] ;  /* 0x00007004ff1c7984 */ /* 0x000e620008000c00 */
        /* <DEDUP_REMOVED lines=9> */
[----:B------:R-:W-:-:S07]  /*1e10*/  FADD.FTZ R33, R20, R31 ;  /* 0x0000001f14217221 */ /* 0x000fce0000010000 */
.L_x_660:
[----:B------:R-:W-:Y:S05]  /*1e20*/  BSYNC.RECONVERGENT B0 ;  /* 0x0000000000007941 */ /* 0x000fea0003800200 */
.L_x_659:
[----:B------:R-:W-:Y:S06]  /*1e30*/  BAR.SYNC.DEFER_BLOCKING 0x0 ;  /* 0x0000000000007b1d */ /* 0x000fec0000010000 */
[----:B------:R-:W-:Y:S04]  /*1e40*/  BSSY.RECONVERGENT B0, `(.L_x_661) ;  /* 0x000009d000007945 */ /* 0x000fe80003800200 */
[----:B------:R-:W-:Y:S05]  /*1e50*/  @P3 BRA `(.L_x_662) ;  /* 0x00000008006c3947 */ /* 0x000fea0003800000 */
[----:B-1-3--:R-:W1:Y:S04]  /*1e60*/  LDS.128 R20, [R41+0xe0] ;  /* 0x0000e00029147984 */ /* 0x00ae680000000c00 */
[----:B--2---:R-:W2:Y:S04]  /*1e70*/  LDS.128 R24, [R41+0x1c0] ;  /* 0x0001c00029187984 */ /* 0x004ea80000000c00 */
[----:B------:R-:W3:Y:S01]  /*1e80*/  LDS.128 R28, [R41+0x2a0] ;  /* 0x0002a000291c7984 */ /* 0x000ee20000000c00 */
[----:B-1----:R-:W-:Y:S01]  /*1e90*/  FADD.FTZ R47, R16, R20 ;  /* 0x00000014102f7221 */ /* 0x002fe20000010000 */
[----:B------:R-:W-:Y:S01]  /*1ea0*/  FADD.FTZ R16, R17, R21 ;  /* 0x0000001511107221 */ /* 0x000fe20000010000 */
[----:B------:R-:W-:Y:S01]  /*1eb0*/  FADD.FTZ R21, R18, R22 ;  /* 0x0000001612157221 */ /* 0x000fe20000010000 */
[----:B------:R-:W-:Y:S01]  /*1ec0*/  FADD.FTZ R20, R19, R23 ;  /* 0x0000001713147221 */ /* 0x000fe20000010000 */
[----:B--2---:R-:W-:Y:S01]  /*1ed0*/  FADD.FTZ R47, R47, R24 ;  /* 0x000000182f2f7221 */ /* 0x004fe20000010000 */
[----:B------:R-:W-:Y:S01]  /*1ee0*/  FADD.FTZ R22, R16, R25 ;  /* 0x0000001910167221 */ /* 0x000fe20000010000 */
[----:B------:R-:W-:Y:S01]  /*1ef0*/  FADD.FTZ R25, R21, R26 ;  /* 0x0000001a15197221 */ /* 0x000fe20000010000 */
[----:B------:R-:W1:Y:S01]  /*1f00*/  LDS.128 R16, [R41+0x380] ;  /* 0x0003800029107984 */ /* 0x000e620000000c00 */
[----:B------:R-:W-:Y:S01]  /*1f10*/  FADD.FTZ R24, R20, R27 ;  /* 0x0000001b14187221 */ /* 0x000fe20000010000 */
[----:B---3--:R-:W-:Y:S01]  /*1f20*/  FADD.FTZ R47, R47, R28 ;  /* 0x0000001c2f2f7221 */ /* 0x008fe20000010000 */
[----:B------:R-:W-:Y:S01]  /*1f30*/  FADD.FTZ R26, R22, R29 ;  /* 0x0000001d161a7221 */ /* 0x000fe20000010000 */
[----:B------:R-:W-:Y:S01]  /*1f40*/  FADD.FTZ R29, R25, R30 ;  /* 0x0000001e191d7221 */ /* 0x000fe20000010000 */
[----:B------:R-:W2:Y:S01]  /*1f50*/  LDS.128 R20, [R41+0x460] ;  /* 0x0004600029147984 */ /* 0x000ea20000000c00 */
[----:B------:R-:W-:Y:S01]  /*1f60*/  FADD.FTZ R28, R24, R31 ;  /* 0x0000001f181c7221 */ /* 0x000fe20000010000 */
[----:B-1----:R-:W-:Y:S01]  /*1f70*/  FADD.FTZ R47, R47, R16 ;  /* 0x000000102f2f7221 */ /* 0x002fe20000010000 */
[----:B------:R-:W-:Y:S01]  /*1f80*/  FADD.FTZ R16, R26, R17 ;  /* 0x000000111a107221 */ /* 0x000fe20000010000 */
[----:B------:R-:W-:Y:S01]  /*1f90*/  FADD.FTZ R29, R29, R18 ;  /* 0x000000121d1d7221 */ /* 0x000fe20000010000 */
[----:B------:R-:W1:Y:S01]  /*1fa0*/  LDS.128 R24, [R41+0x540] ;  /* 0x0005400029187984 */ /* 0x000e620000000c00 */
[----:B------:R-:W-:Y:S01]  /*1fb0*/  FADD.FTZ R28, R28, R19 ;  /* 0x000000131c1c7221 */ /* 0x000fe20000010000 */
[----:B--2---:R-:W-:Y:S01]  /*1fc0*/  FADD.FTZ R47, R47, R20 ;  /* 0x000000142f2f7221 */ /* 0x004fe20000010000 */
        /* <DEDUP_REMOVED lines=112> */
[----:B------:R-:W-:Y:S01]  /*26d0*/  FADD.FTZ R28, R28, R27 ;  /* 0x0000001b1c1c7221 */ /* 0x000fe20000010000 */
[----:B------:R-:W2:Y:S01]  /*26e0*/  LDS.128 R20, [R41+0x1960] ;  /* 0x0019600029147984 */ /* 0x000ea20000000c00 */
[----:B-1----:R-:W-:Y:S01]  /*26f0*/  FADD.FTZ R47, R47, R16 ;  /* 0x000000102f2f7221 */ /* 0x002fe20000010000 */
[----:B------:R-:W-:Y:S01]  /*2700*/  FADD.FTZ R30, R24, R17 ;  /* 0x00000011181e7221 */ /* 0x000fe20000010000 */
[----:B------:R-:W-:Y:S01]  /*2710*/  FADD.FTZ R29, R29, R18 ;  /* 0x000000121d1d7221 */ /* 0x000fe20000010000 */
[----:B------:R-:W-:Y:S01]  /*2720*/  FADD.FTZ R28, R28, R19 ;  /* 0x000000131c1c7221 */ /* 0x000fe20000010000 */
[----:B------:R-:W-:Y:S01]  /*2730*/  LDS.128 R24, [R41+0x1b20] ;  /* 0x001b200029187984 */ /* 0x000fe20000000c00 */
[----:B--2---:R-:W-:Y:S01]  /*2740*/  FADD.FTZ R47, R47, R20 ;  /* 0x000000142f2f7221 */ /* 0x004fe20000010000 */
[----:B------:R-:W-:-:S02]  /*2750*/  FADD.FTZ R30, R30, R21 ;  /* 0x000000151e1e7221 */ /* 0x000fc40000010000 */
[----:B------:R-:W1:Y:S01]  /*2760*/  LDS.128 R16, [R41+0x1a40] ;  /* 0x001a400029107984 */ /* 0x000e620000000c00 */
        /* <DEDUP_REMOVED lines=10> */
.L_x_662:
[----:B------:R-:W-:Y:S05]  /*2810*/  BSYNC.RECONVERGENT B0 ;  /* 0x0000000000007941 */ /* 0x000fea0003800200 */
.L_x_661:
[----:B---3--:R-:W3:Y:S01]  /*2820*/  LDC R20, c[0x0][0x370] ;  /* 0x0000dc00ff147b82 */ /* 0x008ee20000000800 */
[----:B------:R-:W-:Y:S01]  /*2830*/  BSSY.RECONVERGENT B0, `(.L_x_663) ;  /* 0x000001e000007945 */ /* 0x000fe20003800200 */
[----:B---3--:R-:W-:-:S03]  /*2840*/  ISETP.GE.U32.AND P0, PT, R20, 0x2, PT ;  /* 0x000000021400780c */ /* 0x008fc60003f06070 */
[----:B------:R-:W-:Y:S10]  /*2850*/  @P3 BRA `(.L_x_664) ;  /* 0x00000000006c3947 */ /* 0x000ff40003800000 */
[----:B-1----:R-:W1:Y:S01]  /*2860*/  LDC.64 R22, c[0x0][0x3f8] ;  /* 0x0000fe00ff167b82 */ /* 0x002e620000000a00 */
[----:B------:R-:W-:-:S07]  /*2870*/  IMAD R7, R7, 0xe, R2 ;  /* 0x0000000e07077824 */ /* 0x000fce00078e0202 */
[----:B--2---:R-:W2:Y:S01]  /*2880*/  LDC.64 R24, c[0x0][0x3d8] ;  /* 0x0000f600ff187b82 */ /* 0x004ea20000000a00 */
[----:B-1----:R-:W-:Y:S01]  /*2890*/  IMAD.WIDE.U32 R26, R22, 0x3, RZ ;  /* 0x00000003161a7825 */ /* 0x002fe200078e00ff */
[C---:B------:R-:W-:Y:S02]  /*28a0*/  LEA R21, R23.reuse, R23, 0x1 ;  /* 0x0000001717157211 */ /* 0x040fe400078e08ff */
[----:B------:R-:W-:Y:S02]  /*28b0*/  LEA.HI R31, P2, R23, R22, RZ, 0x1 ;  /* 0x00000016171f7211 */ /* 0x000fe400078508ff */
[----:B------:R-:W-:Y:S02]  /*28c0*/  IADD3 R21, PT, PT, R27, R21, RZ ;  /* 0x000000151b157210 */ /* 0x000fe40007ffe0ff */
[----:B------:R-:W-:Y:S01]  /*28d0*/  SHF.L.U32 R29, R31, 0x1, RZ ;  /* 0x000000011f1d7819 */ /* 0x000fe200000006ff */
[----:B--2---:R-:W-:Y:S01]  /*28e0*/  IMAD.WIDE R24, R7, 0x4, R24 ;  /* 0x0000000407187825 */ /* 0x004fe200078e0218 */
[----:B------:R-:W-:-:S02]  /*28f0*/  LEA.HI R26, P3, R21, R26, RZ, 0x1 ;  /* 0x0000001a151a7211 */ /* 0x000fc400078708ff */
[----:B------:R-:W-:Y:S02]  /*2900*/  IADD3.X R28, PT, PT, RZ, R23, RZ, P2, !PT ;  /* 0x00000017ff1c7210 */ /* 0x000fe400017fe4ff */
[----:B------:R-:W-:Y:S01]  /*2910*/  IADD3.X R21, PT, PT, RZ, R21, RZ, P3, !PT ;  /* 0x00000015ff157210 */ /* 0x000fe20001ffe4ff */
[----:B------:R3:W-:Y:S01]  /*2920*/  REDG.E.ADD.F32.FTZ.RN.STRONG.GPU desc[UR6][R24.64], R16 ;  /* 0x00000010180079a6 */ /* 0x0007e2000c12f306 */
[C---:B------:R-:W-:Y:S02]  /*2930*/  SHF.L.U32 R7, R26.reuse, 0x1, RZ ;  /* 0x000000011a077819 */ /* 0x040fe400000006ff */
[----:B------:R-:W-:Y:S02]  /*2940*/  SHF.L.U64.HI R21, R26, 0x1, R21 ;  /* 0x000000011a157819 */ /* 0x000fe40000010215 */
[----:B------:R-:W-:Y:S02]  /*2950*/  LOP3.LUT R29, R29, 0xfffffffc, RZ, 0xc0, !PT ;  /* 0xfffffffc1d1d7812 */ /* 0x000fe400078ec0ff */
[----:B------:R-:W-:-:S02]  /*2960*/  LEA R26, P3, R22, R24, 0x2 ;  /* 0x00000018161a7211 */ /* 0x000fc400078610ff */
[----:B------:R-:W-:Y:S02]  /*2970*/  LOP3.LUT R7, R7, 0xfffffffc, RZ, 0xc0, !PT ;  /* 0xfffffffc07077812 */ /* 0x000fe400078ec0ff */
[----:B------:R-:W-:Y:S02]  /*2980*/  SHF.L.U64.HI R31, R31, 0x1, R28 ;  /* 0x000000011f1f7819 */ /* 0x000fe4000001021c */
[----:B------:R-:W-:Y:S02]  /*2990*/  IADD3 R28, P2, PT, R24, R29, RZ ;  /* 0x0000001d181c7210 */ /* 0x000fe40007f5e0ff */
[----:B------:R-:W-:Y:S02]  /*29a0*/  LEA.HI.X R27, R22, R25, R23, 0x2, P3 ;  /* 0x00000019161b7211 */ /* 0x000fe400018f1417 */
[----:B------:R-:W-:Y:S02]  /*29b0*/  IADD3 R22, P3, PT, R24, R7, RZ ;  /* 0x0000000718167210 */ /* 0x000fe40007f7e0ff */
[----:B------:R-:W-:-:S02]  /*29c0*/  IADD3.X R29, PT, PT, R25, R31, RZ, P2, !PT ;  /* 0x0000001f191d7210 */ /* 0x000fc400017fe4ff */
[----:B------:R-:W-:-:S03]  /*29d0*/  IADD3.X R23, PT, PT, R25, R21, RZ, P3, !PT ;  /* 0x0000001519177210 */ /* 0x000fc60001ffe4ff */
[----:B------:R3:W-:Y:S04]  /*29e0*/  REDG.E.ADD.F32.FTZ.RN.STRONG.GPU desc[UR6][R28.64], R17 ;  /* 0x000000111c0079a6 */ /* 0x0007e8000c12f306 */
[----:B------:R3:W-:Y:S04]  /*29f0*/  REDG.E.ADD.F32.FTZ.RN.STRONG.GPU desc[UR6][R26.64], R18 ;  /* 0x000000121a0079a6 */ /* 0x0007e8000c12f306 */
[----:B------:R3:W-:Y:S02]  /*2a00*/  REDG.E.ADD.F32.FTZ.RN.STRONG.GPU desc[UR6][R22.64], R19 ;  /* 0x00000013160079a6 */ /* 0x0007e4000c12f306 */
.L_x_664:
[----:B------:R-:W-:Y:S05]  /*2a10*/  BSYNC.RECONVERGENT B0 ;  /* 0x0000000000007941 */ /* 0x000fea0003800200 */
.L_x_663:
[----:B------:R-:W-:Y:S05]  /*2a20*/  @!P0 BRA `(.L_x_665) ;  /* 0x0000000800908947 */ /* 0x000fea0003800000 */
[----:B------:R-:W4:Y:S01]  /*2a30*/  LDC.64 R48, c[0x0][0x3d0] ;  /* 0x0000f400ff307b82 */ /* 0x000f220000000a00 */
[----:B---3--:R-:W-:Y:S02]  /*2a40*/  LOP3.LUT R16, R37, 0x1, RZ, 0xc0, !PT ;  /* 0x0000000125107812 */ /* 0x008fe400078ec0ff */
[----:B------:R-:W-:-:S03]  /*2a50*/  ISETP.GE.U32.AND P2, PT, R20, 0x8, PT ;  /* 0x000000081400780c */ /* 0x000fc60003f46070 */
[----:B------:R-:W-:-:S04]  /*2a60*/  IMAD R19, R16, R5, RZ ;  /* 0x0000000510137224 */ /* 0x000fc800078e02ff */
[----:B------:R-:W-:-:S05]  /*2a70*/  IMAD R7, R19, R20, RZ ;  /* 0x0000001413077224 */ /* 0x000fca00078e02ff */
[----:B------:R-:W-:-:S05]  /*2a80*/  SHF.L.U32 R7, R7, 0x1, RZ ;  /* 0x0000000107077819 */ /* 0x000fca00000006ff */
[----:B----4-:R-:W-:Y:S01]  /*2a90*/  IMAD.WIDE R48, R7, 0x4, R48 ;  /* 0x0000000407307825 */ /* 0x010fe200078e0230 */
[----:B------:R-:W-:Y:S06]  /*2aa0*/  @P1 BRA `(.L_x_666) ;  /* 0x0000000000501947 */ /* 0x000fec0003800000 */
[----:B------:R-:W3:Y:S01]  /*2ab0*/  LDC.64 R16, c[0x0][0x3c8] ;  /* 0x0000f200ff107b82 */ /* 0x000ee20000000a00 */
[----:B------:R-:W-:Y:S01]  /*2ac0*/  LOP3.LUT P0, R21, R37, 0x2, RZ, 0xc0, !PT ;  /* 0x0000000225157812 */ /* 0x000fe2000780c0ff */
[----:B------:R-:W-:Y:S01]  /*2ad0*/  IMAD R7, R5, UR10, R0 ;  /* 0x0000000a05077c24 */ /* 0x000fe2000f8e0200 */
[----:B------:R-:W-:Y:S02]  /*2ae0*/  IADD3 R19, PT, PT, R19, R0, RZ ;  /* 0x0000000013137210 */ /* 0x000fe40007ffe0ff */
[----:B-1----:R-:W-:Y:S02]  /*2af0*/  SEL R22, R20, RZ, !P0 ;  /* 0x000000ff14167207 */ /* 0x002fe40004000000 */
[----:B------:R-:W-:Y:S02]  /*2b00*/  IADD3 R21, PT, PT, -R21, 0x1, RZ ;  /* 0x0000000115157810 */ /* 0x000fe40007ffe1ff */
[----:B------:R-:W-:Y:S01]  /*2b10*/  ISETP.NE.AND P0, PT, R22, -0x1, PT ;  /* 0xffffffff1600780c */ /* 0x000fe20003f05270 */
[----:B---3--:R-:W-:-:S04]  /*2b20*/  IMAD.WIDE.U32 R18, R19, 0x4, R16 ;  /* 0x0000000413127825 */ /* 0x008fc800078e0010 */
[----:B------:R-:W-:-:S05]  /*2b30*/  IMAD.WIDE.U32 R16, R7, 0x8, R48 ;  /* 0x0000000807107825 */ /* 0x000fca00078e0030 */
[----:B------:R3:W-:Y:S01]  /*2b40*/  STG.E.64 desc[UR6][R16.64], R32 ;  /* 0x0000002010007986 */ /* 0x0007e2000c101b06 */
[----:B------:R-:W-:Y:S06]  /*2b50*/  MEMBAR.ALL.GPU ;  /* 0x0000000000007992 */ /* 0x000fec000000a000 */
[----:B------:R-:W-:-:S00]  /*2b60*/  ERRBAR ;  /* 0x00000000000079ab */ /* 0x000fc00000000000 */
[----:B------:R-:W-:Y:S06]  /*2b70*/  CGAERRBAR ;  /* 0x00000000000075ab */ /* 0x000fec0000000000 */
[----:B------:R3:W-:Y:S01]  /*2b80*/  REDG.E.ADD.S32.STRONG.GPU desc[UR6][R18.64], R21 ;  /* 0x000000151200798e */ /* 0x0007e2000c12e306 */
[----:B------:R-:W-:Y:S05]  /*2b90*/  @!P0 BRA `(.L_x_666) ;  /* 0x0000000000148947 */ /* 0x000fea0003800000 */
.L_x_667:
[----:B------:R-:W4:Y:S04]  /*2ba0*/  LDG.E.STRONG.GPU R7, desc[UR6][R18.64] ;  /* 0x0000000612077981 */ /* 0x000f28000c1ef900 */
[----:B----4-:R-:W-:Y:S01]  /*2bb0*/  CCTL.IVALL ;  /* 0x00000000ff00798f */ /* 0x010fe20002000000 */
[----:B------:R-:W-:Y:S05]  /*2bc0*/  YIELD ;  /* 0x0000000000007946 */ /* 0x000fea0003800000 */
[----:B------:R-:W-:-:S13]  /*2bd0*/  ISETP.NE.AND P0, PT, R7, R22, PT ;  /* 0x000000160700720c */ /* 0x000fda0003f05270 */
[----:B------:R-:W-:Y:S05]  /*2be0*/  @P0 BRA `(.L_x_667) ;  /* 0xfffffffc00ec0947 */ /* 0x000fea000383ffff */
.L_x_666:
[----:B------:R-:W-:Y:S05]  /*2bf0*/  WARPSYNC.ALL ;  /* 0x0000000000007948 */ /* 0x000fea0003800000 */
[----:B------:R-:W-:Y:S01]  /*2c00*/  BAR.SYNC.DEFER_BLOCKING 0x0 ;  /* 0x0000000000007b1d */ /* 0x000fe20000010000 */
[----:B------:R-:W-:-:S05]  /*2c10*/  HFMA2 R7, -RZ, RZ, 0, 0 ;  /* 0x00000000ff077431 */ /* 0x000fca00000001ff */
[----:B------:R-:W-:Y:S05]  /*2c20*/  @!P2 BRA `(.L_x_668) ;  /* 0x000000040018a947 */ /* 0x000fea0003800000 */
[C-C-:B---3--:R-:W-:Y:S01]  /*2c30*/  IMAD R18, R5.reuse, 0x3, R0.reuse ;  /* 0x0000000305127824 */ /* 0x148fe200078e0200 */
[CC--:B------:R-:W-:Y:S01]  /*2c40*/  LEA R28, R5.reuse, R0.reuse, 0x1 ;  /* 0x00000000051c7211 */ /* 0x0c0fe200078e08ff */
[C-C-:B--2---:R-:W-:Y:S01]  /*2c50*/  IMAD R24, R5.reuse, 0x5, R0.reuse ;  /* 0x0000000505187824 */ /* 0x144fe200078e0200 */
[CC--:B------:R-:W-:Y:S01]  /*2c60*/  LEA R16, R5.reuse, R0.reuse, 0x2 ;  /* 0x0000000005107211 */ /* 0x0c0fe200078e10ff */
[C-C-:B------:R-:W-:Y:S01]  /*2c70*/  IMAD R26, R5.reuse, 0x7, R0.reuse ;  /* 0x00000007051a7824 */ /* 0x140fe200078e0200 */
[----:B------:R-:W-:Y:S01]  /*2c80*/  IADD3 R17, PT, PT, R0, R5, RZ ;  /* 0x0000000500117210 */ /* 0x000fe20007ffe0ff */
[----:B-1----:R-:W-:Y:S01]  /*2c90*/  IMAD R22, R5, 0x6, R0 ;  /* 0x0000000605167824 */ /* 0x002fe200078e0200 */
[----:B------:R-:W-:Y:S01]  /*2ca0*/  MOV R52, RZ ;  /* 0x000000ff00347202 */ /* 0x000fe20000000f00 */
[----:B------:R-:W-:Y:S01]  /*2cb0*/  UIADD3 UR4, UPT, UPT, -UR10, URZ, URZ ;  /* 0x000000ff0a047290 */ /* 0x000fe2000fffe1ff */
[----:B------:R-:W-:Y:S02]  /*2cc0*/  MOV R30, R0 ;  /* 0x00000000001e7202 */ /* 0x000fe40000000f00 */
[----:B------:R-:W-:-:S09]  /*2cd0*/  LOP3.LUT R7, R20, 0x7ffffff8, RZ, 0xc0, !PT ;  /* 0x7ffffff814077812 */ /* 0x000fd200078ec0ff */
.L_x_669:
[----:B------:R-:W-:Y:S02]  /*2ce0*/  ISETP.EQ.OR P0, PT, RZ, UR4, P1 ;  /* 0x00000004ff007c0c */ /* 0x000fe40008f02670 */
[----:B------:R-:W-:-:S04]  /*2cf0*/  IADD3 R19, PT, PT, R52, 0x1, RZ ;  /* 0x0000000134137810 */ /* 0x000fc80007ffe0ff */
[----:B------:R-:W-:-:S07]  /*2d00*/  ISETP.EQ.OR P2, PT, R19, UR10, P1 ;  /* 0x0000000a13007c0c */ /* 0x000fce0008f42670 */
[----:B------:R-:W-:-:S05]  /*2d10*/  @!P0 IMAD.WIDE.U32 R54, R30, 0x8, R48 ;  /* 0x000000081e368825 */ /* 0x000fca00078e0030 */
[----:B------:R-:W0:Y:S01]  /*2d20*/  @!P0 LDG.E.64 R50, desc[UR6][R54.64] ;  /* 0x0000000636328981 */ /* 0x000e22000c1e1b00 */
[----:B------:R-:W-:-:S06]  /*2d30*/  @!P2 IMAD.WIDE.U32 R46, R17, 0x8, R48 ;  /* 0x00000008112ea825 */ /* 0x000fcc00078e0030 */
[----:B------:R-:W2:Y:S01]  /*2d40*/  @!P2 LDG.E.64 R46, desc[UR6][R46.64] ;  /* 0x000000062e2ea981 */ /* 0x000ea2000c1e1b00 */
[----:B------:R-:W-:Y:S01]  /*2d50*/  IADD3 R19, PT, PT, R52, 0x2, RZ ;  /* 0x0000000234137810 */ /* 0x000fe20007ffe0ff */
[----:B0-----:R-:W-:Y:S01]  /*2d60*/  @!P0 FADD.FTZ R32, R32, R50 ;  /* 0x0000003220208221 */ /* 0x001fe20000010000 */
[----:B------:R-:W-:Y:S02]  /*2d70*/  @!P0 FADD.FTZ R33, R33, R51 ;  /* 0x0000003321218221 */ /* 0x000fe40000010000 */
[----:B------:R-:W-:Y:S02]  /*2d80*/  ISETP.EQ.OR P0, PT, R19, UR10, P1 ;  /* 0x0000000a13007c0c */ /* 0x000fe40008f02670 */
[----:B------:R-:W-:Y:S01]  /*2d90*/  IADD3 R19, PT, PT, R52, 0x3, RZ ;  /* 0x0000000334137810 */ /* 0x000fe20007ffe0ff */
[----:B--2---:R-:W-:Y:S01]  /*2da0*/  @!P2 FADD.FTZ R32, R32, R46 ;  /* 0x0000002e2020a221 */ /* 0x004fe20000010000 */
[----:B------:R-:W-:Y:S02]  /*2db0*/  @!P2 FADD.FTZ R33, R33, R47 ;  /* 0x0000002f2121a221 */ /* 0x000fe40000010000 */
[----:B------:R-:W-:-:S07]  /*2dc0*/  ISETP.EQ.OR P2, PT, R19, UR10, P1 ;  /* 0x0000000a13007c0c */ /* 0x000fce0008f42670 */
[----:B------:R-:W-:-:S06]  /*2dd0*/  @!P0 IMAD.WIDE.U32 R50, R28, 0x8, R48 ;  /* 0x000000081c328825 */ /* 0x000fcc00078e0030 */
[----:B------:R-:W2:Y:S01]  /*2de0*/  @!P0 LDG.E.64 R50, desc[UR6][R50.64] ;  /* 0x0000000632328981 */ /* 0x000ea2000c1e1b00 */
[----:B------:R-:W-:-:S06]  /*2df0*/  @!P2 IMAD.WIDE.U32 R46, R18, 0x8, R48 ;  /* 0x00000008122ea825 */ /* 0x000fcc00078e0030 */
[----:B------:R-:W3:Y:S01]  /*2e00*/  @!P2 LDG.E.64 R46, desc[UR6][R46.64] ;  /* 0x000000062e2ea981 */ /* 0x000ee2000c1e1b00 */
[----:B------:R-:W-:Y:S01]  /*2e10*/  IADD3 R19, PT, PT, R52, 0x4, RZ ;  /* 0x0000000434137810 */ /* 0x000fe20007ffe0ff */
[----:B--2---:R-:W-:Y:S01]  /*2e20*/  @!P0 FADD.FTZ R32, R32, R50 ;  /* 0x0000003220208221 */ /* 0x004fe20000010000 */
[----:B------:R-:W-:Y:S02]  /*2e30*/  @!P0 FADD.FTZ R33, R33, R51 ;  /* 0x0000003321218221 */ /* 0x000fe40000010000 */
[----:B------:R-:W-:Y:S02]  /*2e40*/  ISETP.EQ.OR P0, PT, R19, UR10, P1 ;  /* 0x0000000a13007c0c */ /* 0x000fe40008f02670 */
[----:B------:R-:W-:Y:S01]  /*2e50*/  IADD3 R19, PT, PT, R52, 0x5, RZ ;  /* 0x0000000534137810 */ /* 0x000fe20007ffe0ff */
[----:B---3--:R-:W-:Y:S01]  /*2e60*/  @!P2 FADD.FTZ R32, R32, R46 ;  /* 0x0000002e2020a221 */ /* 0x008fe20000010000 */
        /* <DEDUP_REMOVED lines=34> */
.L_x_668:
[----:B---3--:R-:W-:-:S13]  /*3090*/  LOP3.LUT P0, R16, R20, 0x7, RZ, 0xc0, !PT ;  /* 0x0000000714107812 */ /* 0x008fda000780c0ff */
[----:B------:R-:W-:Y:S05]  /*30a0*/  @!P0 BRA `(.L_x_665) ;  /* 0x0000000000f08947 */ /* 0x000fea0003800000 */
[----:B------:R-:W-:Y:S02]  /*30b0*/  IADD3 R16, PT, PT, R16, -0x1, RZ ;  /* 0xffffffff10107810 */ /* 0x000fe40007ffe0ff */
[----:B------:R-:W-:Y:S02]  /*30c0*/  LOP3.LUT P0, R21, R20, 0x3, RZ, 0xc0, !PT ;  /* 0x0000000314157812 */ /* 0x000fe4000780c0ff */
[----:B------:R-:W-:-:S13]  /*30d0*/  ISETP.GE.U32.AND P2, PT, R16, 0x3, PT ;  /* 0x000000031000780c */ /* 0x000fda0003f46070 */
[----:B------:R-:W-:Y:S05]  /*30e0*/  @!P2 BRA `(.L_x_670) ;  /* 0x000000000070a947 */ /* 0x000fea0003800000 */
[C---:B------:R-:W-:Y:S02]  /*30f0*/  IADD3 R19, PT, PT, R7.reuse, 0x1, RZ ;  /* 0x0000000107137810 */ /* 0x040fe40007ffe0ff */
[C---:B------:R-:W-:Y:S02]  /*3100*/  ISETP.EQ.OR P2, PT, R7.reuse, UR10, P1 ;  /* 0x0000000a07007c0c */ /* 0x040fe40008f42670 */
[----:B------:R-:W-:Y:S02]  /*3110*/  IADD3 R23, PT, PT, R7, 0x2, RZ ;  /* 0x0000000207177810 */ /* 0x000fe40007ffe0ff */
[----:B------:R-:W-:Y:S02]  /*3120*/  ISETP.EQ.OR P3, PT, R19, UR10, P1 ;  /* 0x0000000a13007c0c */ /* 0x000fe40008f62670 */
[----:B------:R-:W-:Y:S02]  /*3130*/  IADD3 R25, PT, PT, R7, 0x3, RZ ;  /* 0x0000000307197810 */ /* 0x000fe40007ffe0ff */
[----:B------:R-:W-:-:S02]  /*3140*/  ISETP.EQ.OR P4, PT, R23, UR10, P1 ;  /* 0x0000000a17007c0c */ /* 0x000fc40008f82670 */
[----:B------:R-:W-:-:S03]  /*3150*/  ISETP.EQ.OR P5, PT, R25, UR10, P1 ;  /* 0x0000000a19007c0c */ /* 0x000fc60008fa2670 */
[----:B------:R-:W-:-:S04]  /*3160*/  @!P2 IMAD R17, R7, R5, R0 ;  /* 0x000000050711a224 */ /* 0x000fc800078e0200 */
[----:B------:R-:W-:Y:S02]  /*3170*/  @!P3 IMAD R19, R19, R5, R0 ;  /* 0x000000051313b224 */ /* 0x000fe400078e0200 */
[----:B------:R-:W-:-:S04]  /*3180*/  @!P2 IMAD.WIDE.U32 R16, R17, 0x8, R48 ;  /* 0x000000081110a825 */ /* 0x000fc800078e0030 */
[-C--:B------:R-:W-:Y:S02]  /*3190*/  @!P4 IMAD R23, R23, R5.reuse, R0 ;  /* 0x000000051717c224 */ /* 0x080fe400078e0200 */
[----:B------:R-:W-:Y:S01]  /*31a0*/  @!P3 IMAD.WIDE.U32 R18, R19, 0x8, R48 ;  /* 0x000000081312b825 */ /* 0x000fe200078e0030 */
[----:B------:R-:W0:Y:S03]  /*31b0*/  @!P2 LDG.E.64 R16, desc[UR6][R16.64] ;  /* 0x000000061010a981 */ /* 0x000e26000c1e1b00 */
[----:B------:R-:W-:Y:S02]  /*31c0*/  @!P5 IMAD R25, R25, R5, R0 ;  /* 0x000000051919d224 */ /* 0x000fe400078e0200 */
[--C-:B-1----:R-:W-:Y:S01]  /*31d0*/  @!P4 IMAD.WIDE.U32 R22, R23, 0x8, R48.reuse ;  /* 0x000000081716c825 */ /* 0x102fe200078e0030 */
[----:B------:R-:W3:Y:S03]  /*31e0*/  @!P3 LDG.E.64 R18, desc[UR6][R18.64] ;  /* 0x000000061212b981 */ /* 0x000ee6000c1e1b00 */
[----:B--2---:R-:W-:-:S02]  /*31f0*/  @!P5 IMAD.WIDE.U32 R24, R25, 0x8, R48 ;  /* 0x000000081918d825 */ /* 0x004fc400078e0030 */
[----:B------:R-:W2:Y:S04]  /*3200*/  @!P4 LDG.E.64 R22, desc[UR6][R22.64] ;  /* 0x000000061616c981 */ /* 0x000ea8000c1e1b00 */
[----:B------:R-:W4:Y:S01]  /*3210*/  @!P5 LDG.E.64 R24, desc[UR6][R24.64] ;  /* 0x000000061818d981 */ /* 0x000f22000c1e1b00 */
[----:B------:R-:W-:Y:S01]  /*3220*/  IADD3 R7, PT, PT, R7, 0x4, RZ ;  /* 0x0000000407077810 */ /* 0x000fe20007ffe0ff */
[----:B0-----:R-:W-:Y:S01]  /*3230*/  @!P2 FADD.FTZ R32, R32, R16 ;  /* 0x000000102020a221 */ /* 0x001fe20000010000 */
[----:B------:R-:W-:-:S03]  /*3240*/  @!P2 FADD.FTZ R33, R33, R17 ;  /* 0x000000112121a221 */ /* 0x000fc60000010000 */
[----:B---3--:R-:W-:Y:S01]  /*3250*/  @!P3 FADD.FTZ R32, R32, R18 ;  /* 0x000000122020b221 */ /* 0x008fe20000010000 */
[----:B------:R-:W-:-:S03]  /*3260*/  @!P3 FADD.FTZ R33, R33, R19 ;  /* 0x000000132121b221 */ /* 0x000fc60000010000 */
[----:B--2---:R-:W-:Y:S01]  /*3270*/  @!P4 FADD.FTZ R32, R32, R22 ;  /* 0x000000162020c221 */ /* 0x004fe20000010000 */
[----:B------:R-:W-:-:S03]  /*3280*/  @!P4 FADD.FTZ R33, R33, R23 ;  /* 0x000000172121c221 */ /* 0x000fc60000010000 */
[----:B----4-:R-:W-:Y:S01]  /*3290*/  @!P5 FADD.FTZ R32, R32, R24 ;  /* 0x000000182020d221 */ /* 0x010fe20000010000 */
[----:B------:R-:W-:-:S07]  /*32a0*/  @!P5 FADD.FTZ R33, R33, R25 ;  /* 0x000000192121d221 */ /* 0x000fce0000010000 */
.L_x_670:
        /* <DEDUP_REMOVED lines=12> */
[----:B------:R-:W3:Y:S01]  /*3370*/  @!P0 LDG.E.64 R16, desc[UR6][R16.64] ;  /* 0x0000000610108981 */ /* 0x000ee2000c1e1b00 */
[----:B------:R-:W-:Y:S01]  /*3380*/  IADD3 R7, PT, PT, R7, 0x2, RZ ;  /* 0x0000000207077810 */ /* 0x000fe20007ffe0ff */
[----:B0-----:R-:W-:Y:S01]  /*3390*/  @!P2 FADD.FTZ R32, R32, R18 ;  /* 0x000000122020a221 */ /* 0x001fe20000010000 */
[----:B------:R-:W-:-:S03]  /*33a0*/  @!P2 FADD.FTZ R33, R33, R19 ;  /* 0x000000132121a221 */ /* 0x000fc60000010000 */
[----:B---3--:R-:W-:Y:S01]  /*33b0*/  @!P0 FADD.FTZ R32, R32, R16 ;  /* 0x0000001020208221 */ /* 0x008fe20000010000 */
[----:B------:R-:W-:-:S07]  /*33c0*/  @!P0 FADD.FTZ R33, R33, R17 ;  /* 0x0000001121218221 */ /* 0x000fce0000010000 */
.L_x_671:
        /* <DEDUP_REMOVED lines=9> */
.L_x_672:
[----:B------:R-:W-:Y:S05]  /*3460*/  BSYNC.RECONVERGENT B0 ;  /* 0x0000000000007941 */ /* 0x000fea0003800200 */
.L_x_665:
[----:B------:R-:W4:Y:S01]  /*3470*/  S2UR UR5, SR_CgaCtaId ;  /* 0x00000000000579c3 */ /* 0x000f220000008800 */
[----:B------:R-:W-:Y:S01]  /*3480*/  UMOV UR4, 0x400 ;  /* 0x0000040000047882 */ /* 0x000fe20000000000 */
[----:B------:R-:W5:Y:S01]  /*3490*/  LDCU.64 UR12, c[0x0][0x400] ;  /* 0x00008000ff0c77ac */ /* 0x000f620008000a00 */
[----:B------:R-:W-:-:S05]  /*34a0*/  HADD2.F32 R20, -RZ, R35.H1_H1 ;  /* 0x30000023ff147230 */ /* 0x000fca0000004100 */
[----:B------:R-:W3:Y:S01]  /*34b0*/  LDC R7, c[0x0][0x41c] ;  /* 0x00010700ff077b82 */ /* 0x000ee20000000800 */
[----:B----4-:R-:W-:Y:S01]  /*34c0*/  ULEA UR4, UR5, UR4, 0x18 ;  /* 0x0000000405047291 */ /* 0x010fe2000f8ec0ff */
[----:B------:R-:W4:Y:S01]  /*34d0*/  LDCU.U8 UR5, c[0x0][0x414] ;  /* 0x00008280ff0577ac */ /* 0x000f220008000000 */
[----:B---3--:R-:W-:-:S07]  /*34e0*/  IMAD R16, R7, UR10, R40 ;  /* 0x0000000a07107c24 */ /* 0x008fce000f8e0228 */
[----:B------:R-:W-:Y:S01]  /*34f0*/  @!P1 STS.64 [UR4+0x88], R32 ;  /* 0x00008820ff009988 */ /* 0x000fe20008000a04 */
[--C-:B------:R-:W-:Y:S02]  /*3500*/  HADD2.F32 R7, -RZ, R36.reuse.H0_H0 ;  /* 0x20000024ff077230 */ /* 0x100fe40000004100 */
[----:B------:R-:W-:Y:S01]  /*3510*/  HADD2.F32 R36, -RZ, R36.H1_H1 ;  /* 0x30000024ff247230 */ /* 0x000fe20000004100 */
[----:B------:R-:W-:Y:S01]  /*3520*/  BAR.SYNC.DEFER_BLOCKING 0x0 ;  /* 0x0000000000007b1d */ /* 0x000fe20000010000 */
[----:B-----5:R-:W-:Y:S01]  /*3530*/  ISETP.GE.U32.AND P0, PT, R16, UR12, PT ;  /* 0x0000000c10007c0c */ /* 0x020fe2000bf06070 */
[----:B------:R-:W-:Y:S01]  /*3540*/  FADD.FTZ R7, R7, -UR11 ;  /* 0x8000000b07077e21 */ /* 0x000fe20008010000 */
[----:B------:R-:W-:Y:S01]  /*3550*/  SHF.R.S32.HI R29, RZ, 0x1f, R16 ;  /* 0x0000001fff1d7819 */ /* 0x000fe20000011410 */
[----:B------:R-:W-:Y:S02]  /*3560*/  FADD.FTZ R36, R36, -UR11 ;  /* 0x8000000b24247e21 */ /* 0x000fe40008010000 */
[----:B------:R-:W-:Y:S01]  /*3570*/  FMUL.FTZ R17, R7, UR8 ;  /* 0x0000000807117c20 */ /* 0x000fe20008410000 */
[----:B----4-:R-:W-:Y:S01]  /*3580*/  UISETP.NE.AND UP0, UPT, UR5, URZ, UPT ;  /* 0x000000ff0500728c */ /* 0x010fe2000bf05270 */
[----:B------:R-:W-:Y:S01]  /*3590*/  ISETP.GE.AND.EX P0, PT, R29, UR13, PT, P0 ;  /* 0x0000000d1d007c0c */ /* 0x000fe2000bf06300 */
[----:B------:R-:W-:-:S02]  /*35a0*/  HADD2.F32 R7, -RZ, R35.H0_H0 ;  /* 0x20000023ff077230 */ /* 0x000fc40000004100 */
[----:B------:R-:W-:Y:S01]  /*35b0*/  FMUL.FTZ R36, R36, UR8 ;  /* 0x0000000824247c20 */ /* 0x000fe20008410000 */
[----:B------:R-:W3:Y:S01]  /*35c0*/  LDS.64 R18, [UR4+0x88] ;  /* 0x00008804ff127984 */ /* 0x000ee20008000a00 */
[----:B------:R-:W3:Y:S02]  /*35d0*/  LDCU UR4, c[0x0][0x42c] ;  /* 0x00008580ff0477ac */ /* 0x000ee40008000800 */
[----:B---3--:R-:W-:Y:S01]  /*35e0*/  FMUL.FTZ R18, R18, UR4 ;  /* 0x0000000412127c20 */ /* 0x008fe20008410000 */
[----:B------:R-:W-:-:S04]  /*35f0*/  FMUL.FTZ R23, R19, UR4 ;  /* 0x0000000413177c20 */ /* 0x000fc80008410000 */
[----:B------:R-:W-:Y:S01]  /*3600*/  FFMA.FTZ R27, R18, R17, R23 ;  /* 0x00000011121b7223 */ /* 0x000fe20000010017 */
[----:B------:R-:W-:Y:S06]  /*3610*/  BRA.U !UP0, `(.L_x_673) ;  /* 0x0000000108487547 */ /* 0x000fec000b800000 */
[----:B------:R-:W-:Y:S01]  /*3620*/  FFMA.FTZ R17, R14, R17, R12 ;  /* 0x000000110e117223 */ /* 0x000fe2000001000c */
[----:B------:R-:W-:-:S03]  /*3630*/  FFMA.FTZ R19, R15, R36, R13 ;  /* 0x000000240f137223 */ /* 0x000fc6000001000d */
[----:B------:R-:W-:Y:S01]  /*3640*/  FMUL.FTZ R21, R17, -1.4426950216293334961 ;  /* 0xbfb8aa3b11157820 */ /* 0x000fe20000410000 */
[----:B--2---:R-:W-:-:S05]  /*3650*/  FMUL.FTZ R24, R19, -1.4426950216293334961 ;  /* 0xbfb8aa3b13187820 */ /* 0x004fca0000410000 */
[----:B------:R-:W1:Y:S04]  /*3660*/  MUFU.EX2 R21, R21 ;  /* 0x0000001500157308 */ /* 0x000e680000000800 */
[----:B------:R-:W2:Y:S01]  /*3670*/  MUFU.EX2 R24, R24 ;  /* 0x0000001800187308 */ /* 0x000ea20000000800 */
[----:B-1----:R-:W-:Y:S01]  /*3680*/  FADD.FTZ R22, R21, 1 ;  /* 0x3f80000015167421 */ /* 0x002fe20000010000 */
[----:B--2---:R-:W-:-:S05]  /*3690*/  FADD.FTZ R25, R24, 1 ;  /* 0x3f80000018197421 */ /* 0x004fca0000010000 */
        /* <DEDUP_REMOVED lines=10> */
.L_x_673:
[----:B-1----:R-:W-:Y:S01]  /*3740*/  FFMA.FTZ R22, R18, R36, R23 ;  /* 0x0000002412167223 */ /* 0x002fe20000010017 */
[----:B------:R-:W-:Y:S01]  /*3750*/  BSSY.RECONVERGENT B0, `(.L_x_674) ;  /* 0x0000014000007945 */ /* 0x000fe20003800200 */
[----:B------:R-:W-:Y:S01]  /*3760*/  FFMA.FTZ R27, R14, R7, -R27 ;  /* 0x000000070e1b7223 */ /* 0x000fe2000001081b */
[--C-:B------:R-:W-:Y:S02]  /*3770*/  HADD2.F32 R17, -RZ, R34.reuse.H0_H0 ;  /* 0x20000022ff117230 */ /* 0x100fe40000004100 */
[----:B------:R-:W-:Y:S01]  /*3780*/  FFMA.FTZ R7, R15, R20, -R22 ;  /* 0x000000140f077223 */ /* 0x000fe20000010816 */
[----:B------:R-:W-:Y:S01]  /*3790*/  HADD2.F32 R34, -RZ, R34.H1_H1 ;  /* 0x30000022ff227230 */ /* 0x000fe20000004100 */
[----:B------:R-:W-:Y:S06]  /*37a0*/  @P0 BRA `(.L_x_675) ;  /* 0x0000000000380947 */ /* 0x000fec0003800000 */
[----:B------:R-:W1:Y:S01]  /*37b0*/  LDCU.64 UR14, c[0x0][0x3f8] ;  /* 0x00007f00ff0e77ac */ /* 0x000e620008000a00 */
[----:B------:R-:W-:Y:S01]  /*37c0*/  MOV R20, R42 ;  /* 0x0000002a00147202 */ /* 0x000fe20000000f00 */
[----:B------:R-:W-:Y:S01]  /*37d0*/  FMUL.FTZ R22, R27, UR8 ;  /* 0x000000081b167c20 */ /* 0x000fe20008410000 */
[----:B------:R-:W-:Y:S01]  /*37e0*/  MOV R21, R45 ;  /* 0x0000002d00157202 */ /* 0x000fe20000000f00 */
[----:B------:R-:W3:Y:S01]  /*37f0*/  LDCU.64 UR4, c[0x0][0x380] ;  /* 0x00007000ff0477ac */ /* 0x000ee20008000a00 */
[----:B------:R-:W-:-:S05]  /*3800*/  FMUL.FTZ R7, R7, UR8 ;  /* 0x0000000807077c20 */ /* 0x000fca0008410000 */
[----:B------:R-:W-:Y:S01]  /*3810*/  F2FP.F16.F32.PACK_AB R7, R7, R22 ;  /* 0x000000160707723e */ /* 0x000fe200000000ff */
[----:B-1----:R-:W-:Y:S02]  /*3820*/  IMAD R29, R29, UR14, RZ ;  /* 0x0000000e1d1d7c24 */ /* 0x002fe4000f8e02ff */
[----:B--2---:R-:W-:-:S04]  /*3830*/  IMAD.WIDE.U32 R24, R16, UR14, R20 ;  /* 0x0000000e10187c25 */ /* 0x004fc8000f8e0014 */
[----:B------:R-:W-:Y:S01]  /*3840*/  IMAD R29, R16, UR15, R29 ;  /* 0x0000000f101d7c24 */ /* 0x000fe2000f8e021d */
[----:B---3--:R-:W-:-:S04]  /*3850*/  LEA R20, P0, R24, UR4, 0x1 ;  /* 0x0000000418147c11 */ /* 0x008fc8000f8008ff */
[----:B------:R-:W-:-:S04]  /*3860*/  IADD3 R29, PT, PT, R25, R29, RZ ;  /* 0x0000001d191d7210 */ /* 0x000fc80007ffe0ff */
[----:B------:R-:W-:-:S05]  /*3870*/  LEA.HI.X R21, R24, UR5, R29, 0x1, P0 ;  /* 0x0000000518157c11 */ /* 0x000fca00080f0c1d */
[----:B------:R1:W-:Y:S02]  /*3880*/  STG.E desc[UR6][R20.64], R7 ;  /* 0x0000000714007986 */ /* 0x0003e4000c101906 */
.L_x_675:
[----:B------:R-:W-:Y:S05]  /*3890*/  BSYNC.RECONVERGENT B0 ;  /* 0x0000000000007941 */ /* 0x000fea0003800200 */
.L_x_674:
[--C-:B-1----:R-:W-:Y:S02]  /*38a0*/  HADD2.F32 R7, -RZ, R6.reuse.H0_H0 ;  /* 0x20000006ff077230 */ /* 0x102fe40000004100 */
[----:B------:R-:W-:Y:S01]  /*38b0*/  FADD.FTZ R17, R17, -UR11 ;  /* 0x8000000b11117e21 */ /* 0x000fe20008010000 */
[----:B------:R-:W-:Y:S02]  /*38c0*/  HADD2.F32 R6, -RZ, R6.H1_H1 ;  /* 0x30000006ff067230 */ /* 0x000fe40000004100 */
[----:B------:R-:W-:Y:S01]  /*38d0*/  FADD.FTZ R34, R34, -UR11 ;  /* 0x8000000b22227e21 */ /* 0x000fe20008010000 */
[--C-:B------:R-:W-:Y:S02]  /*38e0*/  HADD2.F32 R19, -RZ, R9.reuse.H0_H0 ;  /* 0x20000009ff137230 */ /* 0x100fe40000004100 */
[----:B------:R-:W-:Y:S01]  /*38f0*/  FADD.FTZ R7, R7, -UR11 ;  /* 0x8000000b07077e21 */ /* 0x000fe20008010000 */
[----:B------:R-:W-:Y:S02]  /*3900*/  HADD2.F32 R9, -RZ, R9.H1_H1 ;  /* 0x30000009ff097230 */ /* 0x000fe40000004100 */
[----:B------:R-:W-:Y:S01]  /*3910*/  FADD.FTZ R6, R6, -UR11 ;  /* 0x8000000b06067e21 */ /* 0x000fe20008010000 */
[----:B------:R-:W-:Y:S01]  /*3920*/  FMUL.FTZ R25, R17, UR8 ;  /* 0x0000000811197c20 */ /* 0x000fe20008410000 */
[----:B------:R-:W-:Y:S01]  /*3930*/  FADD.FTZ R19, R19, -UR11 ;  /* 0x8000000b13137e21 */ /* 0x000fe20008010000 */
[C---:B------:R-:W-:Y:S01]  /*3940*/  IADD3 R35, PT, PT, R16.reuse, 0x20, RZ ;  /* 0x0000002010237810 */ /* 0x040fe20007ffe0ff */
[----:B------:R-:W-:Y:S01]  /*3950*/  FADD.FTZ R9, R9, -UR11 ;  /* 0x8000000b09097e21 */ /* 0x000fe20008010000 */
[----:B------:R-:W-:Y:S01]  /*3960*/  IADD3 R17, PT, PT, R16, 0x40, RZ ;  /* 0x0000004010117810 */ /* 0x000fe20007ffe0ff */
[----:B--2---:R-:W-:Y:S01]  /*3970*/  FMUL.FTZ R24, R7, UR8 ;  /* 0x0000000807187c20 */ /* 0x004fe20008410000 */
[----:B------:R-:W-:Y:S01]  /*3980*/  FMUL.FTZ R22, R6, UR8 ;  /* 0x0000000806167c20 */ /* 0x000fe20008410000 */
[----:B------:R-:W-:Y:S01]  /*3990*/  FMUL.FTZ R34, R34, UR8 ;  /* 0x0000000822227c20 */ /* 0x000fe20008410000 */
[----:B------:R-:W-:Y:S01]  /*39a0*/  FMUL.FTZ R7, R19, UR8 ;  /* 0x0000000813077c20 */ /* 0x000fe20008410000 */
[----:B------:R-:W-:Y:S01]  /*39b0*/  IADD3 R6, PT, PT, R16, 0x60, RZ ;  /* 0x0000006010067810 */ /* 0x000fe20007ffe0ff */
[----:B------:R-:W-:Y:S01]  /*39c0*/  FMUL.FTZ R16, R9, UR8 ;  /* 0x0000000809107c20 */ /* 0x000fe20008410000 */
[----:B------:R-:W-:Y:S01]  /*39d0*/  ISETP.GE.U32.AND P1, PT, R35, UR12, PT ;  /* 0x0000000c23007c0c */ /* 0x000fe2000bf26070 */
[C-C-:B0-----:R-:W-:Y:S01]  /*39e0*/  FFMA.FTZ R33, R18.reuse, R25, R23.reuse ;  /* 0x0000001912217223 */ /* 0x141fe20000010017 */
[----:B------:R-:W-:Y:S01]  /*39f0*/  ISETP.GE.U32.AND P2, PT, R17, UR12, PT ;  /* 0x0000000c11007c0c */ /* 0x000fe2000bf46070 */
[C---:B------:R-:W-:Y:S01]  /*3a00*/  FFMA.FTZ R36, R18.reuse, R34, R23 ;  /* 0x0000002212247223 */ /* 0x040fe20000010017 */
[----:B------:R-:W-:Y:S01]  /*3a10*/  SHF.R.S32.HI R41, RZ, 0x1f, R35 ;  /* 0x0000001fff297819 */ /* 0x000fe20000011423 */
[C---:B------:R-:W-:Y:S01]  /*3a20*/  FFMA.FTZ R21, R18.reuse, R24, R23 ;  /* 0x0000001812157223 */ /* 0x040fe20000010017 */
[----:B------:R-:W-:Y:S01]  /*3a30*/  SHF.R.S32.HI R19, RZ, 0x1f, R17 ;  /* 0x0000001fff137819 */ /* 0x000fe20000011411 */
[C-C-:B------:R-:W-:Y:S01]  /*3a40*/  FFMA.FTZ R20, R18.reuse, R22, R23.reuse ;  /* 0x0000001612147223 */ /* 0x140fe20000010017 */
[C-C-:B------:R-:W-:Y:S01]  /*3a50*/  FFMA.FTZ R9, R18.reuse, R7, R23.reuse ;  /* 0x0000000712097223 */ /* 0x140fe20000010017 */
[----:B------:R-:W-:Y:S01]  /*3a60*/  FFMA.FTZ R18, R18, R16, R23 ;  /* 0x0000001012127223 */ /* 0x000fe20000010017 */
[----:B------:R-:W-:Y:S01]  /*3a70*/  ISETP.GE.U32.AND P0, PT, R6, UR12, PT ;  /* 0x0000000c06007c0c */ /* 0x000fe2000bf06070 */
[--C-:B------:R-:W-:Y:S01]  /*3a80*/  HADD2.F32 R23, -RZ, R11.reuse.H0_H0 ;  /* 0x2000000bff177230 */ /* 0x100fe20000004100 */
[----:B------:R-:W-:Y:S01]  /*3a90*/  ISETP.GE.AND.EX P1, PT, R41, UR13, PT, P1 ;  /* 0x0000000d29007c0c */ /* 0x000fe2000bf26310 */
[----:B------:R-:W-:Y:S01]  /*3aa0*/  HADD2.F32 R26, -RZ, R11.H1_H1 ;  /* 0x3000000bff1a7230 */ /* 0x000fe20000004100 */
        /* <DEDUP_REMOVED lines=20> */
.L_x_676:
[----:B------:R-:W-:Y:S01]  /*3bf0*/  BSSY.RECONVERGENT B0, `(.L_x_677) ;  /* 0x0000012000007945 */ /* 0x000fe20003800200 */
[----:B------:R-:W-:Y:S01]  /*3c00*/  FFMA.FTZ R33, R14, R23, -R33 ;  /* 0x000000170e217223 */ /* 0x000fe20000010821 */
[----:B------:R-:W-:Y:S02]  /*3c10*/  FFMA.FTZ R11, R15, R26, -R36 ;  /* 0x0000001a0f0b7223 */ /* 0x000fe40000010824 */
[----:B------:R-:W-:Y:S05]  /*3c20*/  @P1 BRA `(.L_x_678) ;  /* 0x0000000000381947 */ /* 0x000fea0003800000 */
[----:B------:R-:W0:Y:S01]  /*3c30*/  LDCU.64 UR4, c[0x0][0x3f8] ;  /* 0x00007f00ff0477ac */ /* 0x000e220008000a00 */
[----:B------:R-:W-:Y:S01]  /*3c40*/  MOV R26, R42 ;  /* 0x0000002a001a7202 */ /* 0x000fe20000000f00 */
[----:B------:R-:W-:Y:S01]  /*3c50*/  FMUL.FTZ R30, R33, UR8 ;  /* 0x00000008211e7c20 */ /* 0x000fe20008410000 */
[----:B------:R-:W-:Y:S01]  /*3c60*/  MOV R27, R45 ;  /* 0x0000002d001b7202 */ /* 0x000fe20000000f00 */
[----:B------:R-:W1:Y:S01]  /*3c70*/  LDCU.64 UR14, c[0x0][0x380] ;  /* 0x00007000ff0e77ac */ /* 0x000e620008000a00 */
[----:B------:R-:W-:-:S05]  /*3c80*/  FMUL.FTZ R11, R11, UR8 ;  /* 0x000000080b0b7c20 */ /* 0x000fca0008410000 */
[----:B------:R-:W-:Y:S01]  /*3c90*/  F2FP.F16.F32.PACK_AB R11, R11, R30 ;  /* 0x0000001e0b0b723e */ /* 0x000fe200000000ff */
[----:B0-----:R-:W-:Y:S02]  /*3ca0*/  IMAD R28, R41, UR4, RZ ;  /* 0x00000004291c7c24 */ /* 0x001fe4000f8e02ff */
[----:B------:R-:W-:-:S04]  /*3cb0*/  IMAD.WIDE.U32 R26, R35, UR4, R26 ;  /* 0x00000004231a7c25 */ /* 0x000fc8000f8e001a */
[----:B------:R-:W-:Y:S01]  /*3cc0*/  IMAD R35, R35, UR5, R28 ;  /* 0x0000000523237c24 */ /* 0x000fe2000f8e021c */
[----:B-1----:R-:W-:-:S04]  /*3cd0*/  LEA R28, P1, R26, UR14, 0x1 ;  /* 0x0000000e1a1c7c11 */ /* 0x002fc8000f8208ff */
[----:B------:R-:W-:-:S04]  /*3ce0*/  IADD3 R35, PT, PT, R27, R35, RZ ;  /* 0x000000231b237210 */ /* 0x000fc80007ffe0ff */
[----:B------:R-:W-:-:S05]  /*3cf0*/  LEA.HI.X R29, R26, UR15, R35, 0x1, P1 ;  /* 0x0000000f1a1d7c11 */ /* 0x000fca00088f0c23 */
[----:B------:R0:W-:Y:S02]  /*3d00*/  STG.E desc[UR6][R28.64], R11 ;  /* 0x0000000b1c007986 */ /* 0x0001e4000c101906 */
.L_x_678:
[----:B------:R-:W-:Y:S05]  /*3d10*/  BSYNC.RECONVERGENT B0 ;  /* 0x0000000000007941 */ /* 0x000fea0003800200 */
.L_x_677:
[--C-:B0-----:R-:W-:Y:S02]  /*3d20*/  HADD2.F32 R11, -RZ, R8.reuse.H0_H0 ;  /* 0x20000008ff0b7230 */ /* 0x101fe40000004100 */
[----:B------:R-:W-:Y:S01]  /*3d30*/  HADD2.F32 R8, -RZ, R8.H1_H1 ;  /* 0x30000008ff087230 */ /* 0x000fe20000004100 */
        /* <DEDUP_REMOVED lines=19> */
.L_x_679:
        /* <DEDUP_REMOVED lines=18> */
.L_x_681:
[----:B------:R-:W-:Y:S05]  /*3f90*/  BSYNC.RECONVERGENT B0 ;  /* 0x0000000000007941 */ /* 0x000fea0003800200 */
.L_x_680:
[--C-:B------:R-:W-:Y:S01]  /*3fa0*/  HADD2.F32 R8, -RZ, R10.reuse.H0_H0 ;  /* 0x2000000aff087230 */ /* 0x100fe20000004100 */
[----:B0-----:R-:W-:Y:S01]  /*3fb0*/  SHF.R.S32.HI R21, RZ, 0x1f, R6 ;  /* 0x0000001fff157819 */ /* 0x001fe20000011406 */
        /* <DEDUP_REMOVED lines=20> */
.L_x_682:
[----:B------:R-:W-:Y:S01]  /*4100*/  ISETP.GE.AND.EX P0, PT, R21, UR13, PT, P0 ;  /* 0x0000000d15007c0c */ /* 0x000fe2000bf06300 */
[----:B------:R-:W-:Y:S01]  /*4110*/  FFMA.FTZ R9, R14, R8, -R9 ;  /* 0x000000080e097223 */ /* 0x000fe20000010809 */
[----:B------:R-:W-:Y:S01]  /*4120*/  FFMA.FTZ R18, R15, R10, -R18 ;  /* 0x0000000a0f127223 */ /* 0x000fe20000010812 */
[----:B------:R-:W-:Y:S02]  /*4130*/  BSSY.RECONVERGENT B0, `(.L_x_683) ;  /* 0x000000f000007945 */ /* 0x000fe40003800200 */
[----:B------:R-:W-:Y:S01]  /*4140*/  FMUL.FTZ R9, R9, UR8 ;  /* 0x0000000809097c20 */ /* 0x000fe20008410000 */
[----:B------:R-:W-:-:S07]  /*4150*/  FMUL.FTZ R18, R18, UR8 ;  /* 0x0000000812127c20 */ /* 0x000fce0008410000 */
        /* <DEDUP_REMOVED lines=12> */
.L_x_684:
[----:B------:R-:W-:Y:S05]  /*4220*/  BSYNC.RECONVERGENT B0 ;  /* 0x0000000000007941 */ /* 0x000fea0003800200 */
.L_x_683:
[----:B------:R-:W1:Y:S01]  /*4230*/  LDCU UR4, c[0x0][0x410] ;  /* 0x00008200ff0477ac */ /* 0x000e620008000800 */
[----:B------:R-:W-:Y:S02]  /*4240*/  IADD3 R38, PT, PT, R5, R38, RZ ;  /* 0x0000002605267210 */ /* 0x000fe40007ffe0ff */
[----:B------:R-:W-:Y:S01]  /*4250*/  IADD3 R37, PT, PT, R37, 0x1, RZ ;  /* 0x0000000125257810 */ /* 0x000fe20007ffe0ff */
[----:B------:R-:W1:Y:S02]  /*4260*/  LDCU UR5, c[0x0][0x3e0] ;  /* 0x00007c00ff0577ac */ /* 0x000e640008000800 */
[----:B-1----:R-:W-:-:S06]  /*4270*/  UIMAD UR4, UR4, UR5, URZ ;  /* 0x00000005040472a4 */ /* 0x002fcc000f8e02ff */
[----:B------:R-:W-:-:S13]  /*4280*/  ISETP.GE.AND P0, PT, R38, UR4, PT ;  /* 0x0000000426007c0c */ /* 0x000fda000bf06270 */
[----:B------:R-:W-:Y:S05]  /*4290*/  @!P0 BRA `(.L_x_685) ;  /* 0xffffffbc00b88947 */ /* 0x000fea000383ffff */
.L_x_654:
[----:B0-----:R-:W0:Y:S01]  /*42a0*/  LDC R6, c[0x0][0x370] ;  /* 0x0000dc00ff067b82 */ /* 0x001e220000000800 */
[----:B------:R-:W-:Y:S01]  /*42b0*/  ISETP.NE.AND P2, PT, R2, RZ, PT ;  /* 0x000000ff0200720c */ /* 0x000fe20003f45270 */
[----:B------:R-:W-:Y:S06]  /*42c0*/  BSSY.RECONVERGENT B0, `(.L_x_686) ;  /* 0x0000011000007945 */ /* 0x000fec0003800200 */
[----:B------:R-:W1:Y:S08]  /*42d0*/  LDC R7, c[0x0][0x374] ;  /* 0x0000dd00ff077b82 */ /* 0x000e700000000800 */
        /* <DEDUP_REMOVED lines=15> */
.L_x_687:
[----:B------:R-:W-:Y:S05]  /*43d0*/  BSYNC.RECONVERGENT B0 ;  /* 0x0000000000007941 */ /* 0x000fea0003800200 */
.L_x_686:
[----:B------:R-:W-:Y:S05]  /*43e0*/  @P0 EXIT ;  /* 0x000000000000094d */ /* 0x000fea0003800000 */
[----:B------:R-:W-:Y:S05]  /*43f0*/  @P2 BRA `(.L_x_688) ;  /* 0x0000000000202947 */ /* 0x000fea0003800000 */
[----:B------:R-:W-:-:S05]  /*4400*/  IMAD R0, R6, R7, RZ ;  /* 0x0000000706007224 */ /* 0x000fca00078e02ff */
[----:B------:R-:W-:-:S13]  /*4410*/  ISETP.NE.AND P0, PT, R0, -0x1, PT ;  /* 0xffffffff0000780c */ /* 0x000fda0003f05270 */
[----:B------:R-:W-:Y:S05]  /*4420*/  @!P0 BRA `(.L_x_688) ;  /* 0x0000000000148947 */ /* 0x000fea0003800000 */
.L_x_689:
[----:B0-----:R-:W2:Y:S04]  /*4430*/  LDG.E.STRONG.GPU R3, desc[UR6][R4.64] ;  /* 0x0000000604037981 */ /* 0x001ea8000c1ef900 */
[----:B--2---:R-:W-:Y:S01]  /*4440*/  CCTL.IVALL ;  /* 0x00000000ff00798f */ /* 0x004fe20002000000 */
[----:B------:R-:W-:Y:S05]  /*4450*/  YIELD ;  /* 0x0000000000007946 */ /* 0x000fea0003800000 */
[----:B------:R-:W-:-:S13]  /*4460*/  ISETP.NE.AND P0, PT, R3, R0, PT ;  /* 0x000000000300720c */ /* 0x000fda0003f05270 */
[----:B------:R-:W-:Y:S05]  /*4470*/  @P0 BRA `(.L_x_689) ;  /* 0xfffffffc00ec0947 */ /* 0x000fea000383ffff */
.L_x_688:
        /* <DEDUP_REMOVED lines=74> */
.L_x_692:
        /* <DEDUP_REMOVED lines=29> */
.L_x_691:
[----:B------:R-:W-:Y:S05]  /*4af0*/  BSYNC.RECONVERGENT B0 ;  /* 0x0000000000007941 */ /* 0x000fea0003800200 */
.L_x_690:
        /* <DEDUP_REMOVED lines=10> */
.L_x_693:
        /* <DEDUP_REMOVED lines=82> */
.L_x_694:
        /* <DEDUP_REMOVED lines=12> */
.L_x_3417:


//--------------------- .text._Z35group_norm_nhwc_bwd_one_pass_kernelI11Fp16IOFp32WLi256ELi28ELi448EEv26Group_norm_nhwc_bwd_params --------------------------
	.section	.text._Z35group_norm_nhwc_bwd_one_pass_kernelI11Fp16IOFp32WLi256ELi28ELi448EEv26Group_norm_nhwc_bwd_params,"ax",@progbits
	.align	128
        .global         _Z35group_norm_nhwc_bwd_one_pass_kernelI11Fp16IOFp32WLi256ELi28ELi448EEv26Group_norm_nhwc_bwd_params
        .type           _Z35group_norm_nhwc_bwd_one_pass_kernelI11Fp16IOFp32WLi256ELi28ELi448EEv26Group_norm_nhwc_bwd_params,@function
        .size           _Z35group_norm_nhwc_bwd_one_pass_kernelI11Fp16IOFp32WLi256ELi28ELi448EEv26Group_norm_nhwc_bwd_params,(.L_x_3418 - _Z35group_norm_nhwc_bwd_one_pass_kernelI11Fp16IOFp32WLi256ELi28ELi448EEv26Group_norm_nhwc_bwd_params)
        .other          _Z35group_norm_nhwc_bwd_one_pass_kernelI11Fp16IOFp32WLi256ELi28ELi448EEv26Group_norm_nhwc_bwd_params,@"STO_CUDA_ENTRY STV_DEFAULT"
_Z35group_norm_nhwc_bwd_one_pass_kernelI11Fp16IOFp32WLi256ELi28ELi448EEv26Group_norm_nhwc_bwd_params:
.text._Z35group_norm_nhwc_bwd_one_pass_kernelI11Fp16IOFp32WLi256ELi28ELi448EEv26Group_norm_nhwc_bwd_params:
        /* <DEDUP_REMOVED lines=19> */
[----:B------:R-:W-:Y:S01]  /*0130*/  LOP3.LUT R51, R51, 0xf8, RZ, 0xc0, !PT ;  /* 0x000000f833337812 */ /* 0x000fe200078ec0ff */
[----:B------:R-:W2:Y:S01]  /*0140*/  LDCU.U8 UR11, c[0x0][0x414] ;  /* 0x00008280ff0b77ac */ /* 0x000ea20008000000 */
[----:B------:R-:W-:-:S02]  /*0150*/  SHF.R.U32.HI R3, RZ, 0x10, R2 ;  /* 0x00000010ff037819 */ /* 0x000fc40000011602 */
[----:B------:R-:W3:Y:S02]  /*0160*/  S2R R2, SR_LANEID ;  /* 0x0000000000027919 */ /* 0x000ee40000000000 */
[----:B------:R-:W-:-:S05]  /*0170*/  PRMT R5, R3, 0x9910, RZ ;  /* 0x0000991003057816 */ /* 0x000fca00000000ff */
[----:B------:R-:W-:Y:S02]  /*0180*/  IMAD R5, R5, 0xe, RZ ;  /* 0x0000000e05057824 */ /* 0x000fe400078e02ff */
[----:B0-----:R-:W-:-:S03]  /*0190*/  IMAD R54, R54, UR10, R3 ;  /* 0x0000000a36367c24 */ /* 0x001fc6000f8e0203 */
[----:B------:R-:W-:Y:S01]  /*01a0*/  IADD3 R5, PT, PT, RZ, -R5, RZ ;  /* 0x80000005ff057210 */ /* 0x000fe20007ffe0ff */
[----:B------:R-:W0:Y:S03]  /*01b0*/  LDC R3, c[0x0][0x374] ;  /* 0x0000dd00ff037b82 */ /* 0x000e260000000800 */
[----:B------:R-:W-:Y:S02]  /*01c0*/  PRMT R53, R5, 0x7710, RZ ;  /* 0x0000771005357816 */ /* 0x000fe400000000ff */
[C---:B------:R-:W-:Y:S01]  /*01d0*/  IADD3 R49, PT, PT, R54.reuse, 0x60, RZ ;  /* 0x0000006036317810 */ /* 0x040fe20007ffe0ff */
[----:B-1----:R-:W-:Y:S01]  /*01e0*/  ULEA UR6, UR7, UR6, 0x18 ;  /* 0x0000000607067291 */ /* 0x002fe2000f8ec0ff */
[C---:B------:R-:W-:Y:S01]  /*01f0*/  IADD3 R48, PT, PT, R54.reuse, 0x80, RZ ;  /* 0x0000008036307810 */ /* 0x040fe20007ffe0ff */
[----:B------:R-:W1:Y:S01]  /*0200*/  LDC R4, c[0x0][0x370] ;  /* 0x0000dc00ff047b82 */ /* 0x000e620000000800 */
[C---:B------:R-:W-:Y:S01]  /*0210*/  IADD3 R47, PT, PT, R54.reuse, 0xa0, RZ ;  /* 0x000000a0362f7810 */ /* 0x040fe20007ffe0ff */
[----:B------:R-:W-:Y:S01]  /*0220*/  ULEA UR5, UR7, UR5, 0x18 ;  /* 0x0000000507057291 */ /* 0x000fe2000f8ec0ff */
[----:B------:R-:W-:-:S02]  /*0230*/  IADD3 R46, PT, PT, R54, 0xc0, RZ ;  /* 0x000000c0362e7810 */ /* 0x000fc40007ffe0ff */
[----:B------:R-:W-:Y:S02]  /*0240*/  IADD3 R45, PT, PT, R54, 0xe0, RZ ;  /* 0x000000e0362d7810 */ /* 0x000fe40007ffe0ff */
[----:B------:R-:W-:Y:S02]  /*0250*/  IADD3 R53, PT, PT, R53, R34, RZ ;  /* 0x0000002235357210 */ /* 0x000fe40007ffe0ff */
[----:B------:R-:W-:Y:S02]  /*0260*/  LEA R52, R34, UR6, 0x4 ;  /* 0x0000000622347c11 */ /* 0x000fe4000f8e20ff */
[----:B------:R-:W-:Y:S02]  /*0270*/  IADD3 R50, PT, PT, R54, 0x40, RZ ;  /* 0x0000004036327810 */ /* 0x000fe40007ffe0ff */
[----:B------:R-:W-:Y:S02]  /*0280*/  SHF.R.S32.HI R5, RZ, 0x1f, R49 ;  /* 0x0000001fff057819 */ /* 0x000fe40000011431 */
[----:B------:R-:W-:-:S02]  /*0290*/  SHF.R.S32.HI R6, RZ, 0x1f, R48 ;  /* 0x0000001fff067819 */ /* 0x000fc40000011430 */
[----:B------:R-:W-:Y:S02]  /*02a0*/  SHF.R.S32.HI R7, RZ, 0x1f, R47 ;  /* 0x0000001fff077819 */ /* 0x000fe4000001142f */
[----:B------:R-:W-:Y:S02]  /*02b0*/  SHF.R.S32.HI R8, RZ, 0x1f, R46 ;  /* 0x0000001fff087819 */ /* 0x000fe4000001142e */
[----:B------:R-:W-:Y:S02]  /*02c0*/  SHF.R.S32.HI R9, RZ, 0x1f, R45 ;  /* 0x0000001fff097819 */ /* 0x000fe4000001142d */
[----:B--23--:R-:W-:-:S07]  /*02d0*/  SHF.L.U32 R53, R53, 0x1, RZ ;  /* 0x0000000135357819 */ /* 0x00cfce00000006ff */
.L_x_738:
[----:B--2---:R-:W2:Y:S01]  /*02e0*/  LDC R16, c[0x0][0x410] ;  /* 0x00010400ff107b82 */ /* 0x004ea20000000800 */
[----:B------:R-:W3:Y:S01]  /*02f0*/  LDCU.128 UR12, c[0x0][0x400] ;  /* 0x00008000ff0c77ac */ /* 0x000ee20008000c00 */
[----:B------:R-:W-:Y:S02]  /*0300*/  ISETP.GE.AND P0, PT, R43, RZ, PT ;  /* 0x000000ff2b00720c */ /* 0x000fe40003f06270 */
[----:B------:R-:W-:Y:S02]  /*0310*/  CS2R R38, SRZ ;  /* 0x0000000000267805 */ /* 0x000fe4000001ff00 */
[----:B------:R-:W-:Y:S02]  /*0320*/  IADD3 R29, PT, PT, R54, 0x20, RZ ;  /* 0x00000020361d7810 */ /* 0x000fe40007ffe0ff */
[----:B0-----:R-:W-:Y:S02]  /*0330*/  LOP3.LUT R23, R53, 0xffff, RZ, 0xc0, !PT ;  /* 0x0000ffff35177812 */ /* 0x001fe400078ec0ff */
[----:B------:R-:W-:-:S02]  /*0340*/  SHF.R.S32.HI R31, RZ, 0x1f, R29 ;  /* 0x0000001fff1f7819 */ /* 0x000fc4000001141d */
[----:B------:R-:W-:Y:S02]  /*0350*/  SHF.R.S32.HI R27, RZ, 0x1f, R54 ;  /* 0x0000001fff1b7819 */ /* 0x000fe40000011436 */
[----:B---3--:R-:W-:Y:S02]  /*0360*/  ISETP.GE.U32.AND P2, PT, R50, UR12, PT ;  /* 0x0000000c32007c0c */ /* 0x008fe4000bf46070 */
[----:B--2---:R-:W-:-:S04]  /*0370*/  IABS R13, R16 ;  /* 0x00000010000d7213 */ /* 0x004fc80000000000 */
[----:B------:R-:W2:Y:S08]  /*0380*/  I2F.RP R12, R13 ;  /* 0x0000000d000c7306 */ /* 0x000eb00000209400 */
[----:B--2---:R-:W2:Y:S02]  /*0390*/  MUFU.RCP R12, R12 ;  /* 0x0000000c000c7308 */ /* 0x004ea40000001000 */
[----:B--2---:R-:W-:-:S06]  /*03a0*/  IADD3 R10, PT, PT, R12, 0xffffffe, RZ ;  /* 0x0ffffffe0c0a7810 */ /* 0x004fcc0007ffe0ff */
[----:B------:R2:W3:Y:S02]  /*03b0*/  F2I.FTZ.U32.TRUNC.NTZ R11, R10 ;  /* 0x0000000a000b7305 */ /* 0x0004e4000021f000 */
[----:B--2---:R-:W-:Y:S02]  /*03c0*/  MOV R10, RZ ;  /* 0x000000ff000a7202 */ /* 0x004fe40000000f00 */
[----:B---3--:R-:W-:-:S05]  /*03d0*/  IADD3 R14, PT, PT, RZ, -R11, RZ ;  /* 0x8000000bff0e7210 */ /* 0x008fca0007ffe0ff */
[----:B------:R-:W-:Y:S01]  /*03e0*/  IMAD R15, R14, R13, RZ ;  /* 0x0000000d0e0f7224 */ /* 0x000fe200078e02ff */
[----:B------:R-:W-:-:S03]  /*03f0*/  IABS R14, R43 ;  /* 0x0000002b000e7213 */ /* 0x000fc60000000000 */
[----:B------:R-:W-:Y:S01]  /*0400*/  IMAD.HI.U32 R11, R11, R15, R10 ;  /* 0x0000000f0b0b7227 */ /* 0x000fe200078e000a */
[----:B------:R-:W-:Y:S02]  /*0410*/  LOP3.LUT R10, R43, R16, RZ, 0x3c, !PT ;  /* 0x000000102b0a7212 */ /* 0x000fe400078e3cff */
[----:B------:R-:W-:Y:S02]  /*0420*/  SHF.R.S32.HI R15, RZ, 0x1f, R50 ;  /* 0x0000001fff0f7819 */ /* 0x000fe40000011432 */
[----:B------:R-:W-:Y:S01]  /*0430*/  ISETP.GE.AND P1, PT, R10, RZ, PT ;  /* 0x000000ff0a00720c */ /* 0x000fe20003f26270 */
[----:B------:R-:W-:Y:S01]  /*0440*/  IMAD.HI.U32 R11, R11, R14, RZ ;  /* 0x0000000e0b0b7227 */ /* 0x000fe200078e00ff */
[----:B------:R-:W-:-:S04]  /*0450*/  ISETP.GE.AND.EX P2, PT, R15, UR13, PT, P2 ;  /* 0x0000000d0f007c0c */ /* 0x000fc8000bf46320 */
[----:B------:R-:W-:-:S05]  /*0460*/  IADD3 R12, PT, PT, -R11, RZ, RZ ;  /* 0x000000ff0b0c7210 */ /* 0x000fca0007ffe1ff */
[----:B------:R-:W-:-:S04]  /*0470*/  IMAD R12, R13, R12, R14 ;  /* 0x0000000c0d0c7224 */ /* 0x000fc800078e020e */
[----:B-1----:R-:W2:Y:S01]  /*0480*/  @!P2 LDC.64 R20, c[0x0][0x3a0] ;  /* 0x0000e800ff14ab82 */ /* 0x002ea20000000a00 */
        /* <DEDUP_REMOVED lines=11> */
[----:B------:R-:W-:Y:S01]  /*0540*/  MOV R14, R11 ;  /* 0x0000000b000e7202 */ /* 0x000fe20000000f00 */
[----:B------:R-:W3:Y:S01]  /*0550*/  @!P2 LDC.64 R16, c[0x0][0x398] ;  /* 0x0000e600ff10ab82 */ /* 0x000ee20000000a00 */
[----:B------:R-:W-:-:S02]  /*0560*/  SEL R63, R13, R12, !P3 ;  /* 0x0000000c0d3f7207 */ /* 0x000fc40005800000 */
[----:B------:R-:W-:Y:S02]  /*0570*/  @!P1 IADD3 R14, PT, PT, -R14, RZ, RZ ;  /* 0x000000ff0e0e9210 */ /* 0x000fe40007ffe1ff */
[----:B------:R-:W-:Y:S01]  /*0580*/  ISETP.GE.U32.AND P1, PT, R49, UR12, PT ;  /* 0x0000000c31007c0c */ /* 0x000fe2000bf26070 */
[----:B------:R-:W-:Y:S01]  /*0590*/  IMAD R22, R63, 0x1c, RZ ;  /* 0x0000001c3f167824 */ /* 0x000fe200078e02ff */
[----:B------:R-:W-:Y:S01]  /*05a0*/  SEL R13, R13, R14, !P3 ;  /* 0x0000000e0d0d7207 */ /* 0x000fe20005800000 */
[----:B------:R-:W4:Y:S01]  /*05b0*/  @!P2 LDC.64 R10, c[0x0][0x3f8] ;  /* 0x0000fe00ff0aab82 */ /* 0x000f220000000a00 */
[----:B------:R-:W-:Y:S02]  /*05c0*/  ISETP.GE.U32.AND P3, PT, R29, UR12, PT ;  /* 0x0000000c1d007c0c */ /* 0x000fe4000bf66070 */
[----:B------:R-:W-:Y:S02]  /*05d0*/  SHF.R.S32.HI R12, RZ, 0x1f, R13 ;  /* 0x0000001fff0c7819 */ /* 0x000fe4000001140d */
[----:B------:R-:W-:-:S02]  /*05e0*/  ISETP.GE.AND.EX P3, PT, R31, UR13, PT, P3 ;  /* 0x0000000d1f007c0c */ /* 0x000fc4000bf66330 */
[----:B------:R-:W-:Y:S01]  /*05f0*/  IADD3 R66, P0, PT, R23, R22, RZ ;  /* 0x0000001617427210 */ /* 0x000fe20007f1e0ff */
[----:B------:R-:W-:Y:S01]  /*0600*/  IMAD R12, R12, UR14, RZ ;  /* 0x0000000e0c0c7c24 */ /* 0x000fe2000f8e02ff */
[----:B------:R-:W-:Y:S02]  /*0610*/  ISETP.GE.AND.EX P1, PT, R5, UR13, PT, P1 ;  /* 0x0000000d05007c0c */ /* 0x000fe4000bf26310 */
[----:B------:R-:W-:Y:S01]  /*0620*/  LEA.HI.X.SX32 R67, R22, RZ, 0x1, P0 ;  /* 0x000000ff16437211 */ /* 0x000fe200000f0eff */
[C---:B------:R-:W-:Y:S01]  /*0630*/  IMAD R65, R13.reuse, UR15, R12 ;  /* 0x0000000f0d417c24 */ /* 0x040fe2000f8e020c */
[----:B------:R-:W-:Y:S01]  /*0640*/  ISETP.GE.U32.AND P0, PT, R54, UR12, PT ;  /* 0x0000000c36007c0c */ /* 0x000fe2000bf06070 */
[----:B------:R-:W-:-:S03]  /*0650*/  IMAD.WIDE.U32 R66, R13, UR14, R66 ;  /* 0x0000000e0d427c25 */ /* 0x000fc6000f8e0042 */
[----:B------:R-:W-:Y:S01]  /*0660*/  ISETP.GE.AND.EX P0, PT, R27, UR13, PT, P0 ;  /* 0x0000000d1b007c0c */ /* 0x000fe2000bf06300 */
[----:B------:R-:W0:Y:S01]  /*0670*/  @!P3 LDC.64 R12, c[0x0][0x3f8] ;  /* 0x0000fe00ff0cbb82 */ /* 0x000e220000000a00 */
[----:B------:R-:W-:Y:S02]  /*0680*/  IADD3 R65, PT, PT, R67, R65, RZ ;  /* 0x0000004143417210 */ /* 0x000fe40007ffe0ff */
[----:B------:R-:W-:Y:S01]  /*0690*/  @!P2 MOV R64, R66 ;  /* 0x000000420040a202 */ /* 0x000fe20000000f00 */
[----:B----4-:R-:W-:-:S04]  /*06a0*/  @!P2 IMAD R14, R15, R10, RZ ;  /* 0x0000000a0f0ea224 */ /* 0x010fc800078e02ff */
[----:B------:R-:W4:Y:S01]  /*06b0*/  @!P3 LDC.64 R18, c[0x0][0x398] ;  /* 0x0000e600ff12bb82 */ /* 0x000f220000000a00 */
[C---:B------:R-:W-:Y:S02]  /*06c0*/  @!P2 IMAD R15, R50.reuse, R11, R14 ;  /* 0x0000000b320fa224 */ /* 0x040fe400078e020e */
[----:B------:R-:W-:-:S05]  /*06d0*/  @!P2 IMAD.WIDE.U32 R10, R50, R10, R64 ;  /* 0x0000000a320aa225 */ /* 0x000fca00078e0040 */
[----:B------:R-:W-:Y:S02]  /*06e0*/  @!P2 IADD3 R11, PT, PT, R11, R15, RZ ;  /* 0x0000000f0b0ba210 */ /* 0x000fe40007ffe0ff */
[C---:B------:R-:W-:Y:S01]  /*06f0*/  @!P2 SHF.L.U32 R25, R10.reuse, 0x1, RZ ;  /* 0x000000010a19a819 */ /* 0x040fe200000006ff */
[----:B------:R-:W1:Y:S01]  /*0700*/  @!P3 LDC.64 R14, c[0x0][0x3a0] ;  /* 0x0000e800ff0ebb82 */ /* 0x000e620000000a00 */
[----:B------:R-:W-:Y:S02]  /*0710*/  @!P2 SHF.L.U64.HI R26, R10, 0x1, R11 ;  /* 0x000000010a1aa819 */ /* 0x000fe4000001020b */
[----:B--2---:R-:W-:Y:S01]  /*0720*/  @!P2 IADD3 R20, P4, PT, R25, R20, RZ ;  /* 0x000000141914a210 */ /* 0x004fe20007f9e0ff */
[----:B0-----:R-:W-:Y:S01]  /*0730*/  @!P3 IMAD R24, R31, R12, RZ ;  /* 0x0000000c1f18b224 */ /* 0x001fe200078e02ff */
[----:B---3--:R-:W-:Y:S02]  /*0740*/  @!P2 IADD3 R16, P5, PT, R25, R16, RZ ;  /* 0x000000101910a210 */ /* 0x008fe40007fbe0ff */
[----:B------:R-:W-:Y:S01]  /*0750*/  @!P3 MOV R25, R65 ;  /* 0x000000410019b202 */ /* 0x000fe20000000f00 */
[----:B------:R-:W0:Y:S01]  /*0760*/  @!P0 LDC.64 R10, c[0x0][0x3f8] ;  /* 0x0000fe00ff0a8b82 */ /* 0x000e220000000a00 */
[----:B------:R-:W-:Y:S01]  /*0770*/  @!P3 IMAD R31, R29, R13, R24 ;  /* 0x0000000d1d1fb224 */ /* 0x000fe200078e0218 */
[----:B------:R-:W-:-:S02]  /*0780*/  @!P3 MOV R24, R66 ;  /* 0x000000420018b202 */ /* 0x000fc40000000f00 */
[----:B------:R-:W-:Y:S02]  /*0790*/  CS2R R36, SRZ ;  /* 0x0000000000247805 */ /* 0x000fe4000001ff00 */
[C---:B------:R-:W-:Y:S02]  /*07a0*/  @!P2 IADD3.X R21, PT, PT, R26.reuse, R21, RZ, P4, !PT ;  /* 0x000000151a15a210 */ /* 0x040fe400027fe4ff */
[----:B------:R-:W-:Y:S01]  /*07b0*/  @!P2 IADD3.X R17, PT, PT, R26, R17, RZ, P5, !PT ;  /* 0x000000111a11a210 */ /* 0x000fe20002ffe4ff */
[----:B------:R-:W-:Y:S02]  /*07c0*/  @!P3 IMAD.WIDE.U32 R24, R29, R12, R24 ;  /* 0x0000000c1d18b225 */ /* 0x000fe400078e0018 */
[----:B------:R-:W2:Y:S01]  /*07d0*/  @!P1 LDC.64 R12, c[0x0][0x3f8] ;  /* 0x0000fe00ff0c9b82 */ /* 0x000ea20000000a00 */
[----:B------:R3:W5:Y:S02]  /*07e0*/  @!P2 LDG.E R38, desc[UR8][R20.64] ;  /* 0x000000081426a981 */ /* 0x000764000c1e1900 */
[----:B------:R-:W-:-:S02]  /*07f0*/  @!P3 IADD3 R29, PT, PT, R25, R31, RZ ;  /* 0x0000001f191db210 */ /* 0x000fc40007ffe0ff */
[----:B------:R4:W5:Y:S01]  /*0800*/  @!P2 LDG.E R37, desc[UR8][R16.64] ;  /* 0x000000081025a981 */ /* 0x000962000c1e1900 */
[----:B------:R-:W-:Y:S02]  /*0810*/  ISETP.GE.U32.AND P2, PT, R48, UR12, PT ;  /* 0x0000000c30007c0c */ /* 0x000fe4000bf46070 */
[----:B------:R-:W-:Y:S02]  /*0820*/  @!P3 SHF.L.U32 R25, R24, 0x1, RZ ;  /* 0x000000011819b819 */ /* 0x000fe400000006ff */
[----:B------:R-:W-:Y:S02]  /*0830*/  ISETP.GE.AND.EX P2, PT, R6, UR13, PT, P2 ;  /* 0x0000000d06007c0c */ /* 0x000fe4000bf46320 */
[----:B------:R-:W-:Y:S02]  /*0840*/  @!P3 SHF.L.U64.HI R24, R24, 0x1, R29 ;  /* 0x000000011818b819 */ /* 0x000fe4000001021d */
[----:B-1----:R-:W-:Y:S01]  /*0850*/  @!P3 IADD3 R14, P4, PT, R25, R14, RZ ;  /* 0x0000000e190eb210 */ /* 0x002fe20007f9e0ff */
[----:B0-----:R-:W-:Y:S01]  /*0860*/  @!P0 IMAD R27, R27, R10, RZ ;  /* 0x0000000a1b1b8224 */ /* 0x001fe200078e02ff */
[----:B---3--:R-:W-:-:S02]  /*0870*/  @!P0 MOV R20, R66 ;  /* 0x0000004200148202 */ /* 0x008fc40000000f00 */
[----:B------:R-:W-:Y:S02]  /*0880*/  CS2R R40, SRZ ;  /* 0x0000000000287805 */ /* 0x000fe4000001ff00 */
[----:B------:R-:W-:Y:S01]  /*0890*/  @!P0 MOV R21, R65 ;  /* 0x0000004100158202 */ /* 0x000fe20000000f00 */
[----:B----4-:R-:W0:Y:S01]  /*08a0*/  @!P0 LDC.64 R16, c[0x0][0x3a0] ;  /* 0x0000e800ff108b82 */ /* 0x010e220000000a00 */
[----:B------:R-:W-:Y:S01]  /*08b0*/  @!P3 IADD3 R18, P5, PT, R25, R18, RZ ;  /* 0x000000121912b210 */ /* 0x000fe20007fbe0ff */
[----:B------:R-:W-:Y:S01]  /*08c0*/  @!P0 IMAD R25, R54, R11, R27 ;  /* 0x0000000b36198224 */ /* 0x000fe200078e021b */
[----:B------:R-:W-:Y:S01]  /*08d0*/  @!P3 IADD3.X R15, PT, PT, R24, R15, RZ, P4, !PT ;  /* 0x0000000f180fb210 */ /* 0x000fe200027fe4ff */
[----:B------:R-:W-:-:S04]  /*08e0*/  @!P0 IMAD.WIDE.U32 R20, R54, R10, R20 ;  /* 0x0000000a36148225 */ /* 0x000fc800078e0014 */
[----:B------:R-:W1:Y:S01]  /*08f0*/  @!P0 LDC.64 R10, c[0x0][0x398] ;  /* 0x0000e600ff0a8b82 */ /* 0x000e620000000a00 */
[----:B------:R3:W5:Y:S01]  /*0900*/  @!P3 LDG.E R40, desc[UR8][R14.64] ;  /* 0x000000080e28b981 */ /* 0x000762000c1e1900 */
[----:B------:R-:W-:Y:S01]  /*0910*/  @!P3 IADD3.X R19, PT, PT, R24, R19, RZ, P5, !PT ;  /* 0x000000131813b210 */ /* 0x000fe20002ffe4ff */
[----:B--2---:R-:W-:Y:S01]  /*0920*/  @!P1 IMAD R24, R5, R12, RZ ;  /* 0x0000000c05189224 */ /* 0x004fe200078e02ff */
[----:B------:R-:W-:-:S04]  /*0930*/  @!P0 IADD3 R25, PT, PT, R21, R25, RZ ;  /* 0x0000001915198210 */ /* 0x000fc80007ffe0ff */
[----:B---3--:R-:W2:Y:S01]  /*0940*/  @!P2 LDC.64 R14, c[0x0][0x3f8] ;  /* 0x0000fe00ff0eab82 */ /* 0x008ea20000000a00 */
[C---:B------:R-:W-:Y:S01]  /*0950*/  @!P0 SHF.L.U64.HI R26, R20.reuse, 0x1, R25 ;  /* 0x00000001141a8819 */ /* 0x040fe20000010219 */
[----:B------:R-:W-:Y:S01]  /*0960*/  @!P1 IMAD R27, R49, R13, R24 ;  /* 0x0000000d311b9224 */ /* 0x000fe200078e0218 */
[----:B------:R3:W5:Y:S01]  /*0970*/  @!P3 LDG.E R39, desc[UR8][R18.64] ;  /* 0x000000081227b981 */ /* 0x000762000c1e1900 */
[----:B------:R-:W-:Y:S02]  /*0980*/  @!P1 MOV R24, R66 ;  /* 0x0000004200189202 */ /* 0x000fe40000000f00 */
[----:B------:R-:W-:Y:S02]  /*0990*/  @!P1 MOV R25, R65 ;  /* 0x0000004100199202 */ /* 0x000fe40000000f00 */
[----:B------:R-:W-:Y:S01]  /*09a0*/  ISETP.GE.U32.AND P4, PT, R47, UR12, PT ;  /* 0x0000000c2f007c0c */ /* 0x000fe2000bf86070 */
[----:B---3--:R-:W3:Y:S03]  /*09b0*/  @!P1 LDC.64 R18, c[0x0][0x3a0] ;  /* 0x0000e800ff129b82 */ /* 0x008ee60000000a00 */
[----:B------:R-:W-:Y:S01]  /*09c0*/  ISETP.GE.AND.EX P4, PT, R7, UR13, PT, P4 ;  /* 0x0000000d07007c0c */ /* 0x000fe2000bf86340 */
[----:B------:R-:W-:Y:S01]  /*09d0*/  @!P1 IMAD.WIDE.U32 R24, R49, R12, R24 ;  /* 0x0000000c31189225 */ /* 0x000fe200078e0018 */
[----:B------:R-:W-:-:S03]  /*09e0*/  @!P0 SHF.L.U32 R21, R20, 0x1, RZ ;  /* 0x0000000114158819 */ /* 0x000fc600000006ff */
[----:B------:R-:W4:Y:S01]  /*09f0*/  @!P1 LDC.64 R12, c[0x0][0x398] ;  /* 0x0000e600ff0c9b82 */ /* 0x000f220000000a00 */
[----:B------:R-:W-:Y:S02]  /*0a00*/  @!P1 IADD3 R25, PT, PT, R25, R27, RZ ;  /* 0x0000001b19199210 */ /* 0x000fe40007ffe0ff */
[C---:B-1----:R-:W-:Y:S02]  /*0a10*/  @!P0 IADD3 R20, P6, PT, R21.reuse, R10, RZ ;  /* 0x0000000a15148210 */ /* 0x042fe40007fde0ff */
[----:B0-----:R-:W-:Y:S02]  /*0a20*/  @!P0 IADD3 R16, P3, PT, R21, R16, RZ ;  /* 0x0000001015108210 */ /* 0x001fe40007f7e0ff */
[C---:B------:R-:W-:Y:S02]  /*0a30*/  @!P1 SHF.L.U32 R27, R24.reuse, 0x1, RZ ;  /* 0x00000001181b9819 */ /* 0x040fe400000006ff */
[----:B------:R-:W-:Y:S01]  /*0a40*/  @!P1 SHF.L.U64.HI R30, R24, 0x1, R25 ;  /* 0x00000001181e9819 */ /* 0x000fe20000010219 */
[----:B--2---:R-:W-:Y:S01]  /*0a50*/  @!P2 IMAD R24, R6, R14, RZ ;  /* 0x0000000e0618a224 */ /* 0x004fe200078e02ff */
[----:B------:R-:W-:-:S02]  /*0a60*/  @!P0 IADD3.X R21, PT, PT, R26, R11, RZ, P6, !PT ;  /* 0x0000000b1a158210 */ /* 0x000fc400037fe4ff */
[----:B------:R-:W0:Y:S01]  /*0a70*/  @!P4 LDC.64 R10, c[0x0][0x3f8] ;  /* 0x0000fe00ff0acb82 */ /* 0x000e220000000a00 */
[----:B------:R-:W-:Y:S01]  /*0a80*/  @!P2 IMAD R31, R48, R15, R24 ;  /* 0x0000000f301fa224 */ /* 0x000fe200078e0218 */
[----:B---3--:R-:W-:Y:S01]  /*0a90*/  @!P1 IADD3 R18, P6, PT, R27, R18, RZ ;  /* 0x000000121b129210 */ /* 0x008fe20007fde0ff */
[----:B------:R1:W5:Y:S05]  /*0aa0*/  @!P0 LDG.E R41, desc[UR8][R20.64] ;  /* 0x0000000814298981 */ /* 0x00036a000c1e1900 */
[----:B------:R-:W2:Y:S01]  /*0ab0*/  LDC.64 R24, c[0x0][0x3b8] ;  /* 0x0000ee00ff187b82 */ /* 0x000ea20000000a00 */
[----:B------:R-:W-:Y:S02]  /*0ac0*/  @!P0 IADD3.X R17, PT, PT, R26, R17, RZ, P3, !PT ;  /* 0x000000111a118210 */ /* 0x000fe40001ffe4ff */
[----:B------:R-:W-:-:S02]  /*0ad0*/  @!P1 IADD3.X R19, PT, PT, R30, R19, RZ, P6, !PT ;  /* 0x000000131e139210 */ /* 0x000fc400037fe4ff */
[----:B------:R-:W-:Y:S02]  /*0ae0*/  MOV R42, RZ ;  /* 0x000000ff002a7202 */ /* 0x000fe40000000f00 */
[----:B------:R-:W-:Y:S01]  /*0af0*/  @!P2 MOV R28, R66 ;  /* 0x00000042001ca202 */ /* 0x000fe20000000f00 */
[----:B-1----:R-:W1:Y:S01]  /*0b00*/  @!P4 LDC.64 R20, c[0x0][0x3a0] ;  /* 0x0000e800ff14cb82 */ /* 0x002e620000000a00 */
[----:B------:R-:W-:Y:S01]  /*0b10*/  @!P2 MOV R29, R65 ;  /* 0x00000041001da202 */ /* 0x000fe20000000f00 */
[----:B------:R-:W5:Y:S01]  /*0b20*/  @!P1 LDG.E R36, desc[UR8][R18.64] ;  /* 0x0000000812249981 */ /* 0x000f62000c1e1900 */
[----:B----4-:R-:W-:Y:S02]  /*0b30*/  @!P1 IADD3 R26, P6, PT, R27, R12, RZ ;  /* 0x0000000c1b1a9210 */ /* 0x010fe40007fde0ff */
[----:B------:R-:W-:Y:S02]  /*0b40*/  ISETP.GE.U32.AND P5, PT, R46, UR12, PT ;  /* 0x0000000c2e007c0c */ /* 0x000fe4000bfa6070 */
[----:B------:R-:W-:Y:S01]  /*0b50*/  MOV R35, RZ ;  /* 0x000000ff00237202 */ /* 0x000fe20000000f00 */
[----:B------:R-:W-:Y:S01]  /*0b60*/  @!P2 IMAD.WIDE.U32 R28, R48, R14, R28 ;  /* 0x0000000e301ca225 */ /* 0x000fe200078e001c */
[----:B------:R-:W-:Y:S01]  /*0b70*/  @!P1 IADD3.X R27, PT, PT, R30, R13, RZ, P6, !PT ;  /* 0x0000000d1e1b9210 */ /* 0x000fe200037fe4ff */
[----:B------:R3:W5:Y:S01]  /*0b80*/  @!P0 LDG.E R42, desc[UR8][R16.64] ;  /* 0x00000008102a8981 */ /* 0x000762000c1e1900 */
[----:B------:R-:W-:Y:S01]  /*0b90*/  ISETP.GE.AND.EX P5, PT, R8, UR13, PT, P5 ;  /* 0x0000000d08007c0c */ /* 0x000fe2000bfa6350 */
[----:B------:R-:W4:Y:S01]  /*0ba0*/  @!P2 LDC.64 R14, c[0x0][0x398] ;  /* 0x0000e600ff0eab82 */ /* 0x000f220000000a00 */
[----:B------:R-:W-:Y:S01]  /*0bb0*/  @!P2 IADD3 R31, PT, PT, R29, R31, RZ ;  /* 0x0000001f1d1fa210 */ /* 0x000fe20007ffe0ff */
[----:B------:R3:W5:Y:S01]  /*0bc0*/  @!P1 LDG.E R35, desc[UR8][R26.64] ;  /* 0x000000081a239981 */ /* 0x000762000c1e1900 */
[----:B0-----:R-:W-:-:S05]  /*0bd0*/  @!P4 IMAD R30, R7, R10, RZ ;  /* 0x0000000a071ec224 */ /* 0x001fca00078e02ff */
[----:B---3--:R-:W0:Y:S01]  /*0be0*/  @!P2 LDC.64 R16, c[0x0][0x3a0] ;  /* 0x0000e800ff10ab82 */ /* 0x008e220000000a00 */
[C---:B------:R-:W-:Y:S02]  /*0bf0*/  @!P2 SHF.L.U32 R29, R28.reuse, 0x1, RZ ;  /* 0x000000011c1da819 */ /* 0x040fe400000006ff */
[----:B------:R-:W-:Y:S02]  /*0c00*/  @!P4 MOV R26, R66 ;  /* 0x00000042001ac202 */ /* 0x000fe40000000f00 */
[----:B------:R-:W-:Y:S02]  /*0c10*/  @!P4 MOV R27, R65 ;  /* 0x00000041001bc202 */ /* 0x000fe40000000f00 */
[----:B------:R-:W-:Y:S01]  /*0c20*/  @!P2 SHF.L.U64.HI R28, R28, 0x1, R31 ;  /* 0x000000011c1ca819 */ /* 0x000fe2000001021f */
[C---:B------:R-:W-:Y:S01]  /*0c30*/  @!P4 IMAD R31, R47.reuse, R11, R30 ;  /* 0x0000000b2f1fc224 */ /* 0x040fe200078e021e */
[----:B------:R-:W3:Y:S01]  /*0c40*/  @!P5 LDC.64 R18, c[0x0][0x3f8] ;  /* 0x0000fe00ff12db82 */ /* 0x000ee20000000a00 */
[----:B------:R-:W-:-:S04]  /*0c50*/  @!P4 IMAD.WIDE.U32 R26, R47, R10, R26 ;  /* 0x0000000a2f1ac225 */ /* 0x000fc800078e001a */
[----:B--2---:R-:W-:Y:S01]  /*0c60*/  IMAD.WIDE R10, R43, 0x8, R24 ;  /* 0x000000082b0a7825 */ /* 0x004fe200078e0218 */
[----:B------:R-:W-:Y:S02]  /*0c70*/  ISETP.GE.U32.AND P3, PT, R45, UR12, PT ;  /* 0x0000000c2d007c0c */ /* 0x000fe4000bf66070 */
[----:B------:R-:W2:Y:S03]  /*0c80*/  @!P4 LDC.64 R12, c[0x0][0x398] ;  /* 0x0000e600ff0ccb82 */ /* 0x000ea60000000a00 */
[----:B------:R-:W2:Y:S01]  /*0c90*/  LDG.E.64 R10, desc[UR8][R10.64] ;  /* 0x000000080a0a7981 */ /* 0x000ea2000c1e1b00 */
[----:B------:R-:W-:Y:S02]  /*0ca0*/  ISETP.GE.AND.EX P3, PT, R9, UR13, PT, P3 ;  /* 0x0000000d09007c0c */ /* 0x000fe4000bf66330 */
[C---:B0-----:R-:W-:Y:S02]  /*0cb0*/  @!P2 IADD3 R16, P6, PT, R29.reuse, R16, RZ ;  /* 0x000000101d10a210 */ /* 0x041fe40007fde0ff */
[----:B----4-:R-:W-:-:S02]  /*0cc0*/  @!P2 IADD3 R24, P1, PT, R29, R14, RZ ;  /* 0x0000000e1d18a210 */ /* 0x010fc40007f3e0ff */
[----:B------:R-:W-:Y:S02]  /*0cd0*/  MOV R55, RZ ;  /* 0x000000ff00377202 */ /* 0x000fe40000000f00 */
[C---:B------:R-:W-:Y:S02]  /*0ce0*/  @!P2 IADD3.X R17, PT, PT, R28.reuse, R17, RZ, P6, !PT ;  /* 0x000000111c11a210 */ /* 0x040fe400037fe4ff */
[----:B------:R-:W-:Y:S02]  /*0cf0*/  CS2R R56, SRZ ;  /* 0x0000000000387805 */ /* 0x000fe4000001ff00 */
[----:B------:R-:W-:Y:S02]  /*0d00*/  @!P4 IADD3 R29, PT, PT, R27, R31, RZ ;  /* 0x0000001f1b1dc210 */ /* 0x000fe40007ffe0ff */
[----:B------:R-:W-:Y:S01]  /*0d10*/  @!P2 IADD3.X R25, PT, PT, R28, R15, RZ, P1, !PT ;  /* 0x0000000f1c19a210 */ /* 0x000fe20000ffe4ff */
[----:B------:R0:W5:Y:S01]  /*0d20*/  @!P2 LDG.E R55, desc[UR8][R16.64] ;  /* 0x000000081037a981 */ /* 0x000162000c1e1900 */
[C---:B------:R-:W-:Y:S01]  /*0d30*/  @!P4 SHF.L.U32 R27, R26.reuse, 0x1, RZ ;  /* 0x000000011a1bc819 */ /* 0x040fe200000006ff */
[----:B------:R-:W4:Y:S01]  /*0d40*/  @!P3 LDC.64 R14, c[0x0][0x3f8] ;  /* 0x0000fe00ff0ebb82 */ /* 0x000f220000000a00 */
[----:B------:R-:W-:Y:S01]  /*0d50*/  @!P4 SHF.L.U64.HI R28, R26, 0x1, R29 ;  /* 0x000000011a1cc819 */ /* 0x000fe2000001021d */
[----:B------:R2:W5:Y:S01]  /*0d60*/  @!P2 LDG.E R56, desc[UR8][R24.64] ;  /* 0x000000081838a981 */ /* 0x000562000c1e1900 */
[----:B-1----:R-:W-:Y:S01]  /*0d70*/  @!P4 IADD3 R26, P1, PT, R27, R20, RZ ;  /* 0x000000141b1ac210 */ /* 0x002fe20007f3e0ff */
[----:B---3--:R-:W-:Y:S01]  /*0d80*/  @!P5 IMAD R29, R8, R18, RZ ;  /* 0x00000012081dd224 */ /* 0x008fe200078e02ff */
[----:B------:R-:W-:-:S02]  /*0d90*/  @!P5 MOV R30, R66 ;  /* 0x00000042001ed202 */ /* 0x000fc40000000f00 */
[----:B------:R-:W-:Y:S01]  /*0da0*/  @!P5 MOV R31, R65 ;  /* 0x00000041001fd202 */ /* 0x000fe20000000f00 */
[----:B0-----:R-:W0:Y:S01]  /*0db0*/  @!P5 LDC.64 R16, c[0x0][0x3a0] ;  /* 0x0000e800ff10db82 */ /* 0x001e220000000a00 */
[----:B------:R-:W-:Y:S02]  /*0dc0*/  ISETP.NE.AND P2, PT, RZ, UR11, PT ;  /* 0x0000000bff007c0c */ /* 0x000fe4000bf45270 */
[----:B--2---:R-:W-:Y:S02]  /*0dd0*/  @!P4 IADD3 R24, P6, PT, R27, R12, RZ ;  /* 0x0000000c1b18c210 */ /* 0x004fe40007fde0ff */
[----:B------:R-:W-:Y:S01]  /*0de0*/  @!P4 IADD3.X R27, PT, PT, R28, R21, RZ, P1, !PT ;  /* 0x000000151c1bc210 */ /* 0x000fe20000ffe4ff */
[C---:B------:R-:W-:Y:S02]  /*0df0*/  @!P5 IMAD R29, R46.reuse, R19, R29 ;  /* 0x000000132e1dd224 */ /* 0x040fe400078e021d */
[----:B------:R-:W1:Y:S01]  /*0e00*/  @!P5 LDC.64 R20, c[0x0][0x398] ;  /* 0x0000e600ff14db82 */ /* 0x000e620000000a00 */
[----:B------:R-:W-:Y:S01]  /*0e10*/  @!P5 IMAD.WIDE.U32 R30, R46, R18, R30 ;  /* 0x000000122e1ed225 */ /* 0x000fe200078e001e */
[----:B------:R-:W-:-:S02]  /*0e20*/  @!P4 IADD3.X R25, PT, PT, R28, R13, RZ, P6, !PT ;  /* 0x0000000d1c19c210 */ /* 0x000fc400037fe4ff */
[----:B------:R-:W-:Y:S01]  /*0e30*/  CS2R R58, SRZ ;  /* 0x00000000003a7805 */ /* 0x000fe2000001ff00 */
[----:B------:R-:W5:Y:S01]  /*0e40*/  @!P4 LDG.E R57, desc[UR8][R26.64] ;  /* 0x000000081a39c981 */ /* 0x000f62000c1e1900 */
[----:B------:R-:W-:Y:S02]  /*0e50*/  @!P5 IADD3 R29, PT, PT, R31, R29, RZ ;  /* 0x0000001d1f1dd210 */ /* 0x000fe40007ffe0ff */
[----:B------:R-:W2:Y:S01]  /*0e60*/  @!P3 LDC.64 R12, c[0x0][0x3a0] ;  /* 0x0000e800ff0cbb82 */ /* 0x000ea20000000a00 */
[C---:B------:R-:W-:Y:S01]  /*0e70*/  @!P5 SHF.L.U32 R31, R30.reuse, 0x1, RZ ;  /* 0x000000011e1fd819 */ /* 0x040fe200000006ff */
[----:B------:R3:W5:Y:S01]  /*0e80*/  @!P4 LDG.E R58, desc[UR8][R24.64] ;  /* 0x00000008183ac981 */ /* 0x000762000c1e1900 */
[----:B------:R-:W-:-:S05]  /*0e90*/  @!P5 SHF.L.U64.HI R30, R30, 0x1, R29 ;  /* 0x000000011e1ed819 */ /* 0x000fca000001021d */
[----:B------:R-:W2:Y:S01]  /*0ea0*/  @!P3 LDC.64 R18, c[0x0][0x398] ;  /* 0x0000e600ff12bb82 */ /* 0x000ea20000000a00 */
[----:B----4-:R-:W-:Y:S01]  /*0eb0*/  @!P3 IMAD R32, R9, R14, RZ ;  /* 0x0000000e0920b224 */ /* 0x010fe200078e02ff */
[----:B---3--:R-:W-:-:S06]  /*0ec0*/  @!P3 MOV R24, R66 ;  /* 0x000000420018b202 */ /* 0x008fcc0000000f00 */
[----:B------:R-:W3:Y:S01]  /*0ed0*/  LDC.64 R28, c[0x0][0x3a8] ;  /* 0x0000ea00ff1c7b82 */ /* 0x000ee20000000a00 */
[----:B------:R-:W-:-:S07]  /*0ee0*/  @!P3 MOV R25, R65 ;  /* 0x000000410019b202 */ /* 0x000fce0000000f00 */
[----:B------:R-:W4:Y:S01]  /*0ef0*/  @P2 LDC.64 R26, c[0x0][0x3b0] ;  /* 0x0000ec00ff1a2b82 */ /* 0x000f220000000a00 */
[----:B0-----:R-:W-:Y:S01]  /*0f00*/  @!P5 IADD3 R16, P1, PT, R31, R16, RZ ;  /* 0x000000101f10d210 */ /* 0x001fe20007f3e0ff */
[C---:B------:R-:W-:Y:S02]  /*0f10*/  @!P3 IMAD R33, R45.reuse, R15, R32 ;  /* 0x0000000f2d21b224 */ /* 0x040fe400078e0220 */
[----:B------:R-:W-:Y:S01]  /*0f20*/  @!P3 IMAD.WIDE.U32 R14, R45, R14, R24 ;  /* 0x0000000e2d0eb225 */ /* 0x000fe200078e0018 */
[----:B------:R-:W-:Y:S02]  /*0f30*/  @!P5 IADD3.X R17, PT, PT, R30, R17, RZ, P1, !PT ;  /* 0x000000111e11d210 */ /* 0x000fe40000ffe4ff */
[----:B-1----:R-:W-:Y:S02]  /*0f40*/  @!P5 IADD3 R20, P1, PT, R31, R20, RZ ;  /* 0x000000141f14d210 */ /* 0x002fe40007f3e0ff */
[----:B------:R-:W-:Y:S02]  /*0f50*/  @!P3 IADD3 R31, PT, PT, R15, R33, RZ ;  /* 0x000000210f1fb210 */ /* 0x000fe40007ffe0ff */
[----:B------:R-:W-:-:S02]  /*0f60*/  CS2R R60, SRZ ;  /* 0x00000000003c7805 */ /* 0x000fc4000001ff00 */
[----:B------:R-:W-:Y:S01]  /*0f70*/  @!P3 SHF.L.U32 R15, R14, 0x1, RZ ;  /* 0x000000010e0fb819 */ /* 0x000fe200000006ff */
[----:B------:R0:W5:Y:S01]  /*0f80*/  @!P5 LDG.E R59, desc[UR8][R16.64] ;  /* 0x00000008103bd981 */ /* 0x000162000c1e1900 */
[----:B------:R-:W-:Y:S02]  /*0f90*/  IADD3 R23, PT, PT, R23, R22, RZ ;  /* 0x0000001617177210 */ /* 0x000fe40007ffe0ff */
[----:B------:R-:W-:Y:S02]  /*0fa0*/  @!P5 IADD3.X R21, PT, PT, R30, R21, RZ, P1, !PT ;  /* 0x000000151e15d210 */ /* 0x000fe40000ffe4ff */
[----:B------:R-:W-:Y:S02]  /*0fb0*/  @!P3 SHF.L.U64.HI R22, R14, 0x1, R31 ;  /* 0x000000010e16b819 */ /* 0x000fe4000001021f */
[C---:B--2---:R-:W-:Y:S02]  /*0fc0*/  @!P3 IADD3 R14, P1, PT, R15.reuse, R12, RZ ;  /* 0x0000000c0f0eb210 */ /* 0x044fe40007f3e0ff */
[----:B------:R-:W-:-:S02]  /*0fd0*/  @!P3 IADD3 R18, P4, PT, R15, R18, RZ ;  /* 0x000000120f12b210 */ /* 0x000fc40007f9e0ff */
[----:B------:R-:W-:Y:S01]  /*0fe0*/  MOV R62, RZ ;  /* 0x000000ff003e7202 */ /* 0x000fe20000000f00 */
[C---:B---3--:R-:W-:Y:S01]  /*0ff0*/  IMAD.WIDE R28, R23.reuse, 0x4, R28 ;  /* 0x00000004171c7825 */ /* 0x048fe200078e021c */
[C---:B------:R-:W-:Y:S02]  /*1000*/  @!P3 IADD3.X R15, PT, PT, R22.reuse, R13, RZ, P1, !PT ;  /* 0x0000000d160fb210 */ /* 0x040fe40000ffe4ff */
[----:B------:R-:W-:Y:S02]  /*1010*/  CS2R R12, SRZ ;  /* 0x00000000000c7805 */ /* 0x000fe4000001ff00 */
[----:B------:R-:W-:Y:S01]  /*1020*/  @!P3 IADD3.X R19, PT, PT, R22, R19, RZ, P4, !PT ;  /* 0x000000131613b210 */ /* 0x000fe200027fe4ff */
[----:B----4-:R-:W-:Y:S01]  /*1030*/  @P2 IMAD.WIDE R26, R23, 0x4, R26 ;  /* 0x00000004171a2825 */ /* 0x010fe200078e021a */
[----:B------:R1:W5:Y:S04]  /*1040*/  @!P5 LDG.E R60, desc[UR8][R20.64] ;  /* 0x00000008143cd981 */ /* 0x000368000c1e1900 */
[----:B------:R1:W5:Y:S04]  /*1050*/  @!P3 LDG.E R62, desc[UR8][R14.64] ;  /* 0x000000080e3eb981 */ /* 0x000368000c1e1900 */
[----:B------:R1:W5:Y:S04]  /*1060*/  @!P3 LDG.E R61, desc[UR8][R18.64] ;  /* 0x00000008123db981 */ /* 0x000368000c1e1900 */
[----:B------:R1:W5:Y:S04]  /*1070*/  @P2 LDG.E.64 R12, desc[UR8][R26.64] ;  /* 0x000000081a0c2981 */ /* 0x000368000c1e1b00 */
[----:B------:R1:W5:Y:S01]  /*1080*/  LDG.E.64 R14, desc[UR8][R28.64] ;  /* 0x000000081c0e7981 */ /* 0x000362000c1e1b00 */
[----:B------:R-:W-:Y:S01]  /*1090*/  UISETP.NE.AND UP0, UPT, UR11, URZ, UPT ;  /* 0x000000ff0b00728c */ /* 0x000fe2000bf05270 */
[----:B------:R-:W-:-:S05]  /*10a0*/  FFMA.FTZ R11, -R10, R10, R11 ;  /* 0x0000000a0a0b7223 */ /* 0x000fca000001010b */
[----:B------:R-:W-:-:S13]  /*10b0*/  FSETP.GTU.FTZ.AND P1, PT, R11, RZ, PT ;  /* 0x000000ff0b00720b */ /* 0x000fda0003f3c000 */
[----:B0-----:R-:W0:Y:S02]  /*10c0*/  @P1 LDC R16, c[0x0][0x3c0] ;  /* 0x0000f000ff101b82 */ /* 0x001e240000000800 */
[----:B0-----:R-:W-:Y:S01]  /*10d0*/  @P1 FADD.FTZ R16, R11, R16 ;  /* 0x000000100b101221 */ /* 0x001fe20000010000 */
[----:B------:R-:W-:-:S06]  /*10e0*/  MOV R11, 0x3f800000 ;  /* 0x3f800000000b7802 */ /* 0x000fcc0000000f00 */
[----:B------:R1:W0:Y:S01]  /*10f0*/  @P1 MUFU.RSQ R11, R16 ;  /* 0x00000010000b1308 */ /* 0x0002220000001400 */
[----:B------:R-:W-:Y:S05]  /*1100*/  BRA.U UP0, `(.L_x_696) ;  /* 0x0000000900447547 */ /* 0x000fea000b800000 */
[--C-:B-1---5:R-:W-:Y:S02]  /*1110*/  HADD2.F32 R19, -RZ, R42.reuse.H0_H0 ;  /* 0x2000002aff137230 */ /* 0x122fe40000004100 */
[----:B------:R-:W-:Y:S02]  /*1120*/  HADD2.F32 R23, -RZ, R42.H1_H1 ;  /* 0x3000002aff177230 */ /* 0x000fe40000004100 */
[--C-:B------:R-:W-:Y:S02]  /*1130*/  HADD2.F32 R17, -RZ, R41.reuse.H0_H0 ;  /* 0x20000029ff117230 */ /* 0x100fe40000004100 */
[C---:B------:R-:W-:Y:S01]  /*1140*/  FADD.FTZ R18, -R10.reuse, R19 ;  /* 0x000000130a127221 */ /* 0x040fe20000010100 */
[----:B------:R-:W-:Y:S02]  /*1150*/  HADD2.F32 R25, -RZ, R40.H0_H0 ;  /* 0x20000028ff197230 */ /* 0x000fe40000004100 */
[----:B------:R-:W-:Y:S01]  /*1160*/  FADD.FTZ R20, -R10, R23 ;  /* 0x000000170a147221 */ /* 0x000fe20000010100 */
[----:B------:R-:W-:-:S02]  /*1170*/  HADD2.F32 R16, -RZ, R41.H1_H1 ;  /* 0x30000029ff107230 */ /* 0x000fc40000004100 */
[----:B------:R-:W-:Y:S01]  /*1180*/  FMUL.FTZ R23, R14, R17 ;  /* 0x000000110e177220 */ /* 0x000fe20000410000 */
[-C--:B0-----:R-:W-:Y:S01]  /*1190*/  FMUL.FTZ R18, R18, R11.reuse ;  /* 0x0000000b12127220 */ /* 0x081fe20000410000 */
[----:B------:R-:W-:Y:S01]  /*11a0*/  FADD.FTZ R24, -R10, R25 ;  /* 0x000000190a187221 */ /* 0x000fe20000010100 */
[----:B------:R-:W-:Y:S02]  /*11b0*/  HADD2.F32 R21, -RZ, R39.H0_H0 ;  /* 0x20000027ff157230 */ /* 0x000fe40000004100 */
[----:B------:R-:W-:Y:S01]  /*11c0*/  FMUL.FTZ R22, R15, R16 ;  /* 0x000000100f167220 */ /* 0x000fe20000410000 */
[----:B------:R-:W-:Y:S01]  /*11d0*/  FMUL.FTZ R19, R20, R11 ;  /* 0x0000000b14137220 */ /* 0x000fe20000410000 */
[----:B------:R-:W-:Y:S01]  /*11e0*/  FADD.FTZ R25, RZ, R23 ;  /* 0x00000017ff197221 */ /* 0x000fe20000010000 */
[----:B------:R-:W-:Y:S01]  /*11f0*/  FFMA.FTZ R20, R18, R23, RZ ;  /* 0x0000001712147223 */ /* 0x000fe200000100ff */
[----:B------:R-:W-:Y:S01]  /*1200*/  FFMA.FTZ R26, R17, R18, RZ ;  /* 0x00000012111a7223 */ /* 0x000fe200000100ff */
[----:B------:R-:W-:Y:S01]  /*1210*/  FMUL.FTZ R27, R24, R11 ;  /* 0x0000000b181b7220 */ /* 0x000fe20000410000 */
[----:B------:R-:W-:Y:S01]  /*1220*/  FADD.FTZ R18, R22, R25 ;  /* 0x0000001916127221 */ /* 0x000fe20000010000 */
[----:B------:R-:W-:Y:S01]  /*1230*/  FFMA.FTZ R20, R19, R22, R20 ;  /* 0x0000001613147223 */ /* 0x000fe20000010014 */
[----:B------:R-:W-:Y:S01]  /*1240*/  FMUL.FTZ R25, R14, R21 ;  /* 0x000000150e197220 */ /* 0x000fe20000410000 */
[----:B------:R-:W-:Y:S01]  /*1250*/  FADD.FTZ R28, RZ, R17 ;  /* 0x00000011ff1c7221 */ /* 0x000fe20000010000 */
[----:B------:R-:W-:-:S02]  /*1260*/  HADD2.F32 R23, -RZ, R40.H1_H1 ;  /* 0x30000028ff177230 */ /* 0x000fc40000004100 */
[----:B------:R-:W-:Y:S01]  /*1270*/  FFMA.FTZ R19, R16, R19, RZ ;  /* 0x0000001310137223 */ /* 0x000fe200000100ff */
[----:B------:R-:W-:Y:S01]  /*1280*/  FADD.FTZ R18, R18, R25 ;  /* 0x0000001912127221 */ /* 0x000fe20000010000 */
[----:B------:R-:W-:Y:S01]  /*1290*/  FFMA.FTZ R20, R27, R25, R20 ;  /* 0x000000191b147223 */ /* 0x000fe20000010014 */
[----:B------:R-:W-:Y:S02]  /*12a0*/  HADD2.F32 R25, -RZ, R38.H0_H0 ;  /* 0x20000026ff197230 */ /* 0x000fe40000004100 */
[C---:B------:R-:W-:Y:S01]  /*12b0*/  FADD.FTZ R17, R21.reuse, R28 ;  /* 0x0000001c15117221 */ /* 0x040fe20000010000 */
[----:B------:R-:W-:Y:S01]  /*12c0*/  FFMA.FTZ R21, R21, R27, R26 ;  /* 0x0000001b15157223 */ /* 0x000fe2000001001a */
[----:B------:R-:W-:Y:S02]  /*12d0*/  HADD2.F32 R24, -RZ, R39.H1_H1 ;  /* 0x30000027ff187230 */ /* 0x000fe40000004100 */
[C---:B------:R-:W-:Y:S01]  /*12e0*/  FADD.FTZ R26, -R10.reuse, R23 ;  /* 0x000000170a1a7221 */ /* 0x040fe20000010100 */
[----:B------:R-:W-:Y:S01]  /*12f0*/  FADD.FTZ R23, RZ, R16 ;  /* 0x00000010ff177221 */ /* 0x000fe20000010000 */
[----:B------:R-:W-:Y:S01]  /*1300*/  FADD.FTZ R28, -R10, R25 ;  /* 0x000000190a1c7221 */ /* 0x000fe20000010100 */
[----:B------:R-:W-:-:S02]  /*1310*/  HADD2.F32 R22, -RZ, R37.H0_H0 ;  /* 0x20000025ff167230 */ /* 0x000fc40000004100 */
[----:B------:R-:W-:Y:S01]  /*1320*/  FMUL.FTZ R27, R15, R24 ;  /* 0x000000180f1b7220 */ /* 0x000fe20000410000 */
[----:B------:R-:W-:Y:S01]  /*1330*/  FADD.FTZ R16, R24, R23 ;  /* 0x0000001718107221 */ /* 0x000fe20000010000 */
[-C--:B------:R-:W-:Y:S01]  /*1340*/  FMUL.FTZ R23, R28, R11.reuse ;  /* 0x0000000b1c177220 */ /* 0x080fe20000410000 */
[----:B------:R-:W-:Y:S01]  /*1350*/  FMUL.FTZ R25, R26, R11 ;  /* 0x0000000b1a197220 */ /* 0x000fe20000410000 */
[----:B------:R-:W-:Y:S02]  /*1360*/  HADD2.F32 R29, -RZ, R38.H1_H1 ;  /* 0x30000026ff1d7230 */ /* 0x000fe40000004100 */
[----:B------:R-:W-:Y:S01]  /*1370*/  FADD.FTZ R17, R17, R22 ;  /* 0x0000001611117221 */ /* 0x000fe20000010000 */
[----:B------:R-:W-:Y:S01]  /*1380*/  FFMA.FTZ R21, R22, R23, R21 ;  /* 0x0000001716157223 */ /* 0x000fe20000010015 */
[----:B------:R-:W-:Y:S01]  /*1390*/  FMUL.FTZ R31, R14, R22 ;  /* 0x000000160e1f7220 */ /* 0x000fe20000410000 */
[----:B------:R-:W-:Y:S01]  /*13a0*/  FADD.FTZ R18, R27, R18 ;  /* 0x000000121b127221 */ /* 0x000fe20000010000 */
[----:B------:R-:W-:Y:S01]  /*13b0*/  FFMA.FTZ R19, R24, R25, R19 ;  /* 0x0000001918137223 */ /* 0x000fe20000010013 */
[----:B------:R-:W-:Y:S01]  /*13c0*/  FFMA.FTZ R20, R25, R27, R20 ;  /* 0x0000001b19147223 */ /* 0x000fe20000010014 */
[----:B------:R-:W-:-:S02]  /*13d0*/  HADD2.F32 R22, -RZ, R37.H1_H1 ;  /* 0x30000025ff167230 */ /* 0x000fc40000004100 */
[----:B------:R-:W-:Y:S01]  /*13e0*/  FADD.FTZ R24, -R10, R29 ;  /* 0x0000001d0a187221 */ /* 0x000fe20000010100 */
[----:B------:R-:W-:Y:S01]  /*13f0*/  FADD.FTZ R18, R18, R31 ;  /* 0x0000001f12127221 */ /* 0x000fe20000010000 */
[----:B------:R-:W-:Y:S01]  /*1400*/  FFMA.FTZ R31, R23, R31, R20 ;  /* 0x0000001f171f7223 */ /* 0x000fe20000010014 */
[--C-:B------:R-:W-:Y:S02]  /*1410*/  HADD2.F32 R25, -RZ, R36.reuse.H0_H0 ;  /* 0x20000024ff197230 */ /* 0x100fe40000004100 */
[----:B------:R-:W-:Y:S01]  /*1420*/  FMUL.FTZ R24, R24, R11 ;  /* 0x0000000b18187220 */ /* 0x000fe20000410000 */
[----:B------:R-:W-:Y:S01]  /*1430*/  FMUL.FTZ R23, R15, R22 ;  /* 0x000000160f177220 */ /* 0x000fe20000410000 */
[----:B------:R-:W-:Y:S02]  /*1440*/  HADD2.F32 R27, -RZ, R36.H1_H1 ;  /* 0x30000024ff1b7230 */ /* 0x000fe40000004100 */
[----:B------:R-:W-:Y:S01]  /*1450*/  FADD.FTZ R16, R16, R22 ;  /* 0x0000001610107221 */ /* 0x000fe20000010000 */
[----:B------:R-:W-:Y:S01]  /*1460*/  FFMA.FTZ R19, R22, R24, R19 ;  /* 0x0000001816137223 */ /* 0x000fe20000010013 */
[----:B------:R-:W-:Y:S01]  /*1470*/  FFMA.FTZ R20, R24, R23, R31 ;  /* 0x0000001718147223 */ /* 0x000fe2000001001f */
[----:B------:R-:W-:Y:S01]  /*1480*/  FADD.FTZ R22, -R10, R25 ;  /* 0x000000190a167221 */ /* 0x000fe20000010100 */
[----:B------:R-:W-:-:S02]  /*1490*/  HADD2.F32 R24, -RZ, R35.H0_H0 ;  /* 0x20000023ff187230 */ /* 0x000fc40000004100 */
[----:B------:R-:W-:Y:S01]  /*14a0*/  FADD.FTZ R28, -R10, R27 ;  /* 0x0000001b0a1c7221 */ /* 0x000fe20000010100 */
[----:B------:R-:W-:Y:S01]  /*14b0*/  FADD.FTZ R18, R23, R18 ;  /* 0x0000001217127221 */ /* 0x000fe20000010000 */
[----:B------:R-:W-:Y:S02]  /*14c0*/  HADD2.F32 R26, -RZ, R35.H1_H1 ;  /* 0x30000023ff1a7230 */ /* 0x000fe40000004100 */
[-C--:B------:R-:W-:Y:S01]  /*14d0*/  FMUL.FTZ R23, R22, R11.reuse ;  /* 0x0000000b16177220 */ /* 0x080fe20000410000 */
[----:B------:R-:W-:Y:S02]  /*14e0*/  HADD2.F32 R29, -RZ, R55.H0_H0 ;  /* 0x20000037ff1d7230 */ /* 0x000fe40000004100 */
[----:B------:R-:W-:Y:S01]  /*14f0*/  FMUL.FTZ R22, R28, R11 ;  /* 0x0000000b1c167220 */ /* 0x000fe20000410000 */
[----:B------:R-:W-:Y:S01]  /*1500*/  FMUL.FTZ R25, R14, R24 ;  /* 0x000000180e197220 */ /* 0x000fe20000410000 */
[----:B------:R-:W-:Y:S01]  /*1510*/  FFMA.FTZ R21, R24, R23, R21 ;  /* 0x0000001718157223 */ /* 0x000fe20000010015 */
[----:B------:R-:W-:Y:S01]  /*1520*/  FADD.FTZ R16, R16, R26 ;  /* 0x0000001a10107221 */ /* 0x000fe20000010000 */
[----:B------:R-:W-:Y:S01]  /*1530*/  FFMA.FTZ R19, R26, R22, R19 ;  /* 0x000000161a137223 */ /* 0x000fe20000010013 */
[----:B------:R-:W-:Y:S01]  /*1540*/  FMUL.FTZ R27, R15, R26 ;  /* 0x0000001a0f1b7220 */ /* 0x000fe20000410000 */
[----:B------:R-:W-:Y:S01]  /*1550*/  FFMA.FTZ R23, R23, R25, R20 ;  /* 0x0000001917177223 */ /* 0x000fe20000010014 */
[----:B------:R-:W-:Y:S01]  /*1560*/  FADD.FTZ R26, -R10, R29 ;  /* 0x0000001d0a1a7221 */ /* 0x000fe20000010100 */
[----:B------:R-:W-:Y:S01]  /*1570*/  FADD.FTZ R17, R17, R24 ;  /* 0x0000001811117221 */ /* 0x000fe20000010000 */
[----:B------:R-:W-:Y:S01]  /*1580*/  FADD.FTZ R18, R18, R25 ;  /* 0x0000001912127221 */ /* 0x000fe20000010000 */
[----:B------:R-:W-:-:S02]  /*1590*/  HADD2.F32 R24, -RZ, R56.H0_H0 ;  /* 0x20000038ff187230 */ /* 0x000fc40000004100 */
[----:B------:R-:W-:Y:S01]  /*15a0*/  FFMA.FTZ R20, R22, R27, R23 ;  /* 0x0000001b16147223 */ /* 0x000fe20000010017 */
[----:B------:R-:W-:Y:S01]  /*15b0*/  FMUL.FTZ R25, R26, R11 ;  /* 0x0000000b1a197220 */ /* 0x000fe20000410000 */
[----:B------:R-:W-:Y:S02]  /*15c0*/  HADD2.F32 R23, -RZ, R55.H1_H1 ;  /* 0x30000037ff177230 */ /* 0x000fe40000004100 */
[----:B------:R-:W-:Y:S01]  /*15d0*/  FADD.FTZ R18, R27, R18 ;  /* 0x000000121b127221 */ /* 0x000fe20000010000 */
[----:B------:R-:W-:Y:S01]  /*15e0*/  FMUL.FTZ R27, R14, R24 ;  /* 0x000000180e1b7220 */ /* 0x000fe20000410000 */
[----:B------:R-:W-:Y:S01]  /*15f0*/  FADD.FTZ R17, R17, R24 ;  /* 0x0000001811117221 */ /* 0x000fe20000010000 */
[----:B------:R-:W-:Y:S01]  /*1600*/  FFMA.FTZ R21, R24, R25, R21 ;  /* 0x0000001918157223 */ /* 0x000fe20000010015 */
[----:B------:R-:W-:Y:S01]  /*1610*/  FADD.FTZ R22, -R10, R23 ;  /* 0x000000170a167221 */ /* 0x000fe20000010100 */
[----:B------:R-:W-:Y:S02]  /*1620*/  HADD2.F32 R24, -RZ, R56.H1_H1 ;  /* 0x30000038ff187230 */ /* 0x000fe40000004100 */
[----:B------:R-:W-:Y:S01]  /*1630*/  FADD.FTZ R18, R18, R27 ;  /* 0x0000001b12127221 */ /* 0x000fe20000010000 */
[----:B------:R-:W-:-:S02]  /*1640*/  HADD2.F32 R29, -RZ, R57.H0_H0 ;  /* 0x20000039ff1d7230 */ /* 0x000fc40000004100 */
[----:B------:R-:W-:Y:S01]  /*1650*/  FFMA.FTZ R20, R25, R27, R20 ;  /* 0x0000001b19147223 */ /* 0x000fe20000010014 */
[--C-:B------:R-:W-:Y:S02]  /*1660*/  HADD2.F32 R26, -RZ, R58.reuse.H0_H0 ;  /* 0x2000003aff1a7230 */ /* 0x100fe40000004100 */
[----:B------:R-:W-:Y:S01]  /*1670*/  FMUL.FTZ R23, R22, R11 ;  /* 0x0000000b16177220 */ /* 0x000fe20000410000 */
[----:B------:R-:W-:Y:S02]  /*1680*/  HADD2.F32 R27, -RZ, R57.H1_H1 ;  /* 0x30000039ff1b7230 */ /* 0x000fe40000004100 */
[----:B------:R-:W-:Y:S01]  /*1690*/  FMUL.FTZ R25, R15, R24 ;  /* 0x000000180f197220 */ /* 0x000fe20000410000 */
[----:B------:R-:W-:Y:S01]  /*16a0*/  FADD.FTZ R28, -R10, R29 ;  /* 0x0000001d0a1c7221 */ /* 0x000fe20000010100 */
[----:B------:R-:W-:Y:S01]  /*16b0*/  FFMA.FTZ R19, R24, R23, R19 ;  /* 0x0000001718137223 */ /* 0x000fe20000010013 */
[----:B------:R-:W-:Y:S01]  /*16c0*/  FADD.FTZ R16, R16, R24 ;  /* 0x0000001810107221 */ /* 0x000fe20000010000 */
[----:B------:R-:W-:Y:S01]  /*16d0*/  FMUL.FTZ R29, R14, R26 ;  /* 0x0000001a0e1d7220 */ /* 0x000fe20000410000 */
[----:B------:R-:W-:Y:S01]  /*16e0*/  FADD.FTZ R18, R25, R18 ;  /* 0x0000001219127221 */ /* 0x000fe20000010000 */
[----:B------:R-:W-:Y:S01]  /*16f0*/  FFMA.FTZ R23, R23, R25, R20 ;  /* 0x0000001917177223 */ /* 0x000fe20000010014 */
[----:B------:R-:W-:Y:S01]  /*1700*/  FMUL.FTZ R22, R28, R11 ;  /* 0x0000000b1c167220 */ /* 0x000fe20000410000 */
[----:B------:R-:W-:Y:S01]  /*1710*/  FADD.FTZ R24, -R10, R27 ;  /* 0x0000001b0a187221 */ /* 0x000fe20000010100 */
[----:B------:R-:W-:-:S02]  /*1720*/  HADD2.F32 R20, -RZ, R58.H1_H1 ;  /* 0x3000003aff147230 */ /* 0x000fc40000004100 */
[----:B------:R-:W-:Y:S01]  /*1730*/  FADD.FTZ R18, R18, R29 ;  /* 0x0000001d12127221 */ /* 0x000fe20000010000 */
[--C-:B------:R-:W-:Y:S02]  /*1740*/  HADD2.F32 R25, -RZ, R59.reuse.H0_H0 ;  /* 0x2000003bff197230 */ /* 0x100fe40000004100 */
[----:B------:R-:W-:Y:S01]  /*1750*/  FFMA.FTZ R21, R26, R22, R21 ;  /* 0x000000161a157223 */ /* 0x000fe20000010015 */
[----:B------:R-:W-:Y:S01]  /*1760*/  FMUL.FTZ R24, R24, R11 ;  /* 0x0000000b18187220 */ /* 0x000fe20000410000 */
[----:B------:R-:W-:Y:S01]  /*1770*/  FFMA.FTZ R29, R22, R29, R23 ;  /* 0x0000001d161d7223 */ /* 0x000fe20000010017 */
[----:B------:R-:W-:Y:S01]  /*1780*/  FADD.FTZ R17, R17, R26 ;  /* 0x0000001a11117221 */ /* 0x000fe20000010000 */
[----:B------:R-:W-:Y:S01]  /*1790*/  FMUL.FTZ R23, R15, R20 ;  /* 0x000000140f177220 */ /* 0x000fe20000410000 */
[----:B------:R-:W-:Y:S02]  /*17a0*/  HADD2.F32 R22, -RZ, R60.H0_H0 ;  /* 0x2000003cff167230 */ /* 0x000fe40000004100 */
[----:B------:R-:W-:Y:S01]  /*17b0*/  FADD.FTZ R26, -R10, R25 ;  /* 0x000000190a1a7221 */ /* 0x000fe20000010100 */
[----:B------:R-:W-:-:S02]  /*17c0*/  HADD2.F32 R27, -RZ, R59.H1_H1 ;  /* 0x3000003bff1b7230 */ /* 0x000fc40000004100 */
[----:B------:R-:W-:Y:S01]  /*17d0*/  FADD.FTZ R16, R16, R20 ;  /* 0x0000001410107221 */ /* 0x000fe20000010000 */
[----:B------:R-:W-:Y:S01]  /*17e0*/  FFMA.FTZ R19, R20, R24, R19 ;  /* 0x0000001814137223 */ /* 0x000fe20000010013 */
[----:B------:R-:W-:Y:S01]  /*17f0*/  FADD.FTZ R20, R23, R18 ;  /* 0x0000001217147221 */ /* 0x000fe20000010000 */
[----:B------:R-:W-:Y:S01]  /*1800*/  FFMA.FTZ R29, R24, R23, R29 ;  /* 0x00000017181d7223 */ /* 0x000fe2000001001d */
[----:B------:R-:W-:Y:S02]  /*1810*/  HADD2.F32 R18, -RZ, R60.H1_H1 ;  /* 0x3000003cff127230 */ /* 0x000fe40000004100 */
[----:B------:R-:W-:Y:S01]  /*1820*/  FMUL.FTZ R26, R26, R11 ;  /* 0x0000000b1a1a7220 */ /* 0x000fe20000410000 */
[----:B------:R-:W-:Y:S01]  /*1830*/  FMUL.FTZ R23, R14, R22 ;  /* 0x000000160e177220 */ /* 0x000fe20000410000 */
[----:B------:R-:W-:Y:S01]  /*1840*/  FADD.FTZ R24, -R10, R27 ;  /* 0x0000001b0a187221 */ /* 0x000fe20000010100 */
[----:B------:R-:W-:Y:S02]  /*1850*/  HADD2.F32 R25, -RZ, R62.H0_H0 ;  /* 0x2000003eff197230 */ /* 0x000fe40000004100 */
[----:B------:R-:W-:Y:S01]  /*1860*/  FADD.FTZ R17, R17, R22 ;  /* 0x0000001611117221 */ /* 0x000fe20000010000 */
[----:B------:R-:W-:Y:S01]  /*1870*/  FFMA.FTZ R21, R22, R26, R21 ;  /* 0x0000001a16157223 */ /* 0x000fe20000010015 */
[----:B------:R-:W-:Y:S01]  /*1880*/  FADD.FTZ R28, R20, R23 ;  /* 0x00000017141c7221 */ /* 0x000fe20000010000 */
[----:B------:R-:W-:Y:S01]  /*1890*/  FFMA.FTZ R29, R26, R23, R29 ;  /* 0x000000171a1d7223 */ /* 0x000fe2000001001d */
[----:B------:R-:W-:Y:S01]  /*18a0*/  FMUL.FTZ R24, R24, R11 ;  /* 0x0000000b18187220 */ /* 0x000fe20000410000 */
[----:B------:R-:W-:Y:S01]  /*18b0*/  FMUL.FTZ R23, R15, R18 ;  /* 0x000000120f177220 */ /* 0x000fe20000410000 */
[----:B------:R-:W-:-:S02]  /*18c0*/  HADD2.F32 R22, -RZ, R61.H0_H0 ;  /* 0x2000003dff167230 */ /* 0x000fc40000004100 */
[----:B------:R-:W-:Y:S01]  /*18d0*/  FADD.FTZ R26, -R10, R25 ;  /* 0x000000190a1a7221 */ /* 0x000fe20000010100 */
[----:B------:R-:W-:Y:S02]  /*18e0*/  HADD2.F32 R25, -RZ, R62.H1_H1 ;  /* 0x3000003eff197230 */ /* 0x000fe40000004100 */
[----:B------:R-:W-:Y:S01]  /*18f0*/  FFMA.FTZ R20, R18, R24, R19 ;  /* 0x0000001812147223 */ /* 0x000fe20000010013 */
[----:B------:R-:W-:Y:S01]  /*1900*/  FADD.FTZ R28, R23, R28 ;  /* 0x0000001c171c7221 */ /* 0x000fe20000010000 */
[----:B------:R-:W-:Y:S01]  /*1910*/  FFMA.FTZ R24, R24, R23, R29 ;  /* 0x0000001718187223 */ /* 0x000fe2000001001d */
[----:B------:R-:W-:Y:S02]  /*1920*/  HADD2.F32 R23, -RZ, R61.H1_H1 ;  /* 0x3000003dff177230 */ /* 0x000fe40000004100 */
[----:B------:R-:W-:Y:S01]  /*1930*/  FMUL.FTZ R27, R14, R22 ;  /* 0x000000160e1b7220 */ /* 0x000fe20000410000 */
[----:B------:R-:W-:Y:S01]  /*1940*/  FMUL.FTZ R19, R26, R11 ;  /* 0x0000000b1a137220 */ /* 0x000fe20000410000 */
[----:B------:R-:W-:-:S02]  /*1950*/  FADD.FTZ R26, -R10, R25 ;  /* 0x000000190a1a7221 */ /* 0x000fc40000010100 */
        /* <DEDUP_REMOVED lines=9> */
[----:B------:R-:W-:Y:S01]  /*19f0*/  FADD.FTZ R19, R26, R23 ;  /* 0x000000171a137221 */ /* 0x000fe20000010000 */
[----:B------:R-:W-:Y:S01]  /*1a00*/  FFMA.FTZ R17, R23, R27, R20 ;  /* 0x0000001b17117223 */ /* 0x000fe20000010014 */
[----:B------:R-:W-:Y:S06]  /*1a10*/  BRA `(.L_x_697) ;  /* 0x0000001000807947 */ /* 0x000fec0003800000 */
.L_x_696:
[--C-:B-----5:R-:W-:Y:S02]  /*1a20*/  HADD2.F32 R17, -RZ, R42.reuse.H0_H0 ;  /* 0x2000002aff117230 */ /* 0x120fe40000004100 */
[----:B-1----:R-:W-:Y:S02]  /*1a30*/  HADD2.F32 R19, -RZ, R42.H1_H1 ;  /* 0x3000002aff137230 */ /* 0x002fe40000004100 */
[--C-:B------:R-:W-:Y:S02]  /*1a40*/  HADD2.F32 R25, -RZ, R40.reuse.H0_H0 ;  /* 0x20000028ff197230 */ /* 0x100fe40000004100 */
[----:B------:R-:W-:Y:S01]  /*1a50*/  FADD.FTZ R16, -R10, R17 ;  /* 0x000000110a107221 */ /* 0x000fe20000010100 */
[----:B------:R-:W-:Y:S02]  /*1a60*/  HADD2.F32 R27, -RZ, R40.H1_H1 ;  /* 0x30000028ff1b7230 */ /* 0x000fe40000004100 */
[----:B------:R-:W-:Y:S02]  /*1a70*/  HADD2.F32 R68, -RZ, R39.H1_H1 ;  /* 0x30000027ff447230 */ /* 0x000fe40000004100 */
[----:B0-----:R-:W-:Y:S01]  /*1a80*/  FMUL.FTZ R17, R16, R11 ;  /* 0x0000000b10117220 */ /* 0x001fe20000410000 */
[C---:B------:R-:W-:Y:S01]  /*1a90*/  FADD.FTZ R16, -R10.reuse, R19 ;  /* 0x000000130a107221 */ /* 0x040fe20000010100 */
[----:B------:R-:W-:Y:S01]  /*1aa0*/  FADD.FTZ R24, -R10, R25 ;  /* 0x000000190a187221 */ /* 0x000fe20000010100 */
[----:B------:R-:W-:-:S02]  /*1ab0*/  HADD2.F32 R25, -RZ, R41.H0_H0 ;  /* 0x20000029ff197230 */ /* 0x000fc40000004100 */
[--C-:B------:R-:W-:Y:S01]  /*1ac0*/  FFMA.FTZ R19, R14, R17, R12.reuse ;  /* 0x000000110e137223 */ /* 0x100fe2000001000c */
[-C--:B------:R-:W-:Y:S01]  /*1ad0*/  FMUL.FTZ R16, R16, R11.reuse ;  /* 0x0000000b10107220 */ /* 0x080fe20000410000 */
[----:B------:R-:W-:Y:S01]  /*1ae0*/  FADD.FTZ R30, -R10, R27 ;  /* 0x0000001b0a1e7221 */ /* 0x000fe20000010100 */
[-C--:B------:R-:W-:Y:S01]  /*1af0*/  FMUL.FTZ R33, R24, R11.reuse ;  /* 0x0000000b18217220 */ /* 0x080fe20000410000 */
[----:B------:R-:W-:Y:S01]  /*1b00*/  FMUL.FTZ R21, R19, -1.4426950216293334961 ;  /* 0xbfb8aa3b13157820 */ /* 0x000fe20000410000 */
[C-C-:B------:R-:W-:Y:S01]  /*1b10*/  FFMA.FTZ R18, R15.reuse, R16, R13.reuse ;  /* 0x000000100f127223 */ /* 0x140fe2000001000d */
[----:B------:R-:W-:Y:S01]  /*1b20*/  FMUL.FTZ R30, R30, R11 ;  /* 0x0000000b1e1e7220 */ /* 0x000fe20000410000 */
[----:B------:R-:W-:Y:S01]  /*1b30*/  FFMA.FTZ R32, R14, R33, R12 ;  /* 0x000000210e207223 */ /* 0x000fe2000001000c */
[----:B------:R-:W-:Y:S02]  /*1b40*/  HADD2.F32 R27, -RZ, R38.H1_H1 ;  /* 0x30000026ff1b7230 */ /* 0x000fe40000004100 */
[----:B------:R-:W-:Y:S01]  /*1b50*/  FMUL.FTZ R23, R18, -1.4426950216293334961 ;  /* 0xbfb8aa3b12177820 */ /* 0x000fe20000410000 */
[----:B------:R-:W0:Y:S01]  /*1b60*/  MUFU.EX2 R21, R21 ;  /* 0x0000001500157308 */ /* 0x000e220000000800 */
[----:B------:R-:W-:-:S04]  /*1b70*/  FFMA.FTZ R29, R15, R30, R13 ;  /* 0x0000001e0f1d7223 */ /* 0x000fc8000001000d */
[----:B------:R-:W1:Y:S01]  /*1b80*/  MUFU.EX2 R23, R23 ;  /* 0x0000001700177308 */ /* 0x000e620000000800 */
[----:B0-----:R-:W-:Y:S01]  /*1b90*/  FADD.FTZ R22, R21, 1 ;  /* 0x3f80000015167421 */ /* 0x001fe20000010000 */
[----:B-1----:R-:W-:-:S05]  /*1ba0*/  FADD.FTZ R20, R23, 1 ;  /* 0x3f80000017147421 */ /* 0x002fca0000010000 */
[----:B------:R-:W0:Y:S08]  /*1bb0*/  MUFU.RCP R22, R22 ;  /* 0x0000001600167308 */ /* 0x000e300000001000 */
[----:B------:R-:W1:Y:S01]  /*1bc0*/  MUFU.RCP R20, R20 ;  /* 0x0000001400147308 */ /* 0x000e620000001000 */
[----:B0-----:R-:W-:Y:S01]  /*1bd0*/  FMUL.FTZ R21, R25, R22 ;  /* 0x0000001619157220 */ /* 0x001fe20000410000 */
[----:B------:R-:W-:Y:S01]  /*1be0*/  FADD.FTZ R24, -R22, 1 ;  /* 0x3f80000016187421 */ /* 0x000fe20000010100 */
[----:B------:R-:W-:-:S03]  /*1bf0*/  HADD2.F32 R25, -RZ, R41.H1_H1 ;  /* 0x30000029ff197230 */ /* 0x000fc60000004100 */
[----:B------:R-:W-:Y:S01]  /*1c00*/  FFMA.FTZ R24, R19, R24, 1 ;  /* 0x3f80000013187423 */ /* 0x000fe20000010018 */
[----:B------:R-:W-:Y:S01]  /*1c10*/  FMUL.FTZ R19, R32, -1.4426950216293334961 ;  /* 0xbfb8aa3b20137820 */ /* 0x000fe20000410000 */
[----:B-1----:R-:W-:Y:S01]  /*1c20*/  FADD.FTZ R23, -R20, 1 ;  /* 0x3f80000014177421 */ /* 0x002fe20000010100 */
[----:B------:R-:W-:Y:S01]  /*1c30*/  FMUL.FTZ R25, R25, R20 ;  /* 0x0000001419197220 */ /* 0x000fe20000410000 */
[----:B------:R-:W-:Y:S02]  /*1c40*/  FMUL.FTZ R20, R29, -1.4426950216293334961 ;  /* 0xbfb8aa3b1d147820 */ /* 0x000fe40000410000 */
[----:B------:R-:W-:Y:S01]  /*1c50*/  FFMA.FTZ R22, R18, R23, 1 ;  /* 0x3f80000012167423 */ /* 0x000fe20000010017 */
[----:B------:R-:W-:Y:S01]  /*1c60*/  HADD2.F32 R23, -RZ, R38.H0_H0 ;  /* 0x20000026ff177230 */ /* 0x000fe20000004100 */
[----:B------:R-:W0:Y:S01]  /*1c70*/  MUFU.EX2 R19, R19 ;  /* 0x0000001300137308 */ /* 0x000e220000000800 */
[----:B------:R-:W-:Y:S01]  /*1c80*/  FMUL.FTZ R18, R21, R24 ;  /* 0x0000001815127220 */ /* 0x000fe20000410000 */
[----:B------:R-:W-:-:S02]  /*1c90*/  FMUL.FTZ R25, R25, R22 ;  /* 0x0000001619197220 */ /* 0x000fc40000410000 */
[----:B------:R-:W-:Y:S01]  /*1ca0*/  FADD.FTZ R24, -R10, R23 ;  /* 0x000000170a187221 */ /* 0x000fe20000010100 */
[----:B------:R-:W1:Y:S03]  /*1cb0*/  MUFU.EX2 R20, R20 ;  /* 0x0000001400147308 */ /* 0x000e660000000800 */
[----:B------:R-:W-:Y:S01]  /*1cc0*/  FMUL.FTZ R21, R24, R11 ;  /* 0x0000000b18157220 */ /* 0x000fe20000410000 */
[----:B------:R-:W-:-:S03]  /*1cd0*/  FADD.FTZ R24, -R10, R27 ;  /* 0x0000001b0a187221 */ /* 0x000fc60000010100 */
[----:B------:R-:W-:Y:S01]  /*1ce0*/  FFMA.FTZ R22, R14, R21, R12 ;  /* 0x000000150e167223 */ /* 0x000fe2000001000c */
[----:B------:R-:W-:Y:S01]  /*1cf0*/  FMUL.FTZ R24, R24, R11 ;  /* 0x0000000b18187220 */ /* 0x000fe20000410000 */
[----:B0-----:R-:W-:Y:S02]  /*1d00*/  FADD.FTZ R23, R19, 1 ;  /* 0x3f80000013177421 */ /* 0x001fe40000010000 */
[----:B------:R-:W-:Y:S01]  /*1d10*/  FMUL.FTZ R28, R22, -1.4426950216293334961 ;  /* 0xbfb8aa3b161c7820 */ /* 0x000fe20000410000 */
[----:B------:R-:W-:Y:S01]  /*1d20*/  FFMA.FTZ R19, R15, R24, R13 ;  /* 0x000000180f137223 */ /* 0x000fe2000001000d */
[----:B-1----:R-:W-:Y:S02]  /*1d30*/  FADD.FTZ R27, R20, 1 ;  /* 0x3f800000141b7421 */ /* 0x002fe40000010000 */
[----:B------:R-:W0:Y:S01]  /*1d40*/  MUFU.RCP R23, R23 ;  /* 0x0000001700177308 */ /* 0x000e220000001000 */
[----:B------:R-:W-:-:S07]  /*1d50*/  FMUL.FTZ R26, R19, -1.4426950216293334961 ;  /* 0xbfb8aa3b131a7820 */ /* 0x000fce0000410000 */
[----:B------:R-:W1:Y:S04]  /*1d60*/  MUFU.EX2 R28, R28 ;  /* 0x0000001c001c7308 */ /* 0x000e680000000800 */
[----:B------:R-:W2:Y:S01]  /*1d70*/  MUFU.RCP R27, R27 ;  /* 0x0000001b001b7308 */ /* 0x000ea20000001000 */
[----:B0-----:R-:W-:-:S07]  /*1d80*/  FADD.FTZ R31, -R23, 1 ;  /* 0x3f800000171f7421 */ /* 0x001fce0000010100 */
[----:B------:R-:W0:Y:S01]  /*1d90*/  MUFU.EX2 R26, R26 ;  /* 0x0000001a001a7308 */ /* 0x000e220000000800 */
[----:B-1----:R-:W-:Y:S01]  /*1da0*/  FADD.FTZ R20, R28, 1 ;  /* 0x3f8000001c147421 */ /* 0x002fe20000010000 */
[----:B------:R-:W-:Y:S02]  /*1db0*/  HADD2.F32 R28, -RZ, R39.H0_H0 ;  /* 0x20000027ff1c7230 */ /* 0x000fe40000004100 */
[----:B------:R-:W-:Y:S01]  /*1dc0*/  FFMA.FTZ R32, R32, R31, 1 ;  /* 0x3f80000020207423 */ /* 0x000fe2000001001f */
[----:B------:R-:W-:Y:S02]  /*1dd0*/  HADD2.F32 R31, -RZ, R37.H1_H1 ;  /* 0x30000025ff1f7230 */ /* 0x000fe40000004100 */
[----:B------:R-:W-:Y:S01]  /*1de0*/  FMUL.FTZ R23, R28, R23 ;  /* 0x000000171c177220 */ /* 0x000fe20000410000 */
[----:B------:R-:W1:Y:S01]  /*1df0*/  MUFU.RCP R20, R20 ;  /* 0x0000001400147308 */ /* 0x000e620000001000 */
[----:B--2---:R-:W-:Y:S02]  /*1e00*/  FADD.FTZ R28, -R27, 1 ;  /* 0x3f8000001b1c7421 */ /* 0x004fe40000010100 */
[----:B------:R-:W-:-:S02]  /*1e10*/  FMUL.FTZ R32, R23, R32 ;  /* 0x0000002017207220 */ /* 0x000fc40000410000 */
[----:B------:R-:W-:Y:S01]  /*1e20*/  FFMA.FTZ R29, R29, R28, 1 ;  /* 0x3f8000001d1d7423 */ /* 0x000fe2000001001c */
[----:B0-----:R-:W-:Y:S01]  /*1e30*/  FADD.FTZ R28, R26, 1 ;  /* 0x3f8000001a1c7421 */ /* 0x001fe20000010000 */
[----:B------:R-:W-:-:S04]  /*1e40*/  FMUL.FTZ R26, R68, R27 ;  /* 0x0000001b441a7220 */ /* 0x000fc80000410000 */
[----:B------:R-:W-:Y:S01]  /*1e50*/  FMUL.FTZ R29, R26, R29 ;  /* 0x0000001d1a1d7220 */ /* 0x000fe20000410000 */
[----:B------:R-:W0:Y:S01]  /*1e60*/  MUFU.RCP R28, R28 ;  /* 0x0000001c001c7308 */ /* 0x000e220000001000 */
[----:B-1----:R-:W-:-:S04]  /*1e70*/  FADD.FTZ R27, -R20, 1 ;  /* 0x3f800000141b7421 */ /* 0x002fc80000010100 */
[----:B------:R-:W-:Y:S01]  /*1e80*/  FFMA.FTZ R22, R22, R27, 1 ;  /* 0x3f80000016167423 */ /* 0x000fe2000001001b */
[----:B------:R-:W-:-:S05]  /*1e90*/  HADD2.F32 R27, -RZ, R37.H0_H0 ;  /* 0x20000025ff1b7230 */ /* 0x000fca0000004100 */
[----:B------:R-:W-:Y:S01]  /*1ea0*/  FMUL.FTZ R27, R27, R20 ;  /* 0x000000141b1b7220 */ /* 0x000fe20000410000 */
[----:B0-----:R-:W-:Y:S01]  /*1eb0*/  FADD.FTZ R68, -R28, 1 ;  /* 0x3f8000001c447421 */ /* 0x001fe20000010100 */
[----:B------:R-:W-:Y:S01]  /*1ec0*/  FMUL.FTZ R20, R31, R28 ;  /* 0x0000001c1f147220 */ /* 0x000fe20000410000 */
[----:B------:R-:W-:Y:S01]  /*1ed0*/  FMUL.FTZ R31, R15, R25 ;  /* 0x000000190f1f7220 */ /* 0x000fe20000410000 */
[----:B------:R-:W-:Y:S01]  /*1ee0*/  FMUL.FTZ R22, R27, R22 ;  /* 0x000000161b167220 */ /* 0x000fe20000410000 */
[----:B------:R-:W-:Y:S01]  /*1ef0*/  FFMA.FTZ R19, R19, R68, 1 ;  /* 0x3f80000013137423 */ /* 0x000fe20000010044 */
[----:B------:R-:W-:Y:S01]  /*1f00*/  FFMA.FTZ R28, R17, R18, RZ ;  /* 0x00000012111c7223 */ /* 0x000fe200000100ff */
[----:B------:R-:W-:Y:S02]  /*1f10*/  FADD.FTZ R27, RZ, R18 ;  /* 0x00000012ff1b7221 */ /* 0x000fe40000010000 */
[----:B------:R-:W-:Y:S01]  /*1f20*/  FMUL.FTZ R23, R20, R19 ;  /* 0x0000001314177220 */ /* 0x000fe20000410000 */
[----:B------:R-:W-:-:S02]  /*1f30*/  HADD2.F32 R19, -RZ, R36.H0_H0 ;  /* 0x20000024ff137230 */ /* 0x000fc40000004100 */
[C---:B------:R-:W-:Y:S01]  /*1f40*/  FMUL.FTZ R20, R14.reuse, R18 ;  /* 0x000000120e147220 */ /* 0x040fe20000410000 */
[----:B------:R-:W-:Y:S01]  /*1f50*/  FADD.FTZ R27, R27, R32 ;  /* 0x000000201b1b7221 */ /* 0x000fe20000010000 */
[-C--:B------:R-:W-:Y:S01]  /*1f60*/  FFMA.FTZ R28, R33, R32.reuse, R28 ;  /* 0x00000020211c7223 */ /* 0x080fe2000001001c */
[----:B------:R-:W-:Y:S01]  /*1f70*/  FMUL.FTZ R32, R14, R32 ;  /* 0x000000200e207220 */ /* 0x000fe20000410000 */
[----:B------:R-:W-:Y:S01]  /*1f80*/  FADD.FTZ R26, -R10, R19 ;  /* 0x000000130a1a7221 */ /* 0x000fe20000010100 */
[----:B------:R-:W-:Y:S01]  /*1f90*/  FFMA.FTZ R69, R17, R20, RZ ;  /* 0x0000001411457223 */ /* 0x000fe200000100ff */
[----:B------:R-:W-:Y:S01]  /*1fa0*/  FADD.FTZ R20, RZ, R20 ;  /* 0x00000014ff147221 */ /* 0x000fe20000010000 */
[----:B------:R-:W-:Y:S01]  /*1fb0*/  FADD.FTZ R27, R27, R22 ;  /* 0x000000161b1b7221 */ /* 0x000fe20000010000 */
[----:B------:R-:W-:Y:S01]  /*1fc0*/  FMUL.FTZ R19, R26, R11 ;  /* 0x0000000b1a137220 */ /* 0x000fe20000410000 */
[----:B------:R-:W-:Y:S01]  /*1fd0*/  FFMA.FTZ R69, R16, R31, R69 ;  /* 0x0000001f10457223 */ /* 0x000fe20000010045 */
[----:B------:R-:W-:Y:S01]  /*1fe0*/  FADD.FTZ R31, R31, R20 ;  /* 0x000000141f1f7221 */ /* 0x000fe20000010000 */
[----:B------:R-:W-:Y:S01]  /*1ff0*/  FFMA.FTZ R28, R21, R22, R28 ;  /* 0x00000016151c7223 */ /* 0x000fe2000001001c */
[----:B------:R-:W-:Y:S01]  /*2000*/  FFMA.FTZ R20, R14, R19, R12 ;  /* 0x000000130e147223 */ /* 0x000fe2000001000c */
[----:B------:R-:W-:Y:S01]  /*2010*/  FFMA.FTZ R17, R33, R32, R69 ;  /* 0x0000002021117223 */ /* 0x000fe20000010045 */
[----:B------:R-:W-:-:S02]  /*2020*/  HADD2.F32 R33, -RZ, R35.H0_H0 ;  /* 0x20000023ff217230 */ /* 0x000fc40000004100 */
[----:B------:R-:W-:Y:S01]  /*2030*/  FADD.FTZ R31, R31, R32 ;  /* 0x000000201f1f7221 */ /* 0x000fe20000010000 */
[----:B------:R-:W-:Y:S01]  /*2040*/  FMUL.FTZ R68, R20, -1.4426950216293334961 ;  /* 0xbfb8aa3b14447820 */ /* 0x000fe20000410000 */
[----:B------:R-:W-:-:S05]  /*2050*/  HADD2.F32 R69, -RZ, R36.H1_H1 ;  /* 0x30000024ff457230 */ /* 0x000fca0000004100 */
[----:B------:R-:W0:Y:S02]  /*2060*/  MUFU.EX2 R68, R68 ;  /* 0x0000004400447308 */ /* 0x000e240000000800 */
[----:B0-----:R-:W-:Y:S01]  /*2070*/  FADD.FTZ R26, R68, 1 ;  /* 0x3f800000441a7421 */ /* 0x001fe20000010000 */
[----:B------:R-:W-:-:S04]  /*2080*/  FMUL.FTZ R68, R15, R29 ;  /* 0x0000001d0f447220 */ /* 0x000fc80000410000 */
[----:B------:R-:W-:Y:S01]  /*2090*/  FADD.FTZ R31, R68, R31 ;  /* 0x0000001f441f7221 */ /* 0x000fe20000010000 */
[----:B------:R-:W0:Y:S02]  /*20a0*/  MUFU.RCP R26, R26 ;  /* 0x0000001a001a7308 */ /* 0x000e240000001000 */
[----:B0-----:R-:W-:Y:S01]  /*20b0*/  FMUL.FTZ R18, R33, R26 ;  /* 0x0000001a21127220 */ /* 0x001fe20000410000 */
[----:B------:R-:W-:Y:S01]  /*20c0*/  FADD.FTZ R33, -R26, 1 ;  /* 0x3f8000001a217421 */ /* 0x000fe20000010100 */
[----:B------:R-:W-:Y:S01]  /*20d0*/  FADD.FTZ R26, -R10, R69 ;  /* 0x000000450a1a7221 */ /* 0x000fe20000010100 */
[----:B------:R-:W-:Y:S02]  /*20e0*/  FFMA.FTZ R69, R16, R25, RZ ;  /* 0x0000001910457223 */ /* 0x000fe400000100ff */
[----:B------:R-:W-:-:S04]  /*20f0*/  FFMA.FTZ R33, R20, R33, 1 ;  /* 0x3f80000014217423 */ /* 0x000fc80000010021 */
[----:B------:R-:W-:Y:S01]  /*2100*/  FMUL.FTZ R20, R18, R33 ;  /* 0x0000002112147220 */ /* 0x000fe20000410000 */
[----:B------:R-:W-:Y:S01]  /*2110*/  FMUL.FTZ R18, R26, R11 ;  /* 0x0000000b1a127220 */ /* 0x000fe20000410000 */
[----:B------:R-:W-:Y:S01]  /*2120*/  FADD.FTZ R26, RZ, R25 ;  /* 0x00000019ff1a7221 */ /* 0x000fe20000010000 */
[C---:B------:R-:W-:Y:S01]  /*2130*/  FFMA.FTZ R25, R30.reuse, R29, R69 ;  /* 0x0000001d1e197223 */ /* 0x040fe20000010045 */
[----:B------:R-:W-:Y:S01]  /*2140*/  FFMA.FTZ R30, R30, R68, R17 ;  /* 0x000000441e1e7223 */ /* 0x000fe20000010011 */
[----:B------:R-:W-:Y:S01]  /*2150*/  FFMA.FTZ R33, R15, R18, R13 ;  /* 0x000000120f217223 */ /* 0x000fe2000001000d */
[----:B------:R-:W-:Y:S02]  /*2160*/  HADD2.F32 R17, -RZ, R35.H1_H1 ;  /* 0x30000023ff117230 */ /* 0x000fe40000004100 */
[----:B------:R-:W-:Y:S01]  /*2170*/  FADD.FTZ R26, R26, R29 ;  /* 0x0000001d1a1a7221 */ /* 0x000fe20000010000 */
[----:B------:R-:W-:Y:S02]  /*2180*/  HADD2.F32 R29, -RZ, R55.H0_H0 ;  /* 0x20000037ff1d7230 */ /* 0x000fe40000004100 */
[----:B------:R-:W-:Y:S01]  /*2190*/  FMUL.FTZ R32, R33, -1.4426950216293334961 ;  /* 0xbfb8aa3b21207820 */ /* 0x000fe20000410000 */
[----:B------:R-:W-:Y:S01]  /*21a0*/  FMUL.FTZ R69, R14, R22 ;  /* 0x000000160e457220 */ /* 0x000fe20000410000 */
[----:B------:R-:W-:-:S02]  /*21b0*/  HADD2.F32 R22, -RZ, R56.H0_H0 ;  /* 0x20000038ff167230 */ /* 0x000fc40000004100 */
[----:B------:R-:W-:Y:S02]  /*21c0*/  FFMA.FTZ R28, R19, R20, R28 ;  /* 0x00000014131c7223 */ /* 0x000fe4000001001c */
[----:B------:R-:W0:Y:S02]  /*21d0*/  MUFU.EX2 R32, R32 ;  /* 0x0000002000207308 */ /* 0x000e240000000800 */
[----:B0-----:R-:W-:-:S06]  /*21e0*/  FADD.FTZ R32, R32, 1 ;  /* 0x3f80000020207421 */ /* 0x001fcc0000010000 */
[----:B------:R-:W0:Y:S02]  /*21f0*/  MUFU.RCP R32, R32 ;  /* 0x0000002000207308 */ /* 0x000e240000001000 */
[----:B0-----:R-:W-:Y:S01]  /*2200*/  FMUL.FTZ R16, R17, R32 ;  /* 0x0000002011107220 */ /* 0x001fe20000410000 */
[----:B------:R-:W-:Y:S01]  /*2210*/  FADD.FTZ R17, -R32, 1 ;  /* 0x3f80000020117421 */ /* 0x000fe20000010100 */
[----:B------:R-:W-:-:S03]  /*2220*/  FADD.FTZ R32, -R10, R29 ;  /* 0x0000001d0a207221 */ /* 0x000fc60000010100 */
[----:B------:R-:W-:Y:S01]  /*2230*/  FFMA.FTZ R17, R33, R17, 1 ;  /* 0x3f80000021117423 */ /* 0x000fe20000010011 */
[----:B------:R-:W-:Y:S01]  /*2240*/  FFMA.FTZ R33, R21, R69, R30 ;  /* 0x0000004515217223 */ /* 0x000fe2000001001e */
[----:B------:R-:W-:Y:S02]  /*2250*/  HADD2.F32 R30, -RZ, R55.H1_H1 ;  /* 0x30000037ff1e7230 */ /* 0x000fe40000004100 */
[----:B------:R-:W-:Y:S01]  /*2260*/  FMUL.FTZ R16, R16, R17 ;  /* 0x0000001110107220 */ /* 0x000fe20000410000 */
[----:B------:R-:W-:Y:S02]  /*2270*/  FMUL.FTZ R17, R32, R11 ;  /* 0x0000000b20117220 */ /* 0x000fe40000410000 */
[----:B------:R-:W-:Y:S02]  /*2280*/  FADD.FTZ R30, -R10, R30 ;  /* 0x0000001e0a1e7221 */ /* 0x000fe40000010100 */
        /* <DEDUP_REMOVED lines=10> */
[----:B------:R-:W-:Y:S01]  /*2330*/  FADD.FTZ R30, R31, R69 ;  /* 0x000000451f1e7221 */ /* 0x000fe20000010000 */
[-C--:B------:R-:W-:Y:S01]  /*2340*/  FFMA.FTZ R31, R24, R23.reuse, R25 ;  /* 0x00000017181f7223 */ /* 0x080fe20000010019 */
[C---:B------:R-:W-:Y:S01]  /*2350*/  FMUL.FTZ R69, R15.reuse, R23 ;  /* 0x000000170f457220 */ /* 0x040fe20000410000 */
[----:B------:R-:W-:Y:S01]  /*2360*/  FFMA.FTZ R32, R15, R22, R13 ;  /* 0x000000160f207223 */ /* 0x000fe2000001000d */
[----:B------:R-:W-:Y:S01]  /*2370*/  FFMA.FTZ R28, R17, R21, R28 ;  /* 0x00000015111c7223 */ /* 0x000fe2000001001c */
[----:B------:R-:W-:Y:S01]  /*2380*/  FFMA.FTZ R31, R18, R16, R31 ;  /* 0x00000010121f7223 */ /* 0x000fe2000001001f */
[----:B------:R-:W-:Y:S01]  /*2390*/  FADD.FTZ R30, R69, R30 ;  /* 0x0000001e451e7221 */ /* 0x000fe20000010000 */
[----:B------:R-:W-:-:S06]  /*23a0*/  FMUL.FTZ R29, R32, -1.4426950216293334961 ;  /* 0xbfb8aa3b201d7820 */ /* 0x000fcc0000410000 */
[----:B------:R-:W0:Y:S02]  /*23b0*/  MUFU.EX2 R29, R29 ;  /* 0x0000001d001d7308 */ /* 0x000e240000000800 */
[----:B0-----:R-:W-:Y:S01]  /*23c0*/  FADD.FTZ R68, R29, 1 ;  /* 0x3f8000001d447421 */ /* 0x001fe20000010000 */
[----:B------:R-:W-:Y:S01]  /*23d0*/  FADD.FTZ R29, R26, R23 ;  /* 0x000000171a1d7221 */ /* 0x000fe20000010000 */
[----:B------:R-:W-:Y:S01]  /*23e0*/  FFMA.FTZ R26, R24, R69, R33 ;  /* 0x00000045181a7223 */ /* 0x000fe20000010021 */
[----:B------:R-:W-:Y:S02]  /*23f0*/  HADD2.F32 R23, -RZ, R56.H1_H1 ;  /* 0x30000038ff177230 */ /* 0x000fe40000004100 */
[----:B------:R-:W-:Y:S01]  /*2400*/  FMUL.FTZ R69, R14, R20 ;  /* 0x000000140e457220 */ /* 0x000fe20000410000 */
[----:B------:R-:W0:Y:S03]  /*2410*/  MUFU.RCP R68, R68 ;  /* 0x0000004400447308 */ /* 0x000e260000001000 */
[----:B------:R-:W-:Y:S01]  /*2420*/  FADD.FTZ R30, R30, R69 ;  /* 0x000000451e1e7221 */ /* 0x000fe20000010000 */
[----:B0-----:R-:W-:Y:S01]  /*2430*/  FADD.FTZ R25, -R68, 1 ;  /* 0x3f80000044197421 */ /* 0x001fe20000010100 */
[----:B------:R-:W-:-:S03]  /*2440*/  FMUL.FTZ R23, R23, R68 ;  /* 0x0000004417177220 */ /* 0x000fc60000410000 */
[----:B------:R-:W-:Y:S01]  /*2450*/  FFMA.FTZ R32, R32, R25, 1 ;  /* 0x3f80000020207423 */ /* 0x000fe20000010019 */
[----:B------:R-:W-:-:S03]  /*2460*/  HADD2.F32 R25, -RZ, R57.H0_H0 ;  /* 0x20000039ff197230 */ /* 0x000fc60000004100 */
[----:B------:R-:W-:Y:S02]  /*2470*/  FMUL.FTZ R23, R23, R32 ;  /* 0x0000002017177220 */ /* 0x000fe40000410000 */
[----:B------:R-:W-:Y:S02]  /*2480*/  FADD.FTZ R24, -R10, R25 ;  /* 0x000000190a187221 */ /* 0x000fe40000010100 */
[----:B------:R-:W-:Y:S02]  /*2490*/  FFMA.FTZ R31, R22, R23, R31 ;  /* 0x00000017161f7223 */ /* 0x000fe4000001001f */
[----:B------:R-:W-:Y:S01]  /*24a0*/  FMUL.FTZ R25, R24, R11 ;  /* 0x0000000b18197220 */ /* 0x000fe20000410000 */
[----:B------:R-:W-:Y:S01]  /*24b0*/  FADD.FTZ R24, R27, R20 ;  /* 0x000000141b187221 */ /* 0x000fe20000010000 */
[----:B------:R-:W-:Y:S01]  /*24c0*/  FFMA.FTZ R27, R19, R69, R26 ;  /* 0x00000045131b7223 */ /* 0x000fe2000001001a */
[----:B------:R-:W-:Y:S02]  /*24d0*/  HADD2.F32 R19, -RZ, R58.H0_H0 ;  /* 0x2000003aff137230 */ /* 0x000fe40000004100 */
[----:B------:R-:W-:Y:S01]  /*24e0*/  FFMA.FTZ R33, R14, R25, R12 ;  /* 0x000000190e217223 */ /* 0x000fe2000001000c */
[----:B------:R-:W-:Y:S01]  /*24f0*/  FADD.FTZ R24, R24, R21 ;  /* 0x0000001518187221 */ /* 0x000fe20000010000 */
[----:B------:R-:W-:-:S02]  /*2500*/  FMUL.FTZ R21, R14, R21 ;  /* 0x000000150e157220 */ /* 0x000fc40000410000 */
[----:B------:R-:W-:-:S06]  /*2510*/  FMUL.FTZ R68, R33, -1.4426950216293334961 ;  /* 0xbfb8aa3b21447820 */ /* 0x000fcc0000410000 */
[----:B------:R-:W0:Y:S02]  /*2520*/  MUFU.EX2 R68, R68 ;  /* 0x0000004400447308 */ /* 0x000e240000000800 */
[----:B0-----:R-:W-:Y:S01]  /*2530*/  FADD.FTZ R32, R68, 1 ;  /* 0x3f80000044207421 */ /* 0x001fe20000010000 */
[----:B------:R-:W-:-:S04]  /*2540*/  FMUL.FTZ R68, R15, R16 ;  /* 0x000000100f447220 */ /* 0x000fc80000410000 */
[----:B------:R-:W-:Y:S01]  /*2550*/  FFMA.FTZ R18, R18, R68, R27 ;  /* 0x0000004412127223 */ /* 0x000fe2000001001b */
[----:B------:R-:W0:Y:S01]  /*2560*/  MUFU.RCP R32, R32 ;  /* 0x0000002000207308 */ /* 0x000e220000001000 */
[----:B------:R-:W-:-:S04]  /*2570*/  FADD.FTZ R30, R68, R30 ;  /* 0x0000001e441e7221 */ /* 0x000fc80000010000 */
[----:B------:R-:W-:Y:S01]  /*2580*/  FADD.FTZ R30, R30, R21 ;  /* 0x000000151e1e7221 */ /* 0x000fe20000010000 */
[----:B0-----:R-:W-:Y:S01]  /*2590*/  FADD.FTZ R20, -R32, 1 ;  /* 0x3f80000020147421 */ /* 0x001fe20000010100 */
[----:B------:R-:W-:-:S03]  /*25a0*/  FMUL.FTZ R19, R19, R32 ;  /* 0x0000002013137220 */ /* 0x000fc60000410000 */
[----:B------:R-:W-:Y:S01]  /*25b0*/  FFMA.FTZ R20, R33, R20, 1 ;  /* 0x3f80000021147423 */ /* 0x000fe20000010014 */
[----:B------:R-:W-:-:S03]  /*25c0*/  HADD2.F32 R33, -RZ, R57.H1_H1 ;  /* 0x30000039ff217230 */ /* 0x000fc60000004100 */
[----:B------:R-:W-:Y:S02]  /*25d0*/  FMUL.FTZ R19, R19, R20 ;  /* 0x0000001413137220 */ /* 0x000fe40000410000 */
[----:B------:R-:W-:Y:S02]  /*25e0*/  FADD.FTZ R26, -R10, R33 ;  /* 0x000000210a1a7221 */ /* 0x000fe40000010100 */
[----:B------:R-:W-:Y:S01]  /*25f0*/  FFMA.FTZ R28, R25, R19, R28 ;  /* 0x00000013191c7223 */ /* 0x000fe2000001001c */
[----:B------:R-:W-:Y:S01]  /*2600*/  FADD.FTZ R24, R24, R19 ;  /* 0x0000001318187221 */ /* 0x000fe20000010000 */
[----:B------:R-:W-:Y:S01]  /*2610*/  FMUL.FTZ R20, R26, R11 ;  /* 0x0000000b1a147220 */ /* 0x000fe20000410000 */
[----:B------:R-:W-:Y:S01]  /*2620*/  FADD.FTZ R26, R29, R16 ;  /* 0x000000101d1a7221 */ /* 0x000fe20000010000 */
[----:B------:R-:W-:Y:S02]  /*2630*/  HADD2.F32 R16, -RZ, R58.H1_H1 ;  /* 0x3000003aff107230 */ /* 0x000fe40000004100 */
[----:B------:R-:W-:Y:S01]  /*2640*/  FFMA.FTZ R32, R15, R20, R13 ;  /* 0x000000140f207223 */ /* 0x000fe2000001000d */
[----:B------:R-:W-:-:S03]  /*2650*/  HADD2.F32 R29, -RZ, R59.H0_H0 ;  /* 0x2000003bff1d7230 */ /* 0x000fc60000004100 */
[----:B------:R-:W-:-:S06]  /*2660*/  FMUL.FTZ R69, R32, -1.4426950216293334961 ;  /* 0xbfb8aa3b20457820 */ /* 0x000fcc0000410000 */
[----:B------:R-:W0:Y:S02]  /*2670*/  MUFU.EX2 R69, R69 ;  /* 0x0000004500457308 */ /* 0x000e240000000800 */
[----:B0-----:R-:W-:-:S06]  /*2680*/  FADD.FTZ R33, R69, 1 ;  /* 0x3f80000045217421 */ /* 0x001fcc0000010000 */
[----:B------:R-:W0:Y:S02]  /*2690*/  MUFU.RCP R33, R33 ;  /* 0x0000002100217308 */ /* 0x000e240000001000 */
[----:B0-----:R-:W-:Y:S01]  /*26a0*/  FADD.FTZ R27, -R33, 1 ;  /* 0x3f800000211b7421 */ /* 0x001fe20000010100 */
[----:B------:R-:W-:-:S03]  /*26b0*/  FMUL.FTZ R16, R16, R33 ;  /* 0x0000002110107220 */ /* 0x000fc60000410000 */
[----:B------:R-:W-:Y:S01]  /*26c0*/  FFMA.FTZ R27, R32, R27, 1 ;  /* 0x3f800000201b7423 */ /* 0x000fe2000001001b */
[----:B------:R-:W-:Y:S01]  /*26d0*/  FADD.FTZ R32, -R10, R29 ;  /* 0x0000001d0a207221 */ /* 0x000fe20000010100 */
[----:B------:R-:W-:Y:S01]  /*26e0*/  FFMA.FTZ R29, R17, R21, R18 ;  /* 0x00000015111d7223 */ /* 0x000fe20000010012 */
[----:B------:R-:W-:Y:S02]  /*26f0*/  HADD2.F32 R18, -RZ, R60.H0_H0 ;  /* 0x2000003cff127230 */ /* 0x000fe40000004100 */
[----:B------:R-:W-:Y:S01]  /*2700*/  FMUL.FTZ R16, R16, R27 ;  /* 0x0000001b10107220 */ /* 0x000fe20000410000 */
[----:B------:R-:W-:Y:S01]  /*2710*/  FMUL.FTZ R27, R32, R11 ;  /* 0x0000000b201b7220 */ /* 0x000fe20000410000 */
[----:B------:R-:W-:Y:S02]  /*2720*/  FADD.FTZ R21, R26, R23 ;  /* 0x000000171a157221 */ /* 0x000fe40000010000 */
[----:B------:R-:W-:Y:S01]  /*2730*/  FFMA.FTZ R31, R20, R16, R31 ;  /* 0x00000010141f7223 */ /* 0x000fe2000001001f */
[----:B------:R-:W-:Y:S01]  /*2740*/  FFMA.FTZ R32, R14, R27, R12 ;  /* 0x0000001b0e207223 */ /* 0x000fe2000001000c */
[----:B------:R-:W-:-:S03]  /*2750*/  FADD.FTZ R21, R21, R16 ;  /* 0x0000001015157221 */ /* 0x000fc60000010000 */
[----:B------:R-:W-:-:S06]  /*2760*/  FMUL.FTZ R68, R32, -1.4426950216293334961 ;  /* 0xbfb8aa3b20447820 */ /* 0x000fcc0000410000 */
[----:B------:R-:W0:Y:S02]  /*2770*/  MUFU.EX2 R68, R68 ;  /* 0x0000004400447308 */ /* 0x000e240000000800 */
[----:B0-----:R-:W-:Y:S01]  /*2780*/  FADD.FTZ R33, R68, 1 ;  /* 0x3f80000044217421 */ /* 0x001fe20000010000 */
[----:B------:R-:W-:Y:S01]  /*2790*/  FMUL.FTZ R68, R15, R23 ;  /* 0x000000170f447220 */ /* 0x000fe20000410000 */
[----:B------:R-:W-:-:S03]  /*27a0*/  HADD2.F32 R23, -RZ, R60.H1_H1 ;  /* 0x3000003cff177230 */ /* 0x000fc60000004100 */
[----:B------:R-:W-:Y:S01]  /*27b0*/  FFMA.FTZ R26, R22, R68, R29 ;  /* 0x00000044161a7223 */ /* 0x000fe2000001001d */
[----:B------:R-:W0:Y:S01]  /*27c0*/  MUFU.RCP R33, R33 ;  /* 0x0000002100217308 */ /* 0x000e220000001000 */
[----:B------:R-:W-:Y:S02]  /*27d0*/  HADD2.F32 R29, -RZ, R62.H0_H0 ;  /* 0x2000003eff1d7230 */ /* 0x000fe40000004100 */
[----:B------:R-:W-:-:S03]  /*27e0*/  FADD.FTZ R30, R68, R30 ;  /* 0x0000001e441e7221 */ /* 0x000fc60000010000 */
[----:B------:R-:W-:Y:S01]  /*27f0*/  FADD.FTZ R29, -R10, R29 ;  /* 0x0000001d0a1d7221 */ /* 0x000fe20000010100 */
[----:B0-----:R-:W-:Y:S01]  /*2800*/  FADD.FTZ R69, -R33, 1 ;  /* 0x3f80000021457421 */ /* 0x001fe20000010100 */
[----:B------:R-:W-:-:S03]  /*2810*/  FMUL.FTZ R17, R18, R33 ;  /* 0x0000002112117220 */ /* 0x000fc60000410000 */
[----:B------:R-:W-:Y:S01]  /*2820*/  FFMA.FTZ R32, R32, R69, 1 ;  /* 0x3f80000020207423 */ /* 0x000fe20000010045 */
[----:B------:R-:W-:-:S03]  /*2830*/  HADD2.F32 R69, -RZ, R59.H1_H1 ;  /* 0x3000003bff457230 */ /* 0x000fc60000004100 */
[----:B------:R-:W-:Y:S02]  /*2840*/  FMUL.FTZ R17, R17, R32 ;  /* 0x0000002011117220 */ /* 0x000fe40000410000 */
[----:B------:R-:W-:Y:S02]  /*2850*/  FADD.FTZ R18, -R10, R69 ;  /* 0x000000450a127221 */ /* 0x000fe40000010100 */
[----:B------:R-:W-:Y:S02]  /*2860*/  FFMA.FTZ R28, R27, R17, R28 ;  /* 0x000000111b1c7223 */ /* 0x000fe4000001001c */
        /* <DEDUP_REMOVED lines=9> */
[----:B------:R-:W-:-:S03]  /*2900*/  FMUL.FTZ R33, R14, R19 ;  /* 0x000000130e217220 */ /* 0x000fc60000410000 */
[----:B------:R-:W-:Y:S01]  /*2910*/  FMUL.FTZ R22, R22, R23 ;  /* 0x0000001716167220 */ /* 0x000fe20000410000 */
[----:B------:R-:W-:Y:S01]  /*2920*/  FMUL.FTZ R23, R29, R11 ;  /* 0x0000000b1d177220 */ /* 0x000fe20000410000 */
[----:B------:R-:W-:Y:S01]  /*2930*/  FFMA.FTZ R25, R25, R33, R26 ;  /* 0x0000002119197223 */ /* 0x000fe2000001001a */
[----:B------:R-:W-:Y:S02]  /*2940*/  HADD2.F32 R26, -RZ, R61.H0_H0 ;  /* 0x2000003dff1a7230 */ /* 0x000fe40000004100 */
[----:B------:R-:W-:Y:S01]  /*2950*/  FADD.FTZ R30, R30, R33 ;  /* 0x000000211e1e7221 */ /* 0x000fe20000010000 */
[----:B------:R-:W-:Y:S01]  /*2960*/  FFMA.FTZ R32, R14, R23, R12 ;  /* 0x000000170e207223 */ /* 0x000fe2000001000c */
[----:B------:R-:W-:Y:S01]  /*2970*/  FFMA.FTZ R31, R18, R22, R31 ;  /* 0x00000016121f7223 */ /* 0x000fe2000001001f */
[----:B------:R-:W-:Y:S02]  /*2980*/  FADD.FTZ R21, R21, R22 ;  /* 0x0000001615157221 */ /* 0x000fe40000010000 */
[----:B------:R-:W-:-:S06]  /*2990*/  FMUL.FTZ R68, R32, -1.4426950216293334961 ;  /* 0xbfb8aa3b20447820 */ /* 0x000fcc0000410000 */
[----:B------:R-:W0:Y:S02]  /*29a0*/  MUFU.EX2 R68, R68 ;  /* 0x0000004400447308 */ /* 0x000e240000000800 */
[----:B0-----:R-:W-:Y:S01]  /*29b0*/  FADD.FTZ R29, R68, 1 ;  /* 0x3f800000441d7421 */ /* 0x001fe20000010000 */
[----:B------:R-:W-:-:S04]  /*29c0*/  FMUL.FTZ R68, R15, R16 ;  /* 0x000000100f447220 */ /* 0x000fc80000410000 */
[----:B------:R-:W-:Y:S01]  /*29d0*/  FFMA.FTZ R16, R20, R68, R25 ;  /* 0x0000004414107223 */ /* 0x000fe20000010019 */
[----:B------:R-:W0:Y:S01]  /*29e0*/  MUFU.RCP R29, R29 ;  /* 0x0000001d001d7308 */ /* 0x000e220000001000 */
[----:B------:R-:W-:Y:S02]  /*29f0*/  HADD2.F32 R25, -RZ, R61.H1_H1 ;  /* 0x3000003dff197230 */ /* 0x000fe40000004100 */
[----:B------:R-:W-:Y:S01]  /*2a00*/  FADD.FTZ R68, R68, R30 ;  /* 0x0000001e44447221 */ /* 0x000fe20000010000 */
[----:B------:R-:W-:Y:S01]  /*2a10*/  FADD.FTZ R30, R24, R17 ;  /* 0x00000011181e7221 */ /* 0x000fe20000010000 */
[----:B0-----:R-:W-:Y:S01]  /*2a20*/  FADD.FTZ R69, -R29, 1 ;  /* 0x3f8000001d457421 */ /* 0x001fe20000010100 */
[----:B------:R-:W-:-:S03]  /*2a30*/  FMUL.FTZ R19, R26, R29 ;  /* 0x0000001d1a137220 */ /* 0x000fc60000410000 */
[----:B------:R-:W-:Y:S01]  /*2a40*/  FFMA.FTZ R32, R32, R69, 1 ;  /* 0x3f80000020207423 */ /* 0x000fe20000010045 */
[----:B------:R-:W-:-:S03]  /*2a50*/  HADD2.F32 R69, -RZ, R62.H1_H1 ;  /* 0x3000003eff457230 */ /* 0x000fc60000004100 */
        /* <DEDUP_REMOVED lines=13> */
[----:B------:R-:W-:-:S03]  /*2b30*/  FMUL.FTZ R17, R15, R22 ;  /* 0x000000160f117220 */ /* 0x000fc60000410000 */
[----:B------:R-:W-:Y:S01]  /*2b40*/  FFMA.FTZ R27, R27, R25, R16 ;  /* 0x000000191b1b7223 */ /* 0x000fe20000010010 */
[----:B------:R-:W-:-:S03]  /*2b50*/  FADD.FTZ R68, R68, R25 ;  /* 0x0000001944447221 */ /* 0x000fc60000010000 */
[----:B------:R-:W-:Y:S01]  /*2b60*/  FFMA.FTZ R16, R18, R17, R27 ;  /* 0x0000001112107223 */ /* 0x000fe2000001001b */
[----:B------:R-:W-:Y:S01]  /*2b70*/  FADD.FTZ R68, R17, R68 ;  /* 0x0000004411447221 */ /* 0x000fe20000010000 */
[----:B------:R-:W-:Y:S01]  /*2b80*/  FMUL.FTZ R17, R14, R19 ;  /* 0x000000130e117220 */ /* 0x000fe20000410000 */
[----:B------:R-:W-:-:S03]  /*2b90*/  FADD.FTZ R18, R30, R19 ;  /* 0x000000131e127221 */ /* 0x000fc60000010000 */
[----:B------:R-:W-:Y:S01]  /*2ba0*/  FFMA.FTZ R25, R23, R17, R16 ;  /* 0x0000001117197223 */ /* 0x000fe20000010010 */
[----:B------:R-:W-:Y:S01]  /*2bb0*/  FADD.FTZ R68, R68, R17 ;  /* 0x0000001144447221 */ /* 0x000fe20000010000 */
[-C--:B------:R-:W-:Y:S01]  /*2bc0*/  FMUL.FTZ R17, R15, R20.reuse ;  /* 0x000000140f117220 */ /* 0x080fe20000410000 */
[----:B------:R-:W-:Y:S01]  /*2bd0*/  FFMA.FTZ R16, R23, R19, R28 ;  /* 0x0000001317107223 */ /* 0x000fe2000001001c */
[----:B------:R-:W-:Y:S02]  /*2be0*/  FADD.FTZ R19, R21, R20 ;  /* 0x0000001415137221 */ /* 0x000fe40000010000 */
[C---:B------:R-:W-:Y:S01]  /*2bf0*/  FFMA.FTZ R25, R26.reuse, R17, R25 ;  /* 0x000000111a197223 */ /* 0x040fe20000010019 */
[----:B------:R-:W-:Y:S01]  /*2c00*/  FADD.FTZ R24, R17, R68 ;  /* 0x0000004411187221 */ /* 0x000fe20000010000 */
[----:B------:R-:W-:-:S07]  /*2c10*/  FFMA.FTZ R17, R26, R20, R31 ;  /* 0x000000141a117223 */ /* 0x000fce000001001f */
.L_x_697:
        /* <DEDUP_REMOVED lines=35> */
.L_x_699:
[----:B------:R-:W-:Y:S05]  /*2e50*/  BSYNC.RECONVERGENT B0 ;  /* 0x0000000000007941 */ /* 0x000fea0003800200 */
.L_x_698:
[----:B------:R-:W-:Y:S06]  /*2e60*/  BAR.SYNC.DEFER_BLOCKING 0x0 ;  /* 0x0000000000007b1d */ /* 0x000fec0000010000 */
[----:B------:R-:W-:Y:S04]  /*2e70*/  BSSY.RECONVERGENT B0, `(.L_x_700) ;  /* 0x0000026000007945 */ /* 0x000fe80003800200 */
[----:B------:R-:W-:Y:S05]  /*2e80*/  @P3 BRA `(.L_x_701) ;  /* 0x0000000000903947 */ /* 0x000fea0003800000 */
[----:B------:R-:W4:Y:S01]  /*2e90*/  S2UR UR7, SR_CgaCtaId ;  /* 0x00000000000779c3 */ /* 0x000f220000008800 */
[----:B------:R-:W-:Y:S02]  /*2ea0*/  UMOV UR6, 0x400 ;  /* 0x0000040000067882 */ /* 0x000fe40000000000 */
[----:B----4-:R-:W-:-:S09]  /*2eb0*/  ULEA UR6, UR7, UR6, 0x18 ;  /* 0x0000000607067291 */ /* 0x010fd2000f8ec0ff */
[----:B------:R-:W4:Y:S04]  /*2ec0*/  LDS.64 R28, [UR6+0x18] ;  /* 0x00001806ff1c7984 */ /* 0x000f280008000a00 */
[----:B-12---:R-:W1:Y:S04]  /*2ed0*/  LDS.128 R20, [UR6+0x20] ;  /* 0x00002006ff147984 */ /* 0x006e680008000c00 */
[----:B------:R-:W2:Y:S01]  /*2ee0*/  LDS.128 R24, [UR6+0x30] ;  /* 0x00003006ff187984 */ /* 0x000ea20008000c00 */
[----:B----4-:R-:W-:Y:S01]  /*2ef0*/  FADD.FTZ R31, R32, R28 ;  /* 0x0000001c201f7221 */ /* 0x010fe20000010000 */
[----:B------:R-:W-:-:S03]  /*2f00*/  FADD.FTZ R28, R33, R29 ;  /* 0x0000001d211c7221 */ /* 0x000fc60000010000 */
[----:B-1----:R-:W-:Y:S01]  /*2f10*/  FADD.FTZ R31, R31, R20 ;  /* 0x000000141f1f7221 */ /* 0x002fe20000010000 */
[----:B------:R-:W-:-:S03]  /*2f20*/  FADD.FTZ R20, R28, R21 ;  /* 0x000000151c147221 */ /* 0x000fc60000010000 */
[----:B------:R-:W-:Y:S01]  /*2f30*/  FADD.FTZ R21, R31, R22 ;  /* 0x000000161f157221 */ /* 0x000fe20000010000 */
[----:B0--3--:R-:W-:Y:S01]  /*2f40*/  FADD.FTZ R32, R20, R23 ;  /* 0x0000001714207221 */ /* 0x009fe20000010000 */
[----:B------:R-:W0:Y:S02]  /*2f50*/  LDS.128 R28, [UR6+0x40] ;  /* 0x00004006ff1c7984 */ /* 0x000e240008000c00 */
[----:B--2---:R-:W-:Y:S01]  /*2f60*/  FADD.FTZ R33, R21, R24 ;  /* 0x0000001815217221 */ /* 0x004fe20000010000 */
[----:B------:R-:W-:Y:S01]  /*2f70*/  FADD.FTZ R32, R32, R25 ;  /* 0x0000001920207221 */ /* 0x000fe20000010000 */
[----:B------:R-:W1:Y:S02]  /*2f80*/  LDS.128 R20, [UR6+0x50] ;  /* 0x00005006ff147984 */ /* 0x000e640008000c00 */
[----:B------:R-:W-:Y:S01]  /*2f90*/  FADD.FTZ R33, R33, R26 ;  /* 0x0000001a21217221 */ /* 0x000fe20000010000 */
[----:B------:R-:W-:Y:S02]  /*2fa0*/  FADD.FTZ R32, R32, R27 ;  /* 0x0000001b20207221 */ /* 0x000fe40000010000 */
[----:B------:R-:W2:Y:S01]  /*2fb0*/  LDS.128 R24, [UR6+0x60] ;  /* 0x00006006ff187984 */ /* 0x000ea20008000c00 */
        /* <DEDUP_REMOVED lines=9> */
[----:B--2---:R-:W-:Y:S01]  /*3050*/  FADD.FTZ R33, R33, R24 ;  /* 0x0000001821217221 */ /* 0x004fe20000010000 */
[----:B------:R-:W-:-:S03]  /*3060*/  FADD.FTZ R32, R32, R25 ;  /* 0x0000001920207221 */ /* 0x000fc60000010000 */
[----:B------:R-:W-:Y:S01]  /*3070*/  FADD.FTZ R33, R33, R26 ;  /* 0x0000001a21217221 */ /* 0x000fe20000010000 */
[----:B------:R-:W-:-:S03]  /*3080*/  FADD.FTZ R32, R32, R27 ;  /* 0x0000001b20207221 */ /* 0x000fc60000010000 */
[----:B0-----:R-:W-:Y:S01]  /*3090*/  FADD.FTZ R33, R33, R28 ;  /* 0x0000001c21217221 */ /* 0x001fe20000010000 */
[----:B------:R-:W-:-:S03]  /*30a0*/  FADD.FTZ R20, R32, R29 ;  /* 0x0000001d20147221 */ /* 0x000fc60000010000 */
[----:B------:R-:W-:Y:S01]  /*30b0*/  FADD.FTZ R32, R33, R30 ;  /* 0x0000001e21207221 */ /* 0x000fe20000010000 */
[----:B------:R-:W-:-:S07]  /*30c0*/  FADD.FTZ R33, R20, R31 ;  /* 0x0000001f14217221 */ /* 0x000fce0000010000 */
.L_x_701:
[----:B------:R-:W-:Y:S05]  /*30d0*/  BSYNC.RECONVERGENT B0 ;  /* 0x0000000000007941 */ /* 0x000fea0003800200 */
.L_x_700:
[----:B------:R-:W-:Y:S06]  /*30e0*/  BAR.SYNC.DEFER_BLOCKING 0x0 ;  /* 0x0000000000007b1d */ /* 0x000fec0000010000 */
[----:B------:R-:W-:Y:S04]  /*30f0*/  BSSY.RECONVERGENT B0, `(.L_x_702) ;  /* 0x000009d000007945 */ /* 0x000fe80003800200 */
[----:B------:R-:W-:Y:S05]  /*3100*/  @P1 BRA `(.L_x_703) ;  /* 0x00000008006c1947 */ /* 0x000fea0003800000 */
[----:B-12---:R-:W1:Y:S04]  /*3110*/  LDS.128 R20, [R52+0xe0] ;  /* 0x0000e00034147984 */ /* 0x006e680000000c00 */
        /* <DEDUP_REMOVED lines=135> */
[----:B------:R-:W-:Y:S02]  /*3990*/  FADD.FTZ R30, R30, R27 ;  /* 0x0000001b1e1e7221 */ /* 0x000fe40000010000 */
[----:B------:R-:W-:Y:S01]  /*39a0*/  LDS.128 R24, [R52+0x1b20] ;  /* 0x001b200034187984 */ /* 0x000fe20000000c00 */
[----:B-1----:R-:W-:Y:S01]  /*39b0*/  FADD.FTZ R69, R69, R20 ;  /* 0x0000001445457221 */ /* 0x002fe20000010000 */
[----:B------:R-:W-:Y:S01]  /*39c0*/  FADD.FTZ R28, R28, R21 ;  /* 0x000000151c1c7221 */ /* 0x000fe20000010000 */
[----:B------:R-:W-:Y:S01]  /*39d0*/  FADD.FTZ R29, R29, R22 ;  /* 0x000000161d1d7221 */ /* 0x000fe20000010000 */
[----:B------:R-:W-:Y:S01]  /*39e0*/  FADD.FTZ R30, R30, R23 ;  /* 0x000000171e1e7221 */ /* 0x000fe20000010000 */
[----:B------:R-:W-:Y:S01]  /*39f0*/  FADD.FTZ R69, R69, R16 ;  /* 0x0000001045457221 */ /* 0x000fe20000010000 */
[----:B------:R-:W1:Y:S01]  /*3a00*/  LDS.128 R20, [R52+0x1a40] ;  /* 0x001a400034147984 */ /* 0x000e620000000c00 */
        /* <DEDUP_REMOVED lines=11> */
.L_x_703:
[----:B------:R-:W-:Y:S05]  /*3ac0*/  BSYNC.RECONVERGENT B0 ;  /* 0x0000000000007941 */ /* 0x000fea0003800200 */
.L_x_702:
[----:B------:R-:W-:Y:S04]  /*3ad0*/  BSSY.RECONVERGENT B0, `(.L_x_704) ;  /* 0x000001d000007945 */ /* 0x000fe80003800200 */
[----:B------:R-:W-:Y:S05]  /*3ae0*/  @P1 BRA `(.L_x_705) ;  /* 0x00000000006c1947 */ /* 0x000fea0003800000 */
[----:B------:R-:W1:Y:S01]  /*3af0*/  LDC.64 R20, c[0x0][0x3f8] ;  /* 0x0000fe00ff147b82 */ /* 0x000e620000000a00 */
[----:B------:R-:W-:-:S07]  /*3b00*/  IMAD R63, R63, 0xe, R34 ;  /* 0x0000000e3f3f7824 */ /* 0x000fce00078e0222 */
[----:B------:R-:W4:Y:S01]  /*3b10*/  LDC.64 R26, c[0x0][0x3d8] ;  /* 0x0000f600ff1a7b82 */ /* 0x000f220000000a00 */
[----:B-12---:R-:W-:Y:S01]  /*3b20*/  IMAD.WIDE.U32 R22, R20, 0x3, RZ ;  /* 0x0000000314167825 */ /* 0x006fe200078e00ff */
[----:B------:R-:W-:-:S04]  /*3b30*/  LEA R29, R21, R21, 0x1 ;  /* 0x00000015151d7211 */ /* 0x000fc800078e08ff */
[----:B------:R-:W-:Y:S01]  /*3b40*/  IADD3 R29, PT, PT, R23, R29, RZ ;  /* 0x0000001d171d7210 */ /* 0x000fe20007ffe0ff */
[----:B----4-:R-:W-:-:S03]  /*3b50*/  IMAD.WIDE R26, R63, 0x4, R26 ;  /* 0x000000043f1a7825 */ /* 0x010fc600078e021a */
        /* <DEDUP_REMOVED lines=20> */
.L_x_705:
[----:B------:R-:W-:Y:S05]  /*3ca0*/  BSYNC.RECONVERGENT B0 ;  /* 0x0000000000007941 */ /* 0x000fea0003800200 */
.L_x_704:
[----:B------:R-:W-:Y:S05]  /*3cb0*/  @!P4 BRA `(.L_x_706) ;  /* 0x000000080094c947 */ /* 0x000fea0003800000 */
[----:B------:R-:W5:Y:S01]  /*3cc0*/  LDC.64 R30, c[0x0][0x3d0] ;  /* 0x0000f400ff1e7b82 */ /* 0x000f620000000a00 */
[----:B----4-:R-:W-:Y:S02]  /*3cd0*/  LOP3.LUT R16, R44, 0x1, RZ, 0xc0, !PT ;  /* 0x000000012c107812 */ /* 0x010fe400078ec0ff */
[----:B------:R-:W-:-:S03]  /*3ce0*/  ISETP.GE.U32.AND P4, PT, R4, 0x8, PT ;  /* 0x000000080400780c */ /* 0x000fc60003f86070 */
[----:B------:R-:W-:-:S04]  /*3cf0*/  IMAD R19, R16, R3, RZ ;  /* 0x0000000310137224 */ /* 0x000fc800078e02ff */
[----:B------:R-:W-:-:S05]  /*3d00*/  IMAD R16, R19, R4, RZ ;  /* 0x0000000413107224 */ /* 0x000fca00078e02ff */
[----:B------:R-:W-:-:S05]  /*3d10*/  SHF.L.U32 R17, R16, 0x1, RZ ;  /* 0x0000000110117819 */ /* 0x000fca00000006ff */
[----:B-----5:R-:W-:Y:S01]  /*3d20*/  IMAD.WIDE R30, R17, 0x4, R30 ;  /* 0x00000004111e7825 */ /* 0x020fe200078e021e */
[----:B------:R-:W-:Y:S06]  /*3d30*/  @P3 BRA `(.L_x_707) ;  /* 0x0000000000503947 */ /* 0x000fec0003800000 */
[----:B------:R-:W4:Y:S01]  /*3d40*/  LDC.64 R16, c[0x0][0x3c8] ;  /* 0x0000f200ff107b82 */ /* 0x000f220000000a00 */
[----:B------:R-:W-:Y:S01]  /*3d50*/  LOP3.LUT P1, R20, R44, 0x2, RZ, 0xc0, !PT ;  /* 0x000000022c147812 */ /* 0x000fe2000782c0ff */
[----:B------:R-:W-:Y:S01]  /*3d60*/  IMAD R21, R3, UR10, R0 ;  /* 0x0000000a03157c24 */ /* 0x000fe2000f8e0200 */
[----:B------:R-:W-:Y:S02]  /*3d70*/  IADD3 R19, PT, PT, R19, R0, RZ ;  /* 0x0000000013137210 */ /* 0x000fe40007ffe0ff */
[----:B-1----:R-:W-:-:S04]  /*3d80*/  SEL R23, R4, RZ, !P1 ;  /* 0x000000ff04177207 */ /* 0x002fc80004800000 */
[----:B------:R-:W-:Y:S01]  /*3d90*/  ISETP.NE.AND P1, PT, R23, -0x1, PT ;  /* 0xffffffff1700780c */ /* 0x000fe20003f25270 */
[----:B----4-:R-:W-:-:S04]  /*3da0*/  IMAD.WIDE.U32 R16, R19, 0x4, R16 ;  /* 0x0000000413107825 */ /* 0x010fc800078e0010 */
        /* <DEDUP_REMOVED lines=8> */
.L_x_708:
[----:B----4-:R-:W4:Y:S04]  /*3e30*/  LDG.E.STRONG.GPU R18, desc[UR8][R16.64] ;  /* 0x0000000810127981 */ /* 0x010f28000c1ef900 */
[----:B----4-:R-:W-:Y:S01]  /*3e40*/  CCTL.IVALL ;  /* 0x00000000ff00798f */ /* 0x010fe20002000000 */
[----:B------:R-:W-:Y:S05]  /*3e50*/  YIELD ;  /* 0x0000000000007946 */ /* 0x000fea0003800000 */
[----:B------:R-:W-:-:S13]  /*3e60*/  ISETP.NE.AND P1, PT, R18, R23, PT ;  /* 0x000000171200720c */ /* 0x000fda0003f25270 */
[----:B------:R-:W-:Y:S05]  /*3e70*/  @P1 BRA `(.L_x_708) ;  /* 0xfffffffc00ec1947 */ /* 0x000fea000383ffff */
.L_x_707:
[----:B------:R-:W-:Y:S05]  /*3e80*/  WARPSYNC.ALL ;  /* 0x0000000000007948 */ /* 0x000fea0003800000 */
[----:B------:R-:W-:Y:S01]  /*3e90*/  BAR.SYNC.DEFER_BLOCKING 0x0 ;  /* 0x0000000000007b1d */ /* 0x000fe20000010000 */
[----:B--2---:R-:W-:-:S05]  /*3ea0*/  HFMA2 R22, -RZ, RZ, 0, 0 ;  /* 0x00000000ff167431 */ /* 0x004fca00000001ff */
        /* <DEDUP_REMOVED lines=8> */
[----:B-1----:R-:W-:Y:S01]  /*3f30*/  MOV R23, RZ ;  /* 0x000000ff00177202 */ /* 0x002fe20000000f00 */
[----:B------:R-:W-:Y:S01]  /*3f40*/  UIADD3 UR6, UPT, UPT, -UR10, URZ, URZ ;  /* 0x000000ff0a067290 */ /* 0x000fe2000fffe1ff */
[----:B----4-:R-:W-:Y:S02]  /*3f50*/  MOV R21, R0 ;  /* 0x0000000000157202 */ /* 0x010fe40000000f00 */
[----:B------:R-:W-:-:S09]  /*3f60*/  LOP3.LUT R22, R4, 0x7ffffff8, RZ, 0xc0, !PT ;  /* 0x7ffffff804167812 */ /* 0x000fd200078ec0ff */
.L_x_710:
[----:B------:R-:W-:Y:S02]  /*3f70*/  ISETP.EQ.OR P4, PT, RZ, UR6, P3 ;  /* 0x00000006ff007c0c */ /* 0x000fe40009f82670 */
[----:B------:R-:W-:-:S04]  /*3f80*/  IADD3 R16, PT, PT, R23, 0x1, RZ ;  /* 0x0000000117107810 */ /* 0x000fc80007ffe0ff */
[----:B------:R-:W-:-:S07]  /*3f90*/  ISETP.EQ.OR P5, PT, R16, UR10, P3 ;  /* 0x0000000a10007c0c */ /* 0x000fce0009fa2670 */
[----:B------:R-:W-:-:S06]  /*3fa0*/  @!P4 IMAD.WIDE.U32 R16, R21, 0x8, R30 ;  /* 0x000000081510c825 */ /* 0x000fcc00078e001e */
[----:B------:R-:W0:Y:S01]  /*3fb0*/  @!P4 LDG.E.64 R16, desc[UR8][R16.64] ;  /* 0x000000081010c981 */ /* 0x000e22000c1e1b00 */
[----:B------:R-:W-:-:S06]  /*3fc0*/  @!P5 IMAD.WIDE.U32 R18, R24, 0x8, R30 ;  /* 0x000000081812d825 */ /* 0x000fcc00078e001e */
[----:B------:R-:W2:Y:S01]  /*3fd0*/  @!P5 LDG.E.64 R18, desc[UR8][R18.64] ;  /* 0x000000081212d981 */ /* 0x000ea2000c1e1b00 */
[----:B------:R-:W-:-:S04]  /*3fe0*/  IADD3 R63, PT, PT, R23, 0x2, RZ ;  /* 0x00000002173f7810 */ /* 0x000fc80007ffe0ff */
[----:B------:R-:W-:Y:S02]  /*3ff0*/  ISETP.EQ.OR P1, PT, R63, UR10, P3 ;  /* 0x0000000a3f007c0c */ /* 0x000fe40009f22670 */
[----:B------:R-:W-:Y:S01]  /*4000*/  IADD3 R63, PT, PT, R23, 0x3, RZ ;  /* 0x00000003173f7810 */ /* 0x000fe20007ffe0ff */
[----:B0--3--:R-:W-:Y:S01]  /*4010*/  @!P4 FADD.FTZ R32, R32, R16 ;  /* 0x000000102020c221 */ /* 0x009fe20000010000 */
[----:B------:R-:W-:Y:S02]  /*4020*/  @!P4 FADD.FTZ R33, R33, R17 ;  /* 0x000000112121c221 */ /* 0x000fe40000010000 */
[----:B------:R-:W-:-:S07]  /*4030*/  ISETP.EQ.OR P4, PT, R63, UR10, P3 ;  /* 0x0000000a3f007c0c */ /* 0x000fce0009f82670 */
[----:B------:R-:W-:-:S04]  /*4040*/  @!P1 IMAD.WIDE.U32 R16, R28, 0x8, R30 ;  /* 0x000000081c109825 */ /* 0x000fc800078e001e */
[----:B--2---:R-:W-:Y:S02]  /*4050*/  @!P5 FADD.FTZ R32, R32, R18 ;  /* 0x000000122020d221 */ /* 0x004fe40000010000 */
[----:B------:R-:W2:Y:S01]  /*4060*/  @!P1 LDG.E.64 R16, desc[UR8][R16.64] ;  /* 0x0000000810109981 */ /* 0x000ea2000c1e1b00 */
[----:B------:R-:W-:Y:S01]  /*4070*/  @!P5 FADD.FTZ R33, R33, R19 ;  /* 0x000000132121d221 */ /* 0x000fe20000010000 */
[----:B------:R-:W-:-:S06]  /*4080*/  @!P4 IMAD.WIDE.U32 R18, R29, 0x8, R30 ;  /* 0x000000081d12c825 */ /* 0x000fcc00078e001e */
[----:B------:R-:W3:Y:S01]  /*4090*/  @!P4 LDG.E.64 R18, desc[UR8][R18.64] ;  /* 0x000000081212c981 */ /* 0x000ee2000c1e1b00 */
[----:B------:R-:W-:-:S04]  /*40a0*/  IADD3 R63, PT, PT, R23, 0x4, RZ ;  /* 0x00000004173f7810 */ /* 0x000fc80007ffe0ff */
[----:B------:R-:W-:Y:S02]  /*40b0*/  ISETP.EQ.OR P5, PT, R63, UR10, P3 ;  /* 0x0000000a3f007c0c */ /* 0x000fe40009fa2670 */
[----:B------:R-:W-:Y:S01]  /*40c0*/  IADD3 R63, PT, PT, R23, 0x5, RZ ;  /* 0x00000005173f7810 */ /* 0x000fe20007ffe0ff */
[----:B--2---:R-:W-:Y:S01]  /*40d0*/  @!P1 FADD.FTZ R32, R32, R16 ;  /* 0x0000001020209221 */ /* 0x004fe20000010000 */
[----:B------:R-:W-:Y:S02]  /*40e0*/  @!P1 FADD.FTZ R33, R33, R17 ;  /* 0x0000001121219221 */ /* 0x000fe40000010000 */
[----:B------:R-:W-:-:S07]  /*40f0*/  ISETP.EQ.OR P1, PT, R63, UR10, P3 ;  /* 0x0000000a3f007c0c */ /* 0x000fce0009f22670 */
[----:B------:R-:W-:-:S06]  /*4100*/  @!P5 IMAD.WIDE.U32 R16, R26, 0x8, R30 ;  /* 0x000000081a10d825 */ /* 0x000fcc00078e001e */
[----:B------:R-:W2:Y:S01]  /*4110*/  @!P5 LDG.E.64 R16, desc[UR8][R16.64] ;  /* 0x000000081010d981 */ /* 0x000ea2000c1e1b00 */
[----:B---3--:R-:W-:Y:S01]  /*4120*/  @!P4 FADD.FTZ R32, R32, R18 ;  /* 0x000000122020c221 */ /* 0x008fe20000010000 */
[----:B------:R-:W-:Y:S01]  /*4130*/  @!P4 FADD.FTZ R33, R33, R19 ;  /* 0x000000132121c221 */ /* 0x000fe20000010000 */
[----:B------:R-:W-:-:S06]  /*4140*/  @!P1 IMAD.WIDE.U32 R18, R25, 0x8, R30 ;  /* 0x0000000819129825 */ /* 0x000fcc00078e001e */
[----:B------:R-:W3:Y:S01]  /*4150*/  @!P1 LDG.E.64 R18, desc[UR8][R18.64] ;  /* 0x0000000812129981 */ /* 0x000ee2000c1e1b00 */
[----:B------:R-:W-:-:S04]  /*4160*/  IADD3 R63, PT, PT, R23, 0x6, RZ ;  /* 0x00000006173f7810 */ /* 0x000fc80007ffe0ff */
[----:B------:R-:W-:Y:S02]  /*4170*/  ISETP.EQ.OR P4, PT, R63, UR10, P3 ;  /* 0x0000000a3f007c0c */ /* 0x000fe40009f82670 */
[----:B------:R-:W-:-:S04]  /*4180*/  IADD3 R63, PT, PT, R23, 0x7, RZ ;  /* 0x00000007173f7810 */ /* 0x000fc80007ffe0ff */
[----:B------:R-:W-:Y:S01]  /*4190*/  ISETP.EQ.OR P6, PT, R63, UR10, P3 ;  /* 0x0000000a3f007c0c */ /* 0x000fe20009fc2670 */
[----:B--2---:R-:W-:Y:S01]  /*41a0*/  @!P5 FADD.FTZ R32, R32, R16 ;  /* 0x000000102020d221 */ /* 0x004fe20000010000 */
[----:B------:R-:W-:-:S05]  /*41b0*/  @!P5 FADD.FTZ R33, R33, R17 ;  /* 0x000000112121d221 */ /* 0x000fca0000010000 */
[----:B------:R-:W-:-:S06]  /*41c0*/  @!P4 IMAD.WIDE.U32 R16, R27, 0x8, R30 ;  /* 0x000000081b10c825 */ /* 0x000fcc00078e001e */
[----:B------:R-:W2:Y:S01]  /*41d0*/  @!P4 LDG.E.64 R16, desc[UR8][R16.64] ;  /* 0x000000081010c981 */ /* 0x000ea2000c1e1b00 */
[----:B---3--:R-:W-:Y:S01]  /*41e0*/  @!P1 FADD.FTZ R32, R32, R18 ;  /* 0x0000001220209221 */ /* 0x008fe20000010000 */
[----:B------:R-:W-:Y:S01]  /*41f0*/  @!P1 FADD.FTZ R33, R33, R19 ;  /* 0x0000001321219221 */ /* 0x000fe20000010000 */
[----:B------:R-:W-:-:S06]  /*4200*/  @!P6 IMAD.WIDE.U32 R18, R20, 0x8, R30 ;  /* 0x000000081412e825 */ /* 0x000fcc00078e001e */
[----:B------:R-:W3:Y:S01]  /*4210*/  @!P6 LDG.E.64 R18, desc[UR8][R18.64] ;  /* 0x000000081212e981 */ /* 0x000ee2000c1e1b00 */
[----:B------:R-:W-:-:S04]  /*4220*/  IADD3 R23, PT, PT, R23, 0x8, RZ ;  /* 0x0000000817177810 */ /* 0x000fc80007ffe0ff */
[----:B------:R-:W-:Y:S01]  /*4230*/  ISETP.NE.AND P1, PT, R23, R22, PT ;  /* 0x000000161700720c */ /* 0x000fe20003f25270 */
        /* <DEDUP_REMOVED lines=10> */
[----:B------:R-:W-:-:S03]  /*42e0*/  @!P4 FADD.FTZ R33, R33, R17 ;  /* 0x000000112121c221 */ /* 0x000fc60000010000 */
[----:B---3--:R-:W-:Y:S01]  /*42f0*/  @!P6 FADD.FTZ R32, R32, R18 ;  /* 0x000000122020e221 */ /* 0x008fe20000010000 */
[----:B------:R-:W-:Y:S01]  /*4300*/  @!P6 FADD.FTZ R33, R33, R19 ;  /* 0x000000132121e221 */ /* 0x000fe20000010000 */
[----:B------:R-:W-:Y:S06]  /*4310*/  @P1 BRA `(.L_x_710) ;  /* 0xfffffffc00141947 */ /* 0x000fec000383ffff */
.L_x_709:
[----:B----4-:R-:W-:-:S04]  /*4320*/  LOP3.LUT R16, R4, 0x7, RZ, 0xc0, !PT ;  /* 0x0000000704107812 */ /* 0x010fc800078ec0ff */
[----:B------:R-:W-:-:S13]  /*4330*/  ISETP.NE.AND P1, PT, R16, RZ, PT ;  /* 0x000000ff1000720c */ /* 0x000fda0003f25270 */
[----:B------:R-:W-:Y:S05]  /*4340*/  @!P1 BRA `(.L_x_706) ;  /* 0x0000000000f09947 */ /* 0x000fea0003800000 */
[----:B------:R-:W-:Y:S02]  /*4350*/  IADD3 R16, PT, PT, R16, -0x1, RZ ;  /* 0xffffffff10107810 */ /* 0x000fe40007ffe0ff */
[----:B-1----:R-:W-:Y:S02]  /*4360*/  LOP3.LUT P1, R23, R4, 0x3, RZ, 0xc0, !PT ;  /* 0x0000000304177812 */ /* 0x002fe4000782c0ff */
        /* <DEDUP_REMOVED lines=30> */
.L_x_711:
        /* <DEDUP_REMOVED lines=18> */
.L_x_712:
        /* <DEDUP_REMOVED lines=9> */
.L_x_713:
[----:B------:R-:W-:Y:S05]  /*4700*/  BSYNC.RECONVERGENT B0 ;  /* 0x0000000000007941 */ /* 0x000fea0003800200 */
.L_x_706:
[----:B------:R-:W5:Y:S01]  /*4710*/  S2UR UR7, SR_CgaCtaId ;  /* 0x00000000000779c3 */ /* 0x000f620000008800 */
[----:B------:R-:W-:Y:S01]  /*4720*/  UMOV UR6, 0x400 ;  /* 0x0000040000067882 */ /* 0x000fe20000000000 */
[----:B------:R-:W0:Y:S01]  /*4730*/  LDCU.64 UR14, c[0x0][0x400] ;  /* 0x00008000ff0e77ac */ /* 0x000e220008000a00 */
[----:B----4-:R-:W-:Y:S02]  /*4740*/  HADD2.F32 R25, -RZ, R42.H0_H0 ;  /* 0x2000002aff197230 */ /* 0x010fe40000004100 */
[----:B--2---:R-:W-:Y:S02]  /*4750*/  HADD2.F32 R22, -RZ, R38.H1_H1 ;  /* 0x30000026ff167230 */ /* 0x004fe40000004100 */
[----:B------:R-:W-:Y:S02]  /*4760*/  HADD2.F32 R20, -RZ, R40.H0_H0 ;  /* 0x20000028ff147230 */ /* 0x000fe40000004100 */
[----:B------:R-:W-:Y:S02]  /*4770*/  HADD2.F32 R27, -RZ, R55.H0_H0 ;  /* 0x20000037ff1b7230 */ /* 0x000fe40000004100 */
[----:B-1----:R-:W-:-:S02]  /*4780*/  HADD2.F32 R23, -RZ, R57.H0_H0 ;  /* 0x20000039ff177230 */ /* 0x002fc40000004100 */
[----:B------:R-:W-:Y:S02]  /*4790*/  HADD2.F32 R21, -RZ, R59.H0_H0 ;  /* 0x2000003bff157230 */ /* 0x000fe40000004100 */
[C---:B------:R-:W-:Y:S01]  /*47a0*/  FADD.FTZ R27, -R10.reuse, R27 ;  /* 0x0000001b0a1b7221 */ /* 0x040fe20000010100 */
[----:B------:R-:W-:Y:S02]  /*47b0*/  HADD2.F32 R69, -RZ, R42.H1_H1 ;  /* 0x3000002aff457230 */ /* 0x000fe40000004100 */
[C---:B------:R-:W-:Y:S01]  /*47c0*/  FADD.FTZ R42, -R10.reuse, R25 ;  /* 0x000000190a2a7221 */ /* 0x040fe20000010100 */
[----:B------:R-:W-:Y:S02]  /*47d0*/  HADD2.F32 R40, -RZ, R40.H1_H1 ;  /* 0x30000028ff287230 */ /* 0x000fe40000004100 */
[C---:B------:R-:W-:Y:S01]  /*47e0*/  FADD.FTZ R25, -R10.reuse, R22 ;  /* 0x000000160a197221 */ /* 0x040fe20000010100 */
[----:B------:R-:W-:Y:S02]  /*47f0*/  HADD2.F32 R30, -RZ, R38.H0_H0 ;  /* 0x20000026ff1e7230 */ /* 0x000fe40000004100 */
[----:B------:R-:W-:Y:S01]  /*4800*/  FADD.FTZ R38, -R10, R20 ;  /* 0x000000140a267221 */ /* 0x000fe20000010100 */
[----:B------:R-:W-:-:S02]  /*4810*/  HADD2.F32 R29, -RZ, R36.H0_H0 ;  /* 0x20000024ff1d7230 */ /* 0x000fc40000004100 */
[C---:B------:R-:W-:Y:S01]  /*4820*/  FADD.FTZ R24, -R10.reuse, R23 ;  /* 0x000000170a187221 */ /* 0x040fe20000010100 */
[----:B------:R-:W-:Y:S01]  /*4830*/  HADD2.F32 R63, -RZ, R36.H1_H1 ;  /* 0x30000024ff3f7230 */ /* 0x000fe20000004100 */
[----:B-----5:R-:W-:Y:S01]  /*4840*/  ULEA UR6, UR7, UR6, 0x18 ;  /* 0x0000000607067291 */ /* 0x020fe2000f8ec0ff */
[----:B------:R-:W-:Y:S02]  /*4850*/  HADD2.F32 R55, -RZ, R55.H1_H1 ;  /* 0x30000037ff377230 */ /* 0x000fe40000004100 */
[C---:B------:R-:W-:Y:S01]  /*4860*/  FADD.FTZ R22, -R10.reuse, R21 ;  /* 0x000000150a167221 */ /* 0x040fe20000010100 */
[----:B------:R-:W-:Y:S02]  /*4870*/  HADD2.F32 R57, -RZ, R57.H1_H1 ;  /* 0x30000039ff397230 */ /* 0x000fe40000004100 */
[C---:B------:R-:W-:Y:S01]  /*4880*/  FADD.FTZ R18, -R10.reuse, R69 ;  /* 0x000000450a127221 */ /* 0x040fe20000010100 */
[----:B------:R-:W-:Y:S02]  /*4890*/  HADD2.F32 R59, -RZ, R59.H1_H1 ;  /* 0x3000003bff3b7230 */ /* 0x000fe40000004100 */
[----:B------:R-:W-:Y:S01]  /*48a0*/  FADD.FTZ R36, -R10, R40 ;  /* 0x000000280a247221 */ /* 0x000fe20000010100 */
[----:B------:R-:W-:-:S02]  /*48b0*/  HADD2.F32 R19, -RZ, R62.H0_H0 ;  /* 0x2000003eff137230 */ /* 0x000fc40000004100 */
[C---:B------:R-:W-:Y:S01]  /*48c0*/  FADD.FTZ R30, -R10.reuse, R30 ;  /* 0x0000001e0a1e7221 */ /* 0x040fe20000010100 */
[----:B------:R0:W-:Y:S01]  /*48d0*/  @!P3 STS.64 [UR6+0x88], R32 ;  /* 0x00008820ff00b988 */ /* 0x0001e20008000a06 */
[----:B------:R-:W-:Y:S02]  /*48e0*/  HADD2.F32 R31, -RZ, R62.H1_H1 ;  /* 0x3000003eff1f7230 */ /* 0x000fe40000004100 */
[C---:B------:R-:W-:Y:S01]  /*48f0*/  FADD.FTZ R29, -R10.reuse, R29 ;  /* 0x0000001d0a1d7221 */ /* 0x040fe20000010100 */
[C---:B------:R-:W-:Y:S01]  /*4900*/  FADD.FTZ R28, -R10.reuse, R63 ;  /* 0x0000003f0a1c7221 */ /* 0x040fe20000010100 */
[----:B------:R-:W-:Y:S01]  /*4910*/  BAR.SYNC.DEFER_BLOCKING 0x0 ;  /* 0x0000000000007b1d */ /* 0x000fe20000010000 */
[C---:B------:R-:W-:Y:S01]  /*4920*/  FADD.FTZ R26, -R10.reuse, R55 ;  /* 0x000000370a1a7221 */ /* 0x040fe20000010100 */
[C---:B------:R-:W-:Y:S01]  /*4930*/  FADD.FTZ R23, -R10.reuse, R57 ;  /* 0x000000390a177221 */ /* 0x040fe20000010100 */
[C---:B------:R-:W-:Y:S01]  /*4940*/  FADD.FTZ R21, -R10.reuse, R59 ;  /* 0x0000003b0a157221 */ /* 0x040fe20000010100 */
[C---:B------:R-:W-:Y:S01]  /*4950*/  FADD.FTZ R20, -R10.reuse, R19 ;  /* 0x000000130a147221 */ /* 0x040fe20000010100 */
[----:B------:R-:W-:Y:S01]  /*4960*/  FADD.FTZ R10, -R10, R31 ;  /* 0x0000001f0a0a7221 */ /* 0x000fe20000010100 */
[----:B0--3--:R-:W-:Y:S01]  /*4970*/  IADD3 R33, PT, PT, R54, 0x20, RZ ;  /* 0x0000002036217810 */ /* 0x009fe20007ffe0ff */
[-C--:B------:R-:W-:Y:S01]  /*4980*/  FMUL.FTZ R19, R42, R11.reuse ;  /* 0x0000000b2a137220 */ /* 0x080fe20000410000 */
[----:B------:R-:W-:-:S02]  /*4990*/  FMUL.FTZ R18, R18, R11 ;  /* 0x0000000b12127220 */ /* 0x000fc40000410000 */
[----:B------:R-:W-:Y:S02]  /*49a0*/  ISETP.GE.U32.AND P1, PT, R33, UR14, PT ;  /* 0x0000000e21007c0c */ /* 0x000fe4000bf26070 */
[----:B------:R-:W-:Y:S01]  /*49b0*/  SHF.R.S32.HI R40, RZ, 0x1f, R33 ;  /* 0x0000001fff287819 */ /* 0x000fe20000011421 */
[----:B------:R-:W0:Y:S01]  /*49c0*/  LDS.64 R16, [UR6+0x88] ;  /* 0x00008806ff107984 */ /* 0x000e220008000a00 */
[----:B------:R-:W0:Y:S02]  /*49d0*/  LDCU UR6, c[0x0][0x42c] ;  /* 0x00008580ff0677ac */ /* 0x000e240008000800 */
[----:B0-----:R-:W-:Y:S01]  /*49e0*/  FMUL.FTZ R31, R16, UR6 ;  /* 0x00000006101f7c20 */ /* 0x001fe20008410000 */
[----:B------:R-:W-:Y:S01]  /*49f0*/  FMUL.FTZ R32, R17, UR6 ;  /* 0x0000000611207c20 */ /* 0x000fe20008410000 */
[--C-:B------:R-:W-:Y:S02]  /*4a00*/  HADD2.F32 R17, -RZ, R41.reuse.H0_H0 ;  /* 0x20000029ff117230 */ /* 0x100fe40000004100 */
[----:B------:R-:W-:Y:S01]  /*4a10*/  HADD2.F32 R16, -RZ, R41.H1_H1 ;  /* 0x30000029ff107230 */ /* 0x000fe20000004100 */
        /* <DEDUP_REMOVED lines=11> */
[----:B0-----:R-:W-:Y:S01]  /*4ad0*/  FMUL.FTZ R16, R16, R63 ;  /* 0x0000003f10107220 */ /* 0x001fe20000410000 */
[----:B-1----:R-:W-:Y:S01]  /*4ae0*/  FMUL.FTZ R17, R17, R62 ;  /* 0x0000003e11117220 */ /* 0x002fe20000410000 */
[----:B------:R-:W-:Y:S01]  /*4af0*/  FADD.FTZ R69, -R62, 1 ;  /* 0x3f8000003e457421 */ /* 0x000fe20000010100 */
[----:B------:R-:W-:-:S03]  /*4b00*/  FADD.FTZ R62, -R63, 1 ;  /* 0x3f8000003f3e7421 */ /* 0x000fc60000010100 */
[----:B------:R-:W-:Y:S01]  /*4b10*/  FFMA.FTZ R42, R42, R69, 1 ;  /* 0x3f8000002a2a7423 */ /* 0x000fe20000010045 */
[----:B------:R-:W-:-:S03]  /*4b20*/  FFMA.FTZ R41, R41, R62, 1 ;  /* 0x3f80000029297423 */ /* 0x000fc6000001003e */
[----:B------:R-:W-:Y:S01]  /*4b30*/  FMUL.FTZ R17, R17, R42 ;  /* 0x0000002a11117220 */ /* 0x000fe20000410000 */
[----:B------:R-:W-:-:S07]  /*4b40*/  FMUL.FTZ R16, R16, R41 ;  /* 0x0000002910107220 */ /* 0x000fce0000410000 */
.L_x_714:
[----:B------:R-:W-:Y:S04]  /*4b50*/  BSSY.RECONVERGENT B0, `(.L_x_715) ;  /* 0x0000015000007945 */ /* 0x000fe80003800200 */
[----:B------:R-:W-:Y:S05]  /*4b60*/  @P0 BRA `(.L_x_716) ;  /* 0x00000000004c0947 */ /* 0x000fea0003800000 */
[----:B------:R-:W0:Y:S01]  /*4b70*/  LDCU.64 UR12, c[0x0][0x3f8] ;  /* 0x00007f00ff0c77ac */ /* 0x000e220008000a00 */
[C-C-:B------:R-:W-:Y:S01]  /*4b80*/  FFMA.FTZ R19, R31.reuse, R19, R32.reuse ;  /* 0x000000131f137223 */ /* 0x140fe20000010020 */
[----:B------:R-:W-:Y:S01]  /*4b90*/  FFMA.FTZ R42, R31, R18, R32 ;  /* 0x000000121f2a7223 */ /* 0x000fe20000010020 */
[----:B------:R-:W-:Y:S01]  /*4ba0*/  SHF.R.S32.HI R41, RZ, 0x1f, R54 ;  /* 0x0000001fff297819 */ /* 0x000fe20000011436 */
[----:B------:R-:W1:Y:S01]  /*4bb0*/  LDCU.64 UR6, c[0x0][0x380] ;  /* 0x00007000ff0677ac */ /* 0x000e620008000a00 */
[----:B------:R-:W-:Y:S01]  /*4bc0*/  FFMA.FTZ R18, R14, R17, -R19 ;  /* 0x000000110e127223 */ /* 0x000fe20000010813 */
[----:B------:R-:W-:Y:S01]  /*4bd0*/  FFMA.FTZ R62, R15, R16, -R42 ;  /* 0x000000100f3e7223 */ /* 0x000fe2000001082a */
[----:B------:R-:W-:Y:S02]  /*4be0*/  MOV R16, R66 ;  /* 0x0000004200107202 */ /* 0x000fe40000000f00 */
[----:B------:R-:W-:Y:S01]  /*4bf0*/  MOV R17, R65 ;  /* 0x0000004100117202 */ /* 0x000fe20000000f00 */
[----:B------:R-:W-:Y:S01]  /*4c00*/  FMUL.FTZ R42, R18, R11 ;  /* 0x0000000b122a7220 */ /* 0x000fe20000410000 */
[----:B0-----:R-:W-:-:S02]  /*4c10*/  IMAD R19, R41, UR12, RZ ;  /* 0x0000000c29137c24 */ /* 0x001fc4000f8e02ff */
[----:B------:R-:W-:Y:S01]  /*4c20*/  FMUL.FTZ R41, R62, R11 ;  /* 0x0000000b3e297220 */ /* 0x000fe20000410000 */
[----:B------:R-:W-:-:S04]  /*4c30*/  IMAD.WIDE.U32 R16, R54, UR12, R16 ;  /* 0x0000000c36107c25 */ /* 0x000fc8000f8e0010 */
[----:B------:R-:W-:Y:S01]  /*4c40*/  IMAD R19, R54, UR13, R19 ;  /* 0x0000000d36137c24 */ /* 0x000fe2000f8e0213 */
[----:B-1----:R-:W-:Y:S02]  /*4c50*/  LEA R18, P0, R16, UR6, 0x1 ;  /* 0x0000000610127c11 */ /* 0x002fe4000f8008ff */
[----:B------:R-:W-:Y:S02]  /*4c60*/  F2FP.F16.F32.PACK_AB R41, R41, R42 ;  /* 0x0000002a2929723e */ /* 0x000fe400000000ff */
[----:B------:R-:W-:-:S04]  /*4c70*/  IADD3 R19, PT, PT, R17, R19, RZ ;  /* 0x0000001311137210 */ /* 0x000fc80007ffe0ff */
[----:B------:R-:W-:-:S05]  /*4c80*/  LEA.HI.X R19, R16, UR7, R19, 0x1, P0 ;  /* 0x0000000710137c11 */ /* 0x000fca00080f0c13 */
[----:B------:R0:W-:Y:S02]  /*4c90*/  STG.E desc[UR8][R18.64], R41 ;  /* 0x0000002912007986 */ /* 0x0001e4000c101908 */
.L_x_716:
[----:B------:R-:W-:Y:S05]  /*4ca0*/  BSYNC.RECONVERGENT B0 ;  /* 0x0000000000007941 */ /* 0x000fea0003800200 */
.L_x_715:
[----:B------:R-:W-:Y:S01]  /*4cb0*/  UISETP.NE.AND UP0, UPT, UR11, URZ, UPT ;  /* 0x000000ff0b00728c */ /* 0x000fe2000bf05270 */
[-C--:B0-----:R-:W-:Y:S01]  /*4cc0*/  FMUL.FTZ R19, R38, R11.reuse ;  /* 0x0000000b26137220 */ /* 0x081fe20000410000 */
[----:B------:R-:W-:Y:S01]  /*4cd0*/  FMUL.FTZ R18, R36, R11 ;  /* 0x0000000b24127220 */ /* 0x000fe20000410000 */
[--C-:B------:R-:W-:Y:S01]  /*4ce0*/  HADD2.F32 R36, -RZ, R39.reuse.H0_H0 ;  /* 0x20000027ff247230 */ /* 0x100fe20000004100 */
[----:B------:R-:W-:Y:S01]  /*4cf0*/  ISETP.GE.AND.EX P1, PT, R40, UR15, PT, P1 ;  /* 0x0000000f28007c0c */ /* 0x000fe2000bf26310 */
[C-C-:B------:R-:W-:Y:S01]  /*4d00*/  FFMA.FTZ R17, R31.reuse, R19, R32.reuse ;  /* 0x000000131f117223 */ /* 0x140fe20000010020 */
[----:B------:R-:W-:Y:S01]  /*4d10*/  FFMA.FTZ R16, R31, R18, R32 ;  /* 0x000000121f107223 */ /* 0x000fe20000010020 */
[----:B------:R-:W-:Y:S02]  /*4d20*/  HADD2.F32 R39, -RZ, R39.H1_H1 ;  /* 0x30000027ff277230 */ /* 0x000fe40000004100 */
        /* <DEDUP_REMOVED lines=19> */
.L_x_717:
        /* <DEDUP_REMOVED lines=15> */
[----:B------:R-:W-:Y:S02]  /*4f50*/  F2FP.F16.F32.PACK_AB R33, R33, R36 ;  /* 0x000000242121723e */ /* 0x000fe400000000ff */
[----:B------:R-:W-:-:S05]  /*4f60*/  LEA.HI.X R19, R16, UR13, R19, 0x1, P0 ;  /* 0x0000000d10137c11 */ /* 0x000fca00080f0c13 */
[----:B------:R0:W-:Y:S02]  /*4f70*/  STG.E desc[UR8][R18.64], R33 ;  /* 0x0000002112007986 */ /* 0x0001e4000c101908 */
.L_x_719:
[----:B------:R-:W-:Y:S05]  /*4f80*/  BSYNC.RECONVERGENT B0 ;  /* 0x0000000000007941 */ /* 0x000fea0003800200 */
.L_x_718:
[----:B------:R-:W-:Y:S01]  /*4f90*/  SHF.R.S32.HI R17, RZ, 0x1f, R50 ;  /* 0x0000001fff117819 */ /* 0x000fe20000011432 */
[--C-:B------:R-:W-:Y:S01]  /*4fa0*/  HADD2.F32 R16, -RZ, R37.reuse.H0_H0 ;  /* 0x20000025ff107230 */ /* 0x100fe20000004100 */
[----:B------:R-:W-:Y:S01]  /*4fb0*/  ISETP.GE.U32.AND P1, PT, R50, UR14, PT ;  /* 0x0000000e32007c0c */ /* 0x000fe2000bf26070 */
[----:B------:R-:W-:Y:S01]  /*4fc0*/  HADD2.F32 R37, -RZ, R37.H1_H1 ;  /* 0x30000025ff257230 */ /* 0x000fe20000004100 */
[----:B------:R-:W-:Y:S01]  /*4fd0*/  ISETP.GE.U32.AND P0, PT, R49, UR14, PT ;  /* 0x0000000e31007c0c */ /* 0x000fe2000bf06070 */
[-C--:B0-----:R-:W-:Y:S01]  /*4fe0*/  FMUL.FTZ R19, R30, R11.reuse ;  /* 0x0000000b1e137220 */ /* 0x081fe20000410000 */
        /* <DEDUP_REMOVED lines=8> */
[----:B------:R-:W-:Y:S01]  /*5070*/  ISETP.GE.AND.EX P1, PT, R17, UR15, PT, P1 ;  /* 0x0000000f11007c0c */ /* 0x000fe2000bf26310 */
        /* <DEDUP_REMOVED lines=9> */
[-C--:B------:R-:W-:Y:S01]  /*5110*/  FMUL.FTZ R10, R10, R11.reuse ;  /* 0x0000000b0a0a7220 */ /* 0x080fe20000410000 */
[----:B------:R-:W-:Y:S01]  /*5120*/  FMUL.FTZ R25, R25, R11 ;  /* 0x0000000b19197220 */ /* 0x000fe20000410000 */
[----:B------:R-:W-:Y:S09]  /*5130*/  BRA.U !UP0, `(.L_x_720) ;  /* 0x0000000108487547 */ /* 0x000ff2000b800000 */
        /* <DEDUP_REMOVED lines=18> */
.L_x_720:
        /* <DEDUP_REMOVED lines=22> */
[----:B------:R-:W-:-:S03]  /*53c0*/  MOV R17, R65 ;  /* 0x0000004100117202 */ /* 0x000fc60000000f00 */
[C---:B------:R-:W-:Y:S02]  /*53d0*/  IMAD R19, R50.reuse, UR7, R19 ;  /* 0x0000000732137c24 */ /* 0x040fe4000f8e0213 */
[----:B------:R-:W-:-:S05]  /*53e0*/  IMAD.WIDE.U32 R16, R50, UR6, R16 ;  /* 0x0000000632107c25 */ /* 0x000fca000f8e0010 */
[----:B------:R-:W-:Y:S02]  /*53f0*/  IADD3 R19, PT, PT, R17, R19, RZ ;  /* 0x0000001311137210 */ /* 0x000fe40007ffe0ff */
[----:B-1----:R-:W-:Y:S02]  /*5400*/  LEA R18, P1, R16, UR12, 0x1 ;  /* 0x0000000c10127c11 */ /* 0x002fe4000f8208ff */
[----:B------:R-:W-:Y:S02]  /*5410*/  F2FP.F16.F32.PACK_AB R17, R32, R37 ;  /* 0x000000252011723e */ /* 0x000fe400000000ff */
[----:B------:R-:W-:-:S05]  /*5420*/  LEA.HI.X R19, R16, UR13, R19, 0x1, P1 ;  /* 0x0000000d10137c11 */ /* 0x000fca00088f0c13 */
[----:B------:R0:W-:Y:S04]  /*5430*/  STG.E desc[UR8][R18.64], R17 ;  /* 0x0000001112007986 */ /* 0x0001e8000c101908 */
.L_x_722:
[----:B------:R-:W-:Y:S05]  /*5440*/  BSYNC.RECONVERGENT B0 ;  /* 0x0000000000007941 */ /* 0x000fea0003800200 */
.L_x_721:
[--C-:B------:R-:W-:Y:S02]  /*5450*/  HADD2.F32 R16, -RZ, R35.reuse.H0_H0 ;  /* 0x20000023ff107230 */ /* 0x100fe40000004100 */
[----:B------:R-:W-:Y:S01]  /*5460*/  HADD2.F32 R35, -RZ, R35.H1_H1 ;  /* 0x30000023ff237230 */ /* 0x000fe20000004100 */
        /* <DEDUP_REMOVED lines=19> */
.L_x_723:
        /* <DEDUP_REMOVED lines=15> */
[----:B------:R-:W-:Y:S02]  /*5690*/  F2FP.F16.F32.PACK_AB R17, R28, R29 ;  /* 0x0000001d1c11723e */ /* 0x000fe400000000ff */
[----:B------:R-:W-:-:S05]  /*56a0*/  LEA.HI.X R19, R16, UR13, R19, 0x1, P0 ;  /* 0x0000000d10137c11 */ /* 0x000fca00080f0c13 */
[----:B------:R0:W-:Y:S02]  /*56b0*/  STG.E desc[UR8][R18.64], R17 ;  /* 0x0000001112007986 */ /* 0x0001e4000c101908 */
.L_x_725:
[----:B------:R-:W-:Y:S05]  /*56c0*/  BSYNC.RECONVERGENT B0 ;  /* 0x0000000000007941 */ /* 0x000fea0003800200 */
.L_x_724:
[--C-:B------:R-:W-:Y:S02]  /*56d0*/  HADD2.F32 R16, -RZ, R56.reuse.H0_H0 ;  /* 0x20000038ff107230 */ /* 0x100fe40000004100 */
[----:B------:R-:W-:Y:S01]  /*56e0*/  HADD2.F32 R56, -RZ, R56.H1_H1 ;  /* 0x30000038ff387230 */ /* 0x000fe20000004100 */
        /* <DEDUP_REMOVED lines=19> */
.L_x_726:
        /* <DEDUP_REMOVED lines=9> */
[----:B------:R-:W-:-:S05]  /*58b0*/  FMUL.FTZ R25, R30, R11 ;  /* 0x0000000b1e197220 */ /* 0x000fca0000410000 */
        /* <DEDUP_REMOVED lines=8> */
.L_x_728:
[----:B------:R-:W-:Y:S05]  /*5940*/  BSYNC.RECONVERGENT B0 ;  /* 0x0000000000007941 */ /* 0x000fea0003800200 */
.L_x_727:
        /* <DEDUP_REMOVED lines=21> */
.L_x_729:
        /* <DEDUP_REMOVED lines=18> */
.L_x_731:
[----:B------:R-:W-:Y:S05]  /*5bc0*/  BSYNC.RECONVERGENT B0 ;  /* 0x0000000000007941 */ /* 0x000fea0003800200 */
.L_x_730:
        /* <DEDUP_REMOVED lines=21> */
.L_x_732:
        /* <DEDUP_REMOVED lines=18> */
.L_x_734:
[----:B------:R-:W-:Y:S05]  /*5e40*/  BSYNC.RECONVERGENT B0 ;  /* 0x0000000000007941 */ /* 0x000fea0003800200 */
.L_x_733:
[--C-:B------:R-:W-:Y:S02]  /*5e50*/  HADD2.F32 R17, -RZ, R61.reuse.H0_H0 ;  /* 0x2000003dff117230 */ /* 0x100fe40000004100 */
[----:B------:R-:W-:Y:S01]  /*5e60*/  HADD2.F32 R16, -RZ, R61.H1_H1 ;  /* 0x3000003dff107230 */ /* 0x000fe20000004100 */
        /* <DEDUP_REMOVED lines=19> */
.L_x_735:
[----:B------:R-:W-:Y:S01]  /*5fa0*/  ISETP.GE.AND.EX P2, PT, R9, UR15, PT, P2 ;  /* 0x0000000f09007c0c */ /* 0x000fe2000bf46320 */
[----:B------:R-:W-:Y:S01]  /*5fb0*/  FFMA.FTZ R40, R14, R17, -R40 ;  /* 0x000000110e287223 */ /* 0x000fe20000010828 */
[----:B------:R-:W-:Y:S01]  /*5fc0*/  FFMA.FTZ R16, R15, R16, -R31 ;  /* 0x000000100f107223 */ /* 0x000fe2000001081f */
[----:B------:R-:W-:Y:S02]  /*5fd0*/  BSSY.RECONVERGENT B0, `(.L_x_736) ;  /* 0x000000f000007945 */ /* 0x000fe40003800200 */
[-C--:B------:R-:W-:Y:S01]  /*5fe0*/  FMUL.FTZ R13, R40, R11.reuse ;  /* 0x0000000b280d7220 */ /* 0x080fe20000410000 */
[----:B------:R-:W-:-:S07]  /*5ff0*/  FMUL.FTZ R16, R16, R11 ;  /* 0x0000000b10107220 */ /* 0x000fce0000410000 */
[----:B------:R-:W-:Y:S05]  /*6000*/  @P2 BRA `(.L_x_737) ;  /* 0x00000000002c2947 */ /* 0x000fea0003800000 */
[----:B------:R-:W2:Y:S01]  /*6010*/  LDCU.64 UR6, c[0x0][0x3f8] ;  /* 0x00007f00ff0677ac */ /* 0x000ea20008000a00 */
[----:B------:R-:W-:Y:S02]  /*6020*/  MOV R64, R66 ;  /* 0x0000004200407202 */ /* 0x000fe40000000f00 */
[----:B------:R-:W-:Y:S01]  /*6030*/  F2FP.F16.F32.PACK_AB R13, R16, R13 ;  /* 0x0000000d100d723e */ /* 0x000fe200000000ff */
[----:B------:R-:W3:Y:S01]  /*6040*/  LDCU.64 UR12, c[0x0][0x380] ;  /* 0x00007000ff0c77ac */ /* 0x000ee20008000a00 */
[----:B--2---:R-:W-:Y:S02]  /*6050*/  IMAD R10, R9, UR6, RZ ;  /* 0x00000006090a7c24 */ /* 0x004fe4000f8e02ff */
[----:B------:R-:W-:-:S04]  /*6060*/  IMAD.WIDE.U32 R64, R45, UR6, R64 ;  /* 0x000000062d407c25 */ /* 0x000fc8000f8e0040 */
[----:B------:R-:W-:Y:S01]  /*6070*/  IMAD R11, R45, UR7, R10 ;  /* 0x000000072d0b7c24 */ /* 0x000fe2000f8e020a */
[----:B---3--:R-:W-:-:S04]  /*6080*/  LEA R10, P0, R64, UR12, 0x1 ;  /* 0x0000000c400a7c11 */ /* 0x008fc8000f8008ff */
[----:B------:R-:W-:-:S04]  /*6090*/  IADD3 R11, PT, PT, R65, R11, RZ ;  /* 0x0000000b410b7210 */ /* 0x000fc80007ffe0ff */
[----:B------:R-:W-:-:S05]  /*60a0*/  LEA.HI.X R11, R64, UR13, R11, 0x1, P0 ;  /* 0x0000000d400b7c11 */ /* 0x000fca00080f0c0b */
[----:B------:R2:W-:Y:S02]  /*60b0*/  STG.E desc[UR8][R10.64], R13 ;  /* 0x0000000d0a007986 */ /* 0x0005e4000c101908 */
.L_x_737:
[----:B------:R-:W-:Y:S05]  /*60c0*/  BSYNC.RECONVERGENT B0 ;  /* 0x0000000000007941 */ /* 0x000fea0003800200 */
.L_x_736:
[----:B------:R-:W-:Y:S02]  /*60d0*/  IADD3 R43, PT, PT, R3, R43, RZ ;  /* 0x0000002b032b7210 */ /* 0x000fe40007ffe0ff */
[----:B------:R-:W-:Y:S02]  /*60e0*/  IADD3 R44, PT, PT, R44, 0x1, RZ ;  /* 0x000000012c2c7810 */ /* 0x000fe40007ffe0ff */
[----:B------:R-:W-:-:S13]  /*60f0*/  ISETP.GE.AND P0, PT, R43, UR4, PT ;  /* 0x000000042b007c0c */ /* 0x000fda000bf06270 */
[----:B------:R-:W-:Y:S05]  /*6100*/  @!P0 BRA `(.L_x_738) ;  /* 0xffffffa000748947 */ /* 0x000fea000383ffff */
.L_x_695:
[----:B------:R-:W3:Y:S01]  /*6110*/  LDC R4, c[0x0][0x370] ;  /* 0x0000dc00ff047b82 */ /* 0x000ee20000000800 */
        /* <DEDUP_REMOVED lines=18> */
.L_x_740:
[----:B------:R-:W-:Y:S05]  /*6240*/  BSYNC.RECONVERGENT B0 ;  /* 0x0000000000007941 */ /* 0x000fea0003800200 */
.L_x_739:
[----:B------:R-:W-:Y:S05]  /*6250*/  @P0 EXIT ;  /* 0x000000000000094d */ /* 0x000fea0003800000 */
[----:B------:R-:W-:Y:S05]  /*6260*/  @P2 BRA `(.L_x_741) ;  /* 0x0000000000202947 */ /* 0x000fea0003800000 */
[----:B------:R-:W-:-:S05]  /*6270*/  IMAD R0, R4, R7, RZ ;  /* 0x0000000704007224 */ /* 0x000fca00078e02ff */
[----:B------:R-:W-:-:S13]  /*6280*/  ISETP.NE.AND P0, PT, R0, -0x1, PT ;  /* 0xffffffff0000780c */ /* 0x000fda0003f05270 */
[----:B------:R-:W-:Y:S05]  /*6290*/  @!P0 BRA `(.L_x_741) ;  /* 0x0000000000148947 */ /* 0x000fea0003800000 */
.L_x_742:
[----:B---3--:R-:W3:Y:S04]  /*62a0*/  LDG.E.STRONG.GPU R5, desc[UR8][R2.64] ;  /* 0x0000000802057981 */ /* 0x008ee8000c1ef900 */
[----:B---3--:R-:W-:Y:S01]  /*62b0*/  CCTL.IVALL ;  /* 0x00000000ff00798f */ /* 0x008fe20002000000 */
[----:B------:R-:W-:Y:S05]  /*62c0*/  YIELD ;  /* 0x0000000000007946 */ /* 0x000fea0003800000 */
[----:B------:R-:W-:-:S13]  /*62d0*/  ISETP.NE.AND P0, PT, R5, R0, PT ;  /* 0x000000000500720c */ /* 0x000fda0003f05270 */
[----:B------:R-:W-:Y:S05]  /*62e0*/  @P0 BRA `(.L_x_742) ;  /* 0xfffffffc00ec0947 */ /* 0x000fea000383ffff */
.L_x_741:
        /* <DEDUP_REMOVED lines=16> */
[----:B--2---:R-:W-:Y:S02]  /*63f0*/  SEL R11, R3, R2, P0 ;  /* 0x00000002030b7207 */ /* 0x004fe40000000000 */
        /* <DEDUP_REMOVED lines=32> */
[----:B------:R-:W2:Y:S01]  /*6600*/  LDCU.64 UR4, c[0x0][0x3d8] ;  /* 0x00007b00ff0477ac */ /* 0x000ea20008000a00 */
[----:B------:R-:W-:Y:S02]  /*6610*/  IADD3 R9, PT, PT, R15, 0x1, RZ ;  /* 0x000000010f097810 */ /* 0x000fe40007ffe0ff */
[C---:B-1----:R-:W-:Y:S01]  /*6620*/  SHF.L.U32 R21, R34.reuse, 0x3, RZ ;  /* 0x0000000322157819 */ /* 0x042fe200000006ff */
[----:B------:R-:W0:Y:S01]  /*6630*/  LDCU.64 UR6, c[0x0][0x390] ;  /* 0x00007200ff0677ac */ /* 0x000e220008000a00 */
[----:B------:R-:W-:Y:S02]  /*6640*/  LOP3.LUT R9, R9, 0x3, RZ, 0xc0, !PT ;  /* 0x0000000309097812 */ /* 0x000fe400078ec0ff */
[--C-:B------:R-:W-:Y:S01]  /*6650*/  SHF.L.U64.HI R22, R34, 0x3, R35.reuse ;  /* 0x0000000322167819 */ /* 0x100fe20000010223 */
[----:B------:R-:W1:Y:S01]  /*6660*/  LDCU.64 UR10, c[0x0][0x388] ;  /* 0x00007100ff0a77ac */ /* 0x000e620008000a00 */
[----:B------:R-:W-:Y:S01]  /*6670*/  SHF.L.U32 R29, R7, 0x2, RZ ;  /* 0x00000002071d7819 */ /* 0x000fe200000006ff */
[----:B------:R-:W-:Y:S01]  /*6680*/  IMAD.WIDE.U32 R4, R9, 0x1c0, R34 ;  /* 0x000001c009047825 */ /* 0x000fe200078e0022 */
[----:B------:R-:W-:-:S02]  /*6690*/  SHF.L.U64.HI R31, R3, 0x2, R0 ;  /* 0x00000002031f7819 */ /* 0x000fc40000010200 */
[----:B------:R-:W-:Y:S02]  /*66a0*/  SHF.L.U64.HI R27, R28, 0x2, R33 ;  /* 0x000000021c1b7819 */ /* 0x000fe40000010221 */
[C---:B--2---:R-:W-:Y:S01]  /*66b0*/  LEA R25, P1, R34.reuse, UR4, 0x2 ;  /* 0x0000000422197c11 */ /* 0x044fe2000f8210ff */
[----:B------:R-:W-:Y:S01]  /*66c0*/  UMOV UR4, URZ ;  /* 0x000000ff00047c82 */ /* 0x000fe20008000000 */
[----:B0-----:R-:W-:Y:S02]  /*66d0*/  IADD3 R23, P2, PT, R21, UR6, RZ ;  /* 0x0000000615177c10 */ /* 0x001fe4000ff5e0ff */
[----:B------:R-:W-:Y:S02]  /*66e0*/  LEA.HI.X R26, R34, UR5, R35, 0x2, P1 ;  /* 0x00000005221a7c11 */ /* 0x000fe400088f1423 */
[----:B------:R-:W-:Y:S02]  /*66f0*/  IADD3 R35, PT, PT, R5, UR4, RZ ;  /* 0x0000000405237c10 */ /* 0x000fe4000fffe0ff */
[----:B------:R-:W-:Y:S01]  /*6700*/  MOV R34, R4 ;  /* 0x0000000400227202 */ /* 0x000fe20000000f00 */
[----:B------:R-:W-:Y:S01]  /*6710*/  IMAD.WIDE.U32 R4, R6, 0x4, RZ ;  /* 0x0000000406047825 */ /* 0x000fe200078e00ff */
[----:B------:R-:W-:-:S02]  /*6720*/  IADD3.X R24, PT, PT, R22, UR7, RZ, P2, !PT ;  /* 0x0000000716187c10 */ /* 0x000fc400097fe4ff */
[----:B-1----:R-:W-:Y:S02]  /*6730*/  IADD3 R21, P1, PT, R21, UR10, RZ ;  /* 0x0000000a15157c10 */ /* 0x002fe4000ff3e0ff */
[----:B------:R-:W-:Y:S02]  /*6740*/  IADD3 R2, P2, PT, RZ, -R9, RZ ;  /* 0x80000009ff027210 */ /* 0x000fe40007f5e0ff */
[----:B------:R-:W-:Y:S02]  /*6750*/  IADD3.X R22, PT, PT, R22, UR11, RZ, P1, !PT ;  /* 0x0000000b16167c10 */ /* 0x000fe40008ffe4ff */
[----:B------:R-:W-:Y:S02]  /*6760*/  IADD3 R29, PT, PT, R5, R29, RZ ;  /* 0x0000001d051d7210 */ /* 0x000fe40007ffe0ff */
[----:B------:R-:W-:-:S07]  /*6770*/  IADD3.X R20, PT, PT, RZ, -0x1, RZ, P2, !PT ;  /* 0xffffffffff147810 */ /* 0x000fce00017fe4ff */
.L_x_745:
[-C--:B--2---:R-:W-:Y:S02]  /*6780*/  LEA R10, P1, R3, R25.reuse, 0x2 ;  /* 0x00000019030a7211 */ /* 0x084fe400078210ff */
        /* <DEDUP_REMOVED lines=28> */
.L_x_744:
[----:B------:R-:W-:Y:S05]  /*6950*/  BSYNC.RECONVERGENT B0 ;  /* 0x0000000000007941 */ /* 0x000fea0003800200 */
.L_x_743:
[----:B------:R-:W-:Y:S05]  /*6960*/  @!P0 EXIT ;  /* 0x000000000000894d */ /* 0x000fea0003800000 */
[C---:B------:R-:W-:Y:S01]  /*6970*/  SHF.L.U64.HI R2, R6.reuse, 0x2, R7 ;  /* 0x0000000206027819 */ /* 0x040fe20000010207 */
[----:B------:R-:W3:Y:S01]  /*6980*/  LDCU.64 UR4, c[0x0][0x3d8] ;  /* 0x00007b00ff0477ac */ /* 0x000ee20008000a00 */
[----:B------:R-:W-:Y:S02]  /*6990*/  SHF.L.U32 R6, R6, 0x2, RZ ;  /* 0x0000000206067819 */ /* 0x000fe400000006ff */
[C---:B------:R-:W-:Y:S01]  /*69a0*/  SHF.L.U64.HI R7, R28.reuse, 0x2, R33 ;  /* 0x000000021c077819 */ /* 0x040fe20000010221 */
[----:B------:R-:W4:Y:S01]  /*69b0*/  LDCU.64 UR6, c[0x0][0x388] ;  /* 0x00007100ff0677ac */ /* 0x000f220008000a00 */
[----:B--2---:R-:W-:Y:S02]  /*69c0*/  SHF.L.U32 R8, R28, 0x2, RZ ;  /* 0x000000021c087819 */ /* 0x004fe400000006ff */
[C---:B------:R-:W-:Y:S01]  /*69d0*/  SHF.L.U64.HI R4, R3.reuse, 0x2, R0 ;  /* 0x0000000203047819 */ /* 0x040fe20000010200 */
[----:B------:R-:W2:Y:S01]  /*69e0*/  LDCU.64 UR10, c[0x0][0x390] ;  /* 0x00007200ff0a77ac */ /* 0x000ea20008000a00 */
[----:B------:R-:W-:-:S07]  /*69f0*/  SHF.L.U32 R5, R3, 0x2, RZ ;  /* 0x0000000203057819 */ /* 0x000fce00000006ff */
.L_x_746:
[C---:B------:R-:W-:Y:S02]  /*6a00*/  SHF.L.U32 R9, R34.reuse, 0x2, RZ ;  /* 0x0000000222097819 */ /* 0x040fe400000006ff */
[----:B01----:R-:W-:Y:S02]  /*6a10*/  SHF.L.U64.HI R19, R34, 0x2, R35 ;  /* 0x0000000222137819 */ /* 0x003fe40000010223 */
[----:B---3--:R-:W-:-:S04]  /*6a20*/  IADD3 R10, P0, PT, R9, UR4, RZ ;  /* 0x00000004090a7c10 */ /* 0x008fc8000ff1e0ff */
[----:B------:R-:W-:Y:S02]  /*6a30*/  IADD3.X R11, PT, PT, R19, UR5, RZ, P0, !PT ;  /* 0x00000005130b7c10 */ /* 0x000fe400087fe4ff */
[C---:B------:R-:W-:Y:S02]  /*6a40*/  IADD3 R12, P0, PT, R10.reuse, R5, RZ ;  /* 0x000000050a0c7210 */ /* 0x040fe40007f1e0ff */
[C---:B------:R-:W-:Y:S01]  /*6a50*/  IADD3 R16, P1, PT, R10.reuse, R8, RZ ;  /* 0x000000080a107210 */ /* 0x040fe20007f3e0ff */
[----:B------:R0:W3:Y:S01]  /*6a60*/  LDG.E R22, desc[UR8][R10.64] ;  /* 0x000000080a167981 */ /* 0x0000e2000c1e1900 */
[C---:B------:R-:W-:Y:S02]  /*6a70*/  IADD3.X R13, PT, PT, R11.reuse, R4, RZ, P0, !PT ;  /* 0x000000040b0d7210 */ /* 0x040fe400007fe4ff */
[----:B------:R-:W-:Y:S02]  /*6a80*/  IADD3 R14, P0, PT, R10, R6, RZ ;  /* 0x000000060a0e7210 */ /* 0x000fe40007f1e0ff */
[C---:B------:R-:W-:Y:S01]  /*6a90*/  IADD3.X R17, PT, PT, R11.reuse, R7, RZ, P1, !PT ;  /* 0x000000070b117210 */ /* 0x040fe20000ffe4ff */
[----:B------:R-:W3:Y:S01]  /*6aa0*/  LDG.E R23, desc[UR8][R12.64] ;  /* 0x000000080c177981 */ /* 0x000ee2000c1e1900 */
[----:B------:R-:W-:-:S03]  /*6ab0*/  IADD3.X R15, PT, PT, R11, R2, RZ, P0, !PT ;  /* 0x000000020b0f7210 */ /* 0x000fc600007fe4ff */
[----:B------:R-:W5:Y:S04]  /*6ac0*/  LDG.E R25, desc[UR8][R16.64] ;  /* 0x0000000810197981 */ /* 0x000f68000c1e1900 */
[----:B------:R1:W5:Y:S01]  /*6ad0*/  LDG.E R24, desc[UR8][R14.64] ;  /* 0x000000080e187981 */ /* 0x000362000c1e1900 */
[C---:B------:R-:W-:Y:S02]  /*6ae0*/  SHF.L.U32 R33, R34.reuse, 0x3, RZ ;  /* 0x0000000322217819 */ /* 0x040fe400000006ff */
[----:B------:R-:W-:Y:S02]  /*6af0*/  SHF.L.U64.HI R35, R34, 0x3, R35 ;  /* 0x0000000322237819 */ /* 0x000fe40000010223 */
[----:B------:R-:W-:Y:S02]  /*6b00*/  LOP3.LUT R20, R33, 0xfffffff8, RZ, 0xc0, !PT ;  /* 0xfffffff821147812 */ /* 0x000fe400078ec0ff */
[----:B------:R-:W-:-:S02]  /*6b10*/  LOP3.LUT R9, R9, 0xfffffffc, RZ, 0xc0, !PT ;  /* 0xfffffffc09097812 */ /* 0x000fc400078ec0ff */
[----:B------:R-:W-:Y:S02]  /*6b20*/  LOP3.LUT R21, R35, 0x3, RZ, 0xc0, !PT ;  /* 0x0000000323157812 */ /* 0x000fe400078ec0ff */
[C---:B----4-:R-:W-:Y:S02]  /*6b30*/  IADD3 R18, P0, PT, R20.reuse, UR6, RZ ;  /* 0x0000000614127c10 */ /* 0x050fe4000ff1e0ff */
[----:B0-----:R-:W-:Y:S02]  /*6b40*/  LOP3.LUT R11, R19, 0x3, RZ, 0xc0, !PT ;  /* 0x00000003130b7812 */ /* 0x001fe400078ec0ff */
[----:B--2---:R-:W-:Y:S02]  /*6b50*/  IADD3 R20, P1, PT, R20, UR10, RZ ;  /* 0x0000000a14147c10 */ /* 0x004fe4000ff3e0ff */
[----:B------:R-:W-:Y:S02]  /*6b60*/  IADD3 R10, P2, PT, R9, UR4, RZ ;  /* 0x00000004090a7c10 */ /* 0x000fe4000ff5e0ff */
[----:B------:R-:W-:-:S02]  /*6b70*/  IADD3.X R19, PT, PT, R21, UR7, RZ, P0, !PT ;  /* 0x0000000715137c10 */ /* 0x000fc400087fe4ff */
[----:B------:R-:W-:Y:S02]  /*6b80*/  IADD3.X R21, PT, PT, R21, UR11, RZ, P1, !PT ;  /* 0x0000000b15157c10 */ /* 0x000fe40008ffe4ff */
[----:B------:R-:W-:Y:S02]  /*6b90*/  IADD3.X R11, PT, PT, R11, UR5, RZ, P2, !PT ;  /* 0x000000050b0b7c10 */ /* 0x000fe400097fe4ff */
[C---:B-1----:R-:W-:Y:S02]  /*6ba0*/  IADD3 R14, P0, PT, R10.reuse, R5, RZ ;  /* 0x000000050a0e7210 */ /* 0x042fe40007f1e0ff */
        /* <DEDUP_REMOVED lines=55> */
.L_x_747:
        /* <DEDUP_REMOVED lines=14> */
.L_x_3418:


//--------------------- .text._Z35group_norm_nhwc_bwd_one_pass_kernelI11Fp16IOFp32WLi512ELi28ELi448EEv26Group_norm_nhwc_bwd_params --------------------------
	.section	.text._Z35group_norm_nhwc_bwd_one_pass_kernelI11Fp16IOFp32WLi512ELi28ELi448EEv26Group_norm_nhwc_bwd_params,"ax",@progbits
	.align	128
        .global         _Z35group_norm_nhwc_bwd_one_pass_kernelI11Fp16IOFp32WLi512ELi28ELi448EEv26Group_norm_nhwc_bwd_params
        .type           _Z35group_norm_nhwc_bwd_one_pass_kernelI11Fp16IOFp32WLi512ELi28ELi448EEv26Group_norm_nhwc_bwd_params,@function
        .size           _Z35group_norm_nhwc_bwd_one_pass_kernelI11Fp16IOFp32WLi512ELi28ELi448EEv26Group_norm_nhwc_bwd_params,(.L_x_3419 - _Z35group_norm_nhwc_bwd_one_pass_kernelI11Fp16IOFp32WLi512ELi28ELi448EEv26Group_norm_nhwc_bwd_params)
        .other          _Z35group_norm_nhwc_bwd_one_pass_kernelI11Fp16IOFp32WLi512ELi28ELi448EEv26Group_norm_nhwc_bwd_params,@"STO_CUDA_ENTRY STV_DEFAULT"
_Z35group_norm_nhwc_bwd_one_pass_kernelI11Fp16IOFp32WLi512ELi28ELi448EEv26Group_norm_nhwc_bwd_params:
.text._Z35group_norm_nhwc_bwd_one_pass_kernelI11Fp16IOFp32WLi512ELi28ELi448EEv26Group_norm_nhwc_bwd_params:
        /* <DEDUP_REMOVED lines=9> */
[----:B------:R-:W-:Y:S01]  /*0090*/  UMOV UR4, URZ ;  /* 0x000000ff00047c82 */ /* 0x000fe20008000000 */
        /* <DEDUP_REMOVED lines=11> */
.L_x_815:
[----:B------:R-:W1:Y:S01]  /*0150*/  LDC R8, c[0x0][0x410] ;  /* 0x00010400ff087b82 */ /* 0x000e620000000800 */
[----:B0-----:R-:W-:Y:S01]  /*0160*/  HFMA2 R2, -RZ, RZ, 0, 0 ;  /* 0x00000000ff027431 */ /* 0x001fe200000001ff */
[----:B------:R-:W-:Y:S01]  /*0170*/  IABS R7, UR6 ;  /* 0x0000000600077c13 */ /* 0x000fe20008000000 */
[----:B------:R-:W2:Y:S01]  /*0180*/  LDCU UR5, c[0x0][0x41c] ;  /* 0x00008380ff0577ac */ /* 0x000ea20008000800 */
[----:B------:R-:W-:Y:S02]  /*0190*/  ISETP.LE.AND P1, PT, RZ, UR6, PT ;  /* 0x00000006ff007c0c */ /* 0x000fe4000bf23270 */
[----:B------:R-:W-:Y:S01]  /*01a0*/  CS2R R48, SRZ ;  /* 0x0000000000307805 */ /* 0x000fe2000001ff00 */
[----:B------:R-:W3:Y:S01]  /*01b0*/  LDCU.128 UR12, c[0x0][0x400] ;  /* 0x00008000ff0c77ac */ /* 0x000ee20008000c00 */
[----:B------:R-:W-:Y:S02]  /*01c0*/  CS2R R46, SRZ ;  /* 0x00000000002e7805 */ /* 0x000fe4000001ff00 */
[----:B------:R-:W-:-:S02]  /*01d0*/  CS2R R44, SRZ ;  /* 0x00000000002c7805 */ /* 0x000fc4000001ff00 */
[----:B------:R-:W-:Y:S02]  /*01e0*/  CS2R R42, SRZ ;  /* 0x00000000002a7805 */ /* 0x000fe4000001ff00 */
[----:B------:R-:W-:Y:S02]  /*01f0*/  CS2R R40, SRZ ;  /* 0x0000000000287805 */ /* 0x000fe4000001ff00 */
[----:B------:R-:W-:Y:S02]  /*0200*/  CS2R R38, SRZ ;  /* 0x0000000000267805 */ /* 0x000fe4000001ff00 */
[----:B------:R-:W-:Y:S02]  /*0210*/  CS2R R36, SRZ ;  /* 0x0000000000247805 */ /* 0x000fe4000001ff00 */
[----:B------:R-:W-:Y:S02]  /*0220*/  CS2R R34, SRZ ;  /* 0x0000000000227805 */ /* 0x000fe4000001ff00 */
[----:B------:R-:W-:Y:S01]  /*0230*/  CS2R R32, SRZ ;  /* 0x0000000000207805 */ /* 0x000fe2000001ff00 */
[----:B------:R-:W4:Y:S01]  /*0240*/  LDCU.64 UR8, c[0x0][0x3b8] ;  /* 0x00007700ff0877ac */ /* 0x000f220008000a00 */
[----:B------:R-:W0:Y:S01]  /*0250*/  LDCU.U8 UR7, c[0x0][0x414] ;  /* 0x00008280ff0777ac */ /* 0x000e220008000000 */
[----:B-1----:R-:W-:-:S04]  /*0260*/  IABS R6, R8 ;  /* 0x0000000800067213 */ /* 0x002fc80000000000 */
[----:B------:R-:W1:Y:S08]  /*0270*/  I2F.RP R4, R6 ;  /* 0x0000000600047306 */ /* 0x000e700000209400 */
[----:B-1----:R-:W1:Y:S02]  /*0280*/  MUFU.RCP R4, R4 ;  /* 0x0000000400047308 */ /* 0x002e640000001000 */
[----:B-1----:R-:W-:-:S06]  /*0290*/  IADD3 R3, PT, PT, R4, 0xffffffe, RZ ;  /* 0x0ffffffe04037810 */ /* 0x002fcc0007ffe0ff */
[----:B------:R-:W1:Y:S02]  /*02a0*/  F2I.FTZ.U32.TRUNC.NTZ R3, R3 ;  /* 0x0000000300037305 */ /* 0x000e64000021f000 */
[----:B-1----:R-:W-:-:S05]  /*02b0*/  IADD3 R5, PT, PT, RZ, -R3, RZ ;  /* 0x80000003ff057210 */ /* 0x002fca0007ffe0ff */
[----:B------:R-:W-:-:S04]  /*02c0*/  IMAD R5, R5, R6, RZ ;  /* 0x0000000605057224 */ /* 0x000fc800078e02ff */
[----:B------:R-:W-:Y:S02]  /*02d0*/  IMAD.HI.U32 R5, R3, R5, R2 ;  /* 0x0000000503057227 */ /* 0x000fe400078e0002 */
[----:B------:R-:W2:Y:S04]  /*02e0*/  S2R R2, SR_CTAID.X ;  /* 0x0000000000027919 */ /* 0x000ea80000002500 */
[----:B------:R-:W-:-:S05]  /*02f0*/  IMAD.HI.U32 R5, R5, R7, RZ ;  /* 0x0000000705057227 */ /* 0x000fca00078e00ff */
[----:B------:R-:W-:-:S05]  /*0300*/  IADD3 R4, PT, PT, -R5, RZ, RZ ;  /* 0x000000ff05047210 */ /* 0x000fca0007ffe1ff */
[----:B------:R-:W-:Y:S01]  /*0310*/  IMAD R3, R6, R4, R7 ;  /* 0x0000000406037224 */ /* 0x000fe200078e0207 */
[----:B------:R-:W-:-:S04]  /*0320*/  LOP3.LUT R7, R8, UR6, RZ, 0x3c, !PT ;  /* 0x0000000608077c12 */ /* 0x000fc8000f8e3cff */
[----:B------:R-:W-:Y:S02]  /*0330*/  ISETP.GT.U32.AND P4, PT, R6, R3, PT ;  /* 0x000000030600720c */ /* 0x000fe40003f84070 */
[----:B------:R-:W-:Y:S01]  /*0340*/  ISETP.GE.AND P2, PT, R7, RZ, PT ;  /* 0x000000ff0700720c */ /* 0x000fe20003f46270 */
[----:B--2---:R-:W-:-:S10]  /*0350*/  IMAD R19, R2, UR5, R51 ;  /* 0x0000000502137c24 */ /* 0x004fd4000f8e0233 */
[-C--:B------:R-:W-:Y:S02]  /*0360*/  @!P4 IADD3 R3, PT, PT, R3, -R6.reuse, RZ ;  /* 0x800000060303c210 */ /* 0x080fe40007ffe0ff */
[----:B------:R-:W-:Y:S02]  /*0370*/  @!P4 IADD3 R5, PT, PT, R5, 0x1, RZ ;  /* 0x000000010505c810 */ /* 0x000fe40007ffe0ff */
[----:B---3--:R-:W-:Y:S02]  /*0380*/  ISETP.GE.U32.AND P3, PT, R19, UR12, PT ;  /* 0x0000000c13007c0c */ /* 0x008fe4000bf66070 */
[----:B------:R-:W-:Y:S02]  /*0390*/  SHF.R.S32.HI R9, RZ, 0x1f, R19 ;  /* 0x0000001fff097819 */ /* 0x000fe40000011413 */
[----:B------:R-:W-:Y:S02]  /*03a0*/  ISETP.GE.U32.AND P0, PT, R3, R6, PT ;  /* 0x000000060300720c */ /* 0x000fe40003f06070 */
[----:B------:R-:W-:-:S02]  /*03b0*/  ISETP.GE.AND.EX P3, PT, R9, UR13, PT, P3 ;  /* 0x0000000d09007c0c */ /* 0x000fc4000bf66330 */
[-C--:B------:R-:W-:Y:S02]  /*03c0*/  ISETP.GT.U32.AND P5, PT, R6, R3.reuse, PT ;  /* 0x000000030600720c */ /* 0x080fe40003fa4070 */
[----:B------:R-:W-:Y:S02]  /*03d0*/  IADD3 R4, PT, PT, R3, -R6, RZ ;  /* 0x8000000603047210 */ /* 0x000fe40007ffe0ff */
[----:B------:R-:W-:Y:S02]  /*03e0*/  ISETP.NE.AND P4, PT, R8, RZ, PT ;  /* 0x000000ff0800720c */ /* 0x000fe40003f85270 */
[----:B------:R-:W-:Y:S02]  /*03f0*/  SEL R3, R4, R3, !P5 ;  /* 0x0000000304037207 */ /* 0x000fe40006800000 */
[----:B------:R-:W-:Y:S02]  /*0400*/  LOP3.LUT R4, RZ, R8, RZ, 0x33, !PT ;  /* 0x00000008ff047212 */ /* 0x000fe400078e33ff */
[----:B------:R-:W-:Y:S01]  /*0410*/  @!P1 IADD3 R3, PT, PT, -R3, RZ, RZ ;  /* 0x000000ff03039210 */ /* 0x000fe20007ffe1ff */
[----:B------:R-:W1:Y:S01]  /*0420*/  @!P3 LDC.64 R14, c[0x0][0x3f8] ;  /* 0x0000fe00ff0ebb82 */ /* 0x000e620000000a00 */
[----:B------:R-:W-:-:S02]  /*0430*/  IADD3 R13, PT, PT, R19, 0x20, RZ ;  /* 0x00000020130d7810 */ /* 0x000fc40007ffe0ff */
[----:B------:R-:W-:Y:S02]  /*0440*/  @P0 IADD3 R5, PT, PT, R5, 0x1, RZ ;  /* 0x0000000105050810 */ /* 0x000fe40007ffe0ff */
[----:B------:R-:W-:Y:S02]  /*0450*/  SEL R63, R4, R3, !P4 ;  /* 0x00000003043f7207 */ /* 0x000fe40006000000 */
[----:B------:R-:W-:Y:S01]  /*0460*/  ISETP.GE.U32.AND P0, PT, R13, UR12, PT ;  /* 0x0000000c0d007c0c */ /* 0x000fe2000bf06070 */
[----:B------:R-:W2:Y:S01]  /*0470*/  @!P3 LDC.64 R20, c[0x0][0x3a0] ;  /* 0x0000e800ff14bb82 */ /* 0x000ea20000000a00 */
[----:B------:R-:W-:Y:S01]  /*0480*/  SHF.R.S32.HI R11, RZ, 0x1f, R13 ;  /* 0x0000001fff0b7819 */ /* 0x000fe2000001140d */
[----:B------:R-:W-:Y:S01]  /*0490*/  IMAD R3, R63, 0x1c, RZ ;  /* 0x0000001c3f037824 */ /* 0x000fe200078e02ff */
[----:B------:R-:W-:Y:S02]  /*04a0*/  @!P2 IADD3 R5, PT, PT, -R5, RZ, RZ ;  /* 0x000000ff0505a210 */ /* 0x000fe40007ffe1ff */
[----:B------:R-:W-:-:S02]  /*04b0*/  ISETP.GE.AND.EX P0, PT, R11, UR13, PT, P0 ;  /* 0x0000000d0b007c0c */ /* 0x000fc4000bf06300 */
[----:B------:R-:W-:Y:S01]  /*04c0*/  SEL R5, R4, R5, !P4 ;  /* 0x0000000504057207 */ /* 0x000fe20006000000 */
[----:B------:R-:W3:Y:S01]  /*04d0*/  @!P3 LDC.64 R26, c[0x0][0x398] ;  /* 0x0000e600ff1abb82 */ /* 0x000ee20000000a00 */
[C---:B------:R-:W-:Y:S02]  /*04e0*/  IADD3 R64, P1, PT, R3.reuse, R54, RZ ;  /* 0x0000003603407210 */ /* 0x040fe40007f3e0ff */
[----:B------:R-:W-:Y:S02]  /*04f0*/  SHF.R.S32.HI R4, RZ, 0x1f, R5 ;  /* 0x0000001fff047819 */ /* 0x000fe40000011405 */
[----:B------:R-:W-:Y:S02]  /*0500*/  LEA.HI.X.SX32 R65, R3, RZ, 0x1, P1 ;  /* 0x000000ff03417211 */ /* 0x000fe400008f0eff */
[----:B------:R-:W-:Y:S01]  /*0510*/  IADD3 R17, PT, PT, R19, 0x40, RZ ;  /* 0x0000004013117810 */ /* 0x000fe20007ffe0ff */
[----:B------:R-:W-:Y:S02]  /*0520*/  IMAD R4, R4, UR14, RZ ;  /* 0x0000000e04047c24 */ /* 0x000fe4000f8e02ff */
[----:B------:R-:W4:Y:S01]  /*0530*/  @!P0 LDC.64 R6, c[0x0][0x3f8] ;  /* 0x0000fe00ff068b82 */ /* 0x000f220000000a00 */
[----:B------:R-:W-:Y:S01]  /*0540*/  IMAD.WIDE.U32 R64, R5, UR14, R64 ;  /* 0x0000000e05407c25 */ /* 0x000fe2000f8e0040 */
[----:B------:R-:W-:-:S02]  /*0550*/  ISETP.GE.U32.AND P1, PT, R17, UR12, PT ;  /* 0x0000000c11007c0c */ /* 0x000fc4000bf26070 */
[----:B------:R-:W-:Y:S01]  /*0560*/  SHF.R.S32.HI R25, RZ, 0x1f, R17 ;  /* 0x0000001fff197819 */ /* 0x000fe20000011411 */
[----:B------:R-:W-:Y:S01]  /*0570*/  IMAD R67, R5, UR15, R4 ;  /* 0x0000000f05437c24 */ /* 0x000fe2000f8e0204 */
[----:B------:R-:W-:Y:S01]  /*0580*/  @!P3 MOV R66, R64 ;  /* 0x000000400042b202 */ /* 0x000fe20000000f00 */
[-C--:B-1----:R-:W-:Y:S01]  /*0590*/  @!P3 IMAD R4, R9, R14.reuse, RZ ;  /* 0x0000000e0904b224 */ /* 0x082fe200078e02ff */
[----:B------:R-:W-:Y:S02]  /*05a0*/  ISETP.GE.AND.EX P1, PT, R25, UR13, PT, P1 ;  /* 0x0000000d19007c0c */ /* 0x000fe4000bf26310 */
[----:B------:R-:W-:Y:S01]  /*05b0*/  IADD3 R67, PT, PT, R65, R67, RZ ;  /* 0x0000004341437210 */ /* 0x000fe20007ffe0ff */
[C---:B------:R-:W-:Y:S02]  /*05c0*/  @!P3 IMAD R3, R19.reuse, R15, R4 ;  /* 0x0000000f1303b224 */ /* 0x040fe400078e0204 */
[----:B------:R-:W-:Y:S02]  /*05d0*/  @!P3 IMAD.WIDE.U32 R4, R19, R14, R66 ;  /* 0x0000000e1304b225 */ /* 0x000fe400078e0042 */
[----:B------:R-:W1:Y:S03]  /*05e0*/  @!P0 LDC.64 R14, c[0x0][0x3a0] ;  /* 0x0000e800ff0e8b82 */ /* 0x000e660000000a00 */
[----:B------:R-:W-:-:S02]  /*05f0*/  @!P3 IADD3 R3, PT, PT, R5, R3, RZ ;  /* 0x000000030503b210 */ /* 0x000fc40007ffe0ff */
[C---:B------:R-:W-:Y:S02]  /*0600*/  @!P3 SHF.L.U32 R23, R4.reuse, 0x1, RZ ;  /* 0x000000010417b819 */ /* 0x040fe400000006ff */
[----:B------:R-:W-:Y:S01]  /*0610*/  @!P3 SHF.L.U64.HI R10, R4, 0x1, R3 ;  /* 0x00000001040ab819 */ /* 0x000fe20000010203 */
[----:B------:R-:W0:Y:S01]  /*0620*/  @!P1 LDC.64 R8, c[0x0][0x3f8] ;  /* 0x0000fe00ff089b82 */ /* 0x000e220000000a00 */
[----:B--2---:R-:W-:Y:S01]  /*0630*/  @!P3 IADD3 R20, P2, PT, R23, R20, RZ ;  /* 0x000000141714b210 */ /* 0x004fe20007f5e0ff */
[----:B----4-:R-:W-:Y:S01]  /*0640*/  @!P0 IMAD R12, R11, R6, RZ ;  /* 0x000000060b0c8224 */ /* 0x010fe200078e02ff */
[----:B---3--:R-:W-:Y:S02]  /*0650*/  @!P3 IADD3 R22, P4, PT, R23, R26, RZ ;  /* 0x0000001a1716b210 */ /* 0x008fe40007f9e0ff */
[----:B------:R-:W-:Y:S02]  /*0660*/  IADD3 R3, PT, PT, R19, 0x60, RZ ;  /* 0x0000006013037810 */ /* 0x000fe40007ffe0ff */
[C---:B------:R-:W-:Y:S01]  /*0670*/  @!P3 IADD3.X R21, PT, PT, R10.reuse, R21, RZ, P2, !PT ;  /* 0x000000150a15b210 */ /* 0x040fe200017fe4ff */
[----:B------:R-:W2:Y:S01]  /*0680*/  @!P0 LDC.64 R4, c[0x0][0x398] ;  /* 0x0000e600ff048b82 */ /* 0x000ea20000000a00 */
[----:B------:R-:W-:Y:S01]  /*0690*/  @!P3 IADD3.X R23, PT, PT, R10, R27, RZ, P4, !PT ;  /* 0x0000001b0a17b210 */ /* 0x000fe200027fe4ff */
[----:B------:R-:W-:Y:S01]  /*06a0*/  @!P0 IMAD R27, R13, R7, R12 ;  /* 0x000000070d1b8224 */ /* 0x000fe200078e020c */
[----:B------:R-:W-:Y:S01]  /*06b0*/  ISETP.GE.U32.AND P2, PT, R3, UR12, PT ;  /* 0x0000000c03007c0c */ /* 0x000fe2000bf46070 */
[----:B------:R3:W5:Y:S01]  /*06c0*/  @!P3 LDG.E R49, desc[UR10][R20.64] ;  /* 0x0000000a1431b981 */ /* 0x000762000c1e1900 */
[----:B------:R-:W-:-:S02]  /*06d0*/  SHF.R.S32.HI R29, RZ, 0x1f, R3 ;  /* 0x0000001fff1d7819 */ /* 0x000fc40000011403 */
[----:B------:R-:W-:Y:S01]  /*06e0*/  @!P0 MOV R10, R64 ;  /* 0x00000040000a8202 */ /* 0x000fe20000000f00 */
[----:B------:R-:W5:Y:S01]  /*06f0*/  @!P3 LDG.E R48, desc[UR10][R22.64] ;  /* 0x0000000a1630b981 */ /* 0x000f62000c1e1900 */
[----:B------:R-:W-:Y:S02]  /*0700*/  @!P0 MOV R11, R67 ;  /* 0x00000043000b8202 */ /* 0x000fe40000000f00 */
[----:B------:R-:W-:Y:S01]  /*0710*/  ISETP.GE.AND.EX P2, PT, R29, UR13, PT, P2 ;  /* 0x0000000d1d007c0c */ /* 0x000fe2000bf46320 */
[----:B------:R-:W-:Y:S02]  /*0720*/  @!P0 IMAD.WIDE.U32 R6, R13, R6, R10 ;  /* 0x000000060d068225 */ /* 0x000fe400078e000a */
[----:B------:R-:W4:Y:S03]  /*0730*/  @!P1 LDC.64 R12, c[0x0][0x3a0] ;  /* 0x0000e800ff0c9b82 */ /* 0x000f260000000a00 */
[----:B------:R-:W-:-:S02]  /*0740*/  @!P0 IADD3 R7, PT, PT, R7, R27, RZ ;  /* 0x0000001b07078210 */ /* 0x000fc40007ffe0ff */
[C---:B------:R-:W-:Y:S02]  /*0750*/  @!P0 SHF.L.U32 R27, R6.reuse, 0x1, RZ ;  /* 0x00000001061b8819 */ /* 0x040fe400000006ff */
[----:B------:R-:W-:Y:S01]  /*0760*/  @!P0 SHF.L.U64.HI R18, R6, 0x1, R7 ;  /* 0x0000000106128819 */ /* 0x000fe20000010207 */
[----:B0-----:R-:W-:Y:S01]  /*0770*/  @!P1 IMAD R16, R25, R8, RZ ;  /* 0x0000000819109224 */ /* 0x001fe200078e02ff */
[----:B------:R-:W0:Y:S01]  /*0780*/  @!P1 LDC.64 R6, c[0x0][0x398] ;  /* 0x0000e600ff069b82 */ /* 0x000e220000000a00 */
[----:B---3--:R-:W-:Y:S02]  /*0790*/  @!P1 MOV R20, R64 ;  /* 0x0000004000149202 */ /* 0x008fe40000000f00 */
[----:B------:R-:W-:Y:S01]  /*07a0*/  @!P1 MOV R21, R67 ;  /* 0x0000004300159202 */ /* 0x000fe20000000f00 */
[----:B------:R-:W-:-:S04]  /*07b0*/  @!P1 IMAD R25, R17, R9, R16 ;  /* 0x0000000911199224 */ /* 0x000fc800078e0210 */
[----:B------:R-:W3:Y:S01]  /*07c0*/  @!P2 LDC.64 R10, c[0x0][0x3f8] ;  /* 0x0000fe00ff0aab82 */ /* 0x000ee20000000a00 */
[----:B-1----:R-:W-:Y:S02]  /*07d0*/  @!P0 IADD3 R14, P3, PT, R27, R14, RZ ;  /* 0x0000000e1b0e8210 */ /* 0x002fe40007f7e0ff */
[----:B------:R-:W-:Y:S01]  /*07e0*/  IADD3 R16, PT, PT, R19, 0x80, RZ ;  /* 0x0000008013107810 */ /* 0x000fe20007ffe0ff */
[----:B------:R-:W-:Y:S01]  /*07f0*/  @!P1 IMAD.WIDE.U32 R8, R17, R8, R20 ;  /* 0x0000000811089225 */ /* 0x000fe200078e0014 */
[----:B------:R-:W-:Y:S02]  /*0800*/  @!P0 IADD3.X R15, PT, PT, R18, R15, RZ, P3, !PT ;  /* 0x0000000f120f8210 */ /* 0x000fe40001ffe4ff */
[----:B------:R-:W-:Y:S02]  /*0810*/  ISETP.GE.U32.AND P3, PT, R16, UR12, PT ;  /* 0x0000000c10007c0c */ /* 0x000fe4000bf66070 */
[----:B------:R-:W-:Y:S01]  /*0820*/  SHF.R.S32.HI R21, RZ, 0x1f, R16 ;  /* 0x0000001fff157819 */ /* 0x000fe20000011410 */
[----:B------:R1:W5:Y:S01]  /*0830*/  @!P0 LDG.E R47, desc[UR10][R14.64] ;  /* 0x0000000a0e2f8981 */ /* 0x000362000c1e1900 */
[----:B--2---:R-:W-:-:S02]  /*0840*/  @!P0 IADD3 R26, P4, PT, R27, R4, RZ ;  /* 0x000000041b1a8210 */ /* 0x004fc40007f9e0ff */
[----:B------:R-:W-:Y:S02]  /*0850*/  ISETP.GE.AND.EX P3, PT, R21, UR13, PT, P3 ;  /* 0x0000000d15007c0c */ /* 0x000fe4000bf66330 */
[----:B------:R-:W-:Y:S02]  /*0860*/  @!P0 IADD3.X R27, PT, PT, R18, R5, RZ, P4, !PT ;  /* 0x00000005121b8210 */ /* 0x000fe400027fe4ff */
[----:B------:R-:W-:Y:S02]  /*0870*/  @!P1 IADD3 R9, PT, PT, R9, R25, RZ ;  /* 0x0000001909099210 */ /* 0x000fe40007ffe0ff */
[C---:B------:R-:W-:Y:S01]  /*0880*/  @!P1 SHF.L.U32 R5, R8.reuse, 0x1, RZ ;  /* 0x0000000108059819 */ /* 0x040fe200000006ff */
[----:B------:R2:W5:Y:S01]  /*0890*/  @!P0 LDG.E R46, desc[UR10][R26.64] ;  /* 0x0000000a1a2e8981 */ /* 0x000562000c1e1900 */
[----:B------:R-:W-:Y:S01]  /*08a0*/  @!P1 SHF.L.U64.HI R18, R8, 0x1, R9 ;  /* 0x0000000108129819 */ /* 0x000fe20000010209 */
[----:B-1----:R-:W1:Y:S01]  /*08b0*/  @!P2 LDC.64 R14, c[0x0][0x3a0] ;  /* 0x0000e800ff0eab82 */ /* 0x002e620000000a00 */
[----:B----4-:R-:W-:-:S02]  /*08c0*/  @!P1 IADD3 R22, P4, PT, R5, R12, RZ ;  /* 0x0000000c05169210 */ /* 0x010fc40007f9e0ff */
[----:B------:R-:W-:Y:S02]  /*08d0*/  IADD3 R17, PT, PT, R19, 0xa0, RZ ;  /* 0x000000a013117810 */ /* 0x000fe40007ffe0ff */
[----:B0-----:R-:W-:Y:S01]  /*08e0*/  @!P1 IADD3 R28, P5, PT, R5, R6, RZ ;  /* 0x00000006051c9210 */ /* 0x001fe20007fbe0ff */
[----:B---3--:R-:W-:Y:S01]  /*08f0*/  @!P2 IMAD R6, R29, R10, RZ ;  /* 0x0000000a1d06a224 */ /* 0x008fe200078e02ff */
[----:B------:R-:W-:Y:S01]  /*0900*/  ISETP.GE.U32.AND P0, PT, R17, UR12, PT ;  /* 0x0000000c11007c0c */ /* 0x000fe2000bf06070 */
[----:B------:R-:W0:Y:S01]  /*0910*/  @!P2 LDC.64 R8, c[0x0][0x398] ;  /* 0x0000e600ff08ab82 */ /* 0x000e220000000a00 */
[----:B------:R-:W-:Y:S02]  /*0920*/  SHF.R.S32.HI R25, RZ, 0x1f, R17 ;  /* 0x0000001fff197819 */ /* 0x000fe40000011411 */
[----:B------:R-:W-:Y:S02]  /*0930*/  @!P1 IADD3.X R23, PT, PT, R18, R13, RZ, P4, !PT ;  /* 0x0000000d12179210 */ /* 0x000fe400027fe4ff */
[----:B------:R-:W-:-:S02]  /*0940*/  @!P2 MOV R12, R64 ;  /* 0x00000040000ca202 */ /* 0x000fc40000000f00 */
[----:B------:R-:W-:Y:S01]  /*0950*/  @!P2 MOV R13, R67 ;  /* 0x00000043000da202 */ /* 0x000fe20000000f00 */
[----:B------:R-:W3:Y:S01]  /*0960*/  @!P3 LDC.64 R4, c[0x0][0x3f8] ;  /* 0x0000fe00ff04bb82 */ /* 0x000ee20000000a00 */
[----:B------:R-:W-:Y:S01]  /*0970*/  ISETP.GE.AND.EX P0, PT, R25, UR13, PT, P0 ;  /* 0x0000000d19007c0c */ /* 0x000fe2000bf06300 */
[C---:B--2---:R-:W-:Y:S01]  /*0980*/  @!P2 IMAD R27, R3.reuse, R11, R6 ;  /* 0x0000000b031ba224 */ /* 0x044fe200078e0206 */
[----:B------:R-:W-:Y:S01]  /*0990*/  @!P1 IADD3.X R29, PT, PT, R18, R7, RZ, P5, !PT ;  /* 0x00000007121d9210 */ /* 0x000fe20002ffe4ff */
[----:B------:R-:W-:Y:S01]  /*09a0*/  @!P2 IMAD.WIDE.U32 R10, R3, R10, R12 ;  /* 0x0000000a030aa225 */ /* 0x000fe200078e000c */
[----:B------:R2:W5:Y:S03]  /*09b0*/  @!P1 LDG.E R45, desc[UR10][R22.64] ;  /* 0x0000000a162d9981 */ /* 0x000566000c1e1900 */
[----:B------:R-:W4:Y:S01]  /*09c0*/  @!P3 LDC.64 R6, c[0x0][0x398] ;  /* 0x0000e600ff06bb82 */ /* 0x000f220000000a00 */
[----:B------:R-:W-:Y:S01]  /*09d0*/  @!P2 IADD3 R3, PT, PT, R11, R27, RZ ;  /* 0x0000001b0b03a210 */ /* 0x000fe20007ffe0ff */
[----:B------:R3:W5:Y:S03]  /*09e0*/  @!P1 LDG.E R44, desc[UR10][R28.64] ;  /* 0x0000000a1c2c9981 */ /* 0x000766000c1e1900 */
[----:B------:R-:W-:-:S02]  /*09f0*/  @!P2 SHF.L.U64.HI R18, R10, 0x1, R3 ;  /* 0x000000010a12a819 */ /* 0x000fc40000010203 */
[----:B------:R-:W-:Y:S01]  /*0a00*/  IADD3 R3, PT, PT, R19, 0xc0, RZ ;  /* 0x000000c013037810 */ /* 0x000fe20007ffe0ff */
[----:B------:R-:W4:Y:S01]  /*0a10*/  @!P0 LDC.64 R12, c[0x0][0x3f8] ;  /* 0x0000fe00ff0c8b82 */ /* 0x000f220000000a00 */
[----:B------:R-:W-:Y:S02]  /*0a20*/  @!P2 SHF.L.U32 R27, R10, 0x1, RZ ;  /* 0x000000010a1ba819 */ /* 0x000fe400000006ff */
[----:B------:R-:W-:Y:S02]  /*0a30*/  ISETP.GE.U32.AND P1, PT, R3, UR12, PT ;  /* 0x0000000c03007c0c */ /* 0x000fe4000bf26070 */
[----:B--2---:R-:W-:-:S03]  /*0a40*/  SHF.R.S32.HI R23, RZ, 0x1f, R3 ;  /* 0x0000001fff177819 */ /* 0x004fc60000011403 */
[----:B------:R-:W2:Y:S01]  /*0a50*/  @!P3 LDC.64 R10, c[0x0][0x3a0] ;  /* 0x0000e800ff0abb82 */ /* 0x000ea20000000a00 */
[----:B------:R-:W-:Y:S02]  /*0a60*/  ISETP.GE.AND.EX P1, PT, R23, UR13, PT, P1 ;  /* 0x0000000d17007c0c */ /* 0x000fe4000bf26310 */
[C---:B-1----:R-:W-:Y:S02]  /*0a70*/  @!P2 IADD3 R14, P4, PT, R27.reuse, R14, RZ ;  /* 0x0000000e1b0ea210 */ /* 0x042fe40007f9e0ff */
[----:B0-----:R-:W-:Y:S01]  /*0a80*/  @!P2 IADD3 R20, P5, PT, R27, R8, RZ ;  /* 0x000000081b14a210 */ /* 0x001fe20007fbe0ff */
[----:B---3--:R-:W-:Y:S01]  /*0a90*/  @!P3 IMAD R8, R21, R4, RZ ;  /* 0x000000041508b224 */ /* 0x008fe200078e02ff */
[----:B------:R-:W-:Y:S02]  /*0aa0*/  @!P3 MOV R26, R64 ;  /* 0x00000040001ab202 */ /* 0x000fe40000000f00 */
[----:B------:R-:W-:Y:S01]  /*0ab0*/  @!P3 MOV R27, R67 ;  /* 0x00000043001bb202 */ /* 0x000fe20000000f00 */
[----:B------:R-:W-:-:S02]  /*0ac0*/  @!P3 IMAD R5, R16, R5, R8 ;  /* 0x000000051005b224 */ /* 0x000fc400078e0208 */
[----:B------:R-:W-:Y:S01]  /*0ad0*/  @!P3 IMAD.WIDE.U32 R26, R16, R4, R26 ;  /* 0x00000004101ab225 */ /* 0x000fe200078e001a */
[C---:B------:R-:W-:Y:S02]  /*0ae0*/  @!P2 IADD3.X R15, PT, PT, R18.reuse, R15, RZ, P4, !PT ;  /* 0x0000000f120fa210 */ /* 0x040fe400027fe4ff */
[----:B------:R-:W-:Y:S02]  /*0af0*/  @!P2 IADD3.X R21, PT, PT, R18, R9, RZ, P5, !PT ;  /* 0x000000091215a210 */ /* 0x000fe40002ffe4ff */
[----:B------:R-:W-:Y:S01]  /*0b00*/  @!P3 IADD3 R29, PT, PT, R27, R5, RZ ;  /* 0x000000051b1db210 */ /* 0x000fe20007ffe0ff */
[----:B----4-:R-:W-:Y:S01]  /*0b10*/  @!P0 IMAD R18, R25, R12, RZ ;  /* 0x0000000c19128224 */ /* 0x010fe200078e02ff */
[----:B------:R-:W0:Y:S01]  /*0b20*/  @!P1 LDC.64 R4, c[0x0][0x3f8] ;  /* 0x0000fe00ff049b82 */ /* 0x000e220000000a00 */
[C---:B------:R-:W-:Y:S01]  /*0b30*/  @!P3 SHF.L.U32 R27, R26.reuse, 0x1, RZ ;  /* 0x000000011a1bb819 */ /* 0x040fe200000006ff */
[----:B------:R1:W5:Y:S01]  /*0b40*/  @!P2 LDG.E R43, desc[UR10][R14.64] ;  /* 0x0000000a0e2ba981 */ /* 0x000362000c1e1900 */
[----:B------:R-:W-:-:S02]  /*0b50*/  @!P3 SHF.L.U64.HI R26, R26, 0x1, R29 ;  /* 0x000000011a1ab819 */ /* 0x000fc4000001021d */
[C---:B------:R-:W-:Y:S01]  /*0b60*/  @!P3 IADD3 R16, P4, PT, R27.reuse, R6, RZ ;  /* 0x000000061b10b210 */ /* 0x040fe20007f9e0ff */
[----:B------:R3:W5:Y:S01]  /*0b70*/  @!P2 LDG.E R42, desc[UR10][R20.64] ;  /* 0x0000000a142aa981 */ /* 0x000762000c1e1900 */
[----:B--2---:R-:W-:Y:S01]  /*0b80*/  @!P3 IADD3 R24, P2, PT, R27, R10, RZ ;  /* 0x0000000a1b18b210 */ /* 0x004fe20007f5e0ff */
[----:B------:R-:W-:Y:S01]  /*0b90*/  @!P0 IMAD R27, R17, R13, R18 ;  /* 0x0000000d111b8224 */ /* 0x000fe200078e0212 */
[----:B------:R-:W2:Y:S01]  /*0ba0*/  @!P0 LDC.64 R8, c[0x0][0x3a0] ;  /* 0x0000e800ff088b82 */ /* 0x000ea20000000a00 */
[----:B------:R-:W-:Y:S02]  /*0bb0*/  IADD3 R18, PT, PT, R19, 0xe0, RZ ;  /* 0x000000e013127810 */ /* 0x000fe40007ffe0ff */
[----:B-1----:R-:W-:Y:S02]  /*0bc0*/  @!P0 MOV R14, R64 ;  /* 0x00000040000e8202 */ /* 0x002fe40000000f00 */
[----:B------:R-:W-:Y:S02]  /*0bd0*/  @!P0 MOV R15, R67 ;  /* 0x00000043000f8202 */ /* 0x000fe40000000f00 */
[----:B------:R-:W-:-:S02]  /*0be0*/  @!P3 IADD3.X R25, PT, PT, R26, R11, RZ, P2, !PT ;  /* 0x0000000b1a19b210 */ /* 0x000fc400017fe4ff */
[----:B------:R-:W-:Y:S01]  /*0bf0*/  ISETP.GE.U32.AND P2, PT, R18, UR12, PT ;  /* 0x0000000c12007c0c */ /* 0x000fe2000bf46070 */
[----:B------:R-:W-:Y:S01]  /*0c00*/  @!P0 IMAD.WIDE.U32 R12, R17, R12, R14 ;  /* 0x0000000c110c8225 */ /* 0x000fe200078e000e */
[----:B---3--:R-:W-:Y:S01]  /*0c10*/  SHF.R.S32.HI R21, RZ, 0x1f, R18 ;  /* 0x0000001fff157819 */ /* 0x008fe20000011412 */
[----:B------:R-:W1:Y:S01]  /*0c20*/  @!P0 LDC.64 R14, c[0x0][0x398] ;  /* 0x0000e600ff0e8b82 */ /* 0x000e620000000a00 */
[----:B------:R3:W5:Y:S02]  /*0c30*/  @!P3 LDG.E R41, desc[UR10][R24.64] ;  /* 0x0000000a1829b981 */ /* 0x000764000c1e1900 */
[----:B------:R-:W-:Y:S02]  /*0c40*/  ISETP.GE.AND.EX P2, PT, R21, UR13, PT, P2 ;  /* 0x0000000d15007c0c */ /* 0x000fe4000bf46320 */
[----:B------:R-:W-:Y:S02]  /*0c50*/  @!P0 IADD3 R11, PT, PT, R13, R27, RZ ;  /* 0x0000001b0d0b8210 */ /* 0x000fe40007ffe0ff */
[----:B------:R-:W-:-:S02]  /*0c60*/  @!P0 SHF.L.U32 R27, R12, 0x1, RZ ;  /* 0x000000010c1b8819 */ /* 0x000fc400000006ff */
[----:B------:R-:W-:Y:S01]  /*0c70*/  @!P0 SHF.L.U64.HI R20, R12, 0x1, R11 ;  /* 0x000000010c148819 */ /* 0x000fe2000001020b */
[----:B0-----:R-:W-:Y:S01]  /*0c80*/  @!P1 IMAD R12, R23, R4, RZ ;  /* 0x00000004170c9224 */ /* 0x001fe200078e02ff */
[----:B------:R-:W-:Y:S01]  /*0c90*/  @!P3 IADD3.X R17, PT, PT, R26, R7, RZ, P4, !PT ;  /* 0x000000071a11b210 */ /* 0x000fe200027fe4ff */
[----:B------:R-:W0:Y:S02]  /*0ca0*/  @!P1 LDC.64 R10, c[0x0][0x398] ;  /* 0x0000e600ff0a9b82 */ /* 0x000e240000000a00 */
[----:B------:R-:W-:Y:S01]  /*0cb0*/  @!P1 IMAD R23, R3, R5, R12 ;  /* 0x0000000503179224 */ /* 0x000fe200078e020c */
[----:B--2---:R-:W-:Y:S01]  /*0cc0*/  @!P0 IADD3 R8, P4, PT, R27, R8, RZ ;  /* 0x000000081b088210 */ /* 0x004fe20007f9e0ff */
[----:B------:R2:W5:Y:S04]  /*0cd0*/  @!P3 LDG.E R40, desc[UR10][R16.64] ;  /* 0x0000000a1028b981 */ /* 0x000568000c1e1900 */
[----:B------:R-:W4:Y:S01]  /*0ce0*/  @!P1 LDC.64 R6, c[0x0][0x3a0] ;  /* 0x0000e800ff069b82 */ /* 0x000f220000000a00 */
[----:B---3--:R-:W-:-:S07]  /*0cf0*/  IADD3 R25, PT, PT, R19, 0x100, RZ ;  /* 0x0000010013197810 */ /* 0x008fce0007ffe0ff */
[----:B------:R-:W3:Y:S01]  /*0d00*/  @!P2 LDC.64 R12, c[0x0][0x3f8] ;  /* 0x0000fe00ff0cab82 */ /* 0x000ee20000000a00 */
[----:B------:R-:W-:Y:S02]  /*0d10*/  @!P0 IADD3.X R9, PT, PT, R20, R9, RZ, P4, !PT ;  /* 0x0000000914098210 */ /* 0x000fe400027fe4ff */
[----:B------:R-:W-:Y:S02]  /*0d20*/  ISETP.GE.U32.AND P4, PT, R25, UR12, PT ;  /* 0x0000000c19007c0c */ /* 0x000fe4000bf86070 */
[----:B------:R-:W-:Y:S01]  /*0d30*/  SHF.R.S32.HI R29, RZ, 0x1f, R25 ;  /* 0x0000001fff1d7819 */ /* 0x000fe20000011419 */
[----:B------:R1:W5:Y:S01]  /*0d40*/  @!P0 LDG.E R39, desc[UR10][R8.64] ;  /* 0x0000000a08278981 */ /* 0x000362000c1e1900 */
[----:B--2---:R-:W-:Y:S02]  /*0d50*/  @!P1 MOV R16, R64 ;  /* 0x0000004000109202 */ /* 0x004fe40000000f00 */
[----:B------:R-:W-:Y:S02]  /*0d60*/  @!P1 MOV R17, R67 ;  /* 0x0000004300119202 */ /* 0x000fe40000000f00 */
[----:B------:R-:W-:Y:S01]  /*0d70*/  ISETP.GE.AND.EX P4, PT, R29, UR13, PT, P4 ;  /* 0x0000000d1d007c0c */ /* 0x000fe2000bf86340 */
[----:B------:R-:W-:Y:S01]  /*0d80*/  @!P1 IMAD.WIDE.U32 R4, R3, R4, R16 ;  /* 0x0000000403049225 */ /* 0x000fe200078e0010 */
[----:B-1----:R-:W-:Y:S01]  /*0d90*/  @!P0 IADD3 R14, P3, PT, R27, R14, RZ ;  /* 0x0000000e1b0e8210 */ /* 0x002fe20007f7e0ff */
[----:B------:R-:W1:Y:S03]  /*0da0*/  @!P2 LDC.64 R8, c[0x0][0x3a0] ;  /* 0x0000e800ff08ab82 */ /* 0x000e660000000a00 */
[----:B------:R-:W-:-:S02]  /*0db0*/  @!P1 IADD3 R17, PT, PT, R5, R23, RZ ;  /* 0x0000001705119210 */ /* 0x000fc40007ffe0ff */
[----:B------:R-:W-:Y:S02]  /*0dc0*/  @!P1 SHF.L.U32 R5, R4, 0x1, RZ ;  /* 0x0000000104059819 */ /* 0x000fe400000006ff */
[----:B------:R-:W-:Y:S02]  /*0dd0*/  @!P0 IADD3.X R15, PT, PT, R20, R15, RZ, P3, !PT ;  /* 0x0000000f140f8210 */ /* 0x000fe40001ffe4ff */
[----:B------:R-:W-:Y:S02]  /*0de0*/  IADD3 R3, PT, PT, R19, 0x120, RZ ;  /* 0x0000012013037810 */ /* 0x000fe40007ffe0ff */
[----:B------:R-:W-:Y:S01]  /*0df0*/  @!P1 SHF.L.U64.HI R24, R4, 0x1, R17 ;  /* 0x0000000104189819 */ /* 0x000fe20000010211 */
[----:B------:R1:W5:Y:S01]  /*0e00*/  @!P0 LDG.E R38, desc[UR10][R14.64] ;  /* 0x0000000a0e268981 */ /* 0x000362000c1e1900 */
[----:B----4-:R-:W-:Y:S01]  /*0e10*/  @!P1 IADD3 R22, P6, PT, R5, R6, RZ ;  /* 0x0000000605169210 */ /* 0x010fe20007fde0ff */
[----:B---3--:R-:W-:Y:S01]  /*0e20*/  @!P2 IMAD R6, R21, R12, RZ ;  /* 0x0000000c1506a224 */ /* 0x008fe200078e02ff */
[----:B0-----:R-:W-:Y:S01]  /*0e30*/  @!P1 IADD3 R20, P5, PT, R5, R10, RZ ;  /* 0x0000000a05149210 */ /* 0x001fe20007fbe0ff */
[----:B------:R-:W0:Y:S01]  /*0e40*/  @!P2 LDC.64 R16, c[0x0][0x398] ;  /* 0x0000e600ff10ab82 */ /* 0x000e220000000a00 */
[----:B------:R-:W-:-:S02]  /*0e50*/  ISETP.GE.U32.AND P3, PT, R3, UR12, PT ;  /* 0x0000000c03007c0c */ /* 0x000fc4000bf66070 */
[----:B------:R-:W-:Y:S02]  /*0e60*/  SHF.R.S32.HI R27, RZ, 0x1f, R3 ;  /* 0x0000001fff1b7819 */ /* 0x000fe40000011403 */
[----:B------:R-:W-:-:S03]  /*0e70*/  @!P1 IADD3.X R21, PT, PT, R24, R11, RZ, P5, !PT ;  /* 0x0000000b18159210 */ /* 0x000fc60002ffe4ff */
[----:B------:R-:W2:Y:S01]  /*0e80*/  @!P4 LDC.64 R4, c[0x0][0x3f8] ;  /* 0x0000fe00ff04cb82 */ /* 0x000ea20000000a00 */
[----:B------:R-:W-:Y:S01]  /*0e90*/  @!P1 IADD3.X R23, PT, PT, R24, R7, RZ, P6, !PT ;  /* 0x0000000718179210 */ /* 0x000fe200037fe4ff */
[C---:B------:R-:W-:Y:S01]  /*0ea0*/  @!P2 IMAD R11, R18.reuse, R13, R6 ;  /* 0x0000000d120ba224 */ /* 0x040fe200078e0206 */
[----:B------:R-:W-:Y:S01]  /*0eb0*/  @!P2 MOV R6, R64 ;  /* 0x000000400006a202 */ /* 0x000fe20000000f00 */
[----:B------:R-:W5:Y:S01]  /*0ec0*/  @!P1 LDG.E R36, desc[UR10][R20.64] ;  /* 0x0000000a14249981 */ /* 0x000f62000c1e1900 */
[----:B------:R-:W-:Y:S02]  /*0ed0*/  @!P2 MOV R7, R67 ;  /* 0x000000430007a202 */ /* 0x000fe40000000f00 */
[----:B------:R-:W-:Y:S01]  /*0ee0*/  ISETP.GE.AND.EX P3, PT, R27, UR13, PT, P3 ;  /* 0x0000000d1b007c0c */ /* 0x000fe2000bf66330 */
[----:B------:R3:W5:Y:S01]  /*0ef0*/  @!P1 LDG.E R37, desc[UR10][R22.64] ;  /* 0x0000000a16259981 */ /* 0x000762000c1e1900 */
[----:B------:R-:W-:-:S05]  /*0f00*/  @!P2 IMAD.WIDE.U32 R12, R18, R12, R6 ;  /* 0x0000000c120ca225 */ /* 0x000fca00078e0006 */
[----:B------:R-:W-:Y:S02]  /*0f10*/  @!P2 IADD3 R11, PT, PT, R13, R11, RZ ;  /* 0x0000000b0d0ba210 */ /* 0x000fe40007ffe0ff */
[C---:B------:R-:W-:Y:S02]  /*0f20*/  @!P2 SHF.L.U32 R13, R12.reuse, 0x1, RZ ;  /* 0x000000010c0da819 */ /* 0x040fe400000006ff */
[----:B------:R-:W-:Y:S02]  /*0f30*/  @!P2 SHF.L.U64.HI R24, R12, 0x1, R11 ;  /* 0x000000010c18a819 */ /* 0x000fe4000001020b */
[----:B------:R-:W4:Y:S01]  /*0f40*/  @!P3 LDC.64 R6, c[0x0][0x3f8] ;  /* 0x0000fe00ff06bb82 */ /* 0x000f220000000a00 */
[----:B-1----:R-:W-:Y:S01]  /*0f50*/  @!P2 IADD3 R14, P0, PT, R13, R8, RZ ;  /* 0x000000080d0ea210 */ /* 0x002fe20007f1e0ff */
[----:B--2---:R-:W-:-:S06]  /*0f60*/  @!P4 IMAD R12, R29, R4, RZ ;  /* 0x000000041d0cc224 */ /* 0x004fcc00078e02ff */
[----:B------:R-:W1:Y:S01]  /*0f70*/  @!P4 LDC.64 R10, c[0x0][0x3a0] ;  /* 0x0000e800ff0acb82 */ /* 0x000e620000000a00 */
[----:B------:R-:W-:Y:S01]  /*0f80*/  @!P2 IADD3.X R15, PT, PT, R24, R9, RZ, P0, !PT ;  /* 0x00000009180fa210 */ /* 0x000fe200007fe4ff */
[----:B------:R-:W-:Y:S01]  /*0f90*/  @!P4 IMAD R5, R25, R5, R12 ;  /* 0x000000051905c224 */ /* 0x000fe200078e020c */
[----:B0-----:R-:W-:-:S05]  /*0fa0*/  @!P2 IADD3 R16, P1, PT, R13, R16, RZ ;  /* 0x000000100d10a210 */ /* 0x001fca0007f3e0ff */
[----:B------:R-:W0:Y:S01]  /*0fb0*/  @!P4 LDC.64 R8, c[0x0][0x398] ;  /* 0x0000e600ff08cb82 */ /* 0x000e220000000a00 */
[----:B------:R-:W-:Y:S01]  /*0fc0*/  @!P4 MOV R12, R64 ;  /* 0x00000040000cc202 */ /* 0x000fe20000000f00 */
[----:B------:R2:W5:Y:S01]  /*0fd0*/  @!P2 LDG.E R35, desc[UR10][R14.64] ;  /* 0x0000000a0e23a981 */ /* 0x000562000c1e1900 */
[----:B------:R-:W-:Y:S02]  /*0fe0*/  @!P4 MOV R13, R67 ;  /* 0x00000043000dc202 */ /* 0x000fe40000000f00 */
[----:B------:R-:W-:Y:S01]  /*0ff0*/  IADD3 R18, PT, PT, R19, 0x140, RZ ;  /* 0x0000014013127810 */ /* 0x000fe20007ffe0ff */
[----:B------:R-:W-:-:S03]  /*1000*/  @!P4 IMAD.WIDE.U32 R12, R25, R4, R12 ;  /* 0x00000004190cc225 */ /* 0x000fc600078e000c */
[----:B------:R-:W-:Y:S02]  /*1010*/  ISETP.GE.U32.AND P0, PT, R18, UR12, PT ;  /* 0x0000000c12007c0c */ /* 0x000fe4000bf06070 */
[----:B---3--:R-:W-:Y:S02]  /*1020*/  SHF.R.S32.HI R23, RZ, 0x1f, R18 ;  /* 0x0000001fff177819 */ /* 0x008fe40000011412 */
[----:B------:R-:W-:Y:S02]  /*1030*/  @!P4 IADD3 R13, PT, PT, R13, R5, RZ ;  /* 0x000000050d0dc210 */ /* 0x000fe40007ffe0ff */
[----:B------:R-:W3:Y:S01]  /*1040*/  @!P3 LDC.64 R4, c[0x0][0x3a0] ;  /* 0x0000e800ff04bb82 */ /* 0x000ee20000000a00 */
[----:B------:R-:W-:Y:S01]  /*1050*/  @!P4 SHF.L.U32 R25, R12, 0x1, RZ ;  /* 0x000000010c19c819 */ /* 0x000fe200000006ff */
[----:B----4-:R-:W-:Y:S01]  /*1060*/  @!P3 IMAD R20, R27, R6, RZ ;  /* 0x000000061b14b224 */ /* 0x010fe200078e02ff */
[----:B------:R-:W-:Y:S02]  /*1070*/  ISETP.GE.AND.EX P0, PT, R23, UR13, PT, P0 ;  /* 0x0000000d17007c0c */ /* 0x000fe4000bf06300 */
[----:B------:R-:W-:-:S02]  /*1080*/  @!P2 IADD3.X R17, PT, PT, R24, R17, RZ, P1, !PT ;  /* 0x000000111811a210 */ /* 0x000fc40000ffe4ff */
[----:B------:R-:W-:Y:S02]  /*1090*/  @!P4 SHF.L.U64.HI R22, R12, 0x1, R13 ;  /* 0x000000010c16c819 */ /* 0x000fe4000001020d */
[----:B-1----:R-:W-:Y:S01]  /*10a0*/  @!P4 IADD3 R10, P1, PT, R25, R10, RZ ;  /* 0x0000000a190ac210 */ /* 0x002fe20007f3e0ff */
[----:B------:R-:W-:Y:S01]  /*10b0*/  @!P3 IMAD R27, R3, R7, R20 ;  /* 0x00000007031bb224 */ /* 0x000fe200078e0214 */
[----:B------:R-:W-:Y:S01]  /*10c0*/  @!P3 MOV R20, R64 ;  /* 0x000000400014b202 */ /* 0x000fe20000000f00 */
[----:B------:R-:W1:Y:S01]  /*10d0*/  @!P3 LDC.64 R12, c[0x0][0x398] ;  /* 0x0000e600ff0cbb82 */ /* 0x000e620000000a00 */
[----:B------:R-:W-:Y:S01]  /*10e0*/  @!P3 MOV R21, R67 ;  /* 0x000000430015b202 */ /* 0x000fe20000000f00 */
[----:B------:R-:W5:Y:S01]  /*10f0*/  @!P2 LDG.E R34, desc[UR10][R16.64] ;  /* 0x0000000a1022a981 */ /* 0x000f62000c1e1900 */
[----:B------:R-:W-:Y:S02]  /*1100*/  @!P4 IADD3.X R11, PT, PT, R22, R11, RZ, P1, !PT ;  /* 0x0000000b160bc210 */ /* 0x000fe40000ffe4ff */
[----:B0-----:R-:W-:-:S02]  /*1110*/  @!P4 IADD3 R8, P1, PT, R25, R8, RZ ;  /* 0x000000081908c210 */ /* 0x001fc40007f3e0ff */
[----:B------:R-:W-:Y:S01]  /*1120*/  IADD3 R31, PT, PT, R19, 0x160, RZ ;  /* 0x00000160131f7810 */ /* 0x000fe20007ffe0ff */
[----:B------:R-:W-:Y:S01]  /*1130*/  @!P3 IMAD.WIDE.U32 R6, R3, R6, R20 ;  /* 0x000000060306b225 */ /* 0x000fe200078e0014 */
[----:B------:R-:W-:Y:S01]  /*1140*/  @!P4 IADD3.X R9, PT, PT, R22, R9, RZ, P1, !PT ;  /* 0x000000091609c210 */ /* 0x000fe20000ffe4ff */
[----:B--2---:R-:W0:Y:S01]  /*1150*/  @!P0 LDC.64 R14, c[0x0][0x3f8] ;  /* 0x0000fe00ff0e8b82 */ /* 0x004e220000000a00 */
[----:B------:R-:W-:Y:S01]  /*1160*/  ISETP.GE.U32.AND P1, PT, R31, UR12, PT ;  /* 0x0000000c1f007c0c */ /* 0x000fe2000bf26070 */
[----:B------:R2:W5:Y:S01]  /*1170*/  @!P4 LDG.E R33, desc[UR10][R10.64] ;  /* 0x0000000a0a21c981 */ /* 0x000562000c1e1900 */
[----:B------:R-:W-:Y:S02]  /*1180*/  SHF.R.S32.HI R21, RZ, 0x1f, R31 ;  /* 0x0000001fff157819 */ /* 0x000fe4000001141f */
[----:B------:R-:W-:Y:S01]  /*1190*/  @!P3 IADD3 R3, PT, PT, R7, R27, RZ ;  /* 0x0000001b0703b210 */ /* 0x000fe20007ffe0ff */
[----:B------:R4:W5:Y:S01]  /*11a0*/  @!P4 LDG.E R32, desc[UR10][R8.64] ;  /* 0x0000000a0820c981 */ /* 0x000962000c1e1900 */
[----:B------:R-:W-:-:S02]  /*11b0*/  ISETP.GE.AND.EX P1, PT, R21, UR13, PT, P1 ;  /* 0x0000000d15007c0c */ /* 0x000fc4000bf26310 */
[C---:B------:R-:W-:Y:S02]  /*11c0*/  @!P3 SHF.L.U32 R25, R6.reuse, 0x1, RZ ;  /* 0x000000010619b819 */ /* 0x040fe400000006ff */
[----:B------:R-:W-:Y:S01]  /*11d0*/  @!P3 SHF.L.U64.HI R20, R6, 0x1, R3 ;  /* 0x000000010614b819 */ /* 0x000fe20000010203 */
[----:B--2---:R-:W2:Y:S01]  /*11e0*/  @!P0 LDC.64 R10, c[0x0][0x3a0] ;  /* 0x0000e800ff0a8b82 */ /* 0x004ea20000000a00 */
[----:B---3--:R-:W-:Y:S01]  /*11f0*/  @!P3 IADD3 R6, P2, PT, R25, R4, RZ ;  /* 0x000000041906b210 */ /* 0x008fe20007f5e0ff */
[----:B------:R-:W-:-:S03]  /*1200*/  HFMA2 R3, -RZ, RZ, 0, 0 ;  /* 0x00000000ff037431 */ /* 0x000fc600000001ff */
[----:B------:R-:W-:-:S03]  /*1210*/  @!P3 IADD3.X R7, PT, PT, R20, R5, RZ, P2, !PT ;  /* 0x000000051407b210 */ /* 0x000fc600017fe4ff */
[----:B----4-:R-:W3:Y:S01]  /*1220*/  @!P1 LDC.64 R8, c[0x0][0x3f8] ;  /* 0x0000fe00ff089b82 */ /* 0x010ee20000000a00 */
[----:B-1----:R-:W-:Y:S01]  /*1230*/  @!P3 IADD3 R12, P2, PT, R25, R12, RZ ;  /* 0x0000000c190cb210 */ /* 0x002fe20007f5e0ff */
[----:B------:R1:W5:Y:S01]  /*1240*/  @!P3 LDG.E R3, desc[UR10][R6.64] ;  /* 0x0000000a0603b981 */ /* 0x000362000c1e1900 */
[----:B------:R-:W-:Y:S02]  /*1250*/  IADD3 R55, PT, PT, R19, 0x180, RZ ;  /* 0x0000018013377810 */ /* 0x000fe40007ffe0ff */
[----:B------:R-:W-:Y:S01]  /*1260*/  @!P3 IADD3.X R13, PT, PT, R20, R13, RZ, P2, !PT ;  /* 0x0000000d140db210 */ /* 0x000fe200017fe4ff */
[----:B0-----:R-:W-:Y:S01]  /*1270*/  @!P0 IMAD R23, R23, R14, RZ ;  /* 0x0000000e17178224 */ /* 0x001fe200078e02ff */
[----:B------:R-:W-:Y:S01]  /*1280*/  ISETP.GE.U32.AND P2, PT, R55, UR12, PT ;  /* 0x0000000c37007c0c */ /* 0x000fe2000bf46070 */
[----:B-1----:R-:W0:Y:S01]  /*1290*/  @!P0 LDC.64 R6, c[0x0][0x398] ;  /* 0x0000e600ff068b82 */ /* 0x002e220000000a00 */
[----:B------:R-:W-:Y:S02]  /*12a0*/  SHF.R.S32.HI R57, RZ, 0x1f, R55 ;  /* 0x0000001fff397819 */ /* 0x000fe40000011437 */
[----:B------:R-:W-:-:S02]  /*12b0*/  @!P0 MOV R4, R64 ;  /* 0x0000004000048202 */ /* 0x000fc40000000f00 */
[----:B------:R-:W-:Y:S01]  /*12c0*/  @!P0 MOV R5, R67 ;  /* 0x0000004300058202 */ /* 0x000fe20000000f00 */
[C---:B------:R-:W-:Y:S01]  /*12d0*/  @!P0 IMAD R23, R18.reuse, R15, R23 ;  /* 0x0000000f12178224 */ /* 0x040fe200078e0217 */
[----:B------:R-:W-:Y:S01]  /*12e0*/  ISETP.GE.AND.EX P2, PT, R57, UR13, PT, P2 ;  /* 0x0000000d39007c0c */ /* 0x000fe2000bf46320 */
[----:B------:R-:W-:Y:S01]  /*12f0*/  @!P0 IMAD.WIDE.U32 R14, R18, R14, R4 ;  /* 0x0000000e120e8225 */ /* 0x000fe200078e0004 */
[C---:B------:R-:W-:Y:S02]  /*1300*/  IADD3 R27, PT, PT, R19.reuse, 0x1a0, RZ ;  /* 0x000001a0131b7810 */ /* 0x040fe40007ffe0ff */
[----:B------:R-:W-:Y:S02]  /*1310*/  IADD3 R24, PT, PT, R19, 0x1c0, RZ ;  /* 0x000001c013187810 */ /* 0x000fe40007ffe0ff */
[----:B------:R-:W-:Y:S02]  /*1320*/  @!P0 IADD3 R15, PT, PT, R15, R23, RZ ;  /* 0x000000170f0f8210 */ /* 0x000fe40007ffe0ff */
[----:B------:R-:W-:-:S02]  /*1330*/  @!P0 SHF.L.U32 R5, R14, 0x1, RZ ;  /* 0x000000010e058819 */ /* 0x000fc400000006ff */
[----:B------:R-:W-:-:S03]  /*1340*/  IADD3 R22, PT, PT, R19, 0x1e0, RZ ;  /* 0x000001e013167810 */ /* 0x000fc60007ffe0ff */
[----:B------:R-:W1:Y:S01]  /*1350*/  @!P2 LDC.64 R16, c[0x0][0x3f8] ;  /* 0x0000fe00ff10ab82 */ /* 0x000e620000000a00 */
[----:B------:R-:W-:Y:S02]  /*1360*/  ISETP.GE.U32.AND P4, PT, R27, UR12, PT ;  /* 0x0000000c1b007c0c */ /* 0x000fe4000bf86070 */
[----:B------:R-:W-:Y:S01]  /*1370*/  SHF.R.S32.HI R29, RZ, 0x1f, R27 ;  /* 0x0000001fff1d7819 */ /* 0x000fe2000001141b */
[----:B------:R-:W-:Y:S01]  /*1380*/  HFMA2 R4, -RZ, RZ, 0, 0 ;  /* 0x00000000ff047431 */ /* 0x000fe200000001ff */
[----:B------:R-:W-:-:S03]  /*1390*/  @!P0 SHF.L.U64.HI R14, R14, 0x1, R15 ;  /* 0x000000010e0e8819 */ /* 0x000fc6000001020f */
[----:B------:R-:W4:Y:S01]  /*13a0*/  @!P1 LDC.64 R18, c[0x0][0x3a0] ;  /* 0x0000e800ff129b82 */ /* 0x000f220000000a00 */
[----:B--2---:R-:W-:Y:S01]  /*13b0*/  @!P0 IADD3 R52, P6, PT, R5, R10, RZ ;  /* 0x0000000a05348210 */ /* 0x004fe20007fde0ff */
[----:B---3--:R-:W-:Y:S01]  /*13c0*/  @!P1 IMAD R10, R21, R8, RZ ;  /* 0x00000008150a9224 */ /* 0x008fe200078e02ff */
[----:B------:R-:W-:Y:S01]  /*13d0*/  ISETP.GE.AND.EX P4, PT, R29, UR13, PT, P4 ;  /* 0x0000000d1d007c0c */ /* 0x000fe2000bf86340 */
[----:B------:R-:W-:Y:S01]  /*13e0*/  UIMAD.WIDE UR8, UR6, 0x8, UR8 ;  /* 0x00000008060878a5 */ /* 0x000fe2000f8e0208 */
[----:B------:R-:W-:Y:S01]  /*13f0*/  @!P1 MOV R20, R64 ;  /* 0x0000004000149202 */ /* 0x000fe20000000f00 */
[----:B------:R2:W5:Y:S01]  /*1400*/  @!P3 LDG.E R4, desc[UR10][R12.64] ;  /* 0x0000000a0c04b981 */ /* 0x000562000c1e1900 */
[----:B------:R-:W-:Y:S02]  /*1410*/  @!P1 MOV R21, R67 ;  /* 0x0000004300159202 */ /* 0x000fe40000000f00 */
[----:B------:R-:W-:Y:S02]  /*1420*/  @!P0 IADD3.X R53, PT, PT, R14, R11, RZ, P6, !PT ;  /* 0x0000000b0e358210 */ /* 0x000fe400037fe4ff */
[----:B0-----:R-:W-:Y:S01]  /*1430*/  @!P0 IADD3 R30, P6, PT, R5, R6, RZ ;  /* 0x00000006051e8210 */ /* 0x001fe20007fde0ff */
[----:B------:R-:W-:Y:S01]  /*1440*/  @!P1 IMAD.WIDE.U32 R20, R31, R8, R20 ;  /* 0x000000081f149225 */ /* 0x000fe200078e0014 */
[----:B------:R-:W-:-:S03]  /*1450*/  MOV R15, UR9 ;  /* 0x00000009000f7c02 */ /* 0x000fc60008000f00 */
[----:B--2---:R-:W-:Y:S01]  /*1460*/  @!P1 IMAD R13, R31, R9, R10 ;  /* 0x000000091f0d9224 */ /* 0x004fe200078e020a */
[----:B------:R-:W-:Y:S01]  /*1470*/  @!P0 IADD3.X R31, PT, PT, R14, R7, RZ, P6, !PT ;  /* 0x000000070e1f8210 */ /* 0x000fe200037fe4ff */
[----:B------:R-:W0:Y:S01]  /*1480*/  @!P1 LDC.64 R8, c[0x0][0x398] ;  /* 0x0000e600ff089b82 */ /* 0x000e220000000a00 */
[----:B------:R-:W-:Y:S02]  /*1490*/  MOV R14, UR8 ;  /* 0x00000008000e7c02 */ /* 0x000fe40008000f00 */
[----:B------:R-:W-:Y:S02]  /*14a0*/  MOV R5, RZ ;  /* 0x000000ff00057202 */ /* 0x000fe40000000f00 */
[----:B------:R-:W-:Y:S02]  /*14b0*/  @!P1 IADD3 R7, PT, PT, R21, R13, RZ ;  /* 0x0000000d15079210 */ /* 0x000fe40007ffe0ff */
[----:B------:R-:W2:Y:S01]  /*14c0*/  LDG.E.64 R14, desc[UR10][R14.64] ;  /* 0x0000000a0e0e7981 */ /* 0x000ea2000c1e1b00 */
[----:B------:R-:W3:Y:S01]  /*14d0*/  @!P4 LDC.64 R10, c[0x0][0x3f8] ;  /* 0x0000fe00ff0acb82 */ /* 0x000ee20000000a00 */
[----:B------:R-:W-:-:S02]  /*14e0*/  @!P1 SHF.L.U32 R21, R20, 0x1, RZ ;  /* 0x0000000114159819 */ /* 0x000fc400000006ff */
[----:B------:R4:W5:Y:S05]  /*14f0*/  @!P0 LDG.E R5, desc[UR10][R52.64] ;  /* 0x0000000a34058981 */ /* 0x00096a000c1e1900 */
[----:B------:R-:W3:Y:S01]  /*1500*/  @!P2 LDC.64 R12, c[0x0][0x3a0] ;  /* 0x0000e800ff0cab82 */ /* 0x000ee20000000a00 */
[----:B------:R-:W-:Y:S02]  /*1510*/  @!P1 SHF.L.U64.HI R26, R20, 0x1, R7 ;  /* 0x00000001141a9819 */ /* 0x000fe40000010207 */
[----:B----4-:R-:W-:Y:S01]  /*1520*/  @!P1 IADD3 R52, P6, PT, R21, R18, RZ ;  /* 0x0000001215349210 */ /* 0x010fe20007fde0ff */
[----:B-1----:R-:W-:Y:S01]  /*1530*/  @!P2 IMAD R20, R57, R16, RZ ;  /* 0x000000103914a224 */ /* 0x002fe200078e02ff */
[----:B------:R-:W-:-:S02]  /*1540*/  @!P2 MOV R18, R64 ;  /* 0x000000400012a202 */ /* 0x000fc40000000f00 */
[----:B------:R-:W-:Y:S02]  /*1550*/  @!P1 IADD3.X R53, PT, PT, R26, R19, RZ, P6, !PT ;  /* 0x000000131a359210 */ /* 0x000fe400037fe4ff */
[----:B------:R-:W-:Y:S02]  /*1560*/  @!P2 MOV R19, R67 ;  /* 0x000000430013a202 */ /* 0x000fe40000000f00 */
[----:B------:R-:W-:Y:S01]  /*1570*/  CS2R R6, SRZ ;  /* 0x0000000000067805 */ /* 0x000fe2000001ff00 */
[C---:B------:R-:W-:Y:S01]  /*1580*/  @!P2 IMAD R57, R55.reuse, R17, R20 ;  /* 0x000000113739a224 */ /* 0x040fe200078e0214 */
[----:B------:R-:W-:Y:S01]  /*1590*/  ISETP.GE.U32.AND P5, PT, R24, UR12, PT ;  /* 0x0000000c18007c0c */ /* 0x000fe2000bfa6070 */
[----:B------:R-:W-:Y:S01]  /*15a0*/  @!P2 IMAD.WIDE.U32 R16, R55, R16, R18 ;  /* 0x000000103710a225 */ /* 0x000fe200078e0012 */
[----:B------:R-:W-:Y:S02]  /*15b0*/  SHF.R.S32.HI R25, RZ, 0x1f, R24 ;  /* 0x0000001fff197819 */ /* 0x000fe40000011418 */
[----:B------:R1:W5:Y:S01]  /*15c0*/  @!P0 LDG.E R6, desc[UR10][R30.64] ;  /* 0x0000000a1e068981 */ /* 0x000362000c1e1900 */
[----:B0-----:R-:W-:Y:S01]  /*15d0*/  @!P1 IADD3 R28, P0, PT, R21, R8, RZ ;  /* 0x00000008151c9210 */ /* 0x001fe20007f1e0ff */
[----:B------:R-:W0:Y:S01]  /*15e0*/  @!P2 LDC.64 R18, c[0x0][0x398] ;  /* 0x0000e600ff12ab82 */ /* 0x000e220000000a00 */
[----:B------:R-:W-:Y:S01]  /*15f0*/  @!P2 IADD3 R17, PT, PT, R17, R57, RZ ;  /* 0x000000391111a210 */ /* 0x000fe20007ffe0ff */
[----:B------:R4:W5:Y:S01]  /*1600*/  @!P1 LDG.E R7, desc[UR10][R52.64] ;  /* 0x0000000a34079981 */ /* 0x000962000c1e1900 */
[----:B------:R-:W-:Y:S01]  /*1610*/  @!P2 SHF.L.U32 R59, R16, 0x1, RZ ;  /* 0x00000001103ba819 */ /* 0x000fe200000006ff */
[----:B---3--:R-:W-:Y:S01]  /*1620*/  @!P4 IMAD R8, R29, R10, RZ ;  /* 0x0000000a1d08c224 */ /* 0x008fe200078e02ff */
[----:B------:R-:W-:-:S02]  /*1630*/  ISETP.GE.AND.EX P5, PT, R25, UR13, PT, P5 ;  /* 0x0000000d19007c0c */ /* 0x000fc4000bfa6350 */
[----:B------:R-:W-:Y:S01]  /*1640*/  @!P1 IADD3.X R29, PT, PT, R26, R9, RZ, P0, !PT ;  /* 0x000000091a1d9210 */ /* 0x000fe200007fe4ff */
[----:B------:R-:W3:Y:S01]  /*1650*/  @!P4 LDC.64 R20, c[0x0][0x3a0] ;  /* 0x0000e800ff14cb82 */ /* 0x000ee20000000a00 */
[----:B-1----:R-:W-:Y:S02]  /*1660*/  @!P2 SHF.L.U64.HI R30, R16, 0x1, R17 ;  /* 0x00000001101ea819 */ /* 0x002fe40000010211 */
[----:B------:R-:W-:Y:S01]  /*1670*/  @!P2 IADD3 R54, P0, PT, R59, R12, RZ ;  /* 0x0000000c3b36a210 */ /* 0x000fe20007f1e0ff */
[----:B------:R-:W-:Y:S01]  /*1680*/  @!P4 IMAD R31, R27, R11, R8 ;  /* 0x0000000b1b1fc224 */ /* 0x000fe200078e0208 */
[----:B------:R-:W-:Y:S02]  /*1690*/  ISETP.GE.U32.AND P3, PT, R22, UR12, PT ;  /* 0x0000000c16007c0c */ /* 0x000fe4000bf66070 */
[----:B------:R-:W-:Y:S02]  /*16a0*/  SHF.R.S32.HI R23, RZ, 0x1f, R22 ;  /* 0x0000001fff177819 */ /* 0x000fe40000011416 */
[----:B------:R-:W-:Y:S01]  /*16b0*/  @!P4 MOV R8, R64 ;  /* 0x000000400008c202 */ /* 0x000fe20000000f00 */
[----:B------:R-:W1:Y:S01]  /*16c0*/  @!P5 LDC.64 R16, c[0x0][0x3f8] ;  /* 0x0000fe00ff10db82 */ /* 0x000e620000000a00 */
[----:B------:R-:W-:-:S02]  /*16d0*/  @!P4 MOV R9, R67 ;  /* 0x000000430009c202 */ /* 0x000fc40000000f00 */
[----:B------:R-:W-:Y:S02]  /*16e0*/  @!P2 IADD3.X R55, PT, PT, R30, R13, RZ, P0, !PT ;  /* 0x0000000d1e37a210 */ /* 0x000fe400007fe4ff */
[----:B------:R-:W-:-:S03]  /*16f0*/  ISETP.GE.AND.EX P3, PT, R23, UR13, PT, P3 ;  /* 0x0000000d17007c0c */ /* 0x000fc6000bf66330 */
[----:B------:R-:W1:Y:S01]  /*1700*/  @!P4 LDC.64 R12, c[0x0][0x398] ;  /* 0x0000e600ff0ccb82 */ /* 0x000e620000000a00 */
[----:B------:R-:W-:Y:S01]  /*1710*/  @!P4 IMAD.WIDE.U32 R10, R27, R10, R8 ;  /* 0x0000000a1b0ac225 */ /* 0x000fe200078e0008 */
[----:B------:R-:W-:-:S04]  /*1720*/  CS2R R8, SRZ ;  /* 0x0000000000087805 */ /* 0x000fc8000001ff00 */
[----:B------:R-:W-:Y:S02]  /*1730*/  @!P4 IADD3 R11, PT, PT, R11, R31, RZ ;  /* 0x0000001f0b0bc210 */ /* 0x000fe40007ffe0ff */
[C---:B------:R-:W-:Y:S01]  /*1740*/  @!P4 SHF.L.U32 R61, R10.reuse, 0x1, RZ ;  /* 0x000000010a3dc819 */ /* 0x040fe200000006ff */
[----:B------:R1:W5:Y:S01]  /*1750*/  @!P1 LDG.E R8, desc[UR10][R28.64] ;  /* 0x0000000a1c089981 */ /* 0x000362000c1e1900 */
[----:B------:R-:W-:Y:S02]  /*1760*/  @!P4 SHF.L.U64.HI R60, R10, 0x1, R11 ;  /* 0x000000010a3cc819 */ /* 0x000fe4000001020b */
[----:B----4-:R-:W-:Y:S01]  /*1770*/  CS2R R52, SRZ ;  /* 0x0000000000347805 */ /* 0x010fe2000001ff00 */
[----:B------:R-:W4:Y:S01]  /*1780*/  @!P3 LDC.64 R10, c[0x0][0x3f8] ;  /* 0x0000fe00ff0abb82 */ /* 0x000f220000000a00 */
[----:B0-----:R-:W-:Y:S01]  /*1790*/  @!P2 IADD3 R58, P1, PT, R59, R18, RZ ;  /* 0x000000123b3aa210 */ /* 0x001fe20007f3e0ff */
[----:B------:R-:W5:Y:S01]  /*17a0*/  @!P2 LDG.E R9, desc[UR10][R54.64] ;  /* 0x0000000a3609a981 */ /* 0x000f62000c1e1900 */
[----:B------:R-:W-:-:S02]  /*17b0*/  ISETP.NE.AND P0, PT, RZ, UR7, PT ;  /* 0x00000007ff007c0c */ /* 0x000fc4000bf05270 */
[----:B------:R-:W-:Y:S02]  /*17c0*/  @!P2 IADD3.X R59, PT, PT, R30, R19, RZ, P1, !PT ;  /* 0x000000131e3ba210 */ /* 0x000fe40000ffe4ff */
[----:B---3--:R-:W-:Y:S01]  /*17d0*/  @!P4 IADD3 R56, P6, PT, R61, R20, RZ ;  /* 0x000000143d38c210 */ /* 0x008fe20007fde0ff */
[----:B------:R-:W0:Y:S01]  /*17e0*/  @!P5 LDC.64 R18, c[0x0][0x3a0] ;  /* 0x0000e800ff12db82 */ /* 0x000e220000000a00 */
[----:B-1----:R-:W-:Y:S01]  /*17f0*/  @!P5 IMAD R25, R25, R16, RZ ;  /* 0x000000101919d224 */ /* 0x002fe200078e02ff */
[----:B------:R-:W5:Y:S01]  /*1800*/  @!P2 LDG.E R52, desc[UR10][R58.64] ;  /* 0x0000000a3a34a981 */ /* 0x000f62000c1e1900 */
[----:B------:R-:W-:Y:S02]  /*1810*/  @!P4 IADD3 R28, P1, PT, R61, R12, RZ ;  /* 0x0000000c3d1cc210 */ /* 0x000fe40007f3e0ff */
[C---:B------:R-:W-:Y:S02]  /*1820*/  @!P4 IADD3.X R57, PT, PT, R60.reuse, R21, RZ, P6, !PT ;  /* 0x000000153c39c210 */ /* 0x040fe400037fe4ff */
[----:B------:R-:W-:Y:S01]  /*1830*/  @!P4 IADD3.X R29, PT, PT, R60, R13, RZ, P1, !PT ;  /* 0x0000000d3c1dc210 */ /* 0x000fe20000ffe4ff */
[----:B------:R-:W1:Y:S01]  /*1840*/  @!P5 LDC.64 R20, c[0x0][0x398] ;  /* 0x0000e600ff14db82 */ /* 0x000e620000000a00 */
[----:B------:R-:W-:Y:S01]  /*1850*/  @!P5 MOV R12, R64 ;  /* 0x00000040000cd202 */ /* 0x000fe20000000f00 */
[C---:B------:R-:W-:Y:S01]  /*1860*/  @!P5 IMAD R61, R24.reuse, R17, R25 ;  /* 0x00000011183dd224 */ /* 0x040fe200078e0219 */
[----:B------:R-:W-:Y:S01]  /*1870*/  @!P5 MOV R13, R67 ;  /* 0x00000043000dd202 */ /* 0x000fe20000000f00 */
[----:B------:R4:W5:Y:S02]  /*1880*/  @!P4 LDG.E R53, desc[UR10][R56.64] ;  /* 0x0000000a3835c981 */ /* 0x000964000c1e1900 */
[----:B------:R-:W-:-:S02]  /*1890*/  @!P5 IMAD.WIDE.U32 R24, R24, R16, R12 ;  /* 0x000000101818d225 */ /* 0x000fc400078e000c */
[----:B------:R-:W3:Y:S08]  /*18a0*/  LDC.64 R26, c[0x0][0x3a8] ;  /* 0x0000ea00ff1a7b82 */ /* 0x000ef00000000a00 */
[----:B------:R-:W3:Y:S01]  /*18b0*/  @!P3 LDC.64 R12, c[0x0][0x3a0] ;  /* 0x0000e800ff0cbb82 */ /* 0x000ee20000000a00 */
[----:B----4-:R-:W-:-:S07]  /*18c0*/  @!P3 IMAD R56, R23, R10, RZ ;  /* 0x0000000a1738b224 */ /* 0x010fce00078e02ff */
[----:B------:R-:W4:Y:S01]  /*18d0*/  @!P3 LDC.64 R16, c[0x0][0x398] ;  /* 0x0000e600ff10bb82 */ /* 0x000f220000000a00 */
[----:B------:R-:W-:-:S07]  /*18e0*/  @!P3 IMAD R59, R22, R11, R56 ;  /* 0x0000000b163bb224 */ /* 0x000fce00078e0238 */
[----:B------:R-:W4:Y:S01]  /*18f0*/  @P0 LDC.64 R30, c[0x0][0x3b0] ;  /* 0x0000ec00ff1e0b82 */ /* 0x000f220000000a00 */
[----:B------:R-:W-:Y:S02]  /*1900*/  @!P5 IADD3 R25, PT, PT, R25, R61, RZ ;  /* 0x0000003d1919d210 */ /* 0x000fe40007ffe0ff */
[----:B------:R-:W-:Y:S02]  /*1910*/  @!P3 MOV R56, R64 ;  /* 0x000000400038b202 */ /* 0x000fe40000000f00 */
[----:B------:R-:W-:Y:S02]  /*1920*/  @!P3 MOV R57, R67 ;  /* 0x000000430039b202 */ /* 0x000fe40000000f00 */
[C---:B------:R-:W-:Y:S02]  /*1930*/  @!P5 SHF.L.U32 R23, R24.reuse, 0x1, RZ ;  /* 0x000000011817d819 */ /* 0x040fe400000006ff */
[----:B------:R-:W-:Y:S01]  /*1940*/  @!P5 SHF.L.U64.HI R58, R24, 0x1, R25 ;  /* 0x00000001183ad819 */ /* 0x000fe20000010219 */
[----:B------:R-:W-:Y:S01]  /*1950*/  @!P3 IMAD.WIDE.U32 R10, R22, R10, R56 ;  /* 0x0000000a160ab225 */ /* 0x000fe200078e0038 */
[----:B0-----:R-:W-:-:S02]  /*1960*/  @!P5 IADD3 R24, P1, PT, R23, R18, RZ ;  /* 0x000000121718d210 */ /* 0x001fc40007f3e0ff */
[----:B------:R-:W-:Y:S02]  /*1970*/  LOP3.LUT R54, R50, 0xffff, RZ, 0xc0, !PT ;  /* 0x0000ffff32367812 */ /* 0x000fe400078ec0ff */
[----:B------:R-:W-:Y:S02]  /*1980*/  @!P5 IADD3.X R25, PT, PT, R58, R19, RZ, P1, !PT ;  /* 0x000000133a19d210 */ /* 0x000fe40000ffe4ff */
[----:B-1----:R-:W-:Y:S02]  /*1990*/  @!P5 IADD3 R20, P1, PT, R23, R20, RZ ;  /* 0x000000141714d210 */ /* 0x002fe40007f3e0ff */
[----:B------:R-:W-:Y:S02]  /*19a0*/  @!P3 IADD3 R19, PT, PT, R11, R59, RZ ;  /* 0x0000003b0b13b210 */ /* 0x000fe40007ffe0ff */
[----:B------:R-:W-:Y:S01]  /*19b0*/  @!P3 SHF.L.U32 R11, R10, 0x1, RZ ;  /* 0x000000010a0bb819 */ /* 0x000fe200000006ff */
[----:B------:R-:W-:Y:S01]  /*19c0*/  IMAD R55, R63, 0x1c, R54 ;  /* 0x0000001c3f377824 */ /* 0x000fe200078e0236 */
[----:B------:R-:W-:-:S02]  /*19d0*/  @!P5 IADD3.X R21, PT, PT, R58, R21, RZ, P1, !PT ;  /* 0x000000153a15d210 */ /* 0x000fc40000ffe4ff */
[----:B------:R-:W-:Y:S02]  /*19e0*/  @!P3 SHF.L.U64.HI R10, R10, 0x1, R19 ;  /* 0x000000010a0ab819 */ /* 0x000fe40000010213 */
[C---:B---3--:R-:W-:Y:S02]  /*19f0*/  @!P3 IADD3 R18, P1, PT, R11.reuse, R12, RZ ;  /* 0x0000000c0b12b210 */ /* 0x048fe40007f3e0ff */
[----:B----4-:R-:W-:Y:S01]  /*1a00*/  @!P3 IADD3 R16, P2, PT, R11, R16, RZ ;  /* 0x000000100b10b210 */ /* 0x010fe20007f5e0ff */
[C---:B------:R-:W-:Y:S01]  /*1a10*/  IMAD.WIDE R26, R55.reuse, 0x4, R26 ;  /* 0x00000004371a7825 */ /* 0x040fe200078e021a */
[----:B------:R-:W-:Y:S02]  /*1a20*/  CS2R R56, SRZ ;  /* 0x0000000000387805 */ /* 0x000fe4000001ff00 */
[----:B------:R-:W-:Y:S01]  /*1a30*/  CS2R R58, SRZ ;  /* 0x00000000003a7805 */ /* 0x000fe2000001ff00 */
[----:B------:R-:W-:-:S04]  /*1a40*/  @P0 IMAD.WIDE R30, R55, 0x4, R30 ;  /* 0x00000004371e0825 */ /* 0x000fc800078e021e */
[----:B------:R-:W-:Y:S01]  /*1a50*/  HFMA2 R55, -RZ, RZ, 0, 0 ;  /* 0x00000000ff377431 */ /* 0x000fe200000001ff */
[C---:B------:R-:W-:Y:S01]  /*1a60*/  @!P3 IADD3.X R19, PT, PT, R10.reuse, R13, RZ, P1, !PT ;  /* 0x0000000d0a13b210 */ /* 0x040fe20000ffe4ff */
[----:B------:R0:W5:Y:S01]  /*1a70*/  @!P5 LDG.E R56, desc[UR10][R24.64] ;  /* 0x0000000a1838d981 */ /* 0x000162000c1e1900 */
[----:B------:R-:W-:-:S03]  /*1a80*/  @!P3 IADD3.X R17, PT, PT, R10, R17, RZ, P2, !PT ;  /* 0x000000110a11b210 */ /* 0x000fc600017fe4ff */
[----:B------:R0:W5:Y:S04]  /*1a90*/  @!P4 LDG.E R55, desc[UR10][R28.64] ;  /* 0x0000000a1c37c981 */ /* 0x000168000c1e1900 */
[----:B------:R0:W5:Y:S04]  /*1aa0*/  @!P5 LDG.E R57, desc[UR10][R20.64] ;  /* 0x0000000a1439d981 */ /* 0x000168000c1e1900 */
[----:B------:R0:W5:Y:S04]  /*1ab0*/  @!P3 LDG.E R59, desc[UR10][R18.64] ;  /* 0x0000000a123bb981 */ /* 0x000168000c1e1900 */
[----:B------:R0:W5:Y:S04]  /*1ac0*/  @!P3 LDG.E R58, desc[UR10][R16.64] ;  /* 0x0000000a103ab981 */ /* 0x000168000c1e1900 */
[----:B------:R0:W5:Y:S01]  /*1ad0*/  LDG.E.64 R12, desc[UR10][R26.64] ;  /* 0x0000000a1a0c7981 */ /* 0x000162000c1e1b00 */
[----:B------:R-:W-:-:S06]  /*1ae0*/  CS2R R10, SRZ ;  /* 0x00000000000a7805 */ /* 0x000fcc000001ff00 */
[----:B------:R0:W5:Y:S01]  /*1af0*/  @P0 LDG.E.64 R10, desc[UR10][R30.64] ;  /* 0x0000000a1e0a0981 */ /* 0x000162000c1e1b00 */
        /* <DEDUP_REMOVED lines=18> */
[----:B------:R-:W-:Y:S02]  /*1c20*/  HADD2.F32 R18, -RZ, R47.H0_H0 ;  /* 0x2000002fff127230 */ /* 0x000fe40000004100 */
[----:B------:R-:W-:Y:S01]  /*1c30*/  FMUL.FTZ R19, R12, R15 ;  /* 0x0000000f0c137220 */ /* 0x000fe20000410000 */
[----:B------:R-:W-:-:S02]  /*1c40*/  HADD2.F32 R14, -RZ, R48.H1_H1 ;  /* 0x30000030ff0e7230 */ /* 0x000fc40000004100 */
[----:B------:R-:W-:Y:S01]  /*1c50*/  FADD.FTZ R17, R17, -UR9 ;  /* 0x8000000911117e21 */ /* 0x000fe20008010000 */
[----:B------:R-:W-:Y:S01]  /*1c60*/  FMUL.FTZ R16, R16, UR12 ;  /* 0x0000000c10107c20 */ /* 0x000fe20008410000 */
[----:B------:R-:W-:Y:S01]  /*1c70*/  FADD.FTZ R22, R18, -UR9 ;  /* 0x8000000912167e21 */ /* 0x000fe20008010000 */
[----:B------:R-:W-:Y:S02]  /*1c80*/  HADD2.F32 R23, -RZ, R46.H0_H0 ;  /* 0x2000002eff177230 */ /* 0x000fe40000004100 */
[----:B------:R-:W-:Y:S01]  /*1c90*/  FMUL.FTZ R18, R13, R14 ;  /* 0x0000000e0d127220 */ /* 0x000fe20000410000 */
[----:B------:R-:W-:Y:S01]  /*1ca0*/  FADD.FTZ R21, RZ, R19 ;  /* 0x00000013ff157221 */ /* 0x000fe20000010000 */
[----:B------:R-:W-:Y:S01]  /*1cb0*/  FMUL.FTZ R17, R17, UR12 ;  /* 0x0000000c11117c20 */ /* 0x000fe20008410000 */
[----:B------:R-:W-:Y:S01]  /*1cc0*/  FFMA.FTZ R20, R16, R19, RZ ;  /* 0x0000001310147223 */ /* 0x000fe200000100ff */
[----:B------:R-:W-:Y:S01]  /*1cd0*/  FFMA.FTZ R24, R15, R16, RZ ;  /* 0x000000100f187223 */ /* 0x000fe200000100ff */
[----:B------:R-:W-:Y:S01]  /*1ce0*/  FADD.FTZ R26, RZ, R15 ;  /* 0x0000000fff1a7221 */ /* 0x000fe20000010000 */
[----:B------:R-:W-:Y:S01]  /*1cf0*/  FMUL.FTZ R22, R22, UR12 ;  /* 0x0000000c16167c20 */ /* 0x000fe20008410000 */
[----:B------:R-:W-:Y:S01]  /*1d00*/  FADD.FTZ R16, R18, R21 ;  /* 0x0000001512107221 */ /* 0x000fe20000010000 */
[----:B------:R-:W-:Y:S01]  /*1d10*/  FFMA.FTZ R19, R17, R18, R20 ;  /* 0x0000001211137223 */ /* 0x000fe20000010014 */
[----:B------:R-:W-:Y:S01]  /*1d20*/  FMUL.FTZ R21, R12, R23 ;  /* 0x000000170c157220 */ /* 0x000fe20000410000 */
[C---:B------:R-:W-:Y:S01]  /*1d30*/  FADD.FTZ R15, R23.reuse, R26 ;  /* 0x0000001a170f7221 */ /* 0x040fe20000010000 */
[----:B------:R-:W-:Y:S01]  /*1d40*/  FFMA.FTZ R18, R23, R22, R24 ;  /* 0x0000001617127223 */ /* 0x000fe20000010018 */
[----:B------:R-:W-:-:S02]  /*1d50*/  HADD2.F32 R20, -RZ, R47.H1_H1 ;  /* 0x3000002fff147230 */ /* 0x000fc40000004100 */
[----:B------:R-:W-:Y:S01]  /*1d60*/  FFMA.FTZ R19, R22, R21, R19 ;  /* 0x0000001516137223 */ /* 0x000fe20000010013 */
[----:B------:R-:W-:Y:S02]  /*1d70*/  HADD2.F32 R23, -RZ, R45.H0_H0 ;  /* 0x2000002dff177230 */ /* 0x000fe40000004100 */
[----:B------:R-:W-:Y:S01]  /*1d80*/  FADD.FTZ R16, R16, R21 ;  /* 0x0000001510107221 */ /* 0x000fe20000010000 */
[----:B------:R-:W-:Y:S02]  /*1d90*/  HADD2.F32 R22, -RZ, R46.H1_H1 ;  /* 0x3000002eff167230 */ /* 0x000fe40000004100 */
[----:B------:R-:W-:Y:S01]  /*1da0*/  FADD.FTZ R21, RZ, R14 ;  /* 0x0000000eff157221 */ /* 0x000fe20000010000 */
[----:B------:R-:W-:Y:S01]  /*1db0*/  FADD.FTZ R20, R20, -UR9 ;  /* 0x8000000914147e21 */ /* 0x000fe20008010000 */
[----:B------:R-:W-:Y:S01]  /*1dc0*/  FADD.FTZ R24, R23, -UR9 ;  /* 0x8000000917187e21 */ /* 0x000fe20008010000 */
[----:B------:R-:W-:Y:S01]  /*1dd0*/  FFMA.FTZ R17, R14, R17, RZ ;  /* 0x000000110e117223 */ /* 0x000fe200000100ff */
[----:B------:R-:W-:-:S02]  /*1de0*/  HADD2.F32 R25, -RZ, R44.H0_H0 ;  /* 0x2000002cff197230 */ /* 0x000fc40000004100 */
[----:B------:R-:W-:Y:S01]  /*1df0*/  FADD.FTZ R14, R22, R21 ;  /* 0x00000015160e7221 */ /* 0x000fe20000010000 */
[----:B------:R-:W-:Y:S02]  /*1e00*/  HADD2.F32 R23, -RZ, R45.H1_H1 ;  /* 0x3000002dff177230 */ /* 0x000fe40000004100 */
[----:B------:R-:W-:Y:S01]  /*1e10*/  FMUL.FTZ R20, R20, UR12 ;  /* 0x0000000c14147c20 */ /* 0x000fe20008410000 */
[----:B------:R-:W-:Y:S01]  /*1e20*/  FMUL.FTZ R24, R24, UR12 ;  /* 0x0000000c18187c20 */ /* 0x000fe20008410000 */
[----:B------:R-:W-:Y:S01]  /*1e30*/  FMUL.FTZ R21, R13, R22 ;  /* 0x000000160d157220 */ /* 0x000fe20000410000 */
[----:B------:R-:W-:Y:S01]  /*1e40*/  FADD.FTZ R15, R15, R25 ;  /* 0x000000190f0f7221 */ /* 0x000fe20000010000 */
[----:B------:R-:W-:Y:S01]  /*1e50*/  FFMA.FTZ R17, R22, R20, R17 ;  /* 0x0000001416117223 */ /* 0x000fe20000010011 */
[----:B------:R-:W-:Y:S01]  /*1e60*/  FFMA.FTZ R18, R25, R24, R18 ;  /* 0x0000001819127223 */ /* 0x000fe20000010012 */
[----:B------:R-:W-:Y:S01]  /*1e70*/  FFMA.FTZ R19, R20, R21, R19 ;  /* 0x0000001514137223 */ /* 0x000fe20000010013 */
[----:B------:R-:W-:Y:S01]  /*1e80*/  FADD.FTZ R23, R23, -UR9 ;  /* 0x8000000917177e21 */ /* 0x000fe20008010000 */
[----:B------:R-:W-:Y:S01]  /*1e90*/  FMUL.FTZ R25, R12, R25 ;  /* 0x000000190c197220 */ /* 0x000fe20000410000 */
[----:B------:R-:W-:-:S02]  /*1ea0*/  HADD2.F32 R20, -RZ, R44.H1_H1 ;  /* 0x3000002cff147230 */ /* 0x000fc40000004100 */
[----:B------:R-:W-:Y:S01]  /*1eb0*/  FADD.FTZ R16, R21, R16 ;  /* 0x0000001015107221 */ /* 0x000fe20000010000 */
[----:B------:R-:W-:Y:S01]  /*1ec0*/  FMUL.FTZ R23, R23, UR12 ;  /* 0x0000000c17177c20 */ /* 0x000fe20008410000 */
[----:B------:R-:W-:Y:S01]  /*1ed0*/  FFMA.FTZ R24, R24, R25, R19 ;  /* 0x0000001918187223 */ /* 0x000fe20000010013 */
[--C-:B------:R-:W-:Y:S02]  /*1ee0*/  HADD2.F32 R19, -RZ, R43.reuse.H0_H0 ;  /* 0x2000002bff137230 */ /* 0x100fe40000004100 */
[----:B------:R-:W-:Y:S01]  /*1ef0*/  FADD.FTZ R21, R16, R25 ;  /* 0x0000001910157221 */ /* 0x000fe20000010000 */
[----:B------:R-:W-:Y:S01]  /*1f00*/  FMUL.FTZ R22, R13, R20 ;  /* 0x000000140d167220 */ /* 0x000fe20000410000 */
[----:B------:R-:W-:Y:S01]  /*1f10*/  FADD.FTZ R16, R14, R20 ;  /* 0x000000140e107221 */ /* 0x000fe20000010000 */
[----:B------:R-:W-:Y:S01]  /*1f20*/  FFMA.FTZ R20, R20, R23, R17 ;  /* 0x0000001714147223 */ /* 0x000fe20000010011 */
[----:B------:R-:W-:Y:S02]  /*1f30*/  HADD2.F32 R17, -RZ, R43.H1_H1 ;  /* 0x3000002bff117230 */ /* 0x000fe40000004100 */
[----:B------:R-:W-:Y:S01]  /*1f40*/  FADD.FTZ R14, R22, R21 ;  /* 0x00000015160e7221 */ /* 0x000fe20000010000 */
[----:B------:R-:W-:Y:S01]  /*1f50*/  FFMA.FTZ R24, R23, R22, R24 ;  /* 0x0000001617187223 */ /* 0x000fe20000010018 */
[----:B------:R-:W-:Y:S01]  /*1f60*/  FADD.FTZ R22, R19, -UR9 ;  /* 0x8000000913167e21 */ /* 0x000fe20008010000 */
[----:B------:R-:W-:-:S02]  /*1f70*/  HADD2.F32 R19, -RZ, R42.H0_H0 ;  /* 0x2000002aff137230 */ /* 0x000fc40000004100 */
[----:B------:R-:W-:Y:S01]  /*1f80*/  FADD.FTZ R17, R17, -UR9 ;  /* 0x8000000911117e21 */ /* 0x000fe20008010000 */
[----:B------:R-:W-:Y:S02]  /*1f90*/  HADD2.F32 R21, -RZ, R42.H1_H1 ;  /* 0x3000002aff157230 */ /* 0x000fe40000004100 */
[----:B------:R-:W-:Y:S01]  /*1fa0*/  FMUL.FTZ R23, R22, UR12 ;  /* 0x0000000c16177c20 */ /* 0x000fe20008410000 */
[----:B------:R-:W-:Y:S02]  /*1fb0*/  HADD2.F32 R25, -RZ, R41.H0_H0 ;  /* 0x20000029ff197230 */ /* 0x000fe40000004100 */
[----:B------:R-:W-:Y:S01]  /*1fc0*/  FMUL.FTZ R22, R17, UR12 ;  /* 0x0000000c11167c20 */ /* 0x000fe20008410000 */
[----:B------:R-:W-:Y:S01]  /*1fd0*/  FADD.FTZ R17, R15, R19 ;  /* 0x000000130f117221 */ /* 0x000fe20000010000 */
[----:B------:R-:W-:Y:S01]  /*1fe0*/  FFMA.FTZ R18, R19, R23, R18 ;  /* 0x0000001713127223 */ /* 0x000fe20000010012 */
[----:B------:R-:W-:Y:S01]  /*1ff0*/  FMUL.FTZ R19, R12, R19 ;  /* 0x000000130c137220 */ /* 0x000fe20000410000 */
[----:B------:R-:W-:Y:S01]  /*2000*/  FADD.FTZ R16, R16, R21 ;  /* 0x0000001510107221 */ /* 0x000fe20000010000 */
[----:B------:R-:W-:Y:S01]  /*2010*/  FFMA.FTZ R15, R21, R22, R20 ;  /* 0x00000016150f7223 */ /* 0x000fe20000010014 */
[----:B------:R-:W-:Y:S01]  /*2020*/  FMUL.FTZ R21, R13, R21 ;  /* 0x000000150d157220 */ /* 0x000fe20000410000 */
[----:B------:R-:W-:Y:S01]  /*2030*/  FADD.FTZ R14, R14, R19 ;  /* 0x000000130e0e7221 */ /* 0x000fe20000010000 */
[----:B------:R-:W-:Y:S01]  /*2040*/  FFMA.FTZ R19, R23, R19, R24 ;  /* 0x0000001317137223 */ /* 0x000fe20000010018 */
[----:B------:R-:W-:Y:S01]  /*2050*/  FADD.FTZ R25, R25, -UR9 ;  /* 0x8000000919197e21 */ /* 0x000fe20008010000 */
[----:B------:R-:W-:-:S02]  /*2060*/  HADD2.F32 R23, -RZ, R40.H0_H0 ;  /* 0x20000028ff177230 */ /* 0x000fc40000004100 */
[----:B------:R-:W-:Y:S01]  /*2070*/  FADD.FTZ R14, R21, R14 ;  /* 0x0000000e150e7221 */ /* 0x000fe20000010000 */
[----:B------:R-:W-:Y:S01]  /*2080*/  FFMA.FTZ R19, R22, R21, R19 ;  /* 0x0000001516137223 */ /* 0x000fe20000010013 */
[----:B------:R-:W-:Y:S01]  /*2090*/  FMUL.FTZ R22, R25, UR12 ;  /* 0x0000000c19167c20 */ /* 0x000fe20008410000 */
[----:B------:R-:W-:Y:S02]  /*20a0*/  HADD2.F32 R20, -RZ, R41.H1_H1 ;  /* 0x30000029ff147230 */ /* 0x000fe40000004100 */
[----:B------:R-:W-:Y:S01]  /*20b0*/  FMUL.FTZ R21, R12, R23 ;  /* 0x000000170c157220 */ /* 0x000fe20000410000 */
[----:B------:R-:W-:Y:S01]  /*20c0*/  FADD.FTZ R17, R17, R23 ;  /* 0x0000001711117221 */ /* 0x000fe20000010000 */
[----:B------:R-:W-:Y:S01]  /*20d0*/  FFMA.FTZ R23, R23, R22, R18 ;  /* 0x0000001617177223 */ /* 0x000fe20000010012 */
[----:B------:R-:W-:Y:S02]  /*20e0*/  HADD2.F32 R24, -RZ, R39.H0_H0 ;  /* 0x20000027ff187230 */ /* 0x000fe40000004100 */
[----:B------:R-:W-:Y:S01]  /*20f0*/  FADD.FTZ R18, R20, -UR9 ;  /* 0x8000000914127e21 */ /* 0x000fe20008010000 */
[----:B------:R-:W-:-:S02]  /*2100*/  HADD2.F32 R20, -RZ, R40.H1_H1 ;  /* 0x30000028ff147230 */ /* 0x000fc40000004100 */
[----:B------:R-:W-:Y:S01]  /*2110*/  FFMA.FTZ R22, R22, R21, R19 ;  /* 0x0000001516167223 */ /* 0x000fe20000010013 */
[----:B------:R-:W-:Y:S01]  /*2120*/  FADD.FTZ R14, R14, R21 ;  /* 0x000000150e0e7221 */ /* 0x000fe20000010000 */
[----:B------:R-:W-:Y:S01]  /*2130*/  FMUL.FTZ R19, R18, UR12 ;  /* 0x0000000c12137c20 */ /* 0x000fe20008410000 */
[----:B------:R-:W-:Y:S01]  /*2140*/  FADD.FTZ R25, R24, -UR9 ;  /* 0x8000000918197e21 */ /* 0x000fe20008010000 */
[----:B------:R-:W-:Y:S02]  /*2150*/  HADD2.F32 R21, -RZ, R39.H1_H1 ;  /* 0x30000027ff157230 */ /* 0x000fe40000004100 */
[----:B------:R-:W-:Y:S01]  /*2160*/  FADD.FTZ R18, R16, R20 ;  /* 0x0000001410127221 */ /* 0x000fe20000010000 */
[----:B------:R-:W-:Y:S01]  /*2170*/  FFMA.FTZ R16, R20, R19, R15 ;  /* 0x0000001314107223 */ /* 0x000fe2000001000f */
[----:B------:R-:W-:Y:S02]  /*2180*/  HADD2.F32 R24, -RZ, R38.H0_H0 ;  /* 0x20000026ff187230 */ /* 0x000fe40000004100 */
[----:B------:R-:W-:Y:S01]  /*2190*/  FMUL.FTZ R20, R13, R20 ;  /* 0x000000140d147220 */ /* 0x000fe20000410000 */
[----:B------:R-:W-:Y:S01]  /*21a0*/  FMUL.FTZ R25, R25, UR12 ;  /* 0x0000000c19197c20 */ /* 0x000fe20008410000 */
[----:B------:R-:W-:Y:S01]  /*21b0*/  FADD.FTZ R21, R21, -UR9 ;  /* 0x8000000915157e21 */ /* 0x000fe20008010000 */
[----:B------:R-:W-:-:S02]  /*21c0*/  HADD2.F32 R26, -RZ, R35.H0_H0 ;  /* 0x20000023ff1a7230 */ /* 0x000fc40000004100 */
[----:B------:R-:W-:Y:S01]  /*21d0*/  FFMA.FTZ R22, R19, R20, R22 ;  /* 0x0000001413167223 */ /* 0x000fe20000010016 */
[----:B------:R-:W-:Y:S01]  /*21e0*/  FFMA.FTZ R15, R24, R25, R23 ;  /* 0x00000019180f7223 */ /* 0x000fe20000010017 */
[----:B------:R-:W-:Y:S02]  /*21f0*/  HADD2.F32 R19, -RZ, R38.H1_H1 ;  /* 0x30000026ff137230 */ /* 0x000fe40000004100 */
[----:B------:R-:W-:Y:S01]  /*2200*/  FMUL.FTZ R23, R12, R24 ;  /* 0x000000180c177220 */ /* 0x000fe20000410000 */
[----:B------:R-:W-:Y:S01]  /*2210*/  FADD.FTZ R14, R20, R14 ;  /* 0x0000000e140e7221 */ /* 0x000fe20000010000 */
[----:B------:R-:W-:Y:S01]  /*2220*/  FMUL.FTZ R21, R21, UR12 ;  /* 0x0000000c15157c20 */ /* 0x000fe20008410000 */
[----:B------:R-:W-:Y:S01]  /*2230*/  FADD.FTZ R17, R17, R24 ;  /* 0x0000001811117221 */ /* 0x000fe20000010000 */
[----:B------:R-:W-:Y:S01]  /*2240*/  FFMA.FTZ R22, R25, R23, R22 ;  /* 0x0000001719167223 */ /* 0x000fe20000010016 */
[----:B------:R-:W-:Y:S01]  /*2250*/  FADD.FTZ R27, R14, R23 ;  /* 0x000000170e1b7221 */ /* 0x000fe20000010000 */
[----:B------:R-:W-:Y:S01]  /*2260*/  FMUL.FTZ R20, R13, R19 ;  /* 0x000000130d147220 */ /* 0x000fe20000410000 */
[----:B------:R-:W-:Y:S01]  /*2270*/  FADD.FTZ R18, R18, R19 ;  /* 0x0000001312127221 */ /* 0x000fe20000010000 */
[----:B------:R-:W-:-:S02]  /*2280*/  HADD2.F32 R23, -RZ, R37.H0_H0 ;  /* 0x20000025ff177230 */ /* 0x000fc40000004100 */
[----:B------:R-:W-:Y:S01]  /*2290*/  FFMA.FTZ R19, R19, R21, R16 ;  /* 0x0000001513137223 */ /* 0x000fe20000010010 */
[----:B------:R-:W-:Y:S02]  /*22a0*/  HADD2.F32 R16, -RZ, R37.H1_H1 ;  /* 0x30000025ff107230 */ /* 0x000fe40000004100 */
[----:B------:R-:W-:Y:S01]  /*22b0*/  FADD.FTZ R14, R20, R27 ;  /* 0x0000001b140e7221 */ /* 0x000fe20000010000 */
[----:B------:R-:W-:Y:S01]  /*22c0*/  FFMA.FTZ R22, R21, R20, R22 ;  /* 0x0000001415167223 */ /* 0x000fe20000010016 */
[----:B------:R-:W-:Y:S01]  /*22d0*/  FADD.FTZ R23, R23, -UR9 ;  /* 0x8000000917177e21 */ /* 0x000fe20008010000 */
[--C-:B------:R-:W-:Y:S02]  /*22e0*/  HADD2.F32 R20, -RZ, R36.reuse.H0_H0 ;  /* 0x20000024ff147230 */ /* 0x100fe40000004100 */
[----:B------:R-:W-:Y:S01]  /*22f0*/  FADD.FTZ R16, R16, -UR9 ;  /* 0x8000000910107e21 */ /* 0x000fe20008010000 */
[----:B------:R-:W-:Y:S02]  /*2300*/  HADD2.F32 R24, -RZ, R36.H1_H1 ;  /* 0x30000024ff187230 */ /* 0x000fe40000004100 */
[----:B------:R-:W-:Y:S01]  /*2310*/  FMUL.FTZ R23, R23, UR12 ;  /* 0x0000000c17177c20 */ /* 0x000fe20008410000 */
[----:B------:R-:W-:Y:S01]  /*2320*/  FADD.FTZ R26, R26, -UR9 ;  /* 0x800000091a1a7e21 */ /* 0x000fe20008010000 */
[----:B------:R-:W-:Y:S01]  /*2330*/  FMUL.FTZ R21, R16, UR12 ;  /* 0x0000000c10157c20 */ /* 0x000fe20008410000 */
[----:B------:R-:W-:Y:S01]  /*2340*/  FMUL.FTZ R25, R12, R20 ;  /* 0x000000140c197220 */ /* 0x000fe20000410000 */
[----:B------:R-:W-:Y:S01]  /*2350*/  FFMA.FTZ R16, R20, R23, R15 ;  /* 0x0000001714107223 */ /* 0x000fe2000001000f */
[----:B------:R-:W-:Y:S01]  /*2360*/  FADD.FTZ R18, R18, R24 ;  /* 0x0000001812127221 */ /* 0x000fe20000010000 */
[----:B------:R-:W-:Y:S01]  /*2370*/  FFMA.FTZ R15, R24, R21, R19 ;  /* 0x00000015180f7223 */ /* 0x000fe20000010013 */
[----:B------:R-:W-:Y:S01]  /*2380*/  FMUL.FTZ R24, R13, R24 ;  /* 0x000000180d187220 */ /* 0x000fe20000410000 */
[----:B------:R-:W-:Y:S01]  /*2390*/  FFMA.FTZ R22, R23, R25, R22 ;  /* 0x0000001917167223 */ /* 0x000fe20000010016 */
[----:B------:R-:W-:Y:S01]  /*23a0*/  FADD.FTZ R19, R14, R25 ;  /* 0x000000190e137221 */ /* 0x000fe20000010000 */
[----:B------:R-:W-:-:S02]  /*23b0*/  HADD2.F32 R23, -RZ, R34.H0_H0 ;  /* 0x20000022ff177230 */ /* 0x000fc40000004100 */
[----:B------:R-:W-:Y:S01]  /*23c0*/  FADD.FTZ R17, R17, R20 ;  /* 0x0000001411117221 */ /* 0x000fe20000010000 */
[----:B------:R-:W-:Y:S01]  /*23d0*/  FFMA.FTZ R22, R21, R24, R22 ;  /* 0x0000001815167223 */ /* 0x000fe20000010016 */
[----:B------:R-:W-:Y:S01]  /*23e0*/  FMUL.FTZ R21, R26, UR12 ;  /* 0x0000000c1a157c20 */ /* 0x000fe20008410000 */
[----:B------:R-:W-:Y:S01]  /*23f0*/  FADD.FTZ R14, R24, R19 ;  /* 0x00000013180e7221 */ /* 0x000fe20000010000 */
[----:B------:R-:W-:Y:S02]  /*2400*/  HADD2.F32 R19, -RZ, R35.H1_H1 ;  /* 0x30000023ff137230 */ /* 0x000fe40000004100 */
[----:B------:R-:W-:Y:S01]  /*2410*/  FMUL.FTZ R25, R12, R23 ;  /* 0x000000170c197220 */ /* 0x000fe20000410000 */
[----:B------:R-:W-:Y:S01]  /*2420*/  FADD.FTZ R17, R17, R23 ;  /* 0x0000001711117221 */ /* 0x000fe20000010000 */
[----:B------:R-:W-:Y:S01]  /*2430*/  FFMA.FTZ R23, R23, R21, R16 ;  /* 0x0000001517177223 */ /* 0x000fe20000010010 */
[----:B------:R-:W-:Y:S02]  /*2440*/  HADD2.F32 R16, -RZ, R33.H0_H0 ;  /* 0x20000021ff107230 */ /* 0x000fe40000004100 */
[----:B------:R-:W-:Y:S01]  /*2450*/  FADD.FTZ R19, R19, -UR9 ;  /* 0x8000000913137e21 */ /* 0x000fe20008010000 */
[----:B------:R-:W-:-:S02]  /*2460*/  HADD2.F32 R20, -RZ, R34.H1_H1 ;  /* 0x30000022ff147230 */ /* 0x000fc40000004100 */
[----:B------:R-:W-:Y:S01]  /*2470*/  FADD.FTZ R14, R14, R25 ;  /* 0x000000190e0e7221 */ /* 0x000fe20000010000 */
[----:B------:R-:W-:Y:S01]  /*2480*/  FFMA.FTZ R22, R21, R25, R22 ;  /* 0x0000001915167223 */ /* 0x000fe20000010016 */
[----:B------:R-:W-:Y:S01]  /*2490*/  FADD.FTZ R16, R16, -UR9 ;  /* 0x8000000910107e21 */ /* 0x000fe20008010000 */
[----:B------:R-:W-:Y:S01]  /*24a0*/  FMUL.FTZ R19, R19, UR12 ;  /* 0x0000000c13137c20 */ /* 0x000fe20008410000 */
[----:B------:R-:W-:Y:S02]  /*24b0*/  HADD2.F32 R21, -RZ, R33.H1_H1 ;  /* 0x30000021ff157230 */ /* 0x000fe40000004100 */
[----:B------:R-:W-:Y:S01]  /*24c0*/  FADD.FTZ R18, R18, R20 ;  /* 0x0000001412127221 */ /* 0x000fe20000010000 */
[----:B------:R-:W-:Y:S01]  /*24d0*/  FMUL.FTZ R25, R16, UR12 ;  /* 0x0000000c10197c20 */ /* 0x000fe20008410000 */
[----:B------:R-:W-:Y:S01]  /*24e0*/  FFMA.FTZ R16, R20, R19, R15 ;  /* 0x0000001314107223 */ /* 0x000fe2000001000f */
[----:B------:R-:W-:Y:S02]  /*24f0*/  HADD2.F32 R24, -RZ, R32.H0_H0 ;  /* 0x20000020ff187230 */ /* 0x000fe40000004100 */
[----:B------:R-:W-:Y:S01]  /*2500*/  FMUL.FTZ R20, R13, R20 ;  /* 0x000000140d147220 */ /* 0x000fe20000410000 */
        /* <DEDUP_REMOVED lines=48> */
[----:B------:R-:W-:Y:S02]  /*2810*/  HADD2.F32 R24, -RZ, R8.H0_H0 ;  /* 0x20000008ff187230 */ /* 0x000fe40000004100 */
[----:B------:R-:W-:Y:S01]  /*2820*/  FADD.FTZ R18, R18, R20 ;  /* 0x0000001412127221 */ /* 0x000fe20000010000 */
[----:B------:R-:W-:Y:S01]  /*2830*/  FMUL.FTZ R25, R16, UR12 ;  /* 0x0000000c10197c20 */ /* 0x000fe20008410000 */
[----:B------:R-:W-:Y:S01]  /*2840*/  FFMA.FTZ R16, R20, R19, R15 ;  /* 0x0000001314107223 */ /* 0x000fe2000001000f */
[----:B------:R-:W-:Y:S01]  /*2850*/  FMUL.FTZ R20, R13, R20 ;  /* 0x000000140d147220 */ /* 0x000fe20000410000 */
[----:B------:R-:W-:-:S02]  /*2860*/  HADD2.F32 R21, -RZ, R7.H1_H1 ;  /* 0x30000007ff157230 */ /* 0x000fc40000004100 */
[----:B------:R-:W-:Y:S01]  /*2870*/  FFMA.FTZ R15, R24, R25, R23 ;  /* 0x00000019180f7223 */ /* 0x000fe20000010017 */
[----:B------:R-:W-:Y:S01]  /*2880*/  FMUL.FTZ R23, R12, R24 ;  /* 0x000000180c177220 */ /* 0x000fe20000410000 */
[----:B------:R-:W-:Y:S01]  /*2890*/  FFMA.FTZ R22, R19, R20, R22 ;  /* 0x0000001413167223 */ /* 0x000fe20000010016 */
[----:B------:R-:W-:Y:S01]  /*28a0*/  FADD.FTZ R14, R20, R14 ;  /* 0x0000000e140e7221 */ /* 0x000fe20000010000 */
[----:B------:R-:W-:Y:S02]  /*28b0*/  HADD2.F32 R19, -RZ, R8.H1_H1 ;  /* 0x30000008ff137230 */ /* 0x000fe40000004100 */
[----:B------:R-:W-:Y:S01]  /*28c0*/  FADD.FTZ R21, R21, -UR9 ;  /* 0x8000000915157e21 */ /* 0x000fe20008010000 */
[----:B------:R-:W-:Y:S01]  /*28d0*/  FFMA.FTZ R22, R25, R23, R22 ;  /* 0x0000001719167223 */ /* 0x000fe20000010016 */
[----:B------:R-:W-:Y:S01]  /*28e0*/  FADD.FTZ R27, R14, R23 ;  /* 0x000000170e1b7221 */ /* 0x000fe20000010000 */
[--C-:B------:R-:W-:Y:S02]  /*28f0*/  HADD2.F32 R23, -RZ, R9.reuse.H0_H0 ;  /* 0x20000009ff177230 */ /* 0x100fe40000004100 */
[----:B------:R-:W-:Y:S01]  /*2900*/  FMUL.FTZ R21, R21, UR12 ;  /* 0x0000000c15157c20 */ /* 0x000fe20008410000 */
[----:B------:R-:W-:Y:S01]  /*2910*/  FADD.FTZ R14, R18, R19 ;  /* 0x00000013120e7221 */ /* 0x000fe20000010000 */
[----:B------:R-:W-:Y:S01]  /*2920*/  FMUL.FTZ R20, R13, R19 ;  /* 0x000000130d147220 */ /* 0x000fe20000410000 */
[----:B------:R-:W-:-:S02]  /*2930*/  HADD2.F32 R18, -RZ, R9.H1_H1 ;  /* 0x30000009ff127230 */ /* 0x000fc40000004100 */
[----:B------:R-:W-:Y:S01]  /*2940*/  FFMA.FTZ R19, R19, R21, R16 ;  /* 0x0000001513137223 */ /* 0x000fe20000010010 */
[----:B------:R-:W-:Y:S01]  /*2950*/  FADD.FTZ R23, R23, -UR9 ;  /* 0x8000000917177e21 */ /* 0x000fe20008010000 */
[----:B------:R-:W-:Y:S01]  /*2960*/  FADD.FTZ R16, R20, R27 ;  /* 0x0000001b14107221 */ /* 0x000fe20000010000 */
[----:B------:R-:W-:Y:S01]  /*2970*/  FFMA.FTZ R22, R21, R20, R22 ;  /* 0x0000001415167223 */ /* 0x000fe20000010016 */
[--C-:B------:R-:W-:Y:S02]  /*2980*/  HADD2.F32 R20, -RZ, R52.reuse.H0_H0 ;  /* 0x20000034ff147230 */ /* 0x100fe40000004100 */
[----:B------:R-:W-:Y:S01]  /*2990*/  FADD.FTZ R18, R18, -UR9 ;  /* 0x8000000912127e21 */ /* 0x000fe20008010000 */
[----:B------:R-:W-:Y:S01]  /*29a0*/  FADD.FTZ R17, R17, R24 ;  /* 0x0000001811117221 */ /* 0x000fe20000010000 */
[----:B------:R-:W-:Y:S02]  /*29b0*/  HADD2.F32 R24, -RZ, R52.H1_H1 ;  /* 0x30000034ff187230 */ /* 0x000fe40000004100 */
[----:B------:R-:W-:Y:S01]  /*29c0*/  FMUL.FTZ R23, R23, UR12 ;  /* 0x0000000c17177c20 */ /* 0x000fe20008410000 */
[----:B------:R-:W-:Y:S01]  /*29d0*/  FMUL.FTZ R21, R18, UR12 ;  /* 0x0000000c12157c20 */ /* 0x000fe20008410000 */
[----:B------:R-:W-:-:S02]  /*29e0*/  HADD2.F32 R26, -RZ, R53.H0_H0 ;  /* 0x20000035ff1a7230 */ /* 0x000fc40000004100 */
[----:B------:R-:W-:Y:S01]  /*29f0*/  FMUL.FTZ R25, R12, R20 ;  /* 0x000000140c197220 */ /* 0x000fe20000410000 */
[----:B------:R-:W-:Y:S01]  /*2a00*/  FFMA.FTZ R18, R20, R23, R15 ;  /* 0x0000001714127223 */ /* 0x000fe2000001000f */
[----:B------:R-:W-:Y:S01]  /*2a10*/  FADD.FTZ R14, R14, R24 ;  /* 0x000000180e0e7221 */ /* 0x000fe20000010000 */
[----:B------:R-:W-:Y:S01]  /*2a20*/  FFMA.FTZ R15, R24, R21, R19 ;  /* 0x00000015180f7223 */ /* 0x000fe20000010013 */
[----:B------:R-:W-:Y:S01]  /*2a30*/  FMUL.FTZ R24, R13, R24 ;  /* 0x000000180d187220 */ /* 0x000fe20000410000 */
[----:B------:R-:W-:Y:S01]  /*2a40*/  FFMA.FTZ R22, R23, R25, R22 ;  /* 0x0000001917167223 */ /* 0x000fe20000010016 */
[----:B------:R-:W-:Y:S01]  /*2a50*/  FADD.FTZ R19, R16, R25 ;  /* 0x0000001910137221 */ /* 0x000fe20000010000 */
[----:B------:R-:W-:Y:S01]  /*2a60*/  FADD.FTZ R26, R26, -UR9 ;  /* 0x800000091a1a7e21 */ /* 0x000fe20008010000 */
[----:B------:R-:W-:Y:S02]  /*2a70*/  HADD2.F32 R23, -RZ, R55.H0_H0 ;  /* 0x20000037ff177230 */ /* 0x000fe40000004100 */
[----:B------:R-:W-:Y:S01]  /*2a80*/  FFMA.FTZ R22, R21, R24, R22 ;  /* 0x0000001815167223 */ /* 0x000fe20000010016 */
[----:B------:R-:W-:Y:S01]  /*2a90*/  FADD.FTZ R17, R17, R20 ;  /* 0x0000001411117221 */ /* 0x000fe20000010000 */
[----:B------:R-:W-:Y:S01]  /*2aa0*/  FADD.FTZ R19, R24, R19 ;  /* 0x0000001318137221 */ /* 0x000fe20000010000 */
[----:B------:R-:W-:Y:S01]  /*2ab0*/  FMUL.FTZ R21, R26, UR12 ;  /* 0x0000000c1a157c20 */ /* 0x000fe20008410000 */
[----:B------:R-:W-:-:S02]  /*2ac0*/  HADD2.F32 R20, -RZ, R53.H1_H1 ;  /* 0x30000035ff147230 */ /* 0x000fc40000004100 */
[----:B------:R-:W-:Y:S01]  /*2ad0*/  FMUL.FTZ R24, R12, R23 ;  /* 0x000000170c187220 */ /* 0x000fe20000410000 */
[----:B------:R-:W-:Y:S01]  /*2ae0*/  FADD.FTZ R17, R17, R23 ;  /* 0x0000001711117221 */ /* 0x000fe20000010000 */
[----:B------:R-:W-:Y:S01]  /*2af0*/  FFMA.FTZ R18, R23, R21, R18 ;  /* 0x0000001517127223 */ /* 0x000fe20000010012 */
[----:B------:R-:W-:Y:S02]  /*2b00*/  HADD2.F32 R16, -RZ, R55.H1_H1 ;  /* 0x30000037ff107230 */ /* 0x000fe40000004100 */
[----:B------:R-:W-:Y:S01]  /*2b10*/  FADD.FTZ R26, R19, R24 ;  /* 0x00000018131a7221 */ /* 0x000fe20000010000 */
[----:B------:R-:W-:Y:S01]  /*2b20*/  FFMA.FTZ R23, R21, R24, R22 ;  /* 0x0000001815177223 */ /* 0x000fe20000010016 */
[----:B------:R-:W-:Y:S01]  /*2b30*/  FADD.FTZ R20, R20, -UR9 ;  /* 0x8000000914147e21 */ /* 0x000fe20008010000 */
[----:B------:R-:W-:Y:S02]  /*2b40*/  HADD2.F32 R24, -RZ, R56.H0_H0 ;  /* 0x20000038ff187230 */ /* 0x000fe40000004100 */
[----:B------:R-:W-:Y:S01]  /*2b50*/  FMUL.FTZ R21, R13, R16 ;  /* 0x000000100d157220 */ /* 0x000fe20000410000 */
[----:B------:R-:W-:-:S02]  /*2b60*/  HADD2.F32 R19, -RZ, R57.H0_H0 ;  /* 0x20000039ff137230 */ /* 0x000fc40000004100 */
[----:B------:R-:W-:Y:S01]  /*2b70*/  FMUL.FTZ R22, R20, UR12 ;  /* 0x0000000c14167c20 */ /* 0x000fe20008410000 */
[----:B------:R-:W-:Y:S02]  /*2b80*/  HADD2.F32 R25, -RZ, R56.H1_H1 ;  /* 0x30000038ff197230 */ /* 0x000fe40000004100 */
[----:B------:R-:W-:Y:S01]  /*2b90*/  FADD.FTZ R20, R24, -UR9 ;  /* 0x8000000918147e21 */ /* 0x000fe20008010000 */
[----:B------:R-:W-:Y:S01]  /*2ba0*/  FADD.FTZ R26, R21, R26 ;  /* 0x0000001a151a7221 */ /* 0x000fe20000010000 */
[----:B------:R-:W-:Y:S01]  /*2bb0*/  FFMA.FTZ R24, R22, R21, R23 ;  /* 0x0000001516187223 */ /* 0x000fe20000010017 */
[----:B------:R-:W-:Y:S01]  /*2bc0*/  FMUL.FTZ R27, R12, R19 ;  /* 0x000000130c1b7220 */ /* 0x000fe20000410000 */
[----:B------:R-:W-:Y:S01]  /*2bd0*/  FMUL.FTZ R21, R20, UR12 ;  /* 0x0000000c14157c20 */ /* 0x000fe20008410000 */
[----:B------:R-:W-:Y:S02]  /*2be0*/  HADD2.F32 R20, -RZ, R57.H1_H1 ;  /* 0x30000039ff147230 */ /* 0x000fe40000004100 */
[----:B------:R-:W-:Y:S01]  /*2bf0*/  FADD.FTZ R23, R25, -UR9 ;  /* 0x8000000919177e21 */ /* 0x000fe20008010000 */
[----:B------:R-:W-:Y:S01]  /*2c00*/  FADD.FTZ R29, R26, R27 ;  /* 0x0000001b1a1d7221 */ /* 0x000fe20000010000 */
[----:B------:R-:W-:Y:S01]  /*2c10*/  FFMA.FTZ R26, R21, R27, R24 ;  /* 0x0000001b151a7223 */ /* 0x000fe20000010018 */
[----:B------:R-:W-:-:S02]  /*2c20*/  HADD2.F32 R28, -RZ, R59.H0_H0 ;  /* 0x2000003bff1c7230 */ /* 0x000fc40000004100 */
[----:B------:R-:W-:Y:S01]  /*2c30*/  FMUL.FTZ R24, R13, R20 ;  /* 0x000000140d187220 */ /* 0x000fe20000410000 */
[----:B------:R-:W-:Y:S01]  /*2c40*/  FMUL.FTZ R23, R23, UR12 ;  /* 0x0000000c17177c20 */ /* 0x000fe20008410000 */
[----:B------:R-:W-:Y:S01]  /*2c50*/  FADD.FTZ R25, R14, R16 ;  /* 0x000000100e197221 */ /* 0x000fe20000010000 */
[----:B------:R-:W-:Y:S01]  /*2c60*/  FFMA.FTZ R27, R16, R22, R15 ;  /* 0x00000016101b7223 */ /* 0x000fe2000001000f */
[--C-:B------:R-:W-:Y:S02]  /*2c70*/  HADD2.F32 R15, -RZ, R58.reuse.H0_H0 ;  /* 0x2000003aff0f7230 */ /* 0x100fe40000004100 */
[----:B------:R-:W-:Y:S01]  /*2c80*/  FADD.FTZ R16, R24, R29 ;  /* 0x0000001d18107221 */ /* 0x000fe20000010000 */
[----:B------:R-:W-:Y:S01]  /*2c90*/  FFMA.FTZ R29, R23, R24, R26 ;  /* 0x00000018171d7223 */ /* 0x000fe2000001001a */
[----:B------:R-:W-:Y:S02]  /*2ca0*/  HADD2.F32 R22, -RZ, R59.H1_H1 ;  /* 0x3000003bff167230 */ /* 0x000fe40000004100 */
[----:B------:R-:W-:Y:S01]  /*2cb0*/  FADD.FTZ R24, R28, -UR9 ;  /* 0x800000091c187e21 */ /* 0x000fe20008010000 */
[----:B------:R-:W-:-:S02]  /*2cc0*/  HADD2.F32 R14, -RZ, R58.H1_H1 ;  /* 0x3000003aff0e7230 */ /* 0x000fc40000004100 */
[----:B------:R-:W-:Y:S01]  /*2cd0*/  FMUL.FTZ R31, R12, R15 ;  /* 0x0000000f0c1f7220 */ /* 0x000fe20000410000 */
[----:B------:R-:W-:Y:S01]  /*2ce0*/  FADD.FTZ R26, R17, R19 ;  /* 0x00000013111a7221 */ /* 0x000fe20000010000 */
[----:B------:R-:W-:Y:S01]  /*2cf0*/  FMUL.FTZ R24, R24, UR12 ;  /* 0x0000000c18187c20 */ /* 0x000fe20008410000 */
[----:B------:R-:W-:Y:S01]  /*2d00*/  FADD.FTZ R22, R22, -UR9 ;  /* 0x8000000916167e21 */ /* 0x000fe20008010000 */
[----:B------:R-:W-:Y:S01]  /*2d10*/  FADD.FTZ R16, R16, R31 ;  /* 0x0000001f10107221 */ /* 0x000fe20000010000 */
[----:B------:R-:W-:Y:S01]  /*2d20*/  FMUL.FTZ R17, R13, R14 ;  /* 0x0000000e0d117220 */ /* 0x000fe20000410000 */
[----:B------:R-:W-:Y:S01]  /*2d30*/  FADD.FTZ R25, R25, R20 ;  /* 0x0000001419197221 */ /* 0x000fe20000010000 */
[----:B------:R-:W-:Y:S01]  /*2d40*/  FFMA.FTZ R18, R19, R21, R18 ;  /* 0x0000001513127223 */ /* 0x000fe20000010012 */
[----:B------:R-:W-:Y:S01]  /*2d50*/  FFMA.FTZ R29, R24, R31, R29 ;  /* 0x0000001f181d7223 */ /* 0x000fe2000001001d */
[----:B------:R-:W-:Y:S01]  /*2d60*/  FMUL.FTZ R22, R22, UR12 ;  /* 0x0000000c16167c20 */ /* 0x000fe20008410000 */
[----:B------:R-:W-:Y:S01]  /*2d70*/  FFMA.FTZ R23, R20, R23, R27 ;  /* 0x0000001714177223 */ /* 0x000fe2000001001b */
[----:B------:R-:W-:Y:S01]  /*2d80*/  FADD.FTZ R16, R17, R16 ;  /* 0x0000001011107221 */ /* 0x000fe20000010000 */
[----:B------:R-:W-:Y:S01]  /*2d90*/  FADD.FTZ R27, R25, R14 ;  /* 0x0000000e191b7221 */ /* 0x000fe20000010000 */
[----:B------:R-:W-:Y:S01]  /*2da0*/  FFMA.FTZ R17, R22, R17, R29 ;  /* 0x0000001116117223 */ /* 0x000fe2000001001d */
[----:B------:R-:W-:Y:S01]  /*2db0*/  FADD.FTZ R26, R26, R15 ;  /* 0x0000000f1a1a7221 */ /* 0x000fe20000010000 */
[----:B------:R-:W-:Y:S01]  /*2dc0*/  FFMA.FTZ R24, R15, R24, R18 ;  /* 0x000000180f187223 */ /* 0x000fe20000010012 */
[----:B------:R-:W-:Y:S01]  /*2dd0*/  FFMA.FTZ R25, R14, R22, R23 ;  /* 0x000000160e197223 */ /* 0x000fe20000010017 */
[----:B------:R-:W-:Y:S06]  /*2de0*/  BRA `(.L_x_750) ;  /* 0x0000002400007947 */ /* 0x000fec0003800000 */
.L_x_749:
[----:B-----5:R-:W-:Y:S02]  /*2df0*/  HADD2.F32 R14, -RZ, R49.H0_H0 ;  /* 0x20000031ff0e7230 */ /* 0x020fe40000004100 */
[--C-:B------:R-:W-:Y:S02]  /*2e00*/  HADD2.F32 R19, -RZ, R47.reuse.H0_H0 ;  /* 0x2000002fff137230 */ /* 0x100fe40000004100 */
[----:B------:R-:W-:Y:S02]  /*2e10*/  HADD2.F32 R24, -RZ, R47.H1_H1 ;  /* 0x3000002fff187230 */ /* 0x000fe40000004100 */
[----:B------:R-:W-:Y:S01]  /*2e20*/  FADD.FTZ R15, R14, -UR9 ;  /* 0x800000090e0f7e21 */ /* 0x000fe20008010000 */
[----:B------:R-:W-:Y:S02]  /*2e30*/  HADD2.F32 R14, -RZ, R49.H1_H1 ;  /* 0x30000031ff0e7230 */ /* 0x000fe40000004100 */
[----:B------:R-:W-:Y:S01]  /*2e40*/  FADD.FTZ R19, R19, -UR9 ;  /* 0x8000000913137e21 */ /* 0x000fe20008010000 */
[----:B------:R-:W-:-:S02]  /*2e50*/  HADD2.F32 R28, -RZ, R48.H0_H0 ;  /* 0x20000030ff1c7230 */ /* 0x000fc40000004100 */
[----:B------:R-:W-:Y:S01]  /*2e60*/  FMUL.FTZ R15, R15, UR12 ;  /* 0x0000000c0f0f7c20 */ /* 0x000fe20008410000 */
[----:B------:R-:W-:Y:S02]  /*2e70*/  HADD2.F32 R25, -RZ, R45.H0_H0 ;  /* 0x2000002dff197230 */ /* 0x000fe40000004100 */
[----:B------:R-:W-:Y:S01]  /*2e80*/  FADD.FTZ R14, R14, -UR9 ;  /* 0x800000090e0e7e21 */ /* 0x000fe20008010000 */
[----:B------:R-:W-:Y:S01]  /*2e90*/  FMUL.FTZ R19, R19, UR12 ;  /* 0x0000000c13137c20 */ /* 0x000fe20008410000 */
[--C-:B------:R-:W-:Y:S01]  /*2ea0*/  FFMA.FTZ R16, R12, R15, R10.reuse ;  /* 0x0000000f0c107223 */ /* 0x100fe2000001000a */
[----:B------:R-:W-:Y:S02]  /*2eb0*/  HADD2.F32 R60, -RZ, R48.H1_H1 ;  /* 0x30000030ff3c7230 */ /* 0x000fe40000004100 */
[----:B------:R-:W-:Y:S01]  /*2ec0*/  FMUL.FTZ R14, R14, UR12 ;  /* 0x0000000c0e0e7c20 */ /* 0x000fe20008410000 */
[----:B------:R-:W-:Y:S01]  /*2ed0*/  FFMA.FTZ R20, R12, R19, R10 ;  /* 0x000000130c147223 */ /* 0x000fe2000001000a */
[----:B------:R-:W-:Y:S01]  /*2ee0*/  FMUL.FTZ R17, R16, -1.4426950216293334961 ;  /* 0xbfb8aa3b10117820 */ /* 0x000fe20000410000 */
[----:B------:R-:W-:Y:S01]  /*2ef0*/  FADD.FTZ R25, R25, -UR9 ;  /* 0x8000000919197e21 */ /* 0x000fe20008010000 */
[----:B------:R-:W-:Y:S01]  /*2f00*/  FFMA.FTZ R18, R13, R14, R11 ;  /* 0x0000000e0d127223 */ /* 0x000fe2000001000b */
[----:B------:R-:W-:-:S02]  /*2f10*/  HADD2.F32 R61, -RZ, R46.H0_H0 ;  /* 0x2000002eff3d7230 */ /* 0x000fc40000004100 */
[----:B------:R-:W-:Y:S01]  /*2f20*/  FMUL.FTZ R25, R25, UR12 ;  /* 0x0000000c19197c20 */ /* 0x000fe20008410000 */
[----:B------:R-:W0:Y:S01]  /*2f30*/  MUFU.EX2 R17, R17 ;  /* 0x0000001100117308 */ /* 0x000e220000000800 */
[----:B------:R-:W-:-:S06]  /*2f40*/  FMUL.FTZ R22, R18, -1.4426950216293334961 ;  /* 0xbfb8aa3b12167820 */ /* 0x000fcc0000410000 */
[----:B------:R-:W1:Y:S01]  /*2f50*/  MUFU.EX2 R22, R22 ;  /* 0x0000001600167308 */ /* 0x000e620000000800 */
[----:B0-----:R-:W-:Y:S01]  /*2f60*/  FADD.FTZ R23, R17, 1 ;  /* 0x3f80000011177421 */ /* 0x001fe20000010000 */
[----:B------:R-:W-:Y:S01]  /*2f70*/  FADD.FTZ R17, R24, -UR9 ;  /* 0x8000000918117e21 */ /* 0x000fe20008010000 */
[----:B------:R-:W-:-:S04]  /*2f80*/  FMUL.FTZ R24, R20, -1.4426950216293334961 ;  /* 0xbfb8aa3b14187820 */ /* 0x000fc80000410000 */
[----:B------:R-:W0:Y:S01]  /*2f90*/  MUFU.RCP R23, R23 ;  /* 0x0000001700177308 */ /* 0x000e220000001000 */
[----:B-1----:R-:W-:Y:S01]  /*2fa0*/  FADD.FTZ R21, R22, 1 ;  /* 0x3f80000016157421 */ /* 0x002fe20000010000 */
[----:B------:R-:W-:-:S04]  /*2fb0*/  FMUL.FTZ R22, R17, UR12 ;  /* 0x0000000c11167c20 */ /* 0x000fc80008410000 */
[----:B------:R-:W-:Y:S02]  /*2fc0*/  FFMA.FTZ R17, R13, R22, R11 ;  /* 0x000000160d117223 */ /* 0x000fe4000001000b */
[----:B------:R-:W1:Y:S02]  /*2fd0*/  MUFU.EX2 R24, R24 ;  /* 0x0000001800187308 */ /* 0x000e640000000800 */
[----:B------:R-:W-:Y:S02]  /*2fe0*/  FMUL.FTZ R30, R17, -1.4426950216293334961 ;  /* 0xbfb8aa3b111e7820 */ /* 0x000fe40000410000 */
[----:B------:R-:W2:Y:S01]  /*2ff0*/  MUFU.RCP R21, R21 ;  /* 0x0000001500157308 */ /* 0x000ea20000001000 */
[----:B0-----:R-:W-:Y:S01]  /*3000*/  FADD.FTZ R27, -R23, 1 ;  /* 0x3f800000171b7421 */ /* 0x001fe20000010100 */
[----:B------:R-:W-:-:S06]  /*3010*/  FMUL.FTZ R28, R28, R23 ;  /* 0x000000171c1c7220 */ /* 0x000fcc0000410000 */
[----:B------:R-:W0:Y:S01]  /*3020*/  MUFU.EX2 R23, R30 ;  /* 0x0000001e00177308 */ /* 0x000e220000000800 */
[----:B-1----:R-:W-:Y:S01]  /*3030*/  FADD.FTZ R26, R24, 1 ;  /* 0x3f800000181a7421 */ /* 0x002fe20000010000 */
[----:B------:R-:W-:Y:S02]  /*3040*/  HADD2.F32 R24, -RZ, R45.H1_H1 ;  /* 0x3000002dff187230 */ /* 0x000fe40000004100 */
[----:B------:R-:W-:Y:S01]  /*3050*/  FFMA.FTZ R27, R16, R27, 1 ;  /* 0x3f800000101b7423 */ /* 0x000fe2000001001b */
[----:B------:R-:W-:Y:S02]  /*3060*/  FFMA.FTZ R16, R12, R25, R10 ;  /* 0x000000190c107223 */ /* 0x000fe4000001000a */
[----:B------:R-:W-:Y:S01]  /*3070*/  FADD.FTZ R24, R24, -UR9 ;  /* 0x8000000918187e21 */ /* 0x000fe20008010000 */
[----:B------:R-:W1:Y:S01]  /*3080*/  MUFU.RCP R26, R26 ;  /* 0x0000001a001a7308 */ /* 0x000e620000001000 */
[----:B--2---:R-:W-:Y:S01]  /*3090*/  FADD.FTZ R29, -R21, 1 ;  /* 0x3f800000151d7421 */ /* 0x004fe20000010100 */
[----:B------:R-:W-:Y:S01]  /*30a0*/  FMUL.FTZ R28, R28, R27 ;  /* 0x0000001b1c1c7220 */ /* 0x000fe20000410000 */
[----:B------:R-:W-:Y:S01]  /*30b0*/  FMUL.FTZ R24, R24, UR12 ;  /* 0x0000000c18187c20 */ /* 0x000fe20008410000 */
[----:B------:R-:W-:Y:S01]  /*30c0*/  FMUL.FTZ R31, R16, -1.4426950216293334961 ;  /* 0xbfb8aa3b101f7820 */ /* 0x000fe20000410000 */
[----:B------:R-:W-:Y:S01]  /*30d0*/  FFMA.FTZ R29, R18, R29, 1 ;  /* 0x3f800000121d7423 */ /* 0x000fe2000001001d */
[----:B0-----:R-:W-:Y:S01]  /*30e0*/  FADD.FTZ R27, R23, 1 ;  /* 0x3f800000171b7421 */ /* 0x001fe20000010000 */
[----:B------:R-:W-:Y:S01]  /*30f0*/  FFMA.FTZ R18, R13, R24, R11 ;  /* 0x000000180d127223 */ /* 0x000fe2000001000b */
[----:B------:R-:W0:Y:S01]  /*3100*/  MUFU.EX2 R30, R31 ;  /* 0x0000001f001e7308 */ /* 0x000e220000000800 */
[----:B------:R-:W-:-:S02]  /*3110*/  FMUL.FTZ R60, R60, R21 ;  /* 0x000000153c3c7220 */ /* 0x000fc40000410000 */
[----:B------:R-:W-:Y:S01]  /*3120*/  FMUL.FTZ R23, R18, -1.4426950216293334961 ;  /* 0xbfb8aa3b12177820 */ /* 0x000fe20000410000 */
[----:B------:R-:W2:Y:S01]  /*3130*/  MUFU.RCP R27, R27 ;  /* 0x0000001b001b7308 */ /* 0x000ea20000001000 */
[----:B------:R-:W-:Y:S01]  /*3140*/  FMUL.FTZ R29, R60, R29 ;  /* 0x0000001d3c1d7220 */ /* 0x000fe20000410000 */
[----:B------:R-:W-:Y:S02]  /*3150*/  HADD2.F32 R60, -RZ, R46.H1_H1 ;  /* 0x3000002eff3c7230 */ /* 0x000fe40000004100 */
[----:B-1----:R-:W-:-:S04]  /*3160*/  FADD.FTZ R21, -R26, 1 ;  /* 0x3f8000001a157421 */ /* 0x002fc80000010100 */
[----:B------:R-:W1:Y:S01]  /*3170*/  MUFU.EX2 R23, R23 ;  /* 0x0000001700177308 */ /* 0x000e620000000800 */
[----:B------:R-:W-:Y:S01]  /*3180*/  FFMA.FTZ R20, R20, R21, 1 ;  /* 0x3f80000014147423 */ /* 0x000fe20000010015 */
[----:B------:R-:W-:Y:S01]  /*3190*/  FMUL.FTZ R21, R61, R26 ;  /* 0x0000001a3d157220 */ /* 0x000fe20000410000 */
[----:B0-----:R-:W-:Y:S01]  /*31a0*/  FADD.FTZ R30, R30, 1 ;  /* 0x3f8000001e1e7421 */ /* 0x001fe20000010000 */
[----:B------:R-:W-:Y:S02]  /*31b0*/  HADD2.F32 R61, -RZ, R44.H0_H0 ;  /* 0x2000002cff3d7230 */ /* 0x000fe40000004100 */
[----:B------:R-:W-:Y:S01]  /*31c0*/  FMUL.FTZ R21, R21, R20 ;  /* 0x0000001415157220 */ /* 0x000fe20000410000 */
[----:B------:R-:W0:Y:S01]  /*31d0*/  MUFU.RCP R26, R30 ;  /* 0x0000001e001a7308 */ /* 0x000e220000001000 */
[----:B--2---:R-:W-:Y:S01]  /*31e0*/  FADD.FTZ R20, -R27, 1 ;  /* 0x3f8000001b147421 */ /* 0x004fe20000010100 */
[----:B-1----:R-:W-:Y:S01]  /*31f0*/  FADD.FTZ R31, R23, 1 ;  /* 0x3f800000171f7421 */ /* 0x002fe20000010000 */
[----:B------:R-:W-:-:S02]  /*3200*/  HADD2.F32 R23, -RZ, R43.H0_H0 ;  /* 0x2000002bff177230 */ /* 0x000fc40000004100 */
[----:B------:R-:W-:Y:S01]  /*3210*/  FFMA.FTZ R17, R17, R20, 1 ;  /* 0x3f80000011117423 */ /* 0x000fe20000010014 */
[----:B------:R-:W-:Y:S02]  /*3220*/  FMUL.FTZ R20, R60, R27 ;  /* 0x0000001b3c147220 */ /* 0x000fe40000410000 */
[----:B------:R-:W-:Y:S01]  /*3230*/  FADD.FTZ R23, R23, -UR9 ;  /* 0x8000000917177e21 */ /* 0x000fe20008010000 */
[----:B------:R-:W1:Y:S01]  /*3240*/  MUFU.RCP R31, R31 ;  /* 0x0000001f001f7308 */ /* 0x000e620000001000 */
[----:B------:R-:W-:Y:S02]  /*3250*/  FMUL.FTZ R20, R20, R17 ;  /* 0x0000001114147220 */ /* 0x000fe40000410000 */
[----:B------:R-:W-:Y:S01]  /*3260*/  FMUL.FTZ R23, R23, UR12 ;  /* 0x0000000c17177c20 */ /* 0x000fe20008410000 */
[----:B0-----:R-:W-:Y:S01]  /*3270*/  FADD.FTZ R27, -R26, 1 ;  /* 0x3f8000001a1b7421 */ /* 0x001fe20000010100 */
[----:B------:R-:W-:Y:S02]  /*3280*/  FMUL.FTZ R26, R61, R26 ;  /* 0x0000001a3d1a7220 */ /* 0x000fe40000410000 */
[----:B------:R-:W-:Y:S01]  /*3290*/  FFMA.FTZ R17, R12, R23, R10 ;  /* 0x000000170c117223 */ /* 0x000fe2000001000a */
[----:B------:R-:W-:Y:S01]  /*32a0*/  FFMA.FTZ R27, R16, R27, 1 ;  /* 0x3f800000101b7423 */ /* 0x000fe2000001001b */
[----:B------:R-:W-:-:S02]  /*32b0*/  HADD2.F32 R16, -RZ, R44.H1_H1 ;  /* 0x3000002cff107230 */ /* 0x000fc40000004100 */
[----:B------:R-:W-:Y:S01]  /*32c0*/  FMUL.FTZ R62, R17, -1.4426950216293334961 ;  /* 0xbfb8aa3b113e7820 */ /* 0x000fe20000410000 */
[----:B------:R-:W-:-:S05]  /*32d0*/  FMUL.FTZ R27, R26, R27 ;  /* 0x0000001b1a1b7220 */ /* 0x000fca0000410000 */
[----:B------:R-:W0:Y:S01]  /*32e0*/  MUFU.EX2 R62, R62 ;  /* 0x0000003e003e7308 */ /* 0x000e220000000800 */
[----:B-1----:R-:W-:Y:S01]  /*32f0*/  FADD.FTZ R61, -R31, 1 ;  /* 0x3f8000001f3d7421 */ /* 0x002fe20000010100 */
[----:B------:R-:W-:-:S03]  /*3300*/  FMUL.FTZ R31, R16, R31 ;  /* 0x0000001f101f7220 */ /* 0x000fc60000410000 */
[----:B------:R-:W-:Y:S01]  /*3310*/  FFMA.FTZ R30, R18, R61, 1 ;  /* 0x3f800000121e7423 */ /* 0x000fe2000001003d */
[----:B------:R-:W-:-:S03]  /*3320*/  HADD2.F32 R18, -RZ, R43.H1_H1 ;  /* 0x3000002bff127230 */ /* 0x000fc60000004100 */
[----:B------:R-:W-:Y:S01]  /*3330*/  FMUL.FTZ R26, R31, R30 ;  /* 0x0000001e1f1a7220 */ /* 0x000fe20000410000 */
[----:B------:R-:W-:Y:S02]  /*3340*/  HADD2.F32 R31, -RZ, R42.H0_H0 ;  /* 0x2000002aff1f7230 */ /* 0x000fe40000004100 */
[----:B------:R-:W-:Y:S01]  /*3350*/  FADD.FTZ R18, R18, -UR9 ;  /* 0x8000000912127e21 */ /* 0x000fe20008010000 */
[----:B0-----:R-:W-:-:S03]  /*3360*/  FADD.FTZ R60, R62, 1 ;  /* 0x3f8000003e3c7421 */ /* 0x001fc60000010000 */
[----:B------:R-:W-:-:S04]  /*3370*/  FMUL.FTZ R18, R18, UR12 ;  /* 0x0000000c12127c20 */ /* 0x000fc80008410000 */
[----:B------:R-:W-:Y:S01]  /*3380*/  FFMA.FTZ R16, R13, R18, R11 ;  /* 0x000000120d107223 */ /* 0x000fe2000001000b */
[----:B------:R-:W0:Y:S03]  /*3390*/  MUFU.RCP R60, R60 ;  /* 0x0000003c003c7308 */ /* 0x000e260000001000 */
[----:B------:R-:W-:-:S06]  /*33a0*/  FMUL.FTZ R61, R16, -1.4426950216293334961 ;  /* 0xbfb8aa3b103d7820 */ /* 0x000fcc0000410000 */
[----:B------:R-:W1:Y:S01]  /*33b0*/  MUFU.EX2 R61, R61 ;  /* 0x0000003d003d7308 */ /* 0x000e620000000800 */
[----:B0-----:R-:W-:-:S04]  /*33c0*/  FADD.FTZ R30, -R60, 1 ;  /* 0x3f8000003c1e7421 */ /* 0x001fc80000010100 */
[----:B------:R-:W-:Y:S01]  /*33d0*/  FFMA.FTZ R62, R17, R30, 1 ;  /* 0x3f800000113e7423 */ /* 0x000fe2000001001e */
[----:B-1----:R-:W-:Y:S01]  /*33e0*/  FADD.FTZ R30, R61, 1 ;  /* 0x3f8000003d1e7421 */ /* 0x002fe20000010000 */
[----:B------:R-:W-:Y:S01]  /*33f0*/  FMUL.FTZ R17, R31, R60 ;  /* 0x0000003c1f117220 */ /* 0x000fe20000410000 */
[----:B------:R-:W-:Y:S01]  /*3400*/  FMUL.FTZ R60, R12, R28 ;  /* 0x0000001c0c3c7220 */ /* 0x000fe20000410000 */
[----:B------:R-:W-:Y:S02]  /*3410*/  FMUL.FTZ R31, R13, R29 ;  /* 0x0000001d0d1f7220 */ /* 0x000fe40000410000 */
[----:B------:R-:W-:Y:S01]  /*3420*/  FMUL.FTZ R17, R17, R62 ;  /* 0x0000003e11117220 */ /* 0x000fe20000410000 */
[----:B------:R-:W0:Y:S01]  /*3430*/  MUFU.RCP R30, R30 ;  /* 0x0000001e001e7308 */ /* 0x000e220000001000 */
[----:B------:R-:W-:Y:S01]  /*3440*/  FFMA.FTZ R61, R15, R60, RZ ;  /* 0x0000003c0f3d7223 */ /* 0x000fe200000100ff */
[----:B------:R-:W-:-:S03]  /*3450*/  FADD.FTZ R62, RZ, R60 ;  /* 0x0000003cff3e7221 */ /* 0x000fc60000010000 */
[----:B------:R-:W-:Y:S01]  /*3460*/  FFMA.FTZ R60, R14, R31, R61 ;  /* 0x0000001f0e3c7223 */ /* 0x000fe2000001003d */
[----:B------:R-:W-:Y:S01]  /*3470*/  FADD.FTZ R31, R31, R62 ;  /* 0x0000003e1f1f7221 */ /* 0x000fe20000010000 */
[----:B------:R-:W-:Y:S02]  /*3480*/  HADD2.F32 R61, -RZ, R42.H1_H1 ;  /* 0x3000002aff3d7230 */ /* 0x000fe40000004100 */
[----:B------:R-:W-:Y:S01]  /*3490*/  FFMA.FTZ R62, R15, R28, RZ ;  /* 0x0000001c0f3e7223 */ /* 0x000fe200000100ff */
[----:B------:R-:W-:-:S05]  /*34a0*/  HADD2.F32 R15, -RZ, R41.H0_H0 ;  /* 0x20000029ff0f7230 */ /* 0x000fca0000004100 */
[----:B------:R-:W-:Y:S01]  /*34b0*/  FADD.FTZ R15, R15, -UR9 ;  /* 0x800000090f0f7e21 */ /* 0x000fe20008010000 */
[----:B0-----:R-:W-:Y:S01]  /*34c0*/  FADD.FTZ R69, -R30, 1 ;  /* 0x3f8000001e457421 */ /* 0x001fe20000010100 */
[----:B------:R-:W-:Y:S01]  /*34d0*/  FMUL.FTZ R61, R61, R30 ;  /* 0x0000001e3d3d7220 */ /* 0x000fe20000410000 */
[----:B------:R-:W-:Y:S01]  /*34e0*/  FADD.FTZ R30, RZ, R28 ;  /* 0x0000001cff1e7221 */ /* 0x000fe20000010000 */
[----:B------:R-:W-:Y:S01]  /*34f0*/  FFMA.FTZ R28, R19, R21, R62 ;  /* 0x00000015131c7223 */ /* 0x000fe2000001003e */
[----:B------:R-:W-:Y:S01]  /*3500*/  FFMA.FTZ R16, R16, R69, 1 ;  /* 0x3f80000010107423 */ /* 0x000fe20000010045 */
[--C-:B------:R-:W-:Y:S02]  /*3510*/  HADD2.F32 R69, -RZ, R40.reuse.H1_H1 ;  /* 0x30000028ff457230 */ /* 0x100fe40000004100 */
[----:B------:R-:W-:Y:S01]  /*3520*/  FADD.FTZ R30, R30, R21 ;  /* 0x000000151e1e7221 */ /* 0x000fe20000010000 */
[----:B------:R-:W-:Y:S01]  /*3530*/  FFMA.FTZ R28, R25, R27, R28 ;  /* 0x0000001b191c7223 */ /* 0x000fe2000001001c */
[----:B------:R-:W-:Y:S01]  /*3540*/  FMUL.FTZ R16, R61, R16 ;  /* 0x000000103d107220 */ /* 0x000fe20000410000 */
[----:B------:R-:W-:Y:S01]  /*3550*/  FMUL.FTZ R61, R12, R21 ;  /* 0x000000150c3d7220 */ /* 0x000fe20000410000 */
[----:B------:R-:W-:Y:S01]  /*3560*/  FMUL.FTZ R21, R15, UR12 ;  /* 0x0000000c0f157c20 */ /* 0x000fe20008410000 */
[----:B------:R-:W-:Y:S01]  /*3570*/  FADD.FTZ R30, R30, R27 ;  /* 0x0000001b1e1e7221 */ /* 0x000fe20000010000 */
[----:B------:R-:W-:Y:S01]  /*3580*/  FFMA.FTZ R28, R23, R17, R28 ;  /* 0x00000011171c7223 */ /* 0x000fe2000001001c */
[----:B------:R-:W-:Y:S01]  /*3590*/  FFMA.FTZ R15, R19, R61, R60 ;  /* 0x0000003d130f7223 */ /* 0x000fe2000001003c */
[----:B------:R-:W-:Y:S01]  /*35a0*/  FFMA.FTZ R19, R12, R21, R10 ;  /* 0x000000150c137223 */ /* 0x000fe2000001000a */
[----:B------:R-:W-:Y:S01]  /*35b0*/  FADD.FTZ R60, R31, R61 ;  /* 0x0000003d1f3c7221 */ /* 0x000fe20000010000 */
[----:B------:R-:W-:-:S02]  /*35c0*/  HADD2.F32 R31, -RZ, R40.H0_H0 ;  /* 0x20000028ff1f7230 */ /* 0x000fc40000004100 */
[----:B------:R-:W-:Y:S01]  /*35d0*/  FADD.FTZ R30, R30, R17 ;  /* 0x000000111e1e7221 */ /* 0x000fe20000010000 */
[----:B------:R-:W-:-:S06]  /*35e0*/  FMUL.FTZ R62, R19, -1.4426950216293334961 ;  /* 0xbfb8aa3b133e7820 */ /* 0x000fcc0000410000 */
[----:B------:R-:W0:Y:S02]  /*35f0*/  MUFU.EX2 R62, R62 ;  /* 0x0000003e003e7308 */ /* 0x000e240000000800 */
[----:B0-----:R-:W-:Y:S01]  /*3600*/  FADD.FTZ R68, R62, 1 ;  /* 0x3f8000003e447421 */ /* 0x001fe20000010000 */
[----:B------:R-:W-:-:S04]  /*3610*/  FMUL.FTZ R62, R13, R20 ;  /* 0x000000140d3e7220 */ /* 0x000fc80000410000 */
[----:B------:R-:W-:Y:S01]  /*3620*/  FADD.FTZ R60, R62, R60 ;  /* 0x0000003c3e3c7221 */ /* 0x000fe20000010000 */
[----:B------:R-:W0:Y:S02]  /*3630*/  MUFU.RCP R68, R68 ;  /* 0x0000004400447308 */ /* 0x000e240000001000 */
[----:B0-----:R-:W-:Y:S01]  /*3640*/  FADD.FTZ R61, -R68, 1 ;  /* 0x3f800000443d7421 */ /* 0x001fe20000010100 */
[----:B------:R-:W-:-:S03]  /*3650*/  FMUL.FTZ R31, R31, R68 ;  /* 0x000000441f1f7220 */ /* 0x000fc60000410000 */
[----:B------:R-:W-:Y:S01]  /*3660*/  FFMA.FTZ R19, R19, R61, 1 ;  /* 0x3f80000013137423 */ /* 0x000fe2000001003d */
[----:B------:R-:W-:Y:S01]  /*3670*/  FFMA.FTZ R61, R14, R29, RZ ;  /* 0x0000001d0e3d7223 */ /* 0x000fe200000100ff */
[----:B------:R-:W-:Y:S02]  /*3680*/  HADD2.F32 R14, -RZ, R41.H1_H1 ;  /* 0x30000029ff0e7230 */ /* 0x000fe40000004100 */
[----:B------:R-:W-:Y:S01]  /*3690*/  FMUL.FTZ R19, R31, R19 ;  /* 0x000000131f137220 */ /* 0x000fe20000410000 */
[----:B------:R-:W-:Y:S01]  /*36a0*/  FADD.FTZ R31, RZ, R29 ;  /* 0x0000001dff1f7221 */ /* 0x000fe20000010000 */
[----:B------:R-:W-:Y:S01]  /*36b0*/  FFMA.FTZ R29, R22, R20, R61 ;  /* 0x00000014161d7223 */ /* 0x000fe2000001003d */
[----:B------:R-:W-:Y:S01]  /*36c0*/  FADD.FTZ R14, R14, -UR9 ;  /* 0x800000090e0e7e21 */ /* 0x000fe20008010000 */
[----:B------:R-:W-:Y:S01]  /*36d0*/  FADD.FTZ R30, R30, R19 ;  /* 0x000000131e1e7221 */ /* 0x000fe20000010000 */
[----:B------:R-:W-:Y:S01]  /*36e0*/  FADD.FTZ R31, R31, R20 ;  /* 0x000000141f1f7221 */ /* 0x000fe20000010000 */
[----:B------:R-:W-:Y:S01]  /*36f0*/  FFMA.FTZ R29, R24, R26, R29 ;  /* 0x0000001a181d7223 */ /* 0x000fe2000001001d */
[----:B------:R-:W-:Y:S01]  /*3700*/  FMUL.FTZ R20, R14, UR12 ;  /* 0x0000000c0e147c20 */ /* 0x000fe20008410000 */
[----:B------:R-:W-:Y:S01]  /*3710*/  FFMA.FTZ R14, R22, R62, R15 ;  /* 0x0000003e160e7223 */ /* 0x000fe2000001000f */
[----:B------:R-:W-:Y:S01]  /*3720*/  FADD.FTZ R31, R31, R26 ;  /* 0x0000001a1f1f7221 */ /* 0x000fe20000010000 */
[----:B------:R-:W-:Y:S01]  /*3730*/  FFMA.FTZ R29, R18, R16, R29 ;  /* 0x00000010121d7223 */ /* 0x000fe2000001001d */
[----:B------:R-:W-:Y:S01]  /*3740*/  FFMA.FTZ R15, R13, R20, R11 ;  /* 0x000000140d0f7223 */ /* 0x000fe2000001000b */
[----:B------:R-:W-:Y:S01]  /*3750*/  FFMA.FTZ R28, R21, R19, R28 ;  /* 0x00000013151c7223 */ /* 0x000fe2000001001c */
[----:B------:R-:W-:-:S02]  /*3760*/  FADD.FTZ R31, R31, R16 ;  /* 0x000000101f1f7221 */ /* 0x000fc40000010000 */
[----:B------:R-:W-:-:S06]  /*3770*/  FMUL.FTZ R61, R15, -1.4426950216293334961 ;  /* 0xbfb8aa3b0f3d7820 */ /* 0x000fcc0000410000 */
[----:B------:R-:W0:Y:S02]  /*3780*/  MUFU.EX2 R61, R61 ;  /* 0x0000003d003d7308 */ /* 0x000e240000000800 */
[----:B0-----:R-:W-:Y:S01]  /*3790*/  FADD.FTZ R68, R61, 1 ;  /* 0x3f8000003d447421 */ /* 0x001fe20000010000 */
[----:B------:R-:W-:-:S04]  /*37a0*/  FMUL.FTZ R61, R12, R27 ;  /* 0x0000001b0c3d7220 */ /* 0x000fc80000410000 */
[----:B------:R-:W-:Y:S01]  /*37b0*/  FFMA.FTZ R27, R25, R61, R14 ;  /* 0x0000003d191b7223 */ /* 0x000fe2000001000e */
[----:B------:R-:W0:Y:S01]  /*37c0*/  MUFU.RCP R68, R68 ;  /* 0x0000004400447308 */ /* 0x000e220000001000 */
[----:B------:R-:W-:Y:S01]  /*37d0*/  FADD.FTZ R60, R60, R61 ;  /* 0x0000003d3c3c7221 */ /* 0x000fe20000010000 */
[----:B------:R-:W-:Y:S02]  /*37e0*/  HADD2.F32 R25, -RZ, R38.H0_H0 ;  /* 0x20000026ff197230 */ /* 0x000fe40000004100 */
[----:B0-----:R-:W-:Y:S01]  /*37f0*/  FADD.FTZ R62, -R68, 1 ;  /* 0x3f800000443e7421 */ /* 0x001fe20000010100 */
[----:B------:R-:W-:-:S03]  /*3800*/  FMUL.FTZ R22, R69, R68 ;  /* 0x0000004445167220 */ /* 0x000fc60000410000 */
[----:B------:R-:W-:-:S04]  /*3810*/  FFMA.FTZ R15, R15, R62, 1 ;  /* 0x3f8000000f0f7423 */ /* 0x000fc8000001003e */
[----:B------:R-:W-:Y:S01]  /*3820*/  FMUL.FTZ R22, R22, R15 ;  /* 0x0000000f16167220 */ /* 0x000fe20000410000 */
[----:B------:R-:W-:-:S03]  /*3830*/  HADD2.F32 R15, -RZ, R39.H0_H0 ;  /* 0x20000027ff0f7230 */ /* 0x000fc60000004100 */
[----:B------:R-:W-:Y:S01]  /*3840*/  FADD.FTZ R31, R31, R22 ;  /* 0x000000161f1f7221 */ /* 0x000fe20000010000 */
[-C--:B------:R-:W-:Y:S01]  /*3850*/  FFMA.FTZ R29, R20, R22.reuse, R29 ;  /* 0x00000016141d7223 */ /* 0x080fe2000001001d */
[----:B------:R-:W-:Y:S01]  /*3860*/  FADD.FTZ R15, R15, -UR9 ;  /* 0x800000090f0f7e21 */ /* 0x000fe20008010000 */
[----:B------:R-:W-:-:S03]  /*3870*/  FMUL.FTZ R22, R13, R22 ;  /* 0x000000160d167220 */ /* 0x000fc60000410000 */
[----:B------:R-:W-:-:S04]  /*3880*/  FMUL.FTZ R15, R15, UR12 ;  /* 0x0000000c0f0f7c20 */ /* 0x000fc80008410000 */
[----:B------:R-:W-:-:S04]  /*3890*/  FFMA.FTZ R14, R12, R15, R10 ;  /* 0x0000000f0c0e7223 */ /* 0x000fc8000001000a */
[----:B------:R-:W-:-:S06]  /*38a0*/  FMUL.FTZ R62, R14, -1.4426950216293334961 ;  /* 0xbfb8aa3b0e3e7820 */ /* 0x000fcc0000410000 */
[----:B------:R-:W0:Y:S02]  /*38b0*/  MUFU.EX2 R62, R62 ;  /* 0x0000003e003e7308 */ /* 0x000e240000000800 */
[----:B0-----:R-:W-:Y:S01]  /*38c0*/  FADD.FTZ R68, R62, 1 ;  /* 0x3f8000003e447421 */ /* 0x001fe20000010000 */
[----:B------:R-:W-:-:S04]  /*38d0*/  FMUL.FTZ R62, R13, R26 ;  /* 0x0000001a0d3e7220 */ /* 0x000fc80000410000 */
[----:B------:R-:W-:Y:S01]  /*38e0*/  FFMA.FTZ R26, R24, R62, R27 ;  /* 0x0000003e181a7223 */ /* 0x000fe2000001001b */
[----:B------:R-:W0:Y:S01]  /*38f0*/  MUFU.RCP R68, R68 ;  /* 0x0000004400447308 */ /* 0x000e220000001000 */
[----:B------:R-:W-:Y:S01]  /*3900*/  FADD.FTZ R60, R62, R60 ;  /* 0x0000003c3e3c7221 */ /* 0x000fe20000010000 */
[----:B------:R-:W-:Y:S02]  /*3910*/  HADD2.F32 R62, -RZ, R38.H1_H1 ;  /* 0x30000026ff3e7230 */ /* 0x000fe40000004100 */
[----:B0-----:R-:W-:Y:S01]  /*3920*/  FADD.FTZ R61, -R68, 1 ;  /* 0x3f800000443d7421 */ /* 0x001fe20000010100 */
[----:B------:R-:W-:-:S03]  /*3930*/  FMUL.FTZ R25, R25, R68 ;  /* 0x0000004419197220 */ /* 0x000fc60000410000 */
[----:B------:R-:W-:-:S04]  /*3940*/  FFMA.FTZ R14, R14, R61, 1 ;  /* 0x3f8000000e0e7423 */ /* 0x000fc8000001003d */
[----:B------:R-:W-:Y:S01]  /*3950*/  FMUL.FTZ R25, R25, R14 ;  /* 0x0000000e19197220 */ /* 0x000fe20000410000 */
[----:B------:R-:W-:-:S03]  /*3960*/  HADD2.F32 R14, -RZ, R39.H1_H1 ;  /* 0x30000027ff0e7230 */ /* 0x000fc60000004100 */
        /* <DEDUP_REMOVED lines=8> */
[----:B0-----:R-:W-:-:S06]  /*39f0*/  FADD.FTZ R61, R27, 1 ;  /* 0x3f8000001b3d7421 */ /* 0x001fcc0000010000 */
[----:B------:R-:W0:Y:S02]  /*3a00*/  MUFU.RCP R61, R61 ;  /* 0x0000003d003d7308 */ /* 0x000e240000001000 */
[----:B0-----:R-:W-:Y:S01]  /*3a10*/  FADD.FTZ R69, -R61, 1 ;  /* 0x3f8000003d457421 */ /* 0x001fe20000010100 */
[----:B------:R-:W-:Y:S01]  /*3a20*/  FMUL.FTZ R62, R62, R61 ;  /* 0x0000003d3e3e7220 */ /* 0x000fe20000410000 */
[----:B------:R-:W-:Y:S02]  /*3a30*/  FMUL.FTZ R61, R12, R17 ;  /* 0x000000110c3d7220 */ /* 0x000fe40000410000 */
[----:B------:R-:W-:Y:S02]  /*3a40*/  FFMA.FTZ R69, R24, R69, 1 ;  /* 0x3f80000018457423 */ /* 0x000fe40000010045 */
[----:B------:R-:W-:Y:S01]  /*3a50*/  FFMA.FTZ R27, R23, R61, R26 ;  /* 0x0000003d171b7223 */ /* 0x000fe2000001001a */
[----:B------:R-:W-:Y:S01]  /*3a60*/  FADD.FTZ R60, R60, R61 ;  /* 0x0000003d3c3c7221 */ /* 0x000fe20000010000 */
[----:B------:R-:W-:Y:S01]  /*3a70*/  FMUL.FTZ R24, R62, R69 ;  /* 0x000000453e187220 */ /* 0x000fe20000410000 */
[----:B------:R-:W-:-:S02]  /*3a80*/  HADD2.F32 R62, -RZ, R37.H0_H0 ;  /* 0x20000025ff3e7230 */ /* 0x000fc40000004100 */
[--C-:B------:R-:W-:Y:S02]  /*3a90*/  HADD2.F32 R61, -RZ, R36.reuse.H0_H0 ;  /* 0x20000024ff3d7230 */ /* 0x100fe40000004100 */
[----:B------:R-:W-:Y:S01]  /*3aa0*/  FADD.FTZ R31, R31, R24 ;  /* 0x000000181f1f7221 */ /* 0x000fe20000010000 */
[----:B------:R-:W-:Y:S02]  /*3ab0*/  HADD2.F32 R69, -RZ, R36.H1_H1 ;  /* 0x30000024ff457230 */ /* 0x000fe40000004100 */
[----:B------:R-:W-:Y:S01]  /*3ac0*/  FADD.FTZ R62, R62, -UR9 ;  /* 0x800000093e3e7e21 */ /* 0x000fe20008010000 */
[-C--:B------:R-:W-:Y:S01]  /*3ad0*/  FFMA.FTZ R29, R14, R24.reuse, R29 ;  /* 0x000000180e1d7223 */ /* 0x080fe2000001001d */
[----:B------:R-:W-:Y:S02]  /*3ae0*/  FMUL.FTZ R24, R13, R24 ;  /* 0x000000180d187220 */ /* 0x000fe40000410000 */
        /* <DEDUP_REMOVED lines=32> */
[----:B------:R-:W-:Y:S01]  /*3cf0*/  FMUL.FTZ R27, R12, R19 ;  /* 0x000000130c1b7220 */ /* 0x000fe20000410000 */
[----:B------:R-:W-:Y:S02]  /*3d00*/  FMUL.FTZ R26, R13, R26 ;  /* 0x0000001a0d1a7220 */ /* 0x000fe40000410000 */
[----:B------:R-:W-:Y:S01]  /*3d10*/  FMUL.FTZ R19, R68, UR12 ;  /* 0x0000000c44137c20 */ /* 0x000fe20008410000 */
[----:B------:R-:W-:Y:S01]  /*3d20*/  FFMA.FTZ R21, R21, R27, R18 ;  /* 0x0000001b15157223 */ /* 0x000fe20000010012 */
[----:B------:R-:W-:Y:S01]  /*3d30*/  FADD.FTZ R60, R60, R27 ;  /* 0x0000001b3c3c7221 */ /* 0x000fe20000010000 */
[----:B------:R-:W-:Y:S02]  /*3d40*/  HADD2.F32 R27, -RZ, R34.H0_H0 ;  /* 0x20000022ff1b7230 */ /* 0x000fe40000004100 */
[----:B------:R-:W-:Y:S01]  /*3d50*/  FFMA.FTZ R18, R12, R19, R10 ;  /* 0x000000130c127223 */ /* 0x000fe2000001000a */
[----:B------:R-:W-:Y:S01]  /*3d60*/  FFMA.FTZ R20, R20, R22, R21 ;  /* 0x0000001614147223 */ /* 0x000fe20000010015 */
[----:B------:R-:W-:-:S02]  /*3d70*/  FADD.FTZ R60, R22, R60 ;  /* 0x0000003c163c7221 */ /* 0x000fc40000010000 */
[----:B------:R-:W-:Y:S01]  /*3d80*/  FMUL.FTZ R61, R18, -1.4426950216293334961 ;  /* 0xbfb8aa3b123d7820 */ /* 0x000fe20000410000 */
[----:B------:R-:W-:Y:S01]  /*3d90*/  FFMA.FTZ R15, R15, R25, R20 ;  /* 0x000000190f0f7223 */ /* 0x000fe20000010014 */
[----:B------:R-:W-:Y:S01]  /*3da0*/  FADD.FTZ R60, R60, R25 ;  /* 0x000000193c3c7221 */ /* 0x000fe20000010000 */
[----:B------:R-:W-:Y:S02]  /*3db0*/  HADD2.F32 R25, -RZ, R32.H0_H0 ;  /* 0x20000020ff197230 */ /* 0x000fe40000004100 */
[----:B------:R-:W-:Y:S01]  /*3dc0*/  FFMA.FTZ R14, R14, R24, R15 ;  /* 0x000000180e0e7223 */ /* 0x000fe2000001000f */
[----:B------:R-:W0:Y:S01]  /*3dd0*/  MUFU.EX2 R61, R61 ;  /* 0x0000003d003d7308 */ /* 0x000e220000000800 */
[----:B------:R-:W-:Y:S02]  /*3de0*/  FADD.FTZ R60, R24, R60 ;  /* 0x0000003c183c7221 */ /* 0x000fe40000010000 */
[----:B------:R-:W-:Y:S02]  /*3df0*/  FFMA.FTZ R17, R17, R23, R14 ;  /* 0x0000001711117223 */ /* 0x000fe4000001000e */
[----:B------:R-:W-:Y:S01]  /*3e00*/  FADD.FTZ R60, R60, R23 ;  /* 0x000000173c3c7221 */ /* 0x000fe20000010000 */
[----:B------:R-:W-:-:S02]  /*3e10*/  HADD2.F32 R23, -RZ, R4.H0_H0 ;  /* 0x20000004ff177230 */ /* 0x000fc40000004100 */
[----:B------:R-:W-:Y:S01]  /*3e20*/  FFMA.FTZ R16, R16, R26, R17 ;  /* 0x0000001a10107223 */ /* 0x000fe20000010011 */
[----:B------:R-:W-:Y:S01]  /*3e30*/  FADD.FTZ R60, R26, R60 ;  /* 0x0000003c1a3c7221 */ /* 0x000fe20000010000 */
[----:B0-----:R-:W-:-:S06]  /*3e40*/  FADD.FTZ R62, R61, 1 ;  /* 0x3f8000003d3e7421 */ /* 0x001fcc0000010000 */
[----:B------:R-:W0:Y:S02]  /*3e50*/  MUFU.RCP R62, R62 ;  /* 0x0000003e003e7308 */ /* 0x000e240000001000 */
[----:B0-----:R-:W-:Y:S01]  /*3e60*/  FADD.FTZ R69, -R62, 1 ;  /* 0x3f8000003e457421 */ /* 0x001fe20000010100 */
[----:B------:R-:W-:-:S03]  /*3e70*/  FMUL.FTZ R27, R27, R62 ;  /* 0x0000003e1b1b7220 */ /* 0x000fc60000410000 */
[----:B------:R-:W-:Y:S01]  /*3e80*/  FFMA.FTZ R18, R18, R69, 1 ;  /* 0x3f80000012127423 */ /* 0x000fe20000010045 */
[----:B------:R-:W-:-:S03]  /*3e90*/  HADD2.F32 R69, -RZ, R34.H1_H1 ;  /* 0x30000022ff457230 */ /* 0x000fc60000004100 */
[----:B------:R-:W-:Y:S01]  /*3ea0*/  FMUL.FTZ R27, R27, R18 ;  /* 0x000000121b1b7220 */ /* 0x000fe20000410000 */
[----:B------:R-:W-:-:S03]  /*3eb0*/  HADD2.F32 R18, -RZ, R35.H1_H1 ;  /* 0x30000023ff127230 */ /* 0x000fc60000004100 */
[----:B------:R-:W-:Y:S01]  /*3ec0*/  FADD.FTZ R30, R30, R27 ;  /* 0x0000001b1e1e7221 */ /* 0x000fe20000010000 */
[-C--:B------:R-:W-:Y:S01]  /*3ed0*/  FFMA.FTZ R28, R19, R27.reuse, R28 ;  /* 0x0000001b131c7223 */ /* 0x080fe2000001001c */
[----:B------:R-:W-:Y:S01]  /*3ee0*/  FADD.FTZ R18, R18, -UR9 ;  /* 0x8000000912127e21 */ /* 0x000fe20008010000 */
[----:B------:R-:W-:-:S03]  /*3ef0*/  FMUL.FTZ R27, R12, R27 ;  /* 0x0000001b0c1b7220 */ /* 0x000fc60000410000 */
[----:B------:R-:W-:Y:S01]  /*3f00*/  FMUL.FTZ R18, R18, UR12 ;  /* 0x0000000c12127c20 */ /* 0x000fe20008410000 */
[----:B------:R-:W-:Y:S01]  /*3f10*/  FFMA.FTZ R19, R19, R27, R16 ;  /* 0x0000001b13137223 */ /* 0x000fe20000010010 */
[----:B------:R-:W-:Y:S01]  /*3f20*/  FADD.FTZ R60, R60, R27 ;  /* 0x0000001b3c3c7221 */ /* 0x000fe20000010000 */
[----:B------:R-:W-:Y:S02]  /*3f30*/  HADD2.F32 R27, -RZ, R6.H0_H0 ;  /* 0x20000006ff1b7230 */ /* 0x000fe40000004100 */
        /* <DEDUP_REMOVED lines=11> */
[----:B------:R-:W-:Y:S01]  /*3ff0*/  FFMA.FTZ R29, R18, R22, R29 ;  /* 0x00000016121d7223 */ /* 0x000fe2000001001d */
[----:B------:R-:W-:-:S04]  /*4000*/  FADD.FTZ R21, R21, -UR9 ;  /* 0x8000000915157e21 */ /* 0x000fc80008010000 */
        /* <DEDUP_REMOVED lines=71> */
[----:B------:R-:W-:-:S02]  /*4480*/  HADD2.F32 R16, -RZ, R5.H1_H1 ;  /* 0x30000005ff107230 */ /* 0x000fc40000004100 */
[----:B------:R-:W-:Y:S02]  /*4490*/  HADD2.F32 R62, -RZ, R6.H1_H1 ;  /* 0x30000006ff3e7230 */ /* 0x000fe40000004100 */
        /* <DEDUP_REMOVED lines=17> */
[----:B------:R-:W-:Y:S02]  /*45b0*/  HADD2.F32 R61, -RZ, R8.H0_H0 ;  /* 0x20000008ff3d7230 */ /* 0x000fe40000004100 */
        /* <DEDUP_REMOVED lines=109> */
[----:B------:R-:W-:Y:S01]  /*4c90*/  FFMA.FTZ R29, R18, R16, R29 ;  /* 0x00000010121d7223 */ /* 0x000fe2000001001d */
[----:B------:R-:W-:Y:S01]  /*4ca0*/  FADD.FTZ R31, R31, R16 ;  /* 0x000000101f1f7221 */ /* 0x000fe20000010000 */
        /* <DEDUP_REMOVED lines=16> */
[----:B------:R-:W-:Y:S01]  /*4db0*/  FFMA.FTZ R28, R21, R19, R28 ;  /* 0x00000013151c7223 */ /* 0x000fe2000001001c */
[----:B------:R-:W-:-:S04]  /*4dc0*/  FADD.FTZ R61, R61, -UR9 ;  /* 0x800000093d3d7e21 */ /* 0x000fc80008010000 */
        /* <DEDUP_REMOVED lines=15> */
[----:B------:R-:W-:Y:S02]  /*4ec0*/  FFMA.FTZ R29, R20, R22, R29 ;  /* 0x00000016141d7223 */ /* 0x000fe4000001001d */
        /* <DEDUP_REMOVED lines=15> */
[----:B------:R-:W-:Y:S01]  /*4fc0*/  FFMA.FTZ R24, R25, R17, R24 ;  /* 0x0000001119187223 */ /* 0x000fe20000010018 */
[----:B------:R-:W-:Y:S01]  /*4fd0*/  FADD.FTZ R60, R60, R17 ;  /* 0x000000113c3c7221 */ /* 0x000fe20000010000 */
[----:B------:R-:W-:Y:S01]  /*4fe0*/  FMUL.FTZ R17, R13, R16 ;  /* 0x000000100d117220 */ /* 0x000fe20000410000 */
[----:B------:R-:W-:-:S03]  /*4ff0*/  FADD.FTZ R27, R27, -UR9 ;  /* 0x800000091b1b7e21 */ /* 0x000fc60008010000 */
[----:B------:R-:W-:Y:S01]  /*5000*/  FFMA.FTZ R24, R18, R17, R24 ;  /* 0x0000001112187223 */ /* 0x000fe20000010018 */
[----:B------:R-:W-:Y:S01]  /*5010*/  FADD.FTZ R60, R17, R60 ;  /* 0x0000003c113c7221 */ /* 0x000fe20000010000 */
[----:B------:R-:W-:Y:S01]  /*5020*/  FMUL.FTZ R14, R27, UR12 ;  /* 0x0000000c1b0e7c20 */ /* 0x000fe20008410000 */
[----:B------:R-:W-:Y:S02]  /*5030*/  HADD2.F32 R27, -RZ, R58.H1_H1 ;  /* 0x3000003aff1b7230 */ /* 0x000fe40000004100 */
[----:B------:R-:W-:Y:S01]  /*5040*/  FMUL.FTZ R17, R12, R19 ;  /* 0x000000130c117220 */ /* 0x000fe20000410000 */
[----:B------:R-:W-:Y:S01]  /*5050*/  FADD.FTZ R19, R30, R19 ;  /* 0x000000131e137221 */ /* 0x000fe20000010000 */
[----:B------:R-:W-:Y:S02]  /*5060*/  FFMA.FTZ R23, R13, R14, R11 ;  /* 0x0000000e0d177223 */ /* 0x000fe4000001000b */
[----:B------:R-:W-:Y:S02]  /*5070*/  FADD.FTZ R60, R60, R17 ;  /* 0x000000113c3c7221 */ /* 0x000fe40000010000 */
[----:B------:R-:W-:-:S06]  /*5080*/  FMUL.FTZ R61, R23, -1.4426950216293334961 ;  /* 0xbfb8aa3b173d7820 */ /* 0x000fcc0000410000 */
[----:B------:R-:W0:Y:S02]  /*5090*/  MUFU.EX2 R61, R61 ;  /* 0x0000003d003d7308 */ /* 0x000e240000000800 */
[----:B0-----:R-:W-:-:S06]  /*50a0*/  FADD.FTZ R68, R61, 1 ;  /* 0x3f8000003d447421 */ /* 0x001fcc0000010000 */
[----:B------:R-:W0:Y:S02]  /*50b0*/  MUFU.RCP R68, R68 ;  /* 0x0000004400447308 */ /* 0x000e240000001000 */
[----:B0-----:R-:W-:Y:S01]  /*50c0*/  FADD.FTZ R62, -R68, 1 ;  /* 0x3f800000443e7421 */ /* 0x001fe20000010100 */
[----:B------:R-:W-:-:S03]  /*50d0*/  FMUL.FTZ R27, R27, R68 ;  /* 0x000000441b1b7220 */ /* 0x000fc60000410000 */
[----:B------:R-:W-:Y:S01]  /*50e0*/  FFMA.FTZ R62, R23, R62, 1 ;  /* 0x3f800000173e7423 */ /* 0x000fe2000001003e */
[----:B------:R-:W-:Y:S01]  /*50f0*/  FFMA.FTZ R23, R21, R17, R24 ;  /* 0x0000001115177223 */ /* 0x000fe20000010018 */
[----:B------:R-:W-:Y:S01]  /*5100*/  FMUL.FTZ R17, R13, R22 ;  /* 0x000000160d117220 */ /* 0x000fe20000410000 */
[----:B------:R-:W-:Y:S01]  /*5110*/  FMUL.FTZ R21, R12, R26 ;  /* 0x0000001a0c157220 */ /* 0x000fe20000410000 */
[----:B------:R-:W-:Y:S01]  /*5120*/  FMUL.FTZ R27, R27, R62 ;  /* 0x0000003e1b1b7220 */ /* 0x000fe20000410000 */
[----:B------:R-:W-:Y:S01]  /*5130*/  FADD.FTZ R22, R31, R22 ;  /* 0x000000161f167221 */ /* 0x000fe20000010000 */
[----:B------:R-:W-:Y:S01]  /*5140*/  FFMA.FTZ R16, R20, R17, R23 ;  /* 0x0000001114107223 */ /* 0x000fe20000010017 */
[----:B------:R-:W-:Y:S01]  /*5150*/  FADD.FTZ R60, R17, R60 ;  /* 0x0000003c113c7221 */ /* 0x000fe20000010000 */
[----:B------:R-:W-:Y:S01]  /*5160*/  FMUL.FTZ R23, R13, R27 ;  /* 0x0000001b0d177220 */ /* 0x000fe20000410000 */
[C---:B------:R-:W-:Y:S01]  /*5170*/  FFMA.FTZ R24, R15.reuse, R26, R28 ;  /* 0x0000001a0f187223 */ /* 0x040fe2000001001c */
[----:B------:R-:W-:Y:S01]  /*5180*/  FFMA.FTZ R17, R15, R21, R16 ;  /* 0x000000150f117223 */ /* 0x000fe20000010010 */
[----:B------:R-:W-:Y:S01]  /*5190*/  FADD.FTZ R60, R60, R21 ;  /* 0x000000153c3c7221 */ /* 0x000fe20000010000 */
[C---:B------:R-:W-:Y:S01]  /*51a0*/  FFMA.FTZ R25, R14.reuse, R27, R29 ;  /* 0x0000001b0e197223 */ /* 0x040fe2000001001d */
[----:B------:R-:W-:Y:S01]  /*51b0*/  FADD.FTZ R26, R19, R26 ;  /* 0x0000001a131a7221 */ /* 0x000fe20000010000 */
[----:B------:R-:W-:Y:S01]  /*51c0*/  FFMA.FTZ R17, R14, R23, R17 ;  /* 0x000000170e117223 */ /* 0x000fe20000010011 */
[----:B------:R-:W-:Y:S01]  /*51d0*/  FADD.FTZ R16, R23, R60 ;  /* 0x0000003c17107221 */ /* 0x000fe20000010000 */
[----:B------:R-:W-:-:S07]  /*51e0*/  FADD.FTZ R27, R22, R27 ;  /* 0x0000001b161b7221 */ /* 0x000fce0000010000 */
.L_x_750:
[----:B------:R-:W0:Y:S01]  /*51f0*/  SHFL.DOWN PT, R14, R17, 0x1, 0x1f ;  /* 0x08201f00110e7f89 */ /* 0x000e2200000e0000 */
[C---:B------:R-:W-:Y:S01]  /*5200*/  ISETP.GT.AND P0, PT, R0.reuse, 0x1e, PT ;  /* 0x0000001e0000780c */ /* 0x040fe20003f04270 */
[----:B------:R-:W1:Y:S01]  /*5210*/  S2UR UR13, SR_CgaCtaId ;  /* 0x00000000000d79c3 */ /* 0x000e620000008800 */
[----:B------:R-:W-:Y:S01]  /*5220*/  UMOV UR8, 0x400 ;  /* 0x0000040000087882 */ /* 0x000fe20000000000 */
[----:B------:R-:W2:Y:S01]  /*5230*/  SHFL.DOWN PT, R15, R16, 0x1, 0x1f ;  /* 0x08201f00100f7f89 */ /* 0x000ea200000e0000 */
[----:B------:R-:W-:Y:S01]  /*5240*/  UIADD3 UR5, UPT, UPT, UR8, 0x90, URZ ;  /* 0x0000009008057890 */ /* 0x000fe2000fffe0ff */
[----:B------:R-:W-:Y:S01]  /*5250*/  ISETP.GT.AND P2, PT, R0, 0xf, PT ;  /* 0x0000000f0000780c */ /* 0x000fe20003f44270 */
[----:B------:R-:W3:Y:S01]  /*5260*/  LDCU UR7, c[0x0][0x374] ;  /* 0x00006e80ff0777ac */ /* 0x000ee20008000800 */
[----:B------:R-:W4:Y:S01]  /*5270*/  S2R R62, SR_TID.X ;  /* 0x00000000003e7919 */ /* 0x000f220000002100 */
[----:B------:R-:W-:Y:S05]  /*5280*/  BSSY.RECONVERGENT B0, `(.L_x_751) ;  /* 0x0000023000007945 */ /* 0x000fea0003800200 */
[----:B0-----:R-:W-:Y:S01]  /*5290*/  @!P0 FADD.FTZ R17, R14, R17 ;  /* 0x000000110e118221 */ /* 0x001fe20000010000 */
[----:B-1----:R-:W-:Y:S01]  /*52a0*/  ULEA UR5, UR13, UR5, 0x18 ;  /* 0x000000050d057291 */ /* 0x002fe2000f8ec0ff */
[----:B--2---:R-:W-:-:S03]  /*52b0*/  @!P0 FADD.FTZ R16, R15, R16 ;  /* 0x000000100f108221 */ /* 0x004fc60000010000 */
[----:B------:R-:W0:Y:S01]  /*52c0*/  SHFL.DOWN PT, R14, R17, 0x2, 0x1f ;  /* 0x08401f00110e7f89 */ /* 0x000e2200000e0000 */
[----:B------:R-:W-:-:S03]  /*52d0*/  ISETP.GT.AND P0, PT, R0, 0x1d, PT ;  /* 0x0000001d0000780c */ /* 0x000fc60003f04270 */
[----:B------:R-:W1:Y:S01]  /*52e0*/  SHFL.DOWN PT, R15, R16, 0x2, 0x1f ;  /* 0x08401f00100f7f89 */ /* 0x000e6200000e0000 */
[C---:B----4-:R-:W-:Y:S02]  /*52f0*/  LEA R61, R62.reuse, UR5, 0x4 ;  /* 0x000000053e3d7c11 */ /* 0x050fe4000f8e20ff */
[----:B------:R-:W-:-:S03]  /*5300*/  ISETP.NE.AND P1, PT, R62, RZ, PT ;  /* 0x000000ff3e00720c */ /* 0x000fc60003f25270 */
        /* <DEDUP_REMOVED lines=17> */
[----:B---3--:R-:W-:Y:S05]  /*5420*/  @P2 BRA `(.L_x_752) ;  /* 0x0000000000202947 */ /* 0x008fea0003800000 */
        /* <DEDUP_REMOVED lines=8> */
.L_x_752:
[----:B------:R-:W-:Y:S05]  /*54b0*/  BSYNC.RECONVERGENT B0 ;  /* 0x0000000000007941 */ /* 0x000fea0003800200 */
.L_x_751:
[----:B------:R-:W-:Y:S06]  /*54c0*/  BAR.SYNC.DEFER_BLOCKING 0x0 ;  /* 0x0000000000007b1d */ /* 0x000fec0000010000 */
[----:B------:R-:W-:Y:S04]  /*54d0*/  BSSY.RECONVERGENT B0, `(.L_x_753) ;  /* 0x0000024000007945 */ /* 0x000fe80003800200 */
[----:B------:R-:W-:Y:S05]  /*54e0*/  @P1 BRA `(.L_x_754) ;  /* 0x0000000000881947 */ /* 0x000fea0003800000 */
[----:B------:R-:W-:-:S09]  /*54f0*/  ULEA UR5, UR13, UR8, 0x18 ;  /* 0x000000080d057291 */ /* 0x000fd2000f8ec0ff */
[----:B------:R-:W4:Y:S04]  /*5500*/  LDS.64 R28, [UR5+0x18] ;  /* 0x00001805ff1c7984 */ /* 0x000f280008000a00 */
[----:B--2---:R-:W2:Y:S04]  /*5510*/  LDS.128 R20, [UR5+0x20] ;  /* 0x00002005ff147984 */ /* 0x004ea80008000c00 */
[----:B-1-3--:R-:W1:Y:S01]  /*5520*/  LDS.128 R16, [UR5+0x30] ;  /* 0x00003005ff107984 */ /* 0x00ae620008000c00 */
[----:B----4-:R-:W-:Y:S01]  /*5530*/  FADD.FTZ R69, R14, R28 ;  /* 0x0000001c0e457221 */ /* 0x010fe20000010000 */
[----:B0-----:R-:W-:-:S02]  /*5540*/  FADD.FTZ R14, R15, R29 ;  /* 0x0000001d0f0e7221 */ /* 0x001fc40000010000 */
[----:B------:R-:W0:Y:S01]  /*5550*/  LDS.128 R28, [UR5+0x40] ;  /* 0x00004005ff1c7984 */ /* 0x000e220008000c00 */
[----:B--2---:R-:W-:Y:S01]  /*5560*/  FADD.FTZ R69, R69, R20 ;  /* 0x0000001445457221 */ /* 0x004fe20000010000 */
        /* <DEDUP_REMOVED lines=26> */
.L_x_754:
[----:B------:R-:W-:Y:S05]  /*5710*/  BSYNC.RECONVERGENT B0 ;  /* 0x0000000000007941 */ /* 0x000fea0003800200 */
.L_x_753:
[----:B------:R-:W4:Y:S08]  /*5720*/  LDC R60, c[0x0][0x370] ;  /* 0x0000dc00ff3c7b82 */ /* 0x000f300000000800 */
[----:B------:R-:W-:Y:S01]  /*5730*/  BAR.SYNC.DEFER_BLOCKING 0x0 ;  /* 0x0000000000007b1d */ /* 0x000fe20000010000 */
[----:B------:R-:W-:Y:S01]  /*5740*/  ISETP.GT.U32.AND P2, PT, R62, 0xd, PT ;  /* 0x0000000d3e00780c */ /* 0x000fe20003f44070 */
[----:B------:R-:W-:-:S04]  /*5750*/  IMAD R62, R63, 0xe, R62 ;  /* 0x0000000e3f3e7824 */ /* 0x000fc800078e023e */
[----:B------:R-:W-:Y:S01]  /*5760*/  BSSY.RECONVERGENT B0, `(.L_x_755) ;  /* 0x000009e000007945 */ /* 0x000fe20003800200 */
[----:B----4-:R-:W-:-:S07]  /*5770*/  ISETP.GE.U32.AND P0, PT, R60, 0x2, PT ;  /* 0x000000023c00780c */ /* 0x010fce0003f06070 */
[----:B------:R-:W-:Y:S06]  /*5780*/  @P2 BRA `(.L_x_756) ;  /* 0x00000008006c2947 */ /* 0x000fec0003800000 */
[----:B------:R-:W4:Y:S04]  /*5790*/  LDS.128 R28, [R61+0xe0] ;  /* 0x0000e0003d1c7984 */ /* 0x000f280000000c00 */
[----:B--2---:R-:W2:Y:S04]  /*57a0*/  LDS.128 R20, [R61+0x1c0] ;  /* 0x0001c0003d147984 */ /* 0x004ea80000000c00 */
[----:B-1-3--:R-:W1:Y:S01]  /*57b0*/  LDS.128 R16, [R61+0x2a0] ;  /* 0x0002a0003d107984 */ /* 0x00ae620000000c00 */
[----:B----4-:R-:W-:Y:S01]  /*57c0*/  FADD.FTZ R63, R24, R28 ;  /* 0x0000001c183f7221 */ /* 0x010fe20000010000 */
[----:B------:R-:W-:Y:S01]  /*57d0*/  FADD.FTZ R28, R25, R29 ;  /* 0x0000001d191c7221 */ /* 0x000fe20000010000 */
[----:B------:R-:W-:Y:S01]  /*57e0*/  FADD.FTZ R29, R26, R30 ;  /* 0x0000001e1a1d7221 */ /* 0x000fe20000010000 */
[----:B------:R-:W-:Y:S01]  /*57f0*/  FADD.FTZ R30, R27, R31 ;  /* 0x0000001f1b1e7221 */ /* 0x000fe20000010000 */
[----:B--2---:R-:W-:Y:S01]  /*5800*/  FADD.FTZ R63, R63, R20 ;  /* 0x000000143f3f7221 */ /* 0x004fe20000010000 */
[----:B------:R-:W2:Y:S01]  /*5810*/  LDS.128 R24, [R61+0x380] ;  /* 0x000380003d187984 */ /* 0x000ea20000000c00 */
[----:B------:R-:W-:Y:S01]  /*5820*/  FADD.FTZ R28, R28, R21 ;  /* 0x000000151c1c7221 */ /* 0x000fe20000010000 */
[----:B------:R-:W-:Y:S01]  /*5830*/  FADD.FTZ R29, R29, R22 ;  /* 0x000000161d1d7221 */ /* 0x000fe20000010000 */
[----:B------:R-:W-:Y:S01]  /*5840*/  FADD.FTZ R30, R30, R23 ;  /* 0x000000171e1e7221 */ /* 0x000fe20000010000 */
[----:B-1----:R-:W-:Y:S01]  /*5850*/  FADD.FTZ R63, R63, R16 ;  /* 0x000000103f3f7221 */ /* 0x002fe20000010000 */
[----:B------:R-:W-:Y:S01]  /*5860*/  FADD.FTZ R28, R28, R17 ;  /* 0x000000111c1c7221 */ /* 0x000fe20000010000 */
[----:B------:R-:W-:Y:S01]  /*5870*/  FADD.FTZ R31, R29, R18 ;  /* 0x000000121d1f7221 */ /* 0x000fe20000010000 */
[----:B------:R-:W-:Y:S01]  /*5880*/  FADD.FTZ R30, R30, R19 ;  /* 0x000000131e1e7221 */ /* 0x000fe20000010000 */
[----:B------:R-:W-:Y:S04]  /*5890*/  LDS.128 R20, [R61+0x540] ;  /* 0x000540003d147984 */ /* 0x000fe80000000c00 */
        /* <DEDUP_REMOVED lines=14> */
[----:B------:R-:W-:Y:S02]  /*5980*/  FADD.FTZ R30, R30, R23 ;  /* 0x000000171e1e7221 */ /* 0x000fe40000010000 */
[----:B------:R-:W3:Y:S01]  /*5990*/  LDS.128 R20, [R61+0x7e0] ;  /* 0x0007e0003d147984 */ /* 0x000ee20000000c00 */
        /* <DEDUP_REMOVED lines=10> */
[----:B---3--:R-:W-:Y:S01]  /*5a40*/  FADD.FTZ R29, R29, R20 ;  /* 0x000000141d1d7221 */ /* 0x008fe20000010000 */
[----:B------:R-:W-:Y:S01]  /*5a50*/  FADD.FTZ R28, R28, R21 ;  /* 0x000000151c1c7221 */ /* 0x000fe20000010000 */
[----:B------:R-:W-:Y:S01]  /*5a60*/  FADD.FTZ R31, R31, R22 ;  /* 0x000000161f1f7221 */ /* 0x000fe20000010000 */
[----:B------:R-:W-:-:S02]  /*5a70*/  FADD.FTZ R30, R30, R23 ;  /* 0x000000171e1e7221 */ /* 0x000fc40000010000 */
[----:B------:R-:W3:Y:S01]  /*5a80*/  LDS.128 R20, [R61+0xa80] ;  /* 0x000a80003d147984 */ /* 0x000ee20000000c00 */
        /* <DEDUP_REMOVED lines=10> */
[----:B---3--:R-:W-:Y:S01]  /*5b30*/  FADD.FTZ R29, R29, R20 ;  /* 0x000000141d1d7221 */ /* 0x008fe20000010000 */
        /* <DEDUP_REMOVED lines=88> */
[----:B---3--:R-:W-:Y:S01]  /*60c0*/  FADD.FTZ R63, R63, R20 ;  /* 0x000000143f3f7221 */ /* 0x008fe20000010000 */
[----:B------:R-:W-:Y:S01]  /*60d0*/  FADD.FTZ R16, R24, R21 ;  /* 0x0000001518107221 */ /* 0x000fe20000010000 */
[----:B------:R-:W-:Y:S01]  /*60e0*/  FADD.FTZ R17, R25, R22 ;  /* 0x0000001619117221 */ /* 0x000fe20000010000 */
[----:B------:R-:W-:Y:S01]  /*60f0*/  FADD.FTZ R68, R68, R23 ;  /* 0x0000001744447221 */ /* 0x000fe20000010000 */
[----:B--2---:R-:W-:Y:S01]  /*6100*/  FADD.FTZ R24, R63, R28 ;  /* 0x0000001c3f187221 */ /* 0x004fe20000010000 */
[----:B------:R-:W-:Y:S01]  /*6110*/  FADD.FTZ R25, R16, R29 ;  /* 0x0000001d10197221 */ /* 0x000fe20000010000 */
[----:B------:R-:W-:Y:S01]  /*6120*/  FADD.FTZ R26, R17, R30 ;  /* 0x0000001e111a7221 */ /* 0x000fe20000010000 */
[----:B------:R-:W-:-:S07]  /*6130*/  FADD.FTZ R27, R68, R31 ;  /* 0x0000001f441b7221 */ /* 0x000fce0000010000 */
.L_x_756:
[----:B------:R-:W-:Y:S05]  /*6140*/  BSYNC.RECONVERGENT B0 ;  /* 0x0000000000007941 */ /* 0x000fea0003800200 */
.L_x_755:
[----:B------:R-:W-:Y:S04]  /*6150*/  BSSY.RECONVERGENT B0, `(.L_x_757) ;  /* 0x000001c000007945 */ /* 0x000fe80003800200 */
[----:B------:R-:W-:Y:S05]  /*6160*/  @P2 BRA `(.L_x_758) ;  /* 0x0000000000682947 */ /* 0x000fea0003800000 */
[----:B-1-3--:R-:W2:Y:S08]  /*6170*/  LDC.64 R16, c[0x0][0x3f8] ;  /* 0x0000fe00ff107b82 */ /* 0x00aeb00000000a00 */
[----:B------:R-:W1:Y:S01]  /*6180*/  LDC.64 R18, c[0x0][0x3d8] ;  /* 0x0000f600ff127b82 */ /* 0x000e620000000a00 */
[----:B--2---:R-:W-:Y:S01]  /*6190*/  IMAD.WIDE.U32 R20, R16, 0x3, RZ ;  /* 0x0000000310147825 */ /* 0x004fe200078e00ff */
[----:B------:R-:W-:-:S02]  /*61a0*/  LEA R29, R17, R17, 0x1 ;  /* 0x00000011111d7211 */ /* 0x000fc400078e08ff */
[----:B------:R-:W-:Y:S02]  /*61b0*/  LEA.HI R23, P2, R17, R16, RZ, 0x1 ;  /* 0x0000001011177211 */ /* 0x000fe400078508ff */
[----:B------:R-:W-:Y:S02]  /*61c0*/  IADD3 R21, PT, PT, R21, R29, RZ ;  /* 0x0000001d15157210 */ /* 0x000fe40007ffe0ff */
[----:B------:R-:W-:Y:S01]  /*61d0*/  IADD3.X R22, PT, PT, RZ, R17, RZ, P2, !PT ;  /* 0x00000011ff167210 */ /* 0x000fe200017fe4ff */
[----:B-1----:R-:W-:Y:S01]  /*61e0*/  IMAD.WIDE R18, R62, 0x4, R18 ;  /* 0x000000043e127825 */ /* 0x002fe200078e0212 */
        /* <DEDUP_REMOVED lines=18> */
.L_x_758:
[----:B------:R-:W-:Y:S05]  /*6310*/  BSYNC.RECONVERGENT B0 ;  /* 0x0000000000007941 */ /* 0x000fea0003800200 */
.L_x_757:
[----:B------:R-:W-:Y:S05]  /*6320*/  @!P0 BRA `(.L_x_759) ;  /* 0x0000000800cc8947 */ /* 0x000fea0003800000 */
[----:B------:R-:W-:Y:S01]  /*6330*/  ULOP3.LUT UR5, UR4, 0x1, URZ, 0xc0, !UPT ;  /* 0x0000000104057892 */ /* 0x000fe2000f8ec0ff */
[----:B------:R-:W5:Y:S01]  /*6340*/  LDC.64 R62, c[0x0][0x3d0] ;  /* 0x0000f400ff3e7b82 */ /* 0x000f620000000a00 */
[----:B----4-:R-:W4:Y:S01]  /*6350*/  S2R R25, SR_CTAID.Y ;  /* 0x0000000000197919 */ /* 0x010f220000002600 */
[----:B------:R-:W-:-:S03]  /*6360*/  ISETP.GE.U32.AND P2, PT, R60, 0x8, PT ;  /* 0x000000083c00780c */ /* 0x000fc60003f46070 */
[----:B------:R-:W-:-:S05]  /*6370*/  MOV R19, UR5 ;  /* 0x0000000500137c02 */ /* 0x000fca0008000f00 */
[----:B------:R-:W-:-:S04]  /*6380*/  IMAD R19, R19, UR7, RZ ;  /* 0x0000000713137c24 */ /* 0x000fc8000f8e02ff */
[----:B---3--:R-:W-:-:S05]  /*6390*/  IMAD R16, R19, R60, RZ ;  /* 0x0000003c13107224 */ /* 0x008fca00078e02ff */
[----:B-1----:R-:W-:-:S05]  /*63a0*/  SHF.L.U32 R17, R16, 0x1, RZ ;  /* 0x0000000110117819 */ /* 0x002fca00000006ff */
[----:B-----5:R-:W-:Y:S01]  /*63b0*/  IMAD.WIDE R62, R17, 0x4, R62 ;  /* 0x00000004113e7825 */ /* 0x020fe200078e023e */
[----:B----4-:R-:W-:Y:S06]  /*63c0*/  @P1 BRA `(.L_x_760) ;  /* 0x0000000000581947 */ /* 0x010fec0003800000 */
[----:B------:R-:W1:Y:S01]  /*63d0*/  LDC.64 R16, c[0x0][0x3c8] ;  /* 0x0000f200ff107b82 */ /* 0x000e620000000a00 */
[----:B------:R-:W-:Y:S01]  /*63e0*/  ULOP3.LUT UP0, UR5, UR4, 0x2, URZ, 0xc0, !UPT ;  /* 0x0000000204057892 */ /* 0x000fe2000f80c0ff */
[----:B------:R-:W-:Y:S01]  /*63f0*/  IADD3 R19, PT, PT, R19, R25, RZ ;  /* 0x0000001913137210 */ /* 0x000fe20007ffe0ff */
[----:B------:R-:W-:Y:S02]  /*6400*/  IMAD R21, R2, UR7, R25 ;  /* 0x0000000702157c24 */ /* 0x000fe4000f8e0219 */
[----:B------:R-:W-:Y:S02]  /*6410*/  UIADD3 UR5, UPT, UPT, -UR5, 0x1, URZ ;  /* 0x0000000105057890 */ /* 0x000fe4000fffe1ff */
[----:B------:R-:W-:-:S04]  /*6420*/  PLOP3.LUT P0, PT, PT, PT, UP0, 0x80, 0x8 ;  /* 0x000000000008781c */ /* 0x000fc80003f0f008 */
[----:B------:R-:W-:Y:S01]  /*6430*/  MOV R23, UR5 ;  /* 0x0000000500177c02 */ /* 0x000fe20008000f00 */
[----:B-1----:R-:W-:-:S04]  /*6440*/  IMAD.WIDE.U32 R16, R19, 0x4, R16 ;  /* 0x0000000413107825 */ /* 0x002fc800078e0010 */
[----:B------:R-:W-:Y:S01]  /*6450*/  IMAD.WIDE.U32 R18, R21, 0x8, R62 ;  /* 0x0000000815127825 */ /* 0x000fe200078e003e */
[----:B------:R-:W-:-:S04]  /*6460*/  SEL R21, R60, RZ, !P0 ;  /* 0x000000ff3c157207 */ /* 0x000fc80004000000 */
[----:B------:R-:W-:Y:S01]  /*6470*/  ISETP.NE.AND P0, PT, R21, -0x1, PT ;  /* 0xffffffff1500780c */ /* 0x000fe20003f05270 */
[----:B------:R1:W-:Y:S01]  /*6480*/  STG.E.64 desc[UR10][R18.64], R14 ;  /* 0x0000000e12007986 */ /* 0x0003e2000c101b0a */
[----:B------:R-:W-:Y:S06]  /*6490*/  MEMBAR.ALL.GPU ;  /* 0x0000000000007992 */ /* 0x000fec000000a000 */
[----:B------:R-:W-:-:S00]  /*64a0*/  ERRBAR ;  /* 0x00000000000079ab */ /* 0x000fc00000000000 */
[----:B------:R-:W-:Y:S06]  /*64b0*/  CGAERRBAR ;  /* 0x00000000000075ab */ /* 0x000fec0000000000 */
[----:B------:R1:W-:Y:S01]  /*64c0*/  REDG.E.ADD.S32.STRONG.GPU desc[UR10][R16.64], R23 ;  /* 0x000000171000798e */ /* 0x0003e2000c12e30a */
[----:B------:R-:W-:Y:S05]  /*64d0*/  @!P0 BRA `(.L_x_760) ;  /* 0x0000000000148947 */ /* 0x000fea0003800000 */
.L_x_761:
[----:B-1----:R-:W3:Y:S04]  /*64e0*/  LDG.E.STRONG.GPU R18, desc[UR10][R16.64] ;  /* 0x0000000a10127981 */ /* 0x002ee8000c1ef900 */
[----:B---3--:R-:W-:Y:S01]  /*64f0*/  CCTL.IVALL ;  /* 0x00000000ff00798f */ /* 0x008fe20002000000 */
[----:B------:R-:W-:Y:S05]  /*6500*/  YIELD ;  /* 0x0000000000007946 */ /* 0x000fea0003800000 */
[----:B------:R-:W-:-:S13]  /*6510*/  ISETP.NE.AND P0, PT, R18, R21, PT ;  /* 0x000000151200720c */ /* 0x000fda0003f05270 */
[----:B------:R-:W-:Y:S05]  /*6520*/  @P0 BRA `(.L_x_761) ;  /* 0xfffffffc00ec0947 */ /* 0x000fea000383ffff */
.L_x_760:
[----:B------:R-:W-:Y:S05]  /*6530*/  WARPSYNC.ALL ;  /* 0x0000000000007948 */ /* 0x000fea0003800000 */
[----:B------:R-:W-:Y:S01]  /*6540*/  BAR.SYNC.DEFER_BLOCKING 0x0 ;  /* 0x0000000000007b1d */ /* 0x000fe20000010000 */
[----:B------:R-:W-:-:S05]  /*6550*/  HFMA2 R24, -RZ, RZ, 0, 0 ;  /* 0x00000000ff187431 */ /* 0x000fca00000001ff */
[----:B------:R-:W-:Y:S05]  /*6560*/  @!P2 BRA `(.L_x_762) ;  /* 0x000000040044a947 */ /* 0x000fea0003800000 */
[----:B-1----:R-:W-:Y:S01]  /*6570*/  MOV R18, UR7 ;  /* 0x0000000700127c02 */ /* 0x002fe20008000f00 */
[----:B------:R-:W-:Y:S01]  /*6580*/  UMOV UR5, URZ ;  /* 0x000000ff00057c82 */ /* 0x000fe20008000000 */
[----:B------:R-:W-:Y:S02]  /*6590*/  MOV R30, UR7 ;  /* 0x00000007001e7c02 */ /* 0x000fe40008000f00 */
[----:B--2---:R-:W-:Y:S01]  /*65a0*/  MOV R20, UR7 ;  /* 0x0000000700147c02 */ /* 0x004fe20008000f00 */
[--C-:B------:R-:W-:Y:S01]  /*65b0*/  IMAD R31, R18, 0x3, R25.reuse ;  /* 0x00000003121f7824 */ /* 0x100fe200078e0219 */
[----:B------:R-:W-:Y:S01]  /*65c0*/  MOV R68, UR7 ;  /* 0x0000000700447c02 */ /* 0x000fe20008000f00 */
[--C-:B------:R-:W-:Y:S01]  /*65d0*/  IMAD R30, R30, 0x7, R25.reuse ;  /* 0x000000071e1e7824 */ /* 0x100fe200078e0219 */
[----:B------:R-:W-:Y:S01]  /*65e0*/  MOV R16, UR7 ;  /* 0x0000000700107c02 */ /* 0x000fe20008000f00 */
[--C-:B------:R-:W-:Y:S01]  /*65f0*/  IMAD R29, R20, 0x6, R25.reuse ;  /* 0x00000006141d7824 */ /* 0x100fe200078e0219 */
[----:B------:R-:W-:Y:S01]  /*6600*/  MOV R28, UR7 ;  /* 0x00000007001c7c02 */ /* 0x000fe20008000f00 */
[----:B------:R-:W-:Y:S01]  /*6610*/  IMAD R27, R68, 0x5, R25 ;  /* 0x00000005441b7824 */ /* 0x000fe200078e0219 */
[----:B------:R-:W-:-:S02]  /*6620*/  IADD3 R26, PT, PT, R25, UR7, RZ ;  /* 0x00000007191a7c10 */ /* 0x000fc4000fffe0ff */
[----:B------:R-:W-:Y:S02]  /*6630*/  IADD3 R24, PT, PT, -R2, RZ, RZ ;  /* 0x000000ff02187210 */ /* 0x000fe40007ffe1ff */
[-C--:B------:R-:W-:Y:S02]  /*6640*/  MOV R23, R25.reuse ;  /* 0x0000001900177202 */ /* 0x080fe40000000f00 */
[----:B------:R-:W-:Y:S02]  /*6650*/  LOP3.LUT R22, R60, 0x7ffffff8, RZ, 0xc0, !PT ;  /* 0x7ffffff83c167812 */ /* 0x000fe400078ec0ff */
[-C--:B------:R-:W-:Y:S02]  /*6660*/  LEA R61, R16, R25.reuse, 0x1 ;  /* 0x00000019103d7211 */ /* 0x080fe400078e08ff */
[----:B------:R-:W-:-:S07]  /*6670*/  LEA R28, R28, R25, 0x2 ;  /* 0x000000191c1c7211 */ /* 0x000fce00078e10ff */
.L_x_763:
[----:B------:R-:W-:Y:S01]  /*6680*/  ISETP.EQ.OR P2, PT, R24, RZ, P1 ;  /* 0x000000ff1800720c */ /* 0x000fe20000f42670 */
[----:B------:R-:W-:-:S06]  /*6690*/  UIADD3 UR8, UPT, UPT, UR5, 0x1, URZ ;  /* 0x0000000105087890 */ /* 0x000fcc000fffe0ff */
[----:B------:R-:W-:Y:S01]  /*66a0*/  ISETP.EQ.OR P3, PT, R2, UR8, P1 ;  /* 0x0000000802007c0c */ /* 0x000fe20008f62670 */
[----:B------:R-:W-:-:S05]  /*66b0*/  UIADD3 UR8, UPT, UPT, UR5, 0x2, URZ ;  /* 0x0000000205087890 */ /* 0x000fca000fffe0ff */
[----:B------:R-:W-:Y:S01]  /*66c0*/  @!P2 IMAD.WIDE.U32 R16, R23, 0x8, R62 ;  /* 0x000000081710a825 */ /* 0x000fe200078e003e */
[----:B------:R-:W-:-:S05]  /*66d0*/  ISETP.EQ.OR P4, PT, R2, UR8, P1 ;  /* 0x0000000802007c0c */ /* 0x000fca0008f82670 */
[----:B------:R-:W0:Y:S01]  /*66e0*/  @!P2 LDG.E.64 R16, desc[UR10][R16.64] ;  /* 0x0000000a1010a981 */ /* 0x000e22000c1e1b00 */
[----:B------:R-:W-:-:S06]  /*66f0*/  @!P3 IMAD.WIDE.U32 R18, R26, 0x8, R62 ;  /* 0x000000081a12b825 */ /* 0x000fcc00078e003e */
[----:B------:R-:W2:Y:S01]  /*6700*/  @!P3 LDG.E.64 R18, desc[UR10][R18.64] ;  /* 0x0000000a1212b981 */ /* 0x000ea2000c1e1b00 */
[----:B------:R-:W-:Y:S01]  /*6710*/  @!P4 IMAD.WIDE.U32 R20, R61, 0x8, R62 ;  /* 0x000000083d14c825 */ /* 0x000fe200078e003e */
[----:B------:R-:W-:-:S05]  /*6720*/  UIADD3 UR13, UPT, UPT, UR5, 0x3, URZ ;  /* 0x00000003050d7890 */ /* 0x000fca000fffe0ff */
[----:B------:R-:W3:Y:S01]  /*6730*/  @!P4 LDG.E.64 R20, desc[UR10][R20.64] ;  /* 0x0000000a1414c981 */ /* 0x000ee2000c1e1b00 */
[----:B------:R-:W-:Y:S01]  /*6740*/  ISETP.EQ.OR P0, PT, R2, UR13, P1 ;  /* 0x0000000d02007c0c */ /* 0x000fe20008f02670 */
[----:B------:R-:W-:Y:S01]  /*6750*/  UIADD3 UR8, UPT, UPT, UR5, 0x4, URZ ;  /* 0x0000000405087890 */ /* 0x000fe2000fffe0ff */
[----:B0-----:R-:W-:Y:S01]  /*6760*/  @!P2 FADD.FTZ R14, R14, R16 ;  /* 0x000000100e0ea221 */ /* 0x001fe20000010000 */
[----:B------:R-:W-:-:S10]  /*6770*/  @!P2 FADD.FTZ R15, R15, R17 ;  /* 0x000000110f0fa221 */ /* 0x000fd40000010000 */
[----:B------:R-:W-:Y:S01]  /*6780*/  @!P0 IMAD.WIDE.U32 R16, R31, 0x8, R62 ;  /* 0x000000081f108825 */ /* 0x000fe200078e003e */
[----:B------:R-:W-:-:S03]  /*6790*/  ISETP.EQ.OR P2, PT, R2, UR8, P1 ;  /* 0x0000000802007c0c */ /* 0x000fc60008f42670 */
[----:B--2---:R-:W-:Y:S02]  /*67a0*/  @!P3 FADD.FTZ R14, R14, R18 ;  /* 0x000000120e0eb221 */ /* 0x004fe40000010000 */
[----:B------:R-:W2:Y:S01]  /*67b0*/  @!P0 LDG.E.64 R16, desc[UR10][R16.64] ;  /* 0x0000000a10108981 */ /* 0x000ea2000c1e1b00 */
[----:B------:R-:W-:Y:S01]  /*67c0*/  @!P3 FADD.FTZ R15, R15, R19 ;  /* 0x000000130f0fb221 */ /* 0x000fe20000010000 */
[----:B---3--:R-:W-:-:S03]  /*67d0*/  @!P4 FADD.FTZ R14, R14, R20 ;  /* 0x000000140e0ec221 */ /* 0x008fc60000010000 */
[----:B------:R-:W-:-:S03]  /*67e0*/  @!P4 FADD.FTZ R15, R15, R21 ;  /* 0x000000150f0fc221 */ /* 0x000fc60000010000 */
[----:B------:R-:W-:-:S06]  /*67f0*/  @!P2 IMAD.WIDE.U32 R20, R28, 0x8, R62 ;  /* 0x000000081c14a825 */ /* 0x000fcc00078e003e */
[----:B------:R-:W3:Y:S01]  /*6800*/  @!P2 LDG.E.64 R20, desc[UR10][R20.64] ;  /* 0x0000000a1414a981 */ /* 0x000ee2000c1e1b00 */
[----:B------:R-:W-:-:S06]  /*6810*/  UIADD3 UR8, UPT, UPT, UR5, 0x5, URZ ;  /* 0x0000000505087890 */ /* 0x000fcc000fffe0ff */
[----:B------:R-:W-:Y:S01]  /*6820*/  ISETP.EQ.OR P3, PT, R2, UR8, P1 ;  /* 0x0000000802007c0c */ /* 0x000fe20008f62670 */
[----:B------:R-:W-:Y:S02]  /*6830*/  UIADD3 UR8, UPT, UPT, UR5, 0x6, URZ ;  /* 0x0000000605087890 */ /* 0x000fe4000fffe0ff */
[----:B------:R-:W-:-:S04]  /*6840*/  UIADD3 UR13, UPT, UPT, UR5, 0x7, URZ ;  /* 0x00000007050d7890 */ /* 0x000fc8000fffe0ff */
[----:B------:R-:W-:-:S06]  /*6850*/  ISETP.EQ.OR P4, PT, R2, UR8, P1 ;  /* 0x0000000802007c0c */ /* 0x000fcc0008f82670 */
[----:B------:R-:W-:-:S06]  /*6860*/  @!P3 IMAD.WIDE.U32 R18, R27, 0x8, R62 ;  /* 0x000000081b12b825 */ /* 0x000fcc00078e003e */
[----:B------:R-:W4:Y:S01]  /*6870*/  @!P3 LDG.E.64 R18, desc[UR10][R18.64] ;  /* 0x0000000a1212b981 */ /* 0x000f22000c1e1b00 */
[----:B--2---:R-:W-:Y:S01]  /*6880*/  @!P0 FADD.FTZ R14, R14, R16 ;  /* 0x000000100e0e8221 */ /* 0x004fe20000010000 */
[----:B------:R-:W-:Y:S01]  /*6890*/  @!P0 FADD.FTZ R15, R15, R17 ;  /* 0x000000110f0f8221 */ /* 0x000fe20000010000 */
[----:B------:R-:W-:Y:S01]  /*68a0*/  ISETP.EQ.OR P0, PT, R2, UR13, P1 ;  /* 0x0000000d02007c0c */ /* 0x000fe20008f02670 */
[----:B------:R-:W-:-:S06]  /*68b0*/  @!P4 IMAD.WIDE.U32 R16, R29, 0x8, R62 ;  /* 0x000000081d10c825 */ /* 0x000fcc00078e003e */
[----:B------:R-:W2:Y:S01]  /*68c0*/  @!P4 LDG.E.64 R16, desc[UR10][R16.64] ;  /* 0x0000000a1010c981 */ /* 0x000ea2000c1e1b00 */
[----:B---3--:R-:W-:Y:S01]  /*68d0*/  @!P2 FADD.FTZ R14, R14, R20 ;  /* 0x000000140e0ea221 */ /* 0x008fe20000010000 */
[----:B------:R-:W-:-:S04]  /*68e0*/  @!P2 FADD.FTZ R15, R15, R21 ;  /* 0x000000150f0fa221 */ /* 0x000fc80000010000 */
[----:B------:R-:W-:-:S06]  /*68f0*/  @!P0 IMAD.WIDE.U32 R20, R30, 0x8, R62 ;  /* 0x000000081e148825 */ /* 0x000fcc00078e003e */
[----:B------:R-:W3:Y:S01]  /*6900*/  @!P0 LDG.E.64 R20, desc[UR10][R20.64] ;  /* 0x0000000a14148981 */ /* 0x000ee2000c1e1b00 */
[----:B------:R-:W-:Y:S01]  /*6910*/  UIADD3 UR5, UPT, UPT, UR5, 0x8, URZ ;  /* 0x0000000805057890 */ /* 0x000fe2000fffe0ff */
[----:B----4-:R-:W-:Y:S01]  /*6920*/  @!P3 FADD.FTZ R14, R14, R18 ;  /* 0x000000120e0eb221 */ /* 0x010fe20000010000 */
[----:B------:R-:W-:Y:S01]  /*6930*/  @!P3 FADD.FTZ R15, R15, R19 ;  /* 0x000000130f0fb221 */ /* 0x000fe20000010000 */
[----:B------:R-:W-:Y:S02]  /*6940*/  MOV R18, UR7 ;  /* 0x0000000700127c02 */ /* 0x000fe40008000f00 */
[----:B------:R-:W-:Y:S02]  /*6950*/  MOV R19, UR7 ;  /* 0x0000000700137c02 */ /* 0x000fe40008000f00 */
[----:B------:R-:W-:Y:S02]  /*6960*/  LEA R23, R18, R23, 0x3 ;  /* 0x0000001712177211 */ /* 0x000fe400078e18ff */
[----:B------:R-:W-:-:S02]  /*6970*/  LEA R30, R19, R30, 0x3 ;  /* 0x0000001e131e7211 */ /* 0x000fc400078e18ff */
[----:B------:R-:W-:Y:S02]  /*6980*/  LEA R27, R18, R27, 0x3 ;  /* 0x0000001b121b7211 */ /* 0x000fe400078e18ff */
[----:B------:R-:W-:Y:S01]  /*6990*/  IADD3 R24, PT, PT, R24, 0x8, RZ ;  /* 0x0000000818187810 */ /* 0x000fe20007ffe0ff */
[----:B--2---:R-:W-:Y:S01]  /*69a0*/  @!P4 FADD.FTZ R14, R14, R16 ;  /* 0x000000100e0ec221 */ /* 0x004fe20000010000 */
[----:B------:R-:W-:-:S03]  /*69b0*/  @!P4 FADD.FTZ R15, R15, R17 ;  /* 0x000000110f0fc221 */ /* 0x000fc60000010000 */
[----:B---3--:R-:W-:Y:S01]  /*69c0*/  @!P0 FADD.FTZ R14, R14, R20 ;  /* 0x000000140e0e8221 */ /* 0x008fe20000010000 */
[----:B------:R-:W-:Y:S01]  /*69d0*/  @!P0 FADD.FTZ R15, R15, R21 ;  /* 0x000000150f0f8221 */ /* 0x000fe20000010000 */
[----:B------:R-:W-:Y:S02]  /*69e0*/  ISETP.NE.AND P0, PT, R22, UR5, PT ;  /* 0x0000000516007c0c */ /* 0x000fe4000bf05270 */
[----:B------:R-:W-:Y:S02]  /*69f0*/  MOV R16, UR7 ;  /* 0x0000000700107c02 */ /* 0x000fe40008000f00 */
[----:B------:R-:W-:Y:S02]  /*6a00*/  MOV R17, UR7 ;  /* 0x0000000700117c02 */ /* 0x000fe40008000f00 */
[----:B------:R-:W-:Y:S02]  /*6a10*/  LEA R29, R16, R29, 0x3 ;  /* 0x0000001d101d7211 */ /* 0x000fe400078e18ff */
[----:B------:R-:W-:-:S02]  /*6a20*/  LEA R28, R17, R28, 0x3 ;  /* 0x0000001c111c7211 */ /* 0x000fc400078e18ff */
[C---:B------:R-:W-:Y:S02]  /*6a30*/  LEA R31, R16.reuse, R31, 0x3 ;  /* 0x0000001f101f7211 */ /* 0x040fe400078e18ff */
[----:B------:R-:W-:Y:S02]  /*6a40*/  LEA R61, R16, R61, 0x3 ;  /* 0x0000003d103d7211 */ /* 0x000fe400078e18ff */
[----:B------:R-:W-:Y:S01]  /*6a50*/  LEA R26, R17, R26, 0x3 ;  /* 0x0000001a111a7211 */ /* 0x000fe200078e18ff */
[----:B------:R-:W-:Y:S06]  /*6a60*/  @P0 BRA `(.L_x_763) ;  /* 0xfffffffc00040947 */ /* 0x000fec000383ffff */
[----:B------:R-:W-:-:S07]  /*6a70*/  MOV R24, R22 ;  /* 0x0000001600187202 */ /* 0x000fce0000000f00 */
.L_x_762:
[----:B-1----:R-:W-:-:S13]  /*6a80*/  LOP3.LUT P0, R16, R60, 0x7, RZ, 0xc0, !PT ;  /* 0x000000073c107812 */ /* 0x002fda000780c0ff */
[----:B------:R-:W-:Y:S05]  /*6a90*/  @!P0 BRA `(.L_x_759) ;  /* 0x0000000000f08947 */ /* 0x000fea0003800000 */
[----:B------:R-:W-:Y:S02]  /*6aa0*/  IADD3 R16, PT, PT, R16, -0x1, RZ ;  /* 0xffffffff10107810 */ /* 0x000fe40007ffe0ff */
[----:B------:R-:W-:Y:S02]  /*6ab0*/  LOP3.LUT P5, R26, R60, 0x3, RZ, 0xc0, !PT ;  /* 0x000000033c1a7812 */ /* 0x000fe400078ac0ff */
[----:B------:R-:W-:-:S13]  /*6ac0*/  ISETP.GE.U32.AND P0, PT, R16, 0x3, PT ;  /* 0x000000031000780c */ /* 0x000fda0003f06070 */
[----:B------:R-:W-:Y:S05]  /*6ad0*/  @!P0 BRA `(.L_x_764) ;  /* 0x0000000000708947 */ /* 0x000fea0003800000 */
[C---:B------:R-:W-:Y:S02]  /*6ae0*/  IADD3 R19, PT, PT, R24.reuse, 0x1, RZ ;  /* 0x0000000118137810 */ /* 0x040fe40007ffe0ff */
[CC--:B------:R-:W-:Y:S02]  /*6af0*/  ISETP.EQ.OR P0, PT, R24.reuse, R2.reuse, P1 ;  /* 0x000000021800720c */ /* 0x0c0fe40000f02670 */
[C---:B------:R-:W-:Y:S02]  /*6b00*/  IADD3 R21, PT, PT, R24.reuse, 0x2, RZ ;  /* 0x0000000218157810 */ /* 0x040fe40007ffe0ff */
[-C--:B------:R-:W-:Y:S02]  /*6b10*/  ISETP.EQ.OR P2, PT, R19, R2.reuse, P1 ;  /* 0x000000021300720c */ /* 0x080fe40000f42670 */
[----:B------:R-:W-:Y:S02]  /*6b20*/  IADD3 R23, PT, PT, R24, 0x3, RZ ;  /* 0x0000000318177810 */ /* 0x000fe40007ffe0ff */
[----:B------:R-:W-:-:S02]  /*6b30*/  ISETP.EQ.OR P3, PT, R21, R2, P1 ;  /* 0x000000021500720c */ /* 0x000fc40000f62670 */
[----:B------:R-:W-:-:S03]  /*6b40*/  ISETP.EQ.OR P4, PT, R23, R2, P1 ;  /* 0x000000021700720c */ /* 0x000fc60000f82670 */
[----:B------:R-:W-:-:S04]  /*6b50*/  @!P0 IMAD R17, R24, UR7, R25 ;  /* 0x0000000718118c24 */ /* 0x000fc8000f8e0219 */
[----:B------:R-:W-:Y:S02]  /*6b60*/  @!P2 IMAD R19, R19, UR7, R25 ;  /* 0x000000071313ac24 */ /* 0x000fe4000f8e0219 */
[----:B------:R-:W-:-:S04]  /*6b70*/  @!P0 IMAD.WIDE.U32 R16, R17, 0x8, R62 ;  /* 0x0000000811108825 */ /* 0x000fc800078e003e */
[----:B------:R-:W-:Y:S02]  /*6b80*/  @!P3 IMAD R21, R21, UR7, R25 ;  /* 0x000000071515bc24 */ /* 0x000fe4000f8e0219 */
[----:B------:R-:W-:Y:S01]  /*6b90*/  @!P2 IMAD.WIDE.U32 R18, R19, 0x8, R62 ;  /* 0x000000081312a825 */ /* 0x000fe200078e003e */
[----:B------:R-:W0:Y:S03]  /*6ba0*/  @!P0 LDG.E.64 R16, desc[UR10][R16.64] ;  /* 0x0000000a10108981 */ /* 0x000e26000c1e1b00 */
[----:B------:R-:W-:Y:S02]  /*6bb0*/  @!P4 IMAD R23, R23, UR7, R25 ;  /* 0x000000071717cc24 */ /* 0x000fe4000f8e0219 */
[--C-:B--2---:R-:W-:Y:S01]  /*6bc0*/  @!P3 IMAD.WIDE.U32 R20, R21, 0x8, R62.reuse ;  /* 0x000000081514b825 */ /* 0x104fe200078e003e */
[----:B------:R-:W2:Y:S03]  /*6bd0*/  @!P2 LDG.E.64 R18, desc[UR10][R18.64] ;  /* 0x0000000a1212a981 */ /* 0x000ea6000c1e1b00 */
[----:B------:R-:W-:-:S02]  /*6be0*/  @!P4 IMAD.WIDE.U32 R22, R23, 0x8, R62 ;  /* 0x000000081716c825 */ /* 0x000fc400078e003e */
[----:B------:R-:W3:Y:S04]  /*6bf0*/  @!P3 LDG.E.64 R20, desc[UR10][R20.64] ;  /* 0x0000000a1414b981 */ /* 0x000ee8000c1e1b00 */
        /* <DEDUP_REMOVED lines=10> */
.L_x_764:
[----:B------:R-:W-:Y:S05]  /*6ca0*/  @!P5 BRA `(.L_x_759) ;  /* 0x00000000006cd947 */ /* 0x000fea0003800000 */
[----:B------:R-:W-:Y:S02]  /*6cb0*/  ISETP.NE.AND P0, PT, R26, 0x1, PT ;  /* 0x000000011a00780c */ /* 0x000fe40003f05270 */
[----:B------:R-:W-:-:S11]  /*6cc0*/  LOP3.LUT R60, R60, 0x1, RZ, 0xc0, !PT ;  /* 0x000000013c3c7812 */ /* 0x000fd600078ec0ff */
[----:B------:R-:W-:Y:S05]  /*6cd0*/  @!P0 BRA `(.L_x_765) ;  /* 0x0000000000388947 */ /* 0x000fea0003800000 */
[C---:B------:R-:W-:Y:S02]  /*6ce0*/  IADD3 R19, PT, PT, R24.reuse, 0x1, RZ ;  /* 0x0000000118137810 */ /* 0x040fe40007ffe0ff */
[-C--:B------:R-:W-:Y:S02]  /*6cf0*/  ISETP.EQ.OR P2, PT, R24, R2.reuse, P1 ;  /* 0x000000021800720c */ /* 0x080fe40000f42670 */
[----:B------:R-:W-:-:S11]  /*6d00*/  ISETP.EQ.OR P0, PT, R19, R2, P1 ;  /* 0x000000021300720c */ /* 0x000fd60000f02670 */
[--C-:B------:R-:W-:Y:S02]  /*6d10*/  @!P2 IMAD R17, R24, UR7, R25.reuse ;  /* 0x000000071811ac24 */ /* 0x100fe4000f8e0219 */
[----:B------:R-:W-:Y:S02]  /*6d20*/  @!P0 IMAD R19, R19, UR7, R25 ;  /* 0x0000000713138c24 */ /* 0x000fe4000f8e0219 */
        /* <DEDUP_REMOVED lines=9> */
.L_x_765:
[----:B------:R-:W-:Y:S01]  /*6dc0*/  ISETP.EQ.OR P0, PT, R24, R2, P1 ;  /* 0x000000021800720c */ /* 0x000fe20000f02670 */
[----:B------:R-:W-:Y:S03]  /*6dd0*/  BSSY.RECONVERGENT B0, `(.L_x_759) ;  /* 0x0000008000007945 */ /* 0x000fe60003800200 */
[----:B------:R-:W-:-:S13]  /*6de0*/  ISETP.NE.U32.OR P0, PT, R60, 0x1, P0 ;  /* 0x000000013c00780c */ /* 0x000fda0000705470 */
[----:B------:R-:W-:Y:S05]  /*6df0*/  @P0 BRA `(.L_x_766) ;  /* 0x0000000000140947 */ /* 0x000fea0003800000 */
[----:B------:R-:W-:-:S04]  /*6e00*/  IMAD R17, R24, UR7, R25 ;  /* 0x0000000718117c24 */ /* 0x000fc8000f8e0219 */
[----:B------:R-:W-:-:S06]  /*6e10*/  IMAD.WIDE.U32 R16, R17, 0x8, R62 ;  /* 0x0000000811107825 */ /* 0x000fcc00078e003e */
[----:B------:R-:W0:Y:S02]  /*6e20*/  LDG.E.64 R16, desc[UR10][R16.64] ;  /* 0x0000000a10107981 */ /* 0x000e24000c1e1b00 */
[----:B0-----:R-:W-:Y:S01]  /*6e30*/  FADD.FTZ R14, R14, R16 ;  /* 0x000000100e0e7221 */ /* 0x001fe20000010000 */
[----:B------:R-:W-:-:S07]  /*6e40*/  FADD.FTZ R15, R15, R17 ;  /* 0x000000110f0f7221 */ /* 0x000fce0000010000 */
.L_x_766:
[----:B------:R-:W-:Y:S05]  /*6e50*/  BSYNC.RECONVERGENT B0 ;  /* 0x0000000000007941 */ /* 0x000fea0003800200 */
.L_x_759:
[----:B------:R-:W5:Y:S01]  /*6e60*/  S2UR UR8, SR_CgaCtaId ;  /* 0x00000000000879c3 */ /* 0x000f620000008800 */
[----:B------:R-:W-:Y:S01]  /*6e70*/  UMOV UR5, 0x400 ;  /* 0x0000040000057882 */ /* 0x000fe20000000000 */
[--C-:B----4-:R-:W-:Y:S02]  /*6e80*/  HADD2.F32 R19, -RZ, R49.reuse.H0_H0 ;  /* 0x20000031ff137230 */ /* 0x110fe40000004100 */
[----:B------:R-:W-:-:S03]  /*6e90*/  HADD2.F32 R49, -RZ, R49.H1_H1 ;  /* 0x30000031ff317230 */ /* 0x000fc60000004100 */
[----:B------:R-:W-:-:S04]  /*6ea0*/  FADD.FTZ R19, R19, -UR9 ;  /* 0x8000000913137e21 */ /* 0x000fc80008010000 */
[----:B------:R-:W-:Y:S01]  /*6eb0*/  FMUL.FTZ R23, R19, UR12 ;  /* 0x0000000c13177c20 */ /* 0x000fe20008410000 */
[----:B-----5:R-:W-:Y:S01]  /*6ec0*/  ULEA UR5, UR8, UR5, 0x18 ;  /* 0x0000000508057291 */ /* 0x020fe2000f8ec0ff */
[----:B------:R-:W4:Y:S08]  /*6ed0*/  LDCU.U8 UR8, c[0x0][0x414] ;  /* 0x00008280ff0877ac */ /* 0x000f300008000000 */
[----:B------:R0:W-:Y:S01]  /*6ee0*/  @!P1 STS.64 [UR5+0x88], R14 ;  /* 0x0000880eff009988 */ /* 0x0001e20008000a05 */
[----:B------:R-:W-:Y:S01]  /*6ef0*/  BAR.SYNC.DEFER_BLOCKING 0x0 ;  /* 0x0000000000007b1d */ /* 0x000fe20000010000 */
[--C-:B0--3--:R-:W-:Y:S01]  /*6f00*/  HADD2.F32 R15, -RZ, R48.reuse.H0_H0 ;  /* 0x20000030ff0f7230 */ /* 0x109fe20000004100 */
[----:B----4-:R-:W-:Y:S01]  /*6f10*/  UISETP.NE.AND UP0, UPT, UR8, URZ, UPT ;  /* 0x000000ff0800728c */ /* 0x010fe2000bf05270 */
[----:B------:R-:W-:-:S03]  /*6f20*/  HADD2.F32 R48, -RZ, R48.H1_H1 ;  /* 0x30000030ff307230 */ /* 0x000fc60000004100 */
[----:B-1----:R-:W0:Y:S01]  /*6f30*/  LDS.64 R16, [UR5+0x88] ;  /* 0x00008805ff107984 */ /* 0x002e220008000a00 */
[----:B------:R-:W0:Y:S02]  /*6f40*/  LDCU UR5, c[0x0][0x42c] ;  /* 0x00008580ff0577ac */ /* 0x000e240008000800 */
[----:B0-----:R-:W-:Y:S01]  /*6f50*/  FMUL.FTZ R18, R17, UR5 ;  /* 0x0000000511127c20 */ /* 0x001fe20008410000 */
[----:B------:R-:W-:Y:S01]  /*6f60*/  FADD.FTZ R17, R49, -UR9 ;  /* 0x8000000931117e21 */ /* 0x000fe20008010000 */
[----:B------:R-:W-:-:S03]  /*6f70*/  FMUL.FTZ R16, R16, UR5 ;  /* 0x0000000510107c20 */ /* 0x000fc60008410000 */
[----:B------:R-:W-:Y:S01]  /*6f80*/  FMUL.FTZ R17, R17, UR12 ;  /* 0x0000000c11117c20 */ /* 0x000fe20008410000 */
[----:B------:R-:W-:Y:S06]  /*6f90*/  BRA.U !UP0, `(.L_x_767) ;  /* 0x0000000108487547 */ /* 0x000fec000b800000 */
[----:B------:R-:W-:Y:S01]  /*6fa0*/  FFMA.FTZ R19, R13, R17, R11 ;  /* 0x000000110d137223 */ /* 0x000fe2000001000b */
[----:B------:R-:W-:-:S03]  /*6fb0*/  FFMA.FTZ R14, R12, R23, R10 ;  /* 0x000000170c0e7223 */ /* 0x000fc6000001000a */
[----:B------:R-:W-:Y:S01]  /*6fc0*/  FMUL.FTZ R24, R19, -1.4426950216293334961 ;  /* 0xbfb8aa3b13187820 */ /* 0x000fe20000410000 */
[----:B--2---:R-:W-:-:S05]  /*6fd0*/  FMUL.FTZ R20, R14, -1.4426950216293334961 ;  /* 0xbfb8aa3b0e147820 */ /* 0x004fca0000410000 */
        /* <DEDUP_REMOVED lines=14> */
.L_x_767:
[----:B------:R-:W0:Y:S01]  /*70c0*/  LDCU UR8, c[0x0][0x41c] ;  /* 0x00008380ff0877ac */ /* 0x000e220008000800 */
[----:B------:R-:W-:Y:S01]  /*70d0*/  R2UR UR5, R16 ;  /* 0x00000000100572ca */ /* 0x000fe200000e0000 */
[--C-:B--2---:R-:W-:Y:S01]  /*70e0*/  HADD2.F32 R20, -RZ, R47.reuse.H0_H0 ;  /* 0x2000002fff147230 */ /* 0x104fe20000004100 */
[----:B------:R-:W-:Y:S01]  /*70f0*/  BSSY.RECONVERGENT B0, `(.L_x_768) ;  /* 0x000001f000007945 */ /* 0x000fe20003800200 */
[----:B------:R-:W1:Y:S01]  /*7100*/  LDCU.64 UR14, c[0x0][0x400] ;  /* 0x00008000ff0e77ac */ /* 0x000e620008000a00 */
[----:B------:R-:W-:Y:S02]  /*7110*/  HADD2.F32 R47, -RZ, R47.H1_H1 ;  /* 0x3000002fff2f7230 */ /* 0x000fe40000004100 */
[----:B------:R-:W-:-:S07]  /*7120*/  FADD.FTZ R22, R20, -UR9 ;  /* 0x8000000914167e21 */ /* 0x000fce0008010000 */
[--C-:B------:R-:W-:Y:S01]  /*7130*/  FFMA.FTZ R23, R23, UR5, R18.reuse ;  /* 0x0000000517177c23 */ /* 0x100fe20008010012 */
[----:B------:R-:W-:Y:S01]  /*7140*/  FFMA.FTZ R14, R17, UR5, R18 ;  /* 0x00000005110e7c23 */ /* 0x000fe20008010012 */
[----:B0-----:R-:W-:Y:S02]  /*7150*/  IMAD R19, R2, UR8, R51 ;  /* 0x0000000802137c24 */ /* 0x001fe4000f8e0233 */
[----:B------:R-:W-:Y:S01]  /*7160*/  FFMA.FTZ R23, R12, R15, -R23 ;  /* 0x0000000f0c177223 */ /* 0x000fe20000010817 */
[----:B------:R-:W-:Y:S02]  /*7170*/  FFMA.FTZ R20, R13, R48, -R14 ;  /* 0x000000300d147223 */ /* 0x000fe4000001080e */
[C---:B-1----:R-:W-:Y:S02]  /*7180*/  ISETP.GE.U32.AND P0, PT, R19.reuse, UR14, PT ;  /* 0x0000000e13007c0c */ /* 0x042fe4000bf06070 */
[----:B------:R-:W-:Y:S02]  /*7190*/  SHF.R.S32.HI R16, RZ, 0x1f, R19 ;  /* 0x0000001fff107819 */ /* 0x000fe40000011413 */
[----:B------:R-:W-:-:S02]  /*71a0*/  IADD3 R21, PT, PT, R19, 0x20, RZ ;  /* 0x0000002013157810 */ /* 0x000fc40007ffe0ff */
[----:B------:R-:W-:Y:S02]  /*71b0*/  ISETP.GE.AND.EX P0, PT, R16, UR15, PT, P0 ;  /* 0x0000000f10007c0c */ /* 0x000fe4000bf06300 */
[----:B------:R-:W-:Y:S02]  /*71c0*/  ISETP.GE.U32.AND P1, PT, R21, UR14, PT ;  /* 0x0000000e15007c0c */ /* 0x000fe4000bf26070 */
[----:B------:R-:W-:-:S04]  /*71d0*/  SHF.R.S32.HI R2, RZ, 0x1f, R21 ;  /* 0x0000001fff027819 */ /* 0x000fc80000011415 */
[----:B------:R-:W-:-:S05]  /*71e0*/  ISETP.GE.AND.EX P1, PT, R2, UR15, PT, P1 ;  /* 0x0000000f02007c0c */ /* 0x000fca000bf26310 */
[----:B------:R-:W-:Y:S08]  /*71f0*/  @P0 BRA `(.L_x_769) ;  /* 0x0000000000380947 */ /* 0x000ff00003800000 */
[----:B------:R-:W0:Y:S01]  /*7200*/  LDCU.64 UR18, c[0x0][0x3f8] ;  /* 0x00007f00ff1277ac */ /* 0x000e220008000a00 */
[----:B------:R-:W-:Y:S01]  /*7210*/  MOV R14, R64 ;  /* 0x00000040000e7202 */ /* 0x000fe20000000f00 */
[----:B------:R-:W-:Y:S01]  /*7220*/  FMUL.FTZ R23, R23, UR12 ;  /* 0x0000000c17177c20 */ /* 0x000fe20008410000 */
[----:B------:R-:W-:Y:S01]  /*7230*/  MOV R15, R67 ;  /* 0x00000043000f7202 */ /* 0x000fe20000000f00 */
[----:B------:R-:W1:Y:S01]  /*7240*/  LDCU.64 UR16, c[0x0][0x380] ;  /* 0x00007000ff1077ac */ /* 0x000e620008000a00 */
[----:B------:R-:W-:Y:S01]  /*7250*/  FMUL.FTZ R20, R20, UR12 ;  /* 0x0000000c14147c20 */ /* 0x000fe20008410000 */
        /* <DEDUP_REMOVED lines=8> */
.L_x_769:
[----:B------:R-:W-:Y:S05]  /*72e0*/  BSYNC.RECONVERGENT B0 ;  /* 0x0000000000007941 */ /* 0x000fea0003800200 */
.L_x_768:
[----:B0-----:R-:W-:Y:S01]  /*72f0*/  FMUL.FTZ R17, R22, UR12 ;  /* 0x0000000c16117c20 */ /* 0x001fe20008410000 */
[----:B------:R-:W-:Y:S01]  /*7300*/  FADD.FTZ R47, R47, -UR9 ;  /* 0x800000092f2f7e21 */ /* 0x000fe20008010000 */
[--C-:B------:R-:W-:Y:S02]  /*7310*/  HADD2.F32 R15, -RZ, R46.reuse.H0_H0 ;  /* 0x2000002eff0f7230 */ /* 0x100fe40000004100 */
[----:B------:R-:W-:Y:S02]  /*7320*/  HADD2.F32 R46, -RZ, R46.H1_H1 ;  /* 0x3000002eff2e7230 */ /* 0x000fe40000004100 */
[----:B------:R-:W-:Y:S01]  /*7330*/  FFMA.FTZ R29, R17, UR5, R18 ;  /* 0x00000005111d7c23 */ /* 0x000fe20008010012 */
[----:B------:R-:W-:Y:S01]  /*7340*/  FMUL.FTZ R47, R47, UR12 ;  /* 0x0000000c2f2f7c20 */ /* 0x000fe20008410000 */
        /* <DEDUP_REMOVED lines=19> */
.L_x_770:
[----:B------:R-:W-:Y:S01]  /*7480*/  FFMA.FTZ R14, R47, UR5, R18 ;  /* 0x000000052f0e7c23 */ /* 0x000fe20008010012 */
[----:B------:R-:W-:Y:S01]  /*7490*/  BSSY.RECONVERGENT B0, `(.L_x_771) ;  /* 0x0000014000007945 */ /* 0x000fe20003800200 */
[----:B------:R-:W-:Y:S01]  /*74a0*/  FFMA.FTZ R29, R12, R15, -R29 ;  /* 0x0000000f0c1d7223 */ /* 0x000fe2000001081d */
[----:B------:R-:W-:Y:S01]  /*74b0*/  IADD3 R25, PT, PT, R19, 0x40, RZ ;  /* 0x0000004013197810 */ /* 0x000fe20007ffe0ff */
[----:B------:R-:W-:Y:S01]  /*74c0*/  FFMA.FTZ R46, R13, R46, -R14 ;  /* 0x0000002e0d2e7223 */ /* 0x000fe2000001080e */
[----:B------:R-:W-:Y:S01]  /*74d0*/  IADD3 R23, PT, PT, R19, 0x60, RZ ;  /* 0x0000006013177810 */ /* 0x000fe20007ffe0ff */
[----:B------:R-:W-:Y:S06]  /*74e0*/  @P1 BRA `(.L_x_772) ;  /* 0x0000000000381947 */ /* 0x000fec0003800000 */
[----:B------:R-:W0:Y:S01]  /*74f0*/  LDCU.64 UR16, c[0x0][0x3f8] ;  /* 0x00007f00ff1077ac */ /* 0x000e220008000a00 */
[----:B------:R-:W-:Y:S01]  /*7500*/  MOV R14, R64 ;  /* 0x00000040000e7202 */ /* 0x000fe20000000f00 */
[----:B------:R-:W-:Y:S01]  /*7510*/  FMUL.FTZ R29, R29, UR12 ;  /* 0x0000000c1d1d7c20 */ /* 0x000fe20008410000 */
[----:B------:R-:W-:Y:S01]  /*7520*/  MOV R15, R67 ;  /* 0x00000043000f7202 */ /* 0x000fe20000000f00 */
[----:B------:R-:W1:Y:S01]  /*7530*/  LDCU.64 UR18, c[0x0][0x380] ;  /* 0x00007000ff1277ac */ /* 0x000e620008000a00 */
[----:B0-----:R-:W-:Y:S02]  /*7540*/  IMAD R2, R2, UR16, RZ ;  /* 0x0000001002027c24 */ /* 0x001fe4000f8e02ff */
[----:B------:R-:W-:-:S04]  /*7550*/  IMAD.WIDE.U32 R14, R21, UR16, R14 ;  /* 0x00000010150e7c25 */ /* 0x000fc8000f8e000e */
[----:B------:R-:W-:Y:S02]  /*7560*/  IMAD R21, R21, UR17, R2 ;  /* 0x0000001115157c24 */ /* 0x000fe4000f8e0202 */
[----:B------:R-:W-:Y:S01]  /*7570*/  FMUL.FTZ R2, R46, UR12 ;  /* 0x0000000c2e027c20 */ /* 0x000fe20008410000 */
[----:B-1----:R-:W-:Y:S02]  /*7580*/  LEA R16, P0, R14, UR18, 0x1 ;  /* 0x000000120e107c11 */ /* 0x002fe4000f8008ff */
[----:B------:R-:W-:Y:S02]  /*7590*/  IADD3 R21, PT, PT, R15, R21, RZ ;  /* 0x000000150f157210 */ /* 0x000fe40007ffe0ff */
[----:B------:R-:W-:Y:S02]  /*75a0*/  F2FP.F16.F32.PACK_AB R15, R2, R29 ;  /* 0x0000001d020f723e */ /* 0x000fe400000000ff */
[----:B------:R-:W-:-:S05]  /*75b0*/  LEA.HI.X R17, R14, UR19, R21, 0x1, P0 ;  /* 0x000000130e117c11 */ /* 0x000fca00080f0c15 */
[----:B------:R0:W-:Y:S02]  /*75c0*/  STG.E desc[UR10][R16.64], R15 ;  /* 0x0000000f10007986 */ /* 0x0001e4000c10190a */
.L_x_772:
[----:B------:R-:W-:Y:S05]  /*75d0*/  BSYNC.RECONVERGENT B0 ;  /* 0x0000000000007941 */ /* 0x000fea0003800200 */
.L_x_771:
[--C-:B0-----:R-:W-:Y:S01]  /*75e0*/  HADD2.F32 R15, -RZ, R45.reuse.H0_H0 ;  /* 0x2000002dff0f7230 */ /* 0x101fe20000004100 */
[----:B------:R-:W-:Y:S01]  /*75f0*/  ISETP.GE.U32.AND P0, PT, R25, UR14, PT ;  /* 0x0000000e19007c0c */ /* 0x000fe2000bf06070 */
[----:B------:R-:W-:Y:S01]  /*7600*/  HADD2.F32 R45, -RZ, R45.H1_H1 ;  /* 0x3000002dff2d7230 */ /* 0x000fe20000004100 */
[----:B------:R-:W-:Y:S01]  /*7610*/  ISETP.GE.U32.AND P1, PT, R23, UR14, PT ;  /* 0x0000000e17007c0c */ /* 0x000fe2000bf26070 */
[--C-:B------:R-:W-:Y:S02]  /*7620*/  HADD2.F32 R17, -RZ, R44.reuse.H0_H0 ;  /* 0x2000002cff117230 */ /* 0x100fe40000004100 */
[----:B------:R-:W-:Y:S01]  /*7630*/  FADD.FTZ R15, R15, -UR9 ;  /* 0x800000090f0f7e21 */ /* 0x000fe20008010000 */
[----:B------:R-:W-:Y:S01]  /*7640*/  SHF.R.S32.HI R14, RZ, 0x1f, R25 ;  /* 0x0000001fff0e7819 */ /* 0x000fe20000011419 */
[----:B------:R-:W-:Y:S01]  /*7650*/  FADD.FTZ R16, R45, -UR9 ;  /* 0x800000092d107e21 */ /* 0x000fe20008010000 */
[----:B------:R-:W-:Y:S01]  /*7660*/  SHF.R.S32.HI R2, RZ, 0x1f, R23 ;  /* 0x0000001fff027819 */ /* 0x000fe20000011417 */
[----:B------:R-:W-:Y:S01]  /*7670*/  FMUL.FTZ R21, R15, UR12 ;  /* 0x0000000c0f157c20 */ /* 0x000fe20008410000 */
[----:B------:R-:W-:Y:S01]  /*7680*/  ISETP.GE.AND.EX P0, PT, R14, UR15, PT, P0 ;  /* 0x0000000f0e007c0c */ /* 0x000fe2000bf06300 */
[----:B------:R-:W-:Y:S01]  /*7690*/  HADD2.F32 R44, -RZ, R44.H1_H1 ;  /* 0x3000002cff2c7230 */ /* 0x000fe20000004100 */
[----:B------:R-:W-:Y:S01]  /*76a0*/  ISETP.GE.AND.EX P1, PT, R2, UR15, PT, P1 ;  /* 0x0000000f02007c0c */ /* 0x000fe2000bf26310 */
[----:B------:R-:W-:-:S02]  /*76b0*/  HADD2.F32 R15, -RZ, R43.H0_H0 ;  /* 0x2000002bff0f7230 */ /* 0x000fc40000004100 */
[----:B------:R-:W-:Y:S01]  /*76c0*/  FFMA.FTZ R45, R21, UR5, R18 ;  /* 0x00000005152d7c23 */ /* 0x000fe20008010012 */
[----:B------:R-:W-:Y:S01]  /*76d0*/  FMUL.FTZ R47, R16, UR12 ;  /* 0x0000000c102f7c20 */ /* 0x000fe20008410000 */
        /* <DEDUP_REMOVED lines=19> */
.L_x_773:
[----:B------:R-:W-:Y:S01]  /*7810*/  FFMA.FTZ R16, R47, UR5, R18 ;  /* 0x000000052f107c23 */ /* 0x000fe20008010012 */
[----:B------:R-:W-:Y:S01]  /*7820*/  BSSY.RECONVERGENT B0, `(.L_x_774) ;  /* 0x0000014000007945 */ /* 0x000fe20003800200 */
[----:B------:R-:W-:Y:S01]  /*7830*/  FFMA.FTZ R45, R12, R17, -R45 ;  /* 0x000000110c2d7223 */ /* 0x000fe2000001082d */
[----:B------:R-:W-:Y:S02]  /*7840*/  HADD2.F32 R43, -RZ, R43.H1_H1 ;  /* 0x3000002bff2b7230 */ /* 0x000fe40000004100 */
[----:B------:R-:W-:Y:S01]  /*7850*/  FADD.FTZ R21, R15, -UR9 ;  /* 0x800000090f157e21 */ /* 0x000fe20008010000 */
[----:B------:R-:W-:Y:S01]  /*7860*/  FFMA.FTZ R16, R13, R44, -R16 ;  /* 0x0000002c0d107223 */ /* 0x000fe20000010810 */
[----:B------:R-:W-:Y:S06]  /*7870*/  @P0 BRA `(.L_x_775) ;  /* 0x0000000000380947 */ /* 0x000fec0003800000 */
[----:B------:R-:W0:Y:S01]  /*7880*/  LDCU.64 UR16, c[0x0][0x3f8] ;  /* 0x00007f00ff1077ac */ /* 0x000e220008000a00 */
[----:B------:R-:W-:Y:S01]  /*7890*/  MOV R15, R67 ;  /* 0x00000043000f7202 */ /* 0x000fe20000000f00 */
[----:B------:R-:W-:Y:S01]  /*78a0*/  FMUL.FTZ R45, R45, UR12 ;  /* 0x0000000c2d2d7c20 */ /* 0x000fe20008410000 */
[----:B------:R-:W1:Y:S01]  /*78b0*/  LDCU.64 UR18, c[0x0][0x380] ;  /* 0x00007000ff1277ac */ /* 0x000e620008000a00 */
[----:B0-----:R-:W-:Y:S01]  /*78c0*/  IMAD R20, R14, UR16, RZ ;  /* 0x000000100e147c24 */ /* 0x001fe2000f8e02ff */
[----:B------:R-:W-:-:S05]  /*78d0*/  MOV R14, R64 ;  /* 0x00000040000e7202 */ /* 0x000fca0000000f00 */
        /* <DEDUP_REMOVED lines=8> */
.L_x_775:
[----:B------:R-:W-:Y:S05]  /*7960*/  BSYNC.RECONVERGENT B0 ;  /* 0x0000000000007941 */ /* 0x000fea0003800200 */
.L_x_774:
[----:B------:R-:W-:Y:S01]  /*7970*/  FMUL.FTZ R21, R21, UR12 ;  /* 0x0000000c15157c20 */ /* 0x000fe20008410000 */
[----:B------:R-:W-:Y:S01]  /*7980*/  FADD.FTZ R43, R43, -UR9 ;  /* 0x800000092b2b7e21 */ /* 0x000fe20008010000 */
[--C-:B0-----:R-:W-:Y:S02]  /*7990*/  HADD2.F32 R15, -RZ, R42.reuse.H0_H0 ;  /* 0x2000002aff0f7230 */ /* 0x101fe40000004100 */
        /* <DEDUP_REMOVED lines=22> */
.L_x_776:
        /* <DEDUP_REMOVED lines=21> */
.L_x_778:
[----:B------:R-:W-:Y:S05]  /*7c50*/  BSYNC.RECONVERGENT B0 ;  /* 0x0000000000007941 */ /* 0x000fea0003800200 */
.L_x_777:
[--C-:B0-----:R-:W-:Y:S01]  /*7c60*/  HADD2.F32 R15, -RZ, R41.reuse.H0_H0 ;  /* 0x20000029ff0f7230 */ /* 0x101fe20000004100 */
[----:B------:R-:W-:Y:S01]  /*7c70*/  ISETP.GE.U32.AND P0, PT, R21, UR14, PT ;  /* 0x0000000e15007c0c */ /* 0x000fe2000bf06070 */
[----:B------:R-:W-:Y:S01]  /*7c80*/  HADD2.F32 R41, -RZ, R41.H1_H1 ;  /* 0x30000029ff297230 */ /* 0x000fe20000004100 */
[----:B------:R-:W-:Y:S01]  /*7c90*/  ISETP.GE.U32.AND P1, PT, R20, UR14, PT ;  /* 0x0000000e14007c0c */ /* 0x000fe2000bf26070 */
[----:B------:R-:W-:Y:S02]  /*7ca0*/  HADD2.F32 R30, -RZ, R39.H0_H0 ;  /* 0x20000027ff1e7230 */ /* 0x000fe40000004100 */
[----:B------:R-:W-:Y:S01]  /*7cb0*/  FADD.FTZ R16, R15, -UR9 ;  /* 0x800000090f107e21 */ /* 0x000fe20008010000 */
[----:B------:R-:W-:Y:S01]  /*7cc0*/  SHF.R.S32.HI R14, RZ, 0x1f, R21 ;  /* 0x0000001fff0e7819 */ /* 0x000fe20000011415 */
[----:B------:R-:W-:Y:S01]  /*7cd0*/  FADD.FTZ R41, R41, -UR9 ;  /* 0x8000000929297e21 */ /* 0x000fe20008010000 */
[----:B------:R-:W-:Y:S01]  /*7ce0*/  SHF.R.S32.HI R2, RZ, 0x1f, R20 ;  /* 0x0000001fff027819 */ /* 0x000fe20000011414 */
[----:B------:R-:W-:Y:S01]  /*7cf0*/  FMUL.FTZ R17, R16, UR12 ;  /* 0x0000000c10117c20 */ /* 0x000fe20008410000 */
[--C-:B------:R-:W-:Y:S01]  /*7d00*/  HADD2.F32 R15, -RZ, R40.reuse.H0_H0 ;  /* 0x20000028ff0f7230 */ /* 0x100fe20000004100 */
[----:B------:R-:W-:Y:S01]  /*7d10*/  ISETP.GE.AND.EX P0, PT, R14, UR15, PT, P0 ;  /* 0x0000000f0e007c0c */ /* 0x000fe2000bf06300 */
[----:B------:R-:W-:Y:S01]  /*7d20*/  HADD2.F32 R40, -RZ, R40.H1_H1 ;  /* 0x30000028ff287230 */ /* 0x000fe20000004100 */
[----:B------:R-:W-:Y:S01]  /*7d30*/  ISETP.GE.AND.EX P1, PT, R2, UR15, PT, P1 ;  /* 0x0000000f02007c0c */ /* 0x000fe2000bf26310 */
[----:B------:R-:W-:Y:S01]  /*7d40*/  FFMA.FTZ R31, R17, UR5, R18 ;  /* 0x00000005111f7c23 */ /* 0x000fe20008010012 */
[----:B------:R-:W-:Y:S01]  /*7d50*/  FMUL.FTZ R41, R41, UR12 ;  /* 0x0000000c29297c20 */ /* 0x000fe20008410000 */
        /* <DEDUP_REMOVED lines=19> */
.L_x_779:
        /* <DEDUP_REMOVED lines=9> */
[----:B------:R-:W1:Y:S01]  /*7f20*/  LDCU.64 UR18, c[0x0][0x380] ;  /* 0x00007000ff1277ac */ /* 0x000e620008000a00 */
[----:B0-----:R-:W-:Y:S01]  /*7f30*/  IMAD R22, R14, UR16, RZ ;  /* 0x000000100e167c24 */ /* 0x001fe2000f8e02ff */
[----:B------:R-:W-:-:S03]  /*7f40*/  MOV R14, R64 ;  /* 0x00000040000e7202 */ /* 0x000fc60000000f00 */
[----:B------:R-:W-:Y:S02]  /*7f50*/  IMAD R17, R21, UR17, R22 ;  /* 0x0000001115117c24 */ /* 0x000fe4000f8e0216 */
[----:B------:R-:W-:Y:S01]  /*7f60*/  FMUL.FTZ R22, R31, UR12 ;  /* 0x0000000c1f167c20 */ /* 0x000fe20008410000 */
[----:B------:R-:W-:-:S04]  /*7f70*/  IMAD.WIDE.U32 R14, R21, UR16, R14 ;  /* 0x00000010150e7c25 */ /* 0x000fc8000f8e000e */
[----:B------:R-:W-:Y:S01]  /*7f80*/  FMUL.FTZ R21, R16, UR12 ;  /* 0x0000000c10157c20 */ /* 0x000fe20008410000 */
[C---:B-1----:R-:W-:Y:S02]  /*7f90*/  LEA R16, P0, R14.reuse, UR18, 0x1 ;  /* 0x000000120e107c11 */ /* 0x042fe4000f8008ff */
[----:B------:R-:W-:Y:S02]  /*7fa0*/  IADD3 R17, PT, PT, R15, R17, RZ ;  /* 0x000000110f117210 */ /* 0x000fe40007ffe0ff */
[----:B------:R-:W-:Y:S02]  /*7fb0*/  F2FP.F16.F32.PACK_AB R21, R21, R22 ;  /* 0x000000161515723e */ /* 0x000fe400000000ff */
[----:B------:R-:W-:-:S05]  /*7fc0*/  LEA.HI.X R17, R14, UR19, R17, 0x1, P0 ;  /* 0x000000130e117c11 */ /* 0x000fca00080f0c11 */
[----:B------:R0:W-:Y:S02]  /*7fd0*/  STG.E desc[UR10][R16.64], R21 ;  /* 0x0000001510007986 */ /* 0x0001e4000c10190a */
.L_x_781:
[----:B------:R-:W-:Y:S05]  /*7fe0*/  BSYNC.RECONVERGENT B0 ;  /* 0x0000000000007941 */ /* 0x000fea0003800200 */
.L_x_780:
        /* <DEDUP_REMOVED lines=25> */
.L_x_782:
        /* <DEDUP_REMOVED lines=13> */
[----:B------:R-:W-:Y:S01]  /*8250*/  FMUL.FTZ R2, R38, UR12 ;  /* 0x0000000c26027c20 */ /* 0x000fe20008410000 */
[----:B------:R-:W-:-:S04]  /*8260*/  IMAD.WIDE.U32 R14, R20, UR16, R14 ;  /* 0x00000010140e7c25 */ /* 0x000fc8000f8e000e */
[----:B------:R-:W-:Y:S01]  /*8270*/  IMAD R17, R20, UR17, R17 ;  /* 0x0000001114117c24 */ /* 0x000fe2000f8e0211 */
[----:B-1----:R-:W-:-:S04]  /*8280*/  LEA R16, P0, R14, UR18, 0x1 ;  /* 0x000000120e107c11 */ /* 0x002fc8000f8008ff */
[----:B------:R-:W-:Y:S02]  /*8290*/  IADD3 R17, PT, PT, R15, R17, RZ ;  /* 0x000000110f117210 */ /* 0x000fe40007ffe0ff */
[----:B------:R-:W-:Y:S02]  /*82a0*/  F2FP.F16.F32.PACK_AB R15, R2, R31 ;  /* 0x0000001f020f723e */ /* 0x000fe400000000ff */
[----:B------:R-:W-:-:S05]  /*82b0*/  LEA.HI.X R17, R14, UR19, R17, 0x1, P0 ;  /* 0x000000130e117c11 */ /* 0x000fca00080f0c11 */
[----:B------:R0:W-:Y:S02]  /*82c0*/  STG.E desc[UR10][R16.64], R15 ;  /* 0x0000000f10007986 */ /* 0x0001e4000c10190a */
.L_x_784:
[----:B------:R-:W-:Y:S05]  /*82d0*/  BSYNC.RECONVERGENT B0 ;  /* 0x0000000000007941 */ /* 0x000fea0003800200 */
.L_x_783:
[--C-:B------:R-:W-:Y:S01]  /*82e0*/  HADD2.F32 R14, -RZ, R37.reuse.H0_H0 ;  /* 0x20000025ff0e7230 */ /* 0x100fe20000004100 */
[----:B------:R-:W-:Y:S01]  /*82f0*/  ISETP.GE.U32.AND P0, PT, R22, UR14, PT ;  /* 0x0000000e16007c0c */ /* 0x000fe2000bf06070 */
[----:B------:R-:W-:Y:S01]  /*8300*/  HADD2.F32 R37, -RZ, R37.H1_H1 ;  /* 0x30000025ff257230 */ /* 0x000fe20000004100 */
[----:B------:R-:W-:Y:S01]  /*8310*/  ISETP.GE.U32.AND P1, PT, R21, UR14, PT ;  /* 0x0000000e15007c0c */ /* 0x000fe2000bf26070 */
[--C-:B0-----:R-:W-:Y:S02]  /*8320*/  HADD2.F32 R15, -RZ, R36.reuse.H0_H0 ;  /* 0x20000024ff0f7230 */ /* 0x101fe40000004100 */
        /* <DEDUP_REMOVED lines=30> */
.L_x_785:
        /* <DEDUP_REMOVED lines=21> */
.L_x_787:
[----:B------:R-:W-:Y:S05]  /*8660*/  BSYNC.RECONVERGENT B0 ;  /* 0x0000000000007941 */ /* 0x000fea0003800200 */
.L_x_786:
        /* <DEDUP_REMOVED lines=25> */
.L_x_788:
        /* <DEDUP_REMOVED lines=21> */
.L_x_790:
[----:B------:R-:W-:Y:S05]  /*8950*/  BSYNC.RECONVERGENT B0 ;  /* 0x0000000000007941 */ /* 0x000fea0003800200 */
.L_x_789:
        /* <DEDUP_REMOVED lines=35> */
.L_x_791:
[----:B------:R-:W-:Y:S01]  /*8b90*/  FFMA.FTZ R16, R33, UR5, R18 ;  /* 0x0000000521107c23 */ /* 0x000fe20008010012 */
[----:B------:R-:W-:Y:S01]  /*8ba0*/  BSSY.RECONVERGENT B0, `(.L_x_792) ;  /* 0x0000014000007945 */ /* 0x000fe20003800200 */
[----:B------:R-:W-:Y:S02]  /*8bb0*/  HADD2.F32 R23, -RZ, R3.H1_H1 ;  /* 0x30000003ff177230 */ /* 0x000fe40000004100 */
[----:B------:R-:W-:Y:S01]  /*8bc0*/  FFMA.FTZ R31, R12, R17, -R31 ;  /* 0x000000110c1f7223 */ /* 0x000fe2000001081f */
        /* <DEDUP_REMOVED lines=17> */
.L_x_793:
[----:B------:R-:W-:Y:S05]  /*8ce0*/  BSYNC.RECONVERGENT B0 ;  /* 0x0000000000007941 */ /* 0x000fea0003800200 */
.L_x_792:
        /* <DEDUP_REMOVED lines=25> */
.L_x_794:
        /* <DEDUP_REMOVED lines=21> */
.L_x_796:
[----:B------:R-:W-:Y:S05]  /*8fd0*/  BSYNC.RECONVERGENT B0 ;  /* 0x0000000000007941 */ /* 0x000fea0003800200 */
.L_x_795:
        /* <DEDUP_REMOVED lines=35> */
.L_x_797:
        /* <DEDUP_REMOVED lines=21> */
.L_x_799:
[----:B------:R-:W-:Y:S05]  /*9360*/  BSYNC.RECONVERGENT B0 ;  /* 0x0000000000007941 */ /* 0x000fea0003800200 */
.L_x_798:
        /* <DEDUP_REMOVED lines=25> */
.L_x_800:
        /* <DEDUP_REMOVED lines=21> */
.L_x_802:
[----:B------:R-:W-:Y:S05]  /*9650*/  BSYNC.RECONVERGENT B0 ;  /* 0x0000000000007941 */ /* 0x000fea0003800200 */
.L_x_801:
        /* <DEDUP_REMOVED lines=35> */
.L_x_803:
        /* <DEDUP_REMOVED lines=21> */
.L_x_805:
[----:B------:R-:W-:Y:S05]  /*99e0*/  BSYNC.RECONVERGENT B0 ;  /* 0x0000000000007941 */ /* 0x000fea0003800200 */
.L_x_804:
        /* <DEDUP_REMOVED lines=25> */
.L_x_806:
[----:B------:R-:W-:Y:S01]  /*9b80*/  FFMA.FTZ R8, R53, UR5, R18 ;  /* 0x0000000535087c23 */ /* 0x000fe20008010012 */
[----:B------:R-:W-:Y:S01]  /*9b90*/  BSSY.RECONVERGENT B0, `(.L_x_807) ;  /* 0x0000014000007945 */ /* 0x000fe20003800200 */
[--C-:B------:R-:W-:Y:S02]  /*9ba0*/  HADD2.F32 R9, -RZ, R56.reuse.H0_H0 ;  /* 0x20000038ff097230 */ /* 0x100fe40000004100 */
[----:B------:R-:W-:Y:S01]  /*9bb0*/  FFMA.FTZ R21, R12, R3, -R21 ;  /* 0x000000030c157223 */ /* 0x000fe20000010815 */
[----:B------:R-:W-:Y:S02]  /*9bc0*/  HADD2.F32 R56, -RZ, R56.H1_H1 ;  /* 0x30000038ff387230 */ /* 0x000fe40000004100 */
[----:B------:R-:W-:Y:S01]  /*9bd0*/  FFMA.FTZ R8, R13, R6, -R8 ;  /* 0x000000060d087223 */ /* 0x000fe20000010808 */
[----:B------:R-:W-:Y:S06]  /*9be0*/  @P1 BRA `(.L_x_808) ;  /* 0x0000000000381947 */ /* 0x000fec0003800000 */
[----:B------:R-:W0:Y:S01]  /*9bf0*/  LDCU.64 UR16, c[0x0][0x3f8] ;  /* 0x00007f00ff1077ac */ /* 0x000e220008000a00 */
[----:B------:R-:W-:Y:S01]  /*9c00*/  MOV R3, R67 ;  /* 0x0000004300037202 */ /* 0x000fe20000000f00 */
[----:B------:R-:W1:Y:S01]  /*9c10*/  LDCU.64 UR18, c[0x0][0x380] ;  /* 0x00007000ff1277ac */ /* 0x000e620008000a00 */
[----:B0-----:R-:W-:Y:S01]  /*9c20*/  IMAD R5, R2, UR16, RZ ;  /* 0x0000001002057c24 */ /* 0x001fe2000f8e02ff */
[----:B------:R-:W-:-:S05]  /*9c30*/  MOV R2, R64 ;  /* 0x0000004000027202 */ /* 0x000fca0000000f00 */
[----:B------:R-:W-:-:S04]  /*9c40*/  IMAD.WIDE.U32 R6, R4, UR16, R2 ;  /* 0x0000001004067c25 */ /* 0x000fc8000f8e0002 */
[----:B------:R-:W-:Y:S02]  /*9c50*/  IMAD R3, R4, UR17, R5 ;  /* 0x0000001104037c24 */ /* 0x000fe4000f8e0205 */
[----:B------:R-:W-:Y:S01]  /*9c60*/  FMUL.FTZ R5, R21, UR12 ;  /* 0x0000000c15057c20 */ /* 0x000fe20008410000 */
[----:B------:R-:W-:Y:S01]  /*9c70*/  FMUL.FTZ R4, R8, UR12 ;  /* 0x0000000c08047c20 */ /* 0x000fe20008410000 */
[----:B-1----:R-:W-:Y:S02]  /*9c80*/  LEA R2, P0, R6, UR18, 0x1 ;  /* 0x0000001206027c11 */ /* 0x002fe4000f8008ff */
[----:B------:R-:W-:Y:S02]  /*9c90*/  IADD3 R3, PT, PT, R7, R3, RZ ;  /* 0x0000000307037210 */ /* 0x000fe40007ffe0ff */
[----:B------:R-:W-:Y:S02]  /*9ca0*/  F2FP.F16.F32.PACK_AB R5, R4, R5 ;  /* 0x000000050405723e */ /* 0x000fe400000000ff */
[----:B------:R-:W-:-:S05]  /*9cb0*/  LEA.HI.X R3, R6, UR19, R3, 0x1, P0 ;  /* 0x0000001306037c11 */ /* 0x000fca00080f0c03 */
[----:B------:R0:W-:Y:S02]  /*9cc0*/  STG.E desc[UR10][R2.64], R5 ;  /* 0x0000000502007986 */ /* 0x0001e4000c10190a */
.L_x_808:
[----:B------:R-:W-:Y:S05]  /*9cd0*/  BSYNC.RECONVERGENT B0 ;  /* 0x0000000000007941 */ /* 0x000fea0003800200 */
.L_x_807:
[----:B------:R-:W-:Y:S01]  /*9ce0*/  IADD3 R25, PT, PT, R19, 0x1c0, RZ ;  /* 0x000001c013197810 */ /* 0x000fe20007ffe0ff */
[----:B------:R-:W-:Y:S01]  /*9cf0*/  FADD.FTZ R9, R9, -UR9 ;  /* 0x8000000909097e21 */ /* 0x000fe20008010000 */
[----:B------:R-:W-:Y:S01]  /*9d00*/  FADD.FTZ R56, R56, -UR9 ;  /* 0x8000000938387e21 */ /* 0x000fe20008010000 */
[----:B------:R-:W-:Y:S01]  /*9d10*/  HADD2.F32 R22, -RZ, R59.H0_H0 ;  /* 0x2000003bff167230 */ /* 0x000fe20000004100 */
[----:B------:R-:W-:Y:S01]  /*9d20*/  ISETP.GE.U32.AND P0, PT, R25, UR14, PT ;  /* 0x0000000e19007c0c */ /* 0x000fe2000bf06070 */
[--C-:B0-----:R-:W-:Y:S02]  /*9d30*/  HADD2.F32 R3, -RZ, R57.reuse.H0_H0 ;  /* 0x20000039ff037230 */ /* 0x101fe40000004100 */
[----:B------:R-:W-:Y:S01]  /*9d40*/  FMUL.FTZ R21, R9, UR12 ;  /* 0x0000000c09157c20 */ /* 0x000fe20008410000 */
[----:B------:R-:W-:Y:S01]  /*9d50*/  HADD2.F32 R2, -RZ, R57.H1_H1 ;  /* 0x30000039ff027230 */ /* 0x000fe20000004100 */
[----:B------:R-:W-:Y:S01]  /*9d60*/  IADD3 R19, PT, PT, R19, 0x1e0, RZ ;  /* 0x000001e013137810 */ /* 0x000fe20007ffe0ff */
[----:B------:R-:W-:Y:S01]  /*9d70*/  HADD2.F32 R59, -RZ, R59.H1_H1 ;  /* 0x3000003bff3b7230 */ /* 0x000fe20000004100 */
[----:B------:R-:W-:Y:S01]  /*9d80*/  SHF.R.S32.HI R20, RZ, 0x1f, R25 ;  /* 0x0000001fff147819 */ /* 0x000fe20000011419 */
        /* <DEDUP_REMOVED lines=20> */
.L_x_809:
[----:B------:R-:W-:Y:S01]  /*9ed0*/  ISETP.GE.AND.EX P0, PT, R20, UR15, PT, P0 ;  /* 0x0000000f14007c0c */ /* 0x000fe2000bf06300 */
[--C-:B------:R-:W-:Y:S01]  /*9ee0*/  FFMA.FTZ R5, R21, UR5, R18.reuse ;  /* 0x0000000515057c23 */ /* 0x100fe20008010012 */
[----:B------:R-:W-:Y:S01]  /*9ef0*/  FADD.FTZ R22, R22, -UR9 ;  /* 0x8000000916167e21 */ /* 0x000fe20008010000 */
[----:B------:R-:W-:Y:S01]  /*9f00*/  FADD.FTZ R59, R59, -UR9 ;  /* 0x800000093b3b7e21 */ /* 0x000fe20008010000 */
[----:B------:R-:W-:Y:S01]  /*9f10*/  FFMA.FTZ R4, R23, UR5, R18 ;  /* 0x0000000517047c23 */ /* 0x000fe20008010012 */
[----:B------:R-:W-:Y:S01]  /*9f20*/  BSSY.RECONVERGENT B0, `(.L_x_810) ;  /* 0x0000015000007945 */ /* 0x000fe20003800200 */
[----:B------:R-:W-:Y:S01]  /*9f30*/  ISETP.GE.U32.AND P1, PT, R19, UR14, PT ;  /* 0x0000000e13007c0c */ /* 0x000fe2000bf26070 */
[----:B------:R-:W-:Y:S01]  /*9f40*/  FFMA.FTZ R6, R12, R3, -R5 ;  /* 0x000000030c067223 */ /* 0x000fe20000010805 */
[----:B------:R-:W-:Y:S01]  /*9f50*/  FMUL.FTZ R9, R22, UR12 ;  /* 0x0000000c16097c20 */ /* 0x000fe20008410000 */
[----:B------:R-:W-:Y:S01]  /*9f60*/  FMUL.FTZ R59, R59, UR12 ;  /* 0x0000000c3b3b7c20 */ /* 0x000fe20008410000 */
[----:B------:R-:W-:-:S03]  /*9f70*/  FFMA.FTZ R8, R13, R2, -R4 ;  /* 0x000000020d087223 */ /* 0x000fc60000010804 */
        /* <DEDUP_REMOVED lines=15> */
.L_x_811:
[----:B------:R-:W-:Y:S05]  /*a070*/  BSYNC.RECONVERGENT B0 ;  /* 0x0000000000007941 */ /* 0x000fea0003800200 */
.L_x_810:
[--C-:B0-----:R-:W-:Y:S02]  /*a080*/  HADD2.F32 R3, -RZ, R58.reuse.H0_H0 ;  /* 0x2000003aff037230 */ /* 0x101fe40000004100 */
[--C-:B------:R-:W-:Y:S01]  /*a090*/  FFMA.FTZ R15, R9, UR5, R18.reuse ;  /* 0x00000005090f7c23 */ /* 0x100fe20008010012 */
[----:B------:R-:W-:Y:S01]  /*a0a0*/  FFMA.FTZ R18, R59, UR5, R18 ;  /* 0x000000053b127c23 */ /* 0x000fe20008010012 */
[----:B------:R-:W-:Y:S01]  /*a0b0*/  SHF.R.S32.HI R14, RZ, 0x1f, R19 ;  /* 0x0000001fff0e7819 */ /* 0x000fe20000011413 */
        /* <DEDUP_REMOVED lines=20> */
.L_x_812:
        /* <DEDUP_REMOVED lines=18> */
.L_x_814:
[----:B------:R-:W-:Y:S05]  /*a320*/  BSYNC.RECONVERGENT B0 ;  /* 0x0000000000007941 */ /* 0x000fea0003800200 */
.L_x_813:
[----:B------:R-:W1:Y:S01]  /*a330*/  LDCU UR5, c[0x0][0x410] ;  /* 0x00008200ff0577ac */ /* 0x000e620008000800 */
[----:B------:R-:W1:Y:S01]  /*a340*/  LDCU UR8, c[0x0][0x3e0] ;  /* 0x00007c00ff0877ac */ /* 0x000e620008000800 */
[----:B------:R-:W-:Y:S02]  /*a350*/  UIADD3 UR6, UPT, UPT, UR7, UR6, URZ ;  /* 0x0000000607067290 */ /* 0x000fe4000fffe0ff */
[----:B------:R-:W-:Y:S02]  /*a360*/  UIADD3 UR4, UPT, UPT, UR4, 0x1, URZ ;  /* 0x0000000104047890 */ /* 0x000fe4000fffe0ff */
[----:B-1----:R-:W-:-:S04]  /*a370*/  UIMAD UR5, UR5, UR8, URZ ;  /* 0x00000008050572a4 */ /* 0x002fc8000f8e02ff */
[----:B------:R-:W-:-:S09]  /*a380*/  UISETP.GE.AND UP0, UPT, UR6, UR5, UPT ;  /* 0x000000050600728c */ /* 0x000fd2000bf06270 */
[----:B------:R-:W-:Y:S05]  /*a390*/  BRA.U !UP0, `(.L_x_815) ;  /* 0xffffff5d086c7547 */ /* 0x000fea000b83ffff */
.L_x_748:
[----:B------:R-:W1:Y:S01]  /*a3a0*/  S2R R9, SR_TID.X ;  /* 0x0000000000097919 */ /* 0x000e620000002100 */
[----:B------:R-:W2:Y:S01]  /*a3b0*/  LDC R4, c[0x0][0x370] ;  /* 0x0000dc00ff047b82 */ /* 0x000ea20000000800 */
[----:B------:R-:W-:Y:S07]  /*a3c0*/  BSSY.RECONVERGENT B0, `(.L_x_816) ;  /* 0x000000e000007945 */ /* 0x000fee0003800200 */
[----:B------:R-:W3:Y:S08]  /*a3d0*/  LDC R7, c[0x0][0x374] ;  /* 0x0000dd00ff077b82 */ /* 0x000ef00000000800 */
[----:B0-----:R-:W0:Y:S01]  /*a3e0*/  LDC.64 R2, c[0x0][0x3c8] ;  /* 0x0000f200ff027b82 */ /* 0x001e220000000a00 */
[----:B--2---:R-:W-:-:S02]  /*a3f0*/  ISETP.NE.AND P0, PT, R4, 0x1, PT ;  /* 0x000000010400780c */ /* 0x004fc40003f05270 */
[----:B-1----:R-:W-:Y:S02]  /*a400*/  ISETP.NE.AND P1, PT, R9, RZ, PT ;  /* 0x000000ff0900720c */ /* 0x002fe40003f25270 */
        /* <DEDUP_REMOVED lines=9> */
.L_x_817:
[----:B------:R-:W-:Y:S05]  /*a4a0*/  BSYNC.RECONVERGENT B0 ;  /* 0x0000000000007941 */ /* 0x000fea0003800200 */
.L_x_816:
        /* <DEDUP_REMOVED lines=11> */
.L_x_819:
[----:B------:R-:W2:Y:S04]  /*a560*/  LDG.E.STRONG.GPU R5, desc[UR10][R2.64] ;  /* 0x0000000a02057981 */ /* 0x000ea8000c1ef900 */
[----:B--2---:R-:W-:Y:S01]  /*a570*/  CCTL.IVALL ;  /* 0x00000000ff00798f */ /* 0x004fe20002000000 */
[----:B------:R-:W-:Y:S05]  /*a580*/  YIELD ;  /* 0x0000000000007946 */ /* 0x000fea0003800000 */
[----:B------:R-:W-:-:S13]  /*a590*/  ISETP.NE.AND P0, PT, R5, R0, PT ;  /* 0x000000000500720c */ /* 0x000fda0003f05270 */
[----:B------:R-:W-:Y:S05]  /*a5a0*/  @P0 BRA `(.L_x_819) ;  /* 0xfffffffc00ec0947 */ /* 0x000fea000383ffff */
.L_x_818:
        /* <DEDUP_REMOVED lines=75> */
.L_x_822:
        /* <DEDUP_REMOVED lines=29> */
.L_x_821:
[----:B------:R-:W-:Y:S05]  /*ac30*/  BSYNC.RECONVERGENT B0 ;  /* 0x0000000000007941 */ /* 0x000fea0003800200 */
.L_x_820:
        /* <DEDUP_REMOVED lines=10> */
.L_x_823:
        /* <DEDUP_REMOVED lines=82> */
.L_x_824:
        /* <DEDUP_REMOVED lines=16> */
.L_x_3419:


//--------------------- .text._Z35group_norm_nhwc_bwd_one_pass_kernelI11Fp16IOBf16WLi64ELi28ELi448EEv26Group_norm_nhwc_bwd_params --------------------------
	.section	.text._Z35group_norm_nhwc_bwd_one_pass_kernelI11Fp16IOBf16WLi64ELi28ELi448EEv26Group_norm_nhwc_bwd_params,"ax",@progbits
	.align	128
        .global         _Z35group_norm_nhwc_bwd_one_pass_kernelI11Fp16IOBf16WLi64ELi28ELi448EEv26Group_norm_nhwc_bwd_params
        .type           _Z35group_norm_nhwc_bwd_one_pass_kernelI11Fp16IOBf16WLi64ELi28ELi448EEv26Group_norm_nhwc_bwd_params,@function
        .size           _Z35group_norm_nhwc_bwd_one_pass_kernelI11Fp16IOBf16WLi64ELi28ELi448EEv26Group_norm_nhwc_bwd_params,(.L_x_3420 - _Z35group_norm_nhwc_bwd_one_pass_kernelI11Fp16IOBf16WLi64ELi28ELi448EEv26Group_norm_nhwc_bwd_params)
        .other          _Z35group_norm_nhwc_bwd_one_pass_kernelI11Fp16IOBf16WLi64ELi28ELi448EEv26Group_norm_nhwc_bwd_params,@"STO_CUDA_ENTRY STV_DEFAULT"
_Z35group_norm_nhwc_bwd_one_pass_kernelI11Fp16IOBf16WLi64ELi28ELi448EEv26Group_norm_nhwc_bwd_params:
.text._Z35group_norm_nhwc_bwd_one_pass_kernelI11Fp16IOBf16WLi64ELi28ELi448EEv26Group_norm_nhwc_bwd_params:
        /* <DEDUP_REMOVED lines=52> */
.L_x_850:
[----:B0-----:R-:W0:Y:S01]  /*0340*/  LDC R10, c[0x0][0x410] ;  /* 0x00010400ff0a7b82 */ /* 0x001e220000000800 */
[----:B------:R-:W1:Y:S01]  /*0350*/  LDCU.64 UR6, c[0x0][0x3b8] ;  /* 0x00007700ff0677ac */ /* 0x000e620008000a00 */
[----:B------:R-:W-:Y:S01]  /*0360*/  ISETP.LE.AND P3, PT, RZ, UR17, PT ;  /* 0x00000011ff007c0c */ /* 0x000fe2000bf63270 */
[----:B------:R-:W2:Y:S05]  /*0370*/  LDCU.128 UR20, c[0x0][0x400] ;  /* 0x00008000ff1477ac */ /* 0x000eaa0008000c00 */
[----:B------:R-:W3:Y:S01]  /*0380*/  LDC.64 R18, c[0x0][0x3a8] ;  /* 0x0000ea00ff127b82 */ /* 0x000ee20000000a00 */
[----:B-1----:R-:W-:Y:S01]  /*0390*/  UIMAD.WIDE UR6, UR17, 0x8, UR6 ;  /* 0x00000008110678a5 */ /* 0x002fe2000f8e0206 */
[----:B--2---:R-:W-:-:S02]  /*03a0*/  ISETP.GE.U32.AND P0, PT, R31, UR20, PT ;  /* 0x000000141f007c0c */ /* 0x004fc4000bf06070 */
[----:B0-----:R-:W-:-:S03]  /*03b0*/  IABS R11, R10 ;  /* 0x0000000a000b7213 */ /* 0x001fc60000000000 */
[----:B------:R-:W-:Y:S01]  /*03c0*/  MOV R8, UR6 ;  /* 0x0000000600087c02 */ /* 0x000fe20008000f00 */
[----:B------:R-:W0:Y:S01]  /*03d0*/  I2F.RP R2, R11 ;  /* 0x0000000b00027306 */ /* 0x000e220000209400 */
[----:B------:R-:W-:-:S13]  /*03e0*/  ISETP.GE.AND.EX P0, PT, R3, UR21, PT, P0 ;  /* 0x0000001503007c0c */ /* 0x000fda000bf06300 */
[----:B------:R-:W1:Y:S01]  /*03f0*/  @!P0 LDC.64 R14, c[0x0][0x3a0] ;  /* 0x0000e800ff0e8b82 */ /* 0x000e620000000a00 */
[----:B0-----:R-:W0:Y:S02]  /*0400*/  MUFU.RCP R2, R2 ;  /* 0x0000000200027308 */ /* 0x001e240000001000 */
[----:B0-----:R-:W-:-:S06]  /*0410*/  IADD3 R6, PT, PT, R2, 0xffffffe, RZ ;  /* 0x0ffffffe02067810 */ /* 0x001fcc0007ffe0ff */
[----:B------:R0:W2:Y:S02]  /*0420*/  F2I.FTZ.U32.TRUNC.NTZ R7, R6 ;  /* 0x0000000600077305 */ /* 0x0000a4000021f000 */
[----:B0-----:R-:W-:Y:S01]  /*0430*/  HFMA2 R6, -RZ, RZ, 0, 0 ;  /* 0x00000000ff067431 */ /* 0x001fe200000001ff */
[----:B--2---:R-:W-:-:S05]  /*0440*/  IADD3 R4, PT, PT, RZ, -R7, RZ ;  /* 0x80000007ff047210 */ /* 0x004fca0007ffe0ff */
[----:B------:R-:W-:Y:S01]  /*0450*/  IMAD R9, R4, R11, RZ ;  /* 0x0000000b04097224 */ /* 0x000fe200078e02ff */
[----:B------:R-:W-:-:S03]  /*0460*/  IABS R4, UR17 ;  /* 0x0000001100047c13 */ /* 0x000fc60008000000 */
[----:B------:R-:W-:Y:S01]  /*0470*/  IMAD.HI.U32 R7, R7, R9, R6 ;  /* 0x0000000907077227 */ /* 0x000fe200078e0006 */
[----:B------:R-:W-:-:S05]  /*0480*/  MOV R9, UR7 ;  /* 0x0000000700097c02 */ /* 0x000fca0008000f00 */
[----:B------:R-:W-:Y:S01]  /*0490*/  IMAD.HI.U32 R7, R7, R4, RZ ;  /* 0x0000000407077227 */ /* 0x000fe200078e00ff */
[----:B------:R-:W2:Y:S04]  /*04a0*/  LDG.E.64 R8, desc[UR26][R8.64] ;  /* 0x0000001a08087981 */ /* 0x000ea8000c1e1b00 */
[----:B------:R-:W-:-:S05]  /*04b0*/  IADD3 R2, PT, PT, -R7, RZ, RZ ;  /* 0x000000ff07027210 */ /* 0x000fca0007ffe1ff */
[----:B------:R-:W-:Y:S01]  /*04c0*/  IMAD R2, R11, R2, R4 ;  /* 0x000000020b027224 */ /* 0x000fe200078e0204 */
[----:B------:R-:W-:-:S04]  /*04d0*/  LOP3.LUT R4, R10, UR17, RZ, 0x3c, !PT ;  /* 0x000000110a047c12 */ /* 0x000fc8000f8e3cff */
        /* <DEDUP_REMOVED lines=8> */
[----:B------:R-:W-:-:S03]  /*0560*/  ISETP.NE.AND P4, PT, R10, RZ, PT ;  /* 0x000000ff0a00720c */ /* 0x000fc60003f85270 */
[----:B------:R-:W-:Y:S02]  /*0570*/  @P1 IADD3 R7, PT, PT, R7, 0x1, RZ ;  /* 0x0000000107071810 */ /* 0x000fe40007ffe0ff */
[----:B------:R-:W-:Y:S02]  /*0580*/  LOP3.LUT R11, RZ, R10, RZ, 0x33, !PT ;  /* 0x0000000aff0b7212 */ /* 0x000fe400078e33ff */
[----:B------:R-:W-:Y:S02]  /*0590*/  @!P3 IADD3 R2, PT, PT, -R2, RZ, RZ ;  /* 0x000000ff0202b210 */ /* 0x000fe40007ffe1ff */
[----:B------:R-:W-:Y:S02]  /*05a0*/  ISETP.GE.U32.AND P1, PT, R28, UR20, PT ;  /* 0x000000141c007c0c */ /* 0x000fe4000bf26070 */
[----:B------:R-:W-:Y:S02]  /*05b0*/  MOV R4, R7 ;  /* 0x0000000700047202 */ /* 0x000fe40000000f00 */
[----:B------:R-:W0:Y:S01]  /*05c0*/  @!P0 LDC.64 R6, c[0x0][0x3f8] ;  /* 0x0000fe00ff068b82 */ /* 0x000e220000000a00 */
[----:B------:R-:W-:-:S02]  /*05d0*/  SEL R32, R11, R2, !P4 ;  /* 0x000000020b207207 */ /* 0x000fc40006000000 */
[----:B------:R-:W-:Y:S02]  /*05e0*/  ISETP.GE.AND.EX P1, PT, R5, UR21, PT, P1 ;  /* 0x0000001505007c0c */ /* 0x000fe4000bf26310 */
[----:B------:R-:W-:Y:S01]  /*05f0*/  @!P2 IADD3 R4, PT, PT, -R4, RZ, RZ ;  /* 0x000000ff0404a210 */ /* 0x000fe20007ffe1ff */
[----:B------:R-:W-:-:S03]  /*0600*/  IMAD R33, R32, 0x1c, RZ ;  /* 0x0000001c20217824 */ /* 0x000fc600078e02ff */
[----:B------:R-:W-:Y:S02]  /*0610*/  SEL R11, R11, R4, !P4 ;  /* 0x000000040b0b7207 */ /* 0x000fe40006000000 */
[C---:B------:R-:W-:Y:S02]  /*0620*/  IADD3 R34, P2, PT, R33.reuse, R0, RZ ;  /* 0x0000000021227210 */ /* 0x040fe40007f5e0ff */
[----:B------:R-:W-:Y:S02]  /*0630*/  SHF.R.S32.HI R2, RZ, 0x1f, R11 ;  /* 0x0000001fff027819 */ /* 0x000fe4000001140b */
[----:B------:R-:W-:Y:S01]  /*0640*/  LEA.HI.X.SX32 R35, R33, RZ, 0x1, P2 ;  /* 0x000000ff21237211 */ /* 0x000fe200010f0eff */
[----:B------:R-:W4:Y:S02]  /*0650*/  @!P1 LDC.64 R22, c[0x0][0x3f8] ;  /* 0x0000fe00ff169b82 */ /* 0x000f240000000a00 */
[----:B------:R-:W-:Y:S02]  /*0660*/  IMAD R2, R2, UR22, RZ ;  /* 0x0000001602027c24 */ /* 0x000fe4000f8e02ff */
[----:B------:R-:W-:-:S04]  /*0670*/  IMAD.WIDE.U32 R34, R11, UR22, R34 ;  /* 0x000000160b227c25 */ /* 0x000fc8000f8e0022 */
[----:B------:R-:W-:Y:S01]  /*0680*/  IMAD R37, R11, UR23, R2 ;  /* 0x000000170b257c24 */ /* 0x000fe2000f8e0202 */
[----:B------:R-:W-:Y:S01]  /*0690*/  @!P0 MOV R36, R34 ;  /* 0x0000002200248202 */ /* 0x000fe20000000f00 */
[-C--:B0-----:R-:W-:Y:S01]  /*06a0*/  @!P0 IMAD R2, R3, R6.reuse, RZ ;  /* 0x0000000603028224 */ /* 0x081fe200078e02ff */
[----:B------:R-:W0:Y:S02]  /*06b0*/  @!P1 LDC.64 R12, c[0x0][0x398] ;  /* 0x0000e600ff0c9b82 */ /* 0x000e240000000a00 */
[----:B------:R-:W-:Y:S01]  /*06c0*/  IADD3 R37, PT, PT, R35, R37, RZ ;  /* 0x0000002523257210 */ /* 0x000fe20007ffe0ff */
[C---:B------:R-:W-:Y:S01]  /*06d0*/  @!P0 IMAD R11, R31.reuse, R7, R2 ;  /* 0x000000071f0b8224 */ /* 0x040fe200078e0202 */
[----:B------:R-:W-:Y:S01]  /*06e0*/  ISETP.NE.AND P2, PT, RZ, UR30, PT ;  /* 0x0000001eff007c0c */ /* 0x000fe2000bf45270 */
[----:B------:R-:W-:-:S05]  /*06f0*/  @!P0 IMAD.WIDE.U32 R6, R31, R6, R36 ;  /* 0x000000061f068225 */ /* 0x000fca00078e0024 */
[----:B------:R-:W-:Y:S01]  /*0700*/  @!P0 IADD3 R7, PT, PT, R7, R11, RZ ;  /* 0x0000000b07078210 */ /* 0x000fe20007ffe0ff */
[----:B----4-:R-:W-:Y:S01]  /*0710*/  @!P1 IMAD R4, R5, R22, RZ ;  /* 0x0000001605049224 */ /* 0x010fe200078e02ff */
[C---:B------:R-:W-:Y:S01]  /*0720*/  @!P0 SHF.L.U32 R25, R6.reuse, 0x1, RZ ;  /* 0x0000000106198819 */ /* 0x040fe200000006ff */
[----:B------:R-:W4:Y:S01]  /*0730*/  @!P1 LDC.64 R10, c[0x0][0x3a0] ;  /* 0x0000e800ff0a9b82 */ /* 0x000f220000000a00 */
[----:B------:R-:W-:Y:S02]  /*0740*/  @!P0 SHF.L.U64.HI R2, R6, 0x1, R7 ;  /* 0x0000000106028819 */ /* 0x000fe40000010207 */
[----:B------:R-:W-:Y:S02]  /*0750*/  @!P1 MOV R6, R34 ;  /* 0x0000002200069202 */ /* 0x000fe40000000f00 */
[----:B------:R-:W-:Y:S01]  /*0760*/  @!P1 MOV R7, R37 ;  /* 0x0000002500079202 */ /* 0x000fe20000000f00 */
[C---:B------:R-:W-:Y:S02]  /*0770*/  @!P1 IMAD R4, R28.reuse, R23, R4 ;  /* 0x000000171c049224 */ /* 0x040fe400078e0204 */
[----:B------:R-:W0:Y:S01]  /*0780*/  @P2 LDC.64 R16, c[0x0][0x3b0] ;  /* 0x0000ec00ff102b82 */ /* 0x000e220000000a00 */
[----:B------:R-:W-:-:S07]  /*0790*/  @!P1 IMAD.WIDE.U32 R22, R28, R22, R6 ;  /* 0x000000161c169225 */ /* 0x000fce00078e0006 */
[----:B------:R-:W0:Y:S01]  /*07a0*/  @!P0 LDC.64 R6, c[0x0][0x398] ;  /* 0x0000e600ff068b82 */ /* 0x000e220000000a00 */
[----:B-1----:R-:W-:Y:S02]  /*07b0*/  @!P0 IADD3 R14, P3, PT, R25, R14, RZ ;  /* 0x0000000e190e8210 */ /* 0x002fe40007f7e0ff */
[----:B------:R-:W-:Y:S02]  /*07c0*/  CS2R R26, SRZ ;  /* 0x00000000001a7805 */ /* 0x000fe4000001ff00 */
[----:B------:R-:W-:Y:S02]  /*07d0*/  @!P1 IADD3 R23, PT, PT, R23, R4, RZ ;  /* 0x0000000417179210 */ /* 0x000fe40007ffe0ff */
[----:B------:R-:W-:Y:S02]  /*07e0*/  @!P0 IADD3.X R15, PT, PT, R2, R15, RZ, P3, !PT ;  /* 0x0000000f020f8210 */ /* 0x000fe40001ffe4ff */
[----:B------:R-:W-:Y:S02]  /*07f0*/  IADD3 R33, PT, PT, R33, R0, RZ ;  /* 0x0000000021217210 */ /* 0x000fe40007ffe0ff */
[C---:B------:R-:W-:Y:S01]  /*0800*/  @!P1 SHF.L.U64.HI R4, R22.reuse, 0x1, R23 ;  /* 0x0000000116049819 */ /* 0x040fe20000010217 */
[----:B------:R1:W5:Y:S01]  /*0810*/  @!P0 LDG.E R27, desc[UR26][R14.64] ;  /* 0x0000001a0e1b8981 */ /* 0x000362000c1e1900 */
[----:B------:R-:W-:Y:S01]  /*0820*/  @!P1 SHF.L.U32 R23, R22, 0x1, RZ ;  /* 0x0000000116179819 */ /* 0x000fe200000006ff */
[----:B---3--:R-:W-:-:S03]  /*0830*/  IMAD.WIDE R18, R33, 0x2, R18 ;  /* 0x0000000221127825 */ /* 0x008fc600078e0212 */
[----:B----4-:R-:W-:Y:S01]  /*0840*/  @!P1 IADD3 R10, P4, PT, R23, R10, RZ ;  /* 0x0000000a170a9210 */ /* 0x010fe20007f9e0ff */
[----:B0-----:R-:W-:-:S03]  /*0850*/  @P2 IMAD.WIDE R16, R33, 0x2, R16 ;  /* 0x0000000221102825 */ /* 0x001fc600078e0210 */
[----:B------:R-:W-:Y:S02]  /*0860*/  @!P1 IADD3.X R11, PT, PT, R4, R11, RZ, P4, !PT ;  /* 0x0000000b040b9210 */ /* 0x000fe400027fe4ff */
[----:B-1----:R-:W-:Y:S02]  /*0870*/  @!P0 IADD3 R14, P3, PT, R25, R6, RZ ;  /* 0x00000006190e8210 */ /* 0x002fe40007f7e0ff */
[----:B------:R-:W-:Y:S02]  /*0880*/  @!P1 IADD3 R6, P5, PT, R23, R12, RZ ;  /* 0x0000000c17069210 */ /* 0x000fe40007fbe0ff */
[----:B------:R-:W-:Y:S01]  /*0890*/  @!P0 IADD3.X R15, PT, PT, R2, R7, RZ, P3, !PT ;  /* 0x00000007020f8210 */ /* 0x000fe20001ffe4ff */
[----:B------:R-:W3:Y:S01]  /*08a0*/  LDG.E.U16 R12, desc[UR26][R18.64+0x2] ;  /* 0x0000021a120c7981 */ /* 0x000ee2000c1e1500 */
[----:B------:R-:W-:-:S03]  /*08b0*/  @!P1 IADD3.X R7, PT, PT, R4, R13, RZ, P5, !PT ;  /* 0x0000000d04079210 */ /* 0x000fc60002ffe4ff */
[----:B------:R-:W4:Y:S04]  /*08c0*/  @P2 LDG.E.U16 R2, desc[UR26][R16.64+0x2] ;  /* 0x0000021a10022981 */ /* 0x000f28000c1e1500 */
[----:B------:R-:W3:Y:S04]  /*08d0*/  LDG.E.U16 R4, desc[UR26][R18.64] ;  /* 0x0000001a12047981 */ /* 0x000ee8000c1e1500 */
[----:B------:R-:W3:Y:S04]  /*08e0*/  @P2 LDG.E.U16 R13, desc[UR26][R16.64] ;  /* 0x0000001a100d2981 */ /* 0x000ee8000c1e1500 */
[----:B------:R0:W5:Y:S01]  /*08f0*/  @!P0 LDG.E R26, desc[UR26][R14.64] ;  /* 0x0000001a0e1a8981 */ /* 0x000162000c1e1900 */
[----:B------:R-:W-:-:S02]  /*0900*/  CS2R R24, SRZ ;  /* 0x0000000000187805 */ /* 0x000fc4000001ff00 */
[----:B------:R-:W-:-:S04]  /*0910*/  CS2R R22, SRZ ;  /* 0x0000000000167805 */ /* 0x000fc8000001ff00 */
        /* <DEDUP_REMOVED lines=15> */
[----:B----4-:R-:W-:Y:S02]  /*0a10*/  @P2 SHF.L.U32 R23, R2, 0x10, RZ ;  /* 0x0000001002172819 */ /* 0x010fe400000006ff */
[----:B---3--:R-:W-:Y:S02]  /*0a20*/  SHF.L.U32 R2, R4, 0x10, RZ ;  /* 0x0000001004027819 */ /* 0x008fe400000006ff */
[----:B------:R-:W-:Y:S02]  /*0a30*/  SHF.L.U32 R4, R12, 0x10, RZ ;  /* 0x000000100c047819 */ /* 0x000fe400000006ff */
[----:B------:R-:W-:Y:S01]  /*0a40*/  @P2 SHF.L.U32 R25, R13, 0x10, RZ ;  /* 0x000000100d192819 */ /* 0x000fe200000006ff */
[----:B0-----:R-:W-:Y:S06]  /*0a50*/  BRA.U UP2, `(.L_x_826) ;  /* 0x0000000102947547 */ /* 0x001fec000b800000 */
        /* <DEDUP_REMOVED lines=9> */
[----:B------:R-:W-:Y:S01]  /*0af0*/  FMUL.FTZ R13, R4, R9 ;  /* 0x00000009040d7220 */ /* 0x000fe20000410000 */
[----:B------:R-:W-:Y:S01]  /*0b00*/  FADD.FTZ R10, RZ, R11 ;  /* 0x0000000bff0a7221 */ /* 0x000fe20000010000 */
[----:B------:R-:W-:Y:S01]  /*0b10*/  FFMA.FTZ R15, R6, R11, RZ ;  /* 0x0000000b060f7223 */ /* 0x000fe200000100ff */
[----:B------:R-:W-:Y:S01]  /*0b20*/  FMUL.FTZ R8, R8, UR36 ;  /* 0x0000002408087c20 */ /* 0x000fe20008410000 */
[--C-:B------:R-:W-:Y:S02]  /*0b30*/  HADD2.F32 R11, -RZ, R22.reuse.H0_H0 ;  /* 0x20000016ff0b7230 */ /* 0x100fe40000004100 */
[----:B------:R-:W-:Y:S01]  /*0b40*/  FADD.FTZ R14, R12, -UR42 ;  /* 0x8000002a0c0e7e21 */ /* 0x000fe20008010000 */
[----:B------:R-:W-:Y:S01]  /*0b50*/  FADD.FTZ R10, R13, R10 ;  /* 0x0000000a0d0a7221 */ /* 0x000fe20000010000 */
[----:B------:R-:W-:Y:S01]  /*0b60*/  FFMA.FTZ R13, R8, R13, R15 ;  /* 0x0000000d080d7223 */ /* 0x000fe2000001000f */
[----:B------:R-:W-:-:S02]  /*0b70*/  HADD2.F32 R15, -RZ, R22.H1_H1 ;  /* 0x30000016ff0f7230 */ /* 0x000fc40000004100 */
[----:B------:R-:W-:Y:S01]  /*0b80*/  FMUL.FTZ R17, R2, R11 ;  /* 0x0000000b02117220 */ /* 0x000fe20000410000 */
[----:B------:R-:W-:Y:S01]  /*0b90*/  FMUL.FTZ R14, R14, UR36 ;  /* 0x000000240e0e7c20 */ /* 0x000fe20008410000 */
[----:B------:R-:W-:Y:S02]  /*0ba0*/  HADD2.F32 R12, -RZ, R24.H1_H1 ;  /* 0x30000018ff0c7230 */ /* 0x000fe40000004100 */
[----:B------:R-:W-:Y:S01]  /*0bb0*/  FFMA.FTZ R18, R7, R6, RZ ;  /* 0x0000000607127223 */ /* 0x000fe200000100ff */
[----:B------:R-:W-:Y:S01]  /*0bc0*/  FADD.FTZ R10, R10, R17 ;  /* 0x000000110a0a7221 */ /* 0x000fe20000010000 */
[----:B------:R-:W-:Y:S01]  /*0bd0*/  FFMA.FTZ R19, R14, R17, R13 ;  /* 0x000000110e137223 */ /* 0x000fe2000001000d */
[----:B------:R-:W-:Y:S01]  /*0be0*/  FMUL.FTZ R17, R4, R15 ;  /* 0x0000000f04117220 */ /* 0x000fe20000410000 */
[----:B------:R-:W-:Y:S01]  /*0bf0*/  FADD.FTZ R12, R12, -UR42 ;  /* 0x8000002a0c0c7e21 */ /* 0x000fe20008010000 */
[----:B------:R-:W-:Y:S01]  /*0c00*/  FFMA.FTZ R6, R9, R8, RZ ;  /* 0x0000000809067223 */ /* 0x000fe200000100ff */
[----:B------:R-:W-:Y:S01]  /*0c10*/  FADD.FTZ R9, RZ, R9 ;  /* 0x00000009ff097221 */ /* 0x000fe20000010000 */
[----:B------:R-:W-:Y:S01]  /*0c20*/  FADD.FTZ R13, R17, R10 ;  /* 0x0000000a110d7221 */ /* 0x000fe20000010000 */
[----:B------:R-:W-:Y:S01]  /*0c30*/  FADD.FTZ R10, RZ, R7 ;  /* 0x00000007ff0a7221 */ /* 0x000fe20000010000 */
[----:B------:R-:W-:Y:S01]  /*0c40*/  FMUL.FTZ R16, R12, UR36 ;  /* 0x000000240c107c20 */ /* 0x000fe20008410000 */
[----:B------:R-:W-:-:S02]  /*0c50*/  FFMA.FTZ R8, R11, R14, R18 ;  /* 0x0000000e0b087223 */ /* 0x000fc40000010012 */
[----:B------:R-:W-:Y:S01]  /*0c60*/  FADD.FTZ R10, R11, R10 ;  /* 0x0000000a0b0a7221 */ /* 0x000fe20000010000 */
[C---:B------:R-:W-:Y:S01]  /*0c70*/  FADD.FTZ R11, R15.reuse, R9 ;  /* 0x000000090f0b7221 */ /* 0x040fe20000010000 */
[----:B------:R-:W-:Y:S01]  /*0c80*/  FFMA.FTZ R12, R16, R17, R19 ;  /* 0x00000011100c7223 */ /* 0x000fe20000010013 */
[----:B------:R-:W-:Y:S01]  /*0c90*/  FFMA.FTZ R9, R15, R16, R6 ;  /* 0x000000100f097223 */ /* 0x000fe20000010006 */
[----:B------:R-:W-:Y:S06]  /*0ca0*/  BRA `(.L_x_827) ;  /* 0x0000000400207947 */ /* 0x000fec0003800000 */
.L_x_826:
[--C-:B-----5:R-:W-:Y:S02]  /*0cb0*/  HADD2.F32 R6, -RZ, R27.reuse.H0_H0 ;  /* 0x2000001bff067230 */ /* 0x120fe40000004100 */
[----:B------:R-:W-:Y:S02]  /*0cc0*/  HADD2.F32 R7, -RZ, R27.H1_H1 ;  /* 0x3000001bff077230 */ /* 0x000fe40000004100 */
[--C-:B------:R-:W-:Y:S02]  /*0cd0*/  HADD2.F32 R8, -RZ, R24.reuse.H0_H0 ;  /* 0x20000018ff087230 */ /* 0x100fe40000004100 */
[----:B------:R-:W-:Y:S01]  /*0ce0*/  FADD.FTZ R6, R6, -UR42 ;  /* 0x8000002a06067e21 */ /* 0x000fe20008010000 */
[----:B------:R-:W-:Y:S02]  /*0cf0*/  HADD2.F32 R11, -RZ, R24.H1_H1 ;  /* 0x30000018ff0b7230 */ /* 0x000fe40000004100 */
[----:B------:R-:W-:Y:S01]  /*0d00*/  FADD.FTZ R7, R7, -UR42 ;  /* 0x8000002a07077e21 */ /* 0x000fe20008010000 */
[----:B------:R-:W-:Y:S01]  /*0d10*/  FMUL.FTZ R6, R6, UR36 ;  /* 0x0000002406067c20 */ /* 0x000fe20008410000 */
[----:B------:R-:W-:-:S02]  /*0d20*/  FADD.FTZ R8, R8, -UR42 ;  /* 0x8000002a08087e21 */ /* 0x000fc40008010000 */
[----:B------:R-:W-:Y:S01]  /*0d30*/  FMUL.FTZ R7, R7, UR36 ;  /* 0x0000002407077c20 */ /* 0x000fe20008410000 */
[----:B------:R-:W-:Y:S01]  /*0d40*/  FFMA.FTZ R14, R2, R6, R25 ;  /* 0x00000006020e7223 */ /* 0x000fe20000010019 */
[----:B------:R-:W-:Y:S02]  /*0d50*/  FMUL.FTZ R8, R8, UR36 ;  /* 0x0000002408087c20 */ /* 0x000fe40008410000 */
[----:B------:R-:W-:Y:S01]  /*0d60*/  FFMA.FTZ R15, R4, R7, R23 ;  /* 0x00000007040f7223 */ /* 0x000fe20000010017 */
[----:B------:R-:W-:Y:S01]  /*0d70*/  FMUL.FTZ R9, R14, -1.4426950216293334961 ;  /* 0xbfb8aa3b0e097820 */ /* 0x000fe20000410000 */
[----:B------:R-:W-:Y:S02]  /*0d80*/  FFMA.FTZ R10, R2, R8, R25 ;  /* 0x00000008020a7223 */ /* 0x000fe40000010019 */
[----:B------:R-:W-:Y:S02]  /*0d90*/  FMUL.FTZ R12, R15, -1.4426950216293334961 ;  /* 0xbfb8aa3b0f0c7820 */ /* 0x000fe40000410000 */
[----:B------:R-:W-:Y:S01]  /*0da0*/  FMUL.FTZ R13, R10, -1.4426950216293334961 ;  /* 0xbfb8aa3b0a0d7820 */ /* 0x000fe20000410000 */
[----:B------:R-:W0:Y:S04]  /*0db0*/  MUFU.EX2 R9, R9 ;  /* 0x0000000900097308 */ /* 0x000e280000000800 */
[----:B------:R-:W1:Y:S04]  /*0dc0*/  MUFU.EX2 R12, R12 ;  /* 0x0000000c000c7308 */ /* 0x000e680000000800 */
[----:B------:R-:W2:Y:S01]  /*0dd0*/  MUFU.EX2 R13, R13 ;  /* 0x0000000d000d7308 */ /* 0x000ea20000000800 */
[----:B0-----:R-:W-:Y:S01]  /*0de0*/  FADD.FTZ R17, R9, 1 ;  /* 0x3f80000009117421 */ /* 0x001fe20000010000 */
[----:B------:R-:W-:Y:S01]  /*0df0*/  FADD.FTZ R9, R11, -UR42 ;  /* 0x8000002a0b097e21 */ /* 0x000fe20008010000 */
[----:B-1----:R-:W-:-:S03]  /*0e00*/  FADD.FTZ R18, R12, 1 ;  /* 0x3f8000000c127421 */ /* 0x002fc60000010000 */
[----:B------:R-:W-:Y:S01]  /*0e10*/  FMUL.FTZ R9, R9, UR36 ;  /* 0x0000002409097c20 */ /* 0x000fe20008410000 */
[----:B------:R-:W0:Y:S01]  /*0e20*/  MUFU.RCP R17, R17 ;  /* 0x0000001100117308 */ /* 0x000e220000001000 */
[----:B--2---:R-:W-:Y:S02]  /*0e30*/  FADD.FTZ R33, R13, 1 ;  /* 0x3f8000000d217421 */ /* 0x004fe40000010000 */
[----:B------:R-:W-:-:S04]  /*0e40*/  FFMA.FTZ R11, R4, R9, R23 ;  /* 0x00000009040b7223 */ /* 0x000fc80000010017 */
[----:B------:R-:W-:Y:S01]  /*0e50*/  FMUL.FTZ R19, R11, -1.4426950216293334961 ;  /* 0xbfb8aa3b0b137820 */ /* 0x000fe20000410000 */
[----:B------:R1:W2:Y:S08]  /*0e60*/  MUFU.RCP R12, R18 ;  /* 0x00000012000c7308 */ /* 0x0002b00000001000 */
[----:B------:R0:W3:Y:S01]  /*0e70*/  MUFU.EX2 R16, R19 ;  /* 0x0000001300107308 */ /* 0x0000e20000000800 */
[----:B-1----:R-:W-:-:S03]  /*0e80*/  HADD2.F32 R18, -RZ, R26.H0_H0 ;  /* 0x2000001aff127230 */ /* 0x002fc60000004100 */
[----:B------:R3:W1:Y:S01]  /*0e90*/  MUFU.RCP R13, R33 ;  /* 0x00000021000d7308 */ /* 0x0006620000001000 */
[----:B0-----:R-:W-:Y:S01]  /*0ea0*/  FADD.FTZ R19, -R17, 1 ;  /* 0x3f80000011137421 */ /* 0x001fe20000010100 */
[----:B------:R-:W-:-:S03]  /*0eb0*/  FMUL.FTZ R17, R18, R17 ;  /* 0x0000001112117220 */ /* 0x000fc60000410000 */
[----:B------:R-:W-:Y:S01]  /*0ec0*/  FFMA.FTZ R14, R14, R19, 1 ;  /* 0x3f8000000e0e7423 */ /* 0x000fe20000010013 */
[----:B---3--:R-:W-:Y:S01]  /*0ed0*/  FADD.FTZ R33, R16, 1 ;  /* 0x3f80000010217421 */ /* 0x008fe20000010000 */
[----:B--2---:R-:W-:Y:S01]  /*0ee0*/  FADD.FTZ R16, -R12, 1 ;  /* 0x3f8000000c107421 */ /* 0x004fe20000010100 */
[----:B------:R-:W-:-:S03]  /*0ef0*/  HADD2.F32 R19, -RZ, R26.H1_H1 ;  /* 0x3000001aff137230 */ /* 0x000fc60000004100 */
[----:B------:R-:W-:Y:S01]  /*0f00*/  FFMA.FTZ R18, R15, R16, 1 ;  /* 0x3f8000000f127423 */ /* 0x000fe20000010010 */
[----:B------:R-:W-:Y:S01]  /*0f10*/  FMUL.FTZ R15, R17, R14 ;  /* 0x0000000e110f7220 */ /* 0x000fe20000410000 */
[----:B------:R-:W0:Y:S01]  /*0f20*/  MUFU.RCP R16, R33 ;  /* 0x0000002100107308 */ /* 0x000e220000001000 */
[----:B------:R-:W-:Y:S01]  /*0f30*/  FMUL.FTZ R19, R19, R12 ;  /* 0x0000000c13137220 */ /* 0x000fe20000410000 */
[----:B------:R-:W-:Y:S02]  /*0f40*/  HADD2.F32 R12, -RZ, R22.H0_H0 ;  /* 0x20000016ff0c7230 */ /* 0x000fe40000004100 */
[----:B-1----:R-:W-:Y:S01]  /*0f50*/  FADD.FTZ R17, -R13, 1 ;  /* 0x3f8000000d117421 */ /* 0x002fe20000010100 */
[----:B------:R-:W-:-:S03]  /*0f60*/  FMUL.FTZ R14, R19, R18 ;  /* 0x00000012130e7220 */ /* 0x000fc60000410000 */
[----:B------:R-:W-:Y:S01]  /*0f70*/  FFMA.FTZ R17, R10, R17, 1 ;  /* 0x3f8000000a117423 */ /* 0x000fe20000010011 */
[----:B------:R-:W-:Y:S01]  /*0f80*/  FMUL.FTZ R10, R12, R13 ;  /* 0x0000000d0c0a7220 */ /* 0x000fe20000410000 */
[----:B------:R-:W-:-:S03]  /*0f90*/  HADD2.F32 R13, -RZ, R22.H1_H1 ;  /* 0x30000016ff0d7230 */ /* 0x000fc60000004100 */
[----:B------:R-:W-:Y:S01]  /*0fa0*/  FMUL.FTZ R17, R10, R17 ;  /* 0x000000110a117220 */ /* 0x000fe20000410000 */
[----:B------:R-:W-:Y:S01]  /*0fb0*/  FMUL.FTZ R10, R4, R14 ;  /* 0x0000000e040a7220 */ /* 0x000fe20000410000 */
[----:B0-----:R-:W-:-:S04]  /*0fc0*/  FADD.FTZ R12, -R16, 1 ;  /* 0x3f800000100c7421 */ /* 0x001fc80000010100 */
[----:B------:R-:W-:Y:S01]  /*0fd0*/  FFMA.FTZ R12, R11, R12, 1 ;  /* 0x3f8000000b0c7423 */ /* 0x000fe2000001000c */
[----:B------:R-:W-:Y:S01]  /*0fe0*/  FMUL.FTZ R11, R13, R16 ;  /* 0x000000100d0b7220 */ /* 0x000fe20000410000 */
[----:B------:R-:W-:-:S03]  /*0ff0*/  FMUL.FTZ R13, R2, R15 ;  /* 0x0000000f020d7220 */ /* 0x000fc60000410000 */
[----:B------:R-:W-:Y:S01]  /*1000*/  FMUL.FTZ R11, R11, R12 ;  /* 0x0000000c0b0b7220 */ /* 0x000fe20000410000 */
        /* <DEDUP_REMOVED lines=8> */
[----:B------:R-:W-:Y:S01]  /*1090*/  FADD.FTZ R13, R10, R19 ;  /* 0x000000130a0d7221 */ /* 0x000fe20000010000 */
[----:B------:R-:W-:Y:S01]  /*10a0*/  FFMA.FTZ R19, R6, R15, RZ ;  /* 0x0000000f06137223 */ /* 0x000fe200000100ff */
[----:B------:R-:W-:Y:S01]  /*10b0*/  FFMA.FTZ R12, R9, R10, R12 ;  /* 0x0000000a090c7223 */ /* 0x000fe2000001000c */
[----:B------:R-:W-:Y:S01]  /*10c0*/  FFMA.FTZ R6, R7, R14, RZ ;  /* 0x0000000e07067223 */ /* 0x000fe200000100ff */
[----:B------:R-:W-:Y:S01]  /*10d0*/  FADD.FTZ R10, RZ, R15 ;  /* 0x0000000fff0a7221 */ /* 0x000fe20000010000 */
[----:B------:R-:W-:Y:S01]  /*10e0*/  FADD.FTZ R14, RZ, R14 ;  /* 0x0000000eff0e7221 */ /* 0x000fe20000010000 */
[----:B------:R-:W-:Y:S01]  /*10f0*/  FFMA.FTZ R8, R8, R17, R19 ;  /* 0x0000001108087223 */ /* 0x000fe20000010013 */
[----:B------:R-:W-:Y:S01]  /*1100*/  FFMA.FTZ R9, R9, R11, R6 ;  /* 0x0000000b09097223 */ /* 0x000fe20000010006 */
[----:B------:R-:W-:Y:S01]  /*1110*/  FADD.FTZ R10, R10, R17 ;  /* 0x000000110a0a7221 */ /* 0x000fe20000010000 */
[----:B------:R-:W-:-:S07]  /*1120*/  FADD.FTZ R11, R14, R11 ;  /* 0x0000000b0e0b7221 */ /* 0x000fce0000010000 */
.L_x_827:
        /* <DEDUP_REMOVED lines=34> */
.L_x_829:
[----:B------:R-:W-:Y:S05]  /*1350*/  BSYNC.RECONVERGENT B0 ;  /* 0x0000000000007941 */ /* 0x000fea0003800200 */
.L_x_828:
        /* <DEDUP_REMOVED lines=39> */
.L_x_831:
[----:B------:R-:W-:Y:S05]  /*15d0*/  BSYNC.RECONVERGENT B0 ;  /* 0x0000000000007941 */ /* 0x000fea0003800200 */
.L_x_830:
        /* <DEDUP_REMOVED lines=158> */
.L_x_833:
[----:B------:R-:W-:Y:S05]  /*1fc0*/  BSYNC.RECONVERGENT B0 ;  /* 0x0000000000007941 */ /* 0x000fea0003800200 */
.L_x_832:
        /* <DEDUP_REMOVED lines=29> */
.L_x_835:
[----:B------:R-:W-:Y:S05]  /*21a0*/  BSYNC.RECONVERGENT B0 ;  /* 0x0000000000007941 */ /* 0x000fea0003800200 */
.L_x_834:
        /* <DEDUP_REMOVED lines=29> */
.L_x_838:
[----:B-1----:R-:W2:Y:S04]  /*2380*/  LDG.E.STRONG.GPU R8, desc[UR26][R10.64] ;  /* 0x0000001a0a087981 */ /* 0x002ea8000c1ef900 */
[----:B--2---:R-:W-:Y:S01]  /*2390*/  CCTL.IVALL ;  /* 0x00000000ff00798f */ /* 0x004fe20002000000 */
[----:B------:R-:W-:Y:S05]  /*23a0*/  YIELD ;  /* 0x0000000000007946 */ /* 0x000fea0003800000 */
[----:B------:R-:W-:-:S13]  /*23b0*/  ISETP.NE.AND P1, PT, R8, R15, PT ;  /* 0x0000000f0800720c */ /* 0x000fda0003f25270 */
[----:B------:R-:W-:Y:S05]  /*23c0*/  @P1 BRA `(.L_x_838) ;  /* 0xfffffffc00ec1947 */ /* 0x000fea000383ffff */
.L_x_837:
        /* <DEDUP_REMOVED lines=14> */
.L_x_840:
        /* <DEDUP_REMOVED lines=84> */
.L_x_839:
        /* <DEDUP_REMOVED lines=39> */
.L_x_841:
        /* <DEDUP_REMOVED lines=22> */
.L_x_842:
        /* <DEDUP_REMOVED lines=11> */
.L_x_843:
[----:B------:R-:W-:Y:S05]  /*2e70*/  BSYNC.RECONVERGENT B0 ;  /* 0x0000000000007941 */ /* 0x000fea0003800200 */
.L_x_836:
        /* <DEDUP_REMOVED lines=40> */
.L_x_844:
        /* <DEDUP_REMOVED lines=10> */
[----:B------:R-:W-:Y:S02]  /*31a0*/  FMUL.FTZ R17, R17, UR36 ;  /* 0x0000002411117c20 */ /* 0x000fe40008410000 */
        /* <DEDUP_REMOVED lines=9> */
.L_x_846:
[----:B------:R-:W-:Y:S05]  /*3240*/  BSYNC.RECONVERGENT B0 ;  /* 0x0000000000007941 */ /* 0x000fea0003800200 */
.L_x_845:
        /* <DEDUP_REMOVED lines=24> */
.L_x_847:
        /* <DEDUP_REMOVED lines=22> */
.L_x_849:
[----:B------:R-:W-:Y:S05]  /*3530*/  BSYNC.RECONVERGENT B0 ;  /* 0x0000000000007941 */ /* 0x000fea0003800200 */
.L_x_848:
[----:B------:R-:W-:Y:S02]  /*3540*/  UIADD3 UR17, UPT, UPT, UR29, UR17, URZ ;  /* 0x000000111d117290 */ /* 0x000fe4000fffe0ff */
[----:B------:R-:W-:Y:S02]  /*3550*/  UIADD3 UR4, UPT, UPT, UR4, 0x1, URZ ;  /* 0x0000000104047890 */ /* 0x000fe4000fffe0ff */
[----:B------:R-:W-:-:S09]  /*3560*/  UISETP.GE.AND UP1, UPT, UR17, UR8, UPT ;  /* 0x000000081100728c */ /* 0x000fd2000bf26270 */
[----:B------:R-:W-:Y:S05]  /*3570*/  BRA.U !UP1, `(.L_x_850) ;  /* 0xffffffcd09707547 */ /* 0x000fea000b83ffff */
.L_x_825:
[----:B------:R-:W1:Y:S01]  /*3580*/  LDC R4, c[0x0][0x370] ;  /* 0x0000dc00ff047b82 */ /* 0x000e620000000800 */
[----:B------:R-:W-:Y:S01]  /*3590*/  ISETP.NE.AND P2, PT, R21, RZ, PT ;  /* 0x000000ff1500720c */ /* 0x000fe20003f45270 */
[----:B------:R-:W-:Y:S06]  /*35a0*/  BSSY.RECONVERGENT B0, `(.L_x_851) ;  /* 0x0000011000007945 */ /* 0x000fec0003800200 */
[----:B0-----:R-:W0:Y:S08]  /*35b0*/  LDC R7, c[0x0][0x374] ;  /* 0x0000dd00ff077b82 */ /* 0x001e300000000800 */
[----:B------:R-:W2:Y:S01]  /*35c0*/  LDC.64 R2, c[0x0][0x3c8] ;  /* 0x0000f200ff027b82 */ /* 0x000ea20000000a00 */
[----:B-1----:R-:W-:-:S02]  /*35d0*/  IADD3 R5, PT, PT, R4, -0x1, RZ ;  /* 0xffffffff04057810 */ /* 0x002fc40007ffe0ff */
[----:B------:R-:W-:Y:S02]  /*35e0*/  ISETP.NE.AND P1, PT, R4, 0x1, PT ;  /* 0x000000010400780c */ /* 0x000fe40003f25270 */
[----:B0-----:R-:W-:-:S04]  /*35f0*/  IADD3 R0, PT, PT, R7, -0x1, RZ ;  /* 0xffffffff07007810 */ /* 0x001fc80007ffe0ff */
        /* <DEDUP_REMOVED lines=11> */
.L_x_852:
[----:B------:R-:W-:Y:S05]  /*36b0*/  BSYNC.RECONVERGENT B0 ;  /* 0x0000000000007941 */ /* 0x000fea0003800200 */
.L_x_851:
[----:B------:R-:W-:Y:S05]  /*36c0*/  @P0 EXIT ;  /* 0x000000000000094d */ /* 0x000fea0003800000 */
[----:B------:R-:W-:Y:S05]  /*36d0*/  @P2 BRA `(.L_x_853) ;  /* 0x0000000000202947 */ /* 0x000fea0003800000 */
[----:B------:R-:W-:-:S05]  /*36e0*/  IMAD R0, R4, R7, RZ ;  /* 0x0000000704007224 */ /* 0x000fca00078e02ff */
[----:B------:R-:W-:-:S13]  /*36f0*/  ISETP.NE.AND P0, PT, R0, -0x1, PT ;  /* 0xffffffff0000780c */ /* 0x000fda0003f05270 */
[----:B------:R-:W-:Y:S05]  /*3700*/  @!P0 BRA `(.L_x_853) ;  /* 0x0000000000148947 */ /* 0x000fea0003800000 */
.L_x_854:
[----:B0-----:R-:W2:Y:S04]  /*3710*/  LDG.E.STRONG.GPU R5, desc[UR26][R2.64] ;  /* 0x0000001a02057981 */ /* 0x001ea8000c1ef900 */
[----:B--2---:R-:W-:Y:S01]  /*3720*/  CCTL.IVALL ;  /* 0x00000000ff00798f */ /* 0x004fe20002000000 */
[----:B------:R-:W-:Y:S05]  /*3730*/  YIELD ;  /* 0x0000000000007946 */ /* 0x000fea0003800000 */
[----:B------:R-:W-:-:S13]  /*3740*/  ISETP.NE.AND P0, PT, R5, R0, PT ;  /* 0x000000000500720c */ /* 0x000fda0003f05270 */
[----:B------:R-:W-:Y:S05]  /*3750*/  @P0 BRA `(.L_x_854) ;  /* 0xfffffffc00ec0947 */ /* 0x000fea000383ffff */
.L_x_853:
        /* <DEDUP_REMOVED lines=60> */
[----:B------:R-:W-:-:S02]  /*3b20*/  SHF.L.U32 R9, R5, 0x2, RZ ;  /* 0x0000000205097819 */ /* 0x000fc400000006ff */
[----:B------:R-:W-:Y:S02]  /*3b30*/  SHF.L.U64.HI R24, R0, 0x2, R3 ;  /* 0x0000000200187819 */ /* 0x000fe40000010203 */
[----:B0-----:R-:W-:Y:S02]  /*3b40*/  IADD3 R14, P1, PT, R19, UR6, RZ ;  /* 0x00000006130e7c10 */ /* 0x001fe4000ff3e0ff */
[----:B------:R-:W-:Y:S02]  /*3b50*/  IADD3 R2, PT, PT, R7, UR4, RZ ;  /* 0x0000000407027c10 */ /* 0x000fe4000fffe0ff */
[----:B-1----:R-:W-:Y:S02]  /*3b60*/  IADD3 R18, P2, PT, R19, UR8, RZ ;  /* 0x0000000813127c10 */ /* 0x002fe4000ff5e0ff */
[----:B------:R-:W-:Y:S01]  /*3b70*/  MOV R21, R6 ;  /* 0x0000000600157202 */ /* 0x000fe20000000f00 */
[----:B------:R-:W-:Y:S01]  /*3b80*/  IMAD.WIDE.U32 R6, R4, 0x4, RZ ;  /* 0x0000000404067825 */ /* 0x000fe200078e00ff */
[----:B------:R-:W-:-:S02]  /*3b90*/  IADD3.X R15, PT, PT, R20, UR7, RZ, P1, !PT ;  /* 0x00000007140f7c10 */ /* 0x000fc40008ffe4ff */
[C---:B------:R-:W-:Y:S02]  /*3ba0*/  IADD3.X R23, PT, PT, R20.reuse, UR9, RZ, P2, !PT ;  /* 0x0000000914177c10 */ /* 0x040fe400097fe4ff */
[----:B--2---:R-:W-:Y:S02]  /*3bb0*/  IADD3 R19, P1, PT, R19, UR10, RZ ;  /* 0x0000000a13137c10 */ /* 0x004fe4000ff3e0ff */
[----:B------:R-:W-:Y:S02]  /*3bc0*/  IADD3 R25, P2, PT, RZ, -R25, RZ ;  /* 0x80000019ff197210 */ /* 0x000fe40007f5e0ff */
[----:B------:R-:W-:Y:S02]  /*3bd0*/  IADD3.X R20, PT, PT, R20, UR11, RZ, P1, !PT ;  /* 0x0000000b14147c10 */ /* 0x000fe40008ffe4ff */
[----:B------:R-:W-:Y:S02]  /*3be0*/  SHF.L.U64.HI R26, R16, 0x2, R17 ;  /* 0x00000002101a7819 */ /* 0x000fe40000010211 */
[----:B------:R-:W-:-:S02]  /*3bf0*/  IADD3 R28, PT, PT, R7, R9, RZ ;  /* 0x00000009071c7210 */ /* 0x000fc40007ffe0ff */
[----:B------:R-:W-:-:S07]  /*3c00*/  IADD3.X R22, PT, PT, RZ, -0x1, RZ, P2, !PT ;  /* 0xffffffffff167810 */ /* 0x000fce00017fe4ff */
.L_x_857:
[-C--:B0-----:R-:W-:Y:S01]  /*3c10*/  LEA R8, P1, R0, R14.reuse, 0x2 ;  /* 0x0000000e00087211 */ /* 0x081fe200078210ff */
[----:B------:R-:W2:Y:S01]  /*3c20*/  LDG.E R27, desc[UR26][R14.64] ;  /* 0x0000001a0e1b7981 */ /* 0x000ea2000c1e1900 */
[----:B------:R-:W-:Y:S02]  /*3c30*/  LEA R12, P3, R16, R14, 0x2 ;  /* 0x0000000e100c7211 */ /* 0x000fe400078610ff */
[----:B------:R-:W-:Y:S02]  /*3c40*/  IADD3 R10, P2, PT, R14, R6, RZ ;  /* 0x000000060e0a7210 */ /* 0x000fe40007f5e0ff */
[C---:B------:R-:W-:Y:S02]  /*3c50*/  IADD3.X R9, PT, PT, R15.reuse, R24, RZ, P1, !PT ;  /* 0x000000180f097210 */ /* 0x040fe40000ffe4ff */
[C---:B------:R-:W-:Y:S02]  /*3c60*/  IADD3.X R13, PT, PT, R15.reuse, R26, RZ, P3, !PT ;  /* 0x0000001a0f0d7210 */ /* 0x040fe40001ffe4ff */
[----:B------:R-:W-:Y:S01]  /*3c70*/  IADD3.X R11, PT, PT, R15, R28, RZ, P2, !PT ;  /* 0x0000001c0f0b7210 */ /* 0x000fe200017fe4ff */
[----:B------:R0:W2:Y:S04]  /*3c80*/  LDG.E R8, desc[UR26][R8.64] ;  /* 0x0000001a08087981 */ /* 0x0000a8000c1e1900 */
[----:B------:R1:W3:Y:S04]  /*3c90*/  LDG.E R10, desc[UR26][R10.64] ;  /* 0x0000001a0a0a7981 */ /* 0x0002e8000c1e1900 */
[----:B------:R-:W3:Y:S01]  /*3ca0*/  LDG.E R13, desc[UR26][R12.64] ;  /* 0x0000001a0c0d7981 */ /* 0x000ee2000c1e1900 */
        /* <DEDUP_REMOVED lines=8> */
[----:B--2---:R-:W-:Y:S02]  /*3d30*/  F2FP.BF16.F32.PACK_AB R27, R8, R27 ;  /* 0x0000001b081b723e */ /* 0x004fe400000010ff */
[----:B------:R-:W-:Y:S02]  /*3d40*/  MOV R8, R19 ;  /* 0x0000001300087202 */ /* 0x000fe40000000f00 */
[----:B---3--:R-:W-:Y:S02]  /*3d50*/  F2FP.BF16.F32.PACK_AB R29, R13, R10 ;  /* 0x0000000a0d1d723e */ /* 0x008fe400000010ff */
        /* <DEDUP_REMOVED lines=8> */
.L_x_856:
[----:B------:R-:W-:Y:S05]  /*3de0*/  BSYNC.RECONVERGENT B0 ;  /* 0x0000000000007941 */ /* 0x000fea0003800200 */
.L_x_855:
[----:B------:R-:W-:Y:S05]  /*3df0*/  @!P0 EXIT ;  /* 0x000000000000894d */ /* 0x000fea0003800000 */
[----:B------:R-:W-:Y:S01]  /*3e00*/  SHF.L.U64.HI R23, R16, 0x2, R17 ;  /* 0x0000000210177819 */ /* 0x000fe20000010211 */
        /* <DEDUP_REMOVED lines=8> */
.L_x_858:
        /* <DEDUP_REMOVED lines=8> */
[C---:B------:R-:W-:Y:S01]  /*3f10*/  IADD3.X R11, PT, PT, R5.reuse, R23, RZ, P2, !PT ;  /* 0x00000017050b7210 */ /* 0x040fe200017fe4ff */
[----:B------:R0:W4:Y:S01]  /*3f20*/  LDG.E R4, desc[UR26][R4.64] ;  /* 0x0000001a04047981 */ /* 0x000122000c1e1900 */
[----:B------:R-:W-:-:S03]  /*3f30*/  IADD3.X R9, PT, PT, R5, R13, RZ, P1, !PT ;  /* 0x0000000d05097210 */ /* 0x000fc60000ffe4ff */
[----:B------:R-:W4:Y:S04]  /*3f40*/  LDG.E R7, desc[UR26][R6.64] ;  /* 0x0000001a06077981 */ /* 0x000f28000c1e1900 */
[----:B------:R-:W5:Y:S04]  /*3f50*/  LDG.E R8, desc[UR26][R8.64] ;  /* 0x0000001a08087981 */ /* 0x000f68000c1e1900 */
[----:B------:R-:W5:Y:S01]  /*3f60*/  LDG.E R11, desc[UR26][R10.64] ;  /* 0x0000001a0a0b7981 */ /* 0x000f62000c1e1900 */
[----:B------:R-:W-:Y:S02]  /*3f70*/  LOP3.LUT R14, R12, 0xfffffffc, RZ, 0xc0, !PT ;  /* 0xfffffffc0c0e7812 */ /* 0x000fe400078ec0ff */
[----:B------:R-:W-:-:S02]  /*3f80*/  LOP3.LUT R16, R2, 0x1, RZ, 0xc0, !PT ;  /* 0x0000000102107812 */ /* 0x000fc400078ec0ff */
[----:B--2---:R-:W-:Y:S02]  /*3f90*/  IADD3 R26, P0, PT, R14, UR6, RZ ;  /* 0x000000060e1a7c10 */ /* 0x004fe4000ff1e0ff */
[----:B0-----:R-:W-:Y:S02]  /*3fa0*/  LOP3.LUT R5, R2, 0x3, RZ, 0xc0, !PT ;  /* 0x0000000302057812 */ /* 0x001fe400078ec0ff */
[----:B------:R-:W-:Y:S02]  /*3fb0*/  IADD3.X R27, PT, PT, R16, UR7, RZ, P0, !PT ;  /* 0x00000007101b7c10 */ /* 0x000fe400087fe4ff */
[----:B---3--:R-:W-:-:S04]  /*3fc0*/  IADD3 R28, P0, PT, R14, UR8, RZ ;  /* 0x000000080e1c7c10 */ /* 0x008fc8000ff1e0ff */
[----:B------:R-:W-:Y:S02]  /*3fd0*/  IADD3.X R29, PT, PT, R16, UR9, RZ, P0, !PT ;  /* 0x00000009101d7c10 */ /* 0x000fe400087fe4ff */
[----:B----4-:R-:W-:Y:S02]  /*3fe0*/  F2FP.BF16.F32.PACK_AB R31, R7, R4 ;  /* 0x00000004071f723e */ /* 0x010fe400000010ff */
        /* <DEDUP_REMOVED lines=65> */
.L_x_859:
        /* <DEDUP_REMOVED lines=16> */
.L_x_3420:


//--------------------- .text._Z35group_norm_nhwc_bwd_one_pass_kernelI11Fp16IOBf16WLi128ELi28ELi448EEv26Group_norm_nhwc_bwd_params --------------------------
	.section	.text._Z35group_norm_nhwc_bwd_one_pass_kernelI11Fp16IOBf16WLi128ELi28ELi448EEv26Group_norm_nhwc_bwd_params,"ax",@progbits
	.align	128
        .global         _Z35group_norm_nhwc_bwd_one_pass_kernelI11Fp16IOBf16WLi128ELi28ELi448EEv26Group_norm_nhwc_bwd_params
        .type           _Z35group_norm_nhwc_bwd_one_pass_kernelI11Fp16IOBf16WLi128ELi28ELi448EEv26Group_norm_nhwc_bwd_params,@function
        .size           _Z35group_norm_nhwc_bwd_one_pass_kernelI11Fp16IOBf16WLi128ELi28ELi448EEv26Group_norm_nhwc_bwd_params,(.L_x_3421 - _Z35group_norm_nhwc_bwd_one_pass_kernelI11Fp16IOBf16WLi128ELi28ELi448EEv26Group_norm_nhwc_bwd_params)
        .other          _Z35group_norm_nhwc_bwd_one_pass_kernelI11Fp16IOBf16WLi128ELi28ELi448EEv26Group_norm_nhwc_bwd_params,@"STO_CUDA_ENTRY STV_DEFAULT"
_Z35group_norm_nhwc_bwd_one_pass_kernelI11Fp16IOBf16WLi128ELi28ELi448EEv26Group_norm_nhwc_bwd_params:
.text._Z35group_norm_nhwc_bwd_one_pass_kernelI11Fp16IOBf16WLi128ELi28ELi448EEv26Group_norm_nhwc_bwd_params:
        /* <DEDUP_REMOVED lines=24> */
.L_x_891:
[----:B------:R-:W2:Y:S01]  /*0180*/  LDC R13, c[0x0][0x410] ;  /* 0x00010400ff0d7b82 */ /* 0x000ea20000000800 */
[----:B------:R-:W3:Y:S01]  /*0190*/  LDCU.128 UR12, c[0x0][0x400] ;  /* 0x00008000ff0c77ac */ /* 0x000ee20008000c00 */
[----:B------:R-:W-:Y:S01]  /*01a0*/  ISETP.GE.AND P2, PT, R38, RZ, PT ;  /* 0x000000ff2600720c */ /* 0x000fe20003f46270 */
[----:B------:R-:W4:Y:S05]  /*01b0*/  LDCU.U8 UR5, c[0x0][0x414] ;  /* 0x00008280ff0577ac */ /* 0x000f2a0008000000 */
[----:B------:R-:W1:Y:S01]  /*01c0*/  LDC R17, c[0x0][0x41c] ;  /* 0x00010700ff117b82 */ /* 0x000e620000000800 */
[----:B0-2---:R-:W-:-:S04]  /*01d0*/  IABS R9, R13 ;  /* 0x0000000d00097213 */ /* 0x005fc80000000000 */
        /* <DEDUP_REMOVED lines=18> */
[C---:B------:R-:W-:Y:S01]  /*0300*/  IMAD R6, R9.reuse, R8, R10 ;  /* 0x0000000809067224 */ /* 0x040fe200078e020a */
[----:B------:R-:W-:Y:S01]  /*0310*/  LOP3.LUT R8, R38, R13, RZ, 0x3c, !PT ;  /* 0x0000000d26087212 */ /* 0x000fe200078e3cff */
[----:B------:R-:W1:Y:S03]  /*0320*/  LDC.64 R10, c[0x0][0x3b8] ;  /* 0x0000ee00ff0a7b82 */ /* 0x000e660000000a00 */
[----:B------:R-:W-:Y:S02]  /*0330*/  ISETP.GT.U32.AND P3, PT, R9, R6, PT ;  /* 0x000000060900720c */ /* 0x000fe40003f64070 */
[----:B------:R-:W-:-:S11]  /*0340*/  ISETP.GE.AND P5, PT, R8, RZ, PT ;  /* 0x000000ff0800720c */ /* 0x000fd60003fa6270 */
[-C--:B------:R-:W-:Y:S02]  /*0350*/  @!P3 IADD3 R6, PT, PT, R6, -R9.reuse, RZ ;  /* 0x800000090606b210 */ /* 0x080fe40007ffe0ff */
[----:B------:R-:W-:Y:S02]  /*0360*/  @!P3 IADD3 R7, PT, PT, R7, 0x1, RZ ;  /* 0x000000010707b810 */ /* 0x000fe40007ffe0ff */
[CC--:B------:R-:W-:Y:S02]  /*0370*/  ISETP.GE.U32.AND P1, PT, R6.reuse, R9.reuse, PT ;  /* 0x000000090600720c */ /* 0x0c0fe40003f26070 */
[----:B------:R-:W-:Y:S02]  /*0380*/  ISETP.GT.U32.AND P4, PT, R9, R6, PT ;  /* 0x000000060900720c */ /* 0x000fe40003f84070 */
[----:B------:R-:W-:Y:S01]  /*0390*/  IADD3 R9, PT, PT, R6, -R9, RZ ;  /* 0x8000000906097210 */ /* 0x000fe20007ffe0ff */
[----:B-1----:R-:W-:Y:S01]  /*03a0*/  IMAD.WIDE R10, R38, 0x8, R10 ;  /* 0x00000008260a7825 */ /* 0x002fe200078e020a */
[----:B------:R-:W-:-:S02]  /*03b0*/  ISETP.NE.AND P3, PT, R13, RZ, PT ;  /* 0x000000ff0d00720c */ /* 0x000fc40003f65270 */
[----:B------:R-:W-:Y:S02]  /*03c0*/  SEL R6, R9, R6, !P4 ;  /* 0x0000000609067207 */ /* 0x000fe40006000000 */
[----:B------:R-:W-:Y:S01]  /*03d0*/  LOP3.LUT R9, RZ, R13, RZ, 0x33, !PT ;  /* 0x0000000dff097212 */ /* 0x000fe200078e33ff */
[----:B------:R-:W3:Y:S01]  /*03e0*/  LDG.E.64 R10, desc[UR6][R10.64] ;  /* 0x000000060a0a7981 */ /* 0x000ee2000c1e1b00 */
[----:B------:R-:W-:Y:S02]  /*03f0*/  @!P2 IADD3 R6, PT, PT, -R6, RZ, RZ ;  /* 0x000000ff0606a210 */ /* 0x000fe40007ffe1ff */
[----:B------:R-:W-:Y:S02]  /*0400*/  @P1 IADD3 R7, PT, PT, R7, 0x1, RZ ;  /* 0x0000000107071810 */ /* 0x000fe40007ffe0ff */
[----:B------:R-:W-:Y:S02]  /*0410*/  ISETP.GE.U32.AND P1, PT, R27, UR12, PT ;  /* 0x0000000c1b007c0c */ /* 0x000fe4000bf26070 */
[----:B------:R-:W-:-:S02]  /*0420*/  MOV R8, R7 ;  /* 0x0000000700087202 */ /* 0x000fc40000000f00 */
[----:B------:R-:W-:Y:S02]  /*0430*/  SEL R7, R9, R6, !P3 ;  /* 0x0000000609077207 */ /* 0x000fe40005800000 */
[----:B------:R-:W-:Y:S02]  /*0440*/  @!P5 IADD3 R8, PT, PT, -R8, RZ, RZ ;  /* 0x000000ff0808d210 */ /* 0x000fe40007ffe1ff */
[----:B------:R-:W-:Y:S01]  /*0450*/  ISETP.GE.AND.EX P1, PT, R21, UR13, PT, P1 ;  /* 0x0000000d15007c0c */ /* 0x000fe2000bf26310 */
[----:B------:R-:W-:Y:S01]  /*0460*/  IMAD R13, R7, 0x1c, RZ ;  /* 0x0000001c070d7824 */ /* 0x000fe200078e02ff */
[----:B------:R-:W-:-:S04]  /*0470*/  SEL R9, R9, R8, !P3 ;  /* 0x0000000809097207 */ /* 0x000fc80005800000 */
[C---:B------:R-:W-:Y:S02]  /*0480*/  IADD3 R42, P2, PT, R13.reuse, R4, RZ ;  /* 0x000000040d2a7210 */ /* 0x040fe40007f5e0ff */
[----:B------:R-:W-:Y:S02]  /*0490*/  SHF.R.S32.HI R4, RZ, 0x1f, R9 ;  /* 0x0000001fff047819 */ /* 0x000fe40000011409 */
[----:B------:R-:W-:Y:S02]  /*04a0*/  LEA.HI.X.SX32 R43, R13, RZ, 0x1, P2 ;  /* 0x000000ff0d2b7211 */ /* 0x000fe400010f0eff */
[----:B------:R-:W1:Y:S01]  /*04b0*/  @!P0 LDC.64 R12, c[0x0][0x3a0] ;  /* 0x0000e800ff0c8b82 */ /* 0x000e620000000a00 */
[----:B------:R-:W-:Y:S02]  /*04c0*/  IMAD R4, R4, UR14, RZ ;  /* 0x0000000e04047c24 */ /* 0x000fe4000f8e02ff */
[----:B------:R-:W-:-:S04]  /*04d0*/  IMAD.WIDE.U32 R42, R9, UR14, R42 ;  /* 0x0000000e092a7c25 */ /* 0x000fc8000f8e002a */
[----:B------:R-:W-:Y:S01]  /*04e0*/  IMAD R45, R9, UR15, R4 ;  /* 0x0000000f092d7c24 */ /* 0x000fe2000f8e0204 */
[----:B------:R-:W0:Y:S01]  /*04f0*/  @!P1 LDC.64 R18, c[0x0][0x3f8] ;  /* 0x0000fe00ff129b82 */ /* 0x000e220000000a00 */
[----:B--2---:R-:W-:Y:S01]  /*0500*/  @!P0 IMAD R4, R15, R22, RZ ;  /* 0x000000160f048224 */ /* 0x004fe200078e02ff */
[----:B------:R-:W-:Y:S02]  /*0510*/  @!P0 MOV R44, R42 ;  /* 0x0000002a002c8202 */ /* 0x000fe40000000f00 */
[----:B------:R-:W-:Y:S01]  /*0520*/  IADD3 R45, PT, PT, R43, R45, RZ ;  /* 0x0000002d2b2d7210 */ /* 0x000fe20007ffe0ff */
[C---:B------:R-:W-:Y:S01]  /*0530*/  @!P0 IMAD R9, R17.reuse, R23, R4 ;  /* 0x0000001711098224 */ /* 0x040fe200078e0204 */
[C---:B------:R-:W-:Y:S01]  /*0540*/  IADD3 R4, PT, PT, R17.reuse, 0x40, RZ ;  /* 0x0000004011047810 */ /* 0x040fe20007ffe0ff */
[----:B------:R-:W-:-:S03]  /*0550*/  @!P0 IMAD.WIDE.U32 R14, R17, R22, R44 ;  /* 0x00000016110e8225 */ /* 0x000fc600078e002c */
[----:B------:R-:W-:Y:S02]  /*0560*/  ISETP.GE.U32.AND P2, PT, R4, UR12, PT ;  /* 0x0000000c04007c0c */ /* 0x000fe4000bf46070 */
[----:B------:R-:W-:Y:S02]  /*0570*/  SHF.R.S32.HI R41, RZ, 0x1f, R4 ;  /* 0x0000001fff297819 */ /* 0x000fe40000011404 */
[----:B------:R-:W-:Y:S02]  /*0580*/  @!P0 IADD3 R15, PT, PT, R15, R9, RZ ;  /* 0x000000090f0f8210 */ /* 0x000fe40007ffe0ff */
[----:B------:R-:W2:Y:S01]  /*0590*/  @!P0 LDC.64 R8, c[0x0][0x398] ;  /* 0x0000e600ff088b82 */ /* 0x000ea20000000a00 */
[----:B------:R-:W-:Y:S02]  /*05a0*/  ISETP.GE.AND.EX P2, PT, R41, UR13, PT, P2 ;  /* 0x0000000d29007c0c */ /* 0x000fe4000bf46320 */
[C---:B------:R-:W-:Y:S02]  /*05b0*/  @!P0 SHF.L.U32 R29, R14.reuse, 0x1, RZ ;  /* 0x000000010e1d8819 */ /* 0x040fe400000006ff */
[----:B------:R-:W-:-:S02]  /*05c0*/  @!P0 SHF.L.U64.HI R24, R14, 0x1, R15 ;  /* 0x000000010e188819 */ /* 0x000fc4000001020f */
[----:B------:R-:W-:Y:S01]  /*05d0*/  IADD3 R6, PT, PT, R17, 0x60, RZ ;  /* 0x0000006011067810 */ /* 0x000fe20007ffe0ff */
[----:B------:R-:W4:Y:S01]  /*05e0*/  @!P1 LDC.64 R14, c[0x0][0x3a0] ;  /* 0x0000e800ff0e9b82 */ /* 0x000f220000000a00 */
[----:B0-----:R-:W-:Y:S01]  /*05f0*/  @!P1 IMAD R22, R21, R18, RZ ;  /* 0x0000001215169224 */ /* 0x001fe200078e02ff */
[----:B-1----:R-:W-:-:S06]  /*0600*/  @!P0 IADD3 R20, P4, PT, R29, R12, RZ ;  /* 0x0000000c1d148210 */ /* 0x002fcc0007f9e0ff */
[----:B------:R-:W0:Y:S01]  /*0610*/  @!P1 LDC.64 R16, c[0x0][0x398] ;  /* 0x0000e600ff109b82 */ /* 0x000e220000000a00 */
[----:B------:R-:W-:Y:S01]  /*0620*/  ISETP.GE.U32.AND P3, PT, R6, UR12, PT ;  /* 0x0000000c06007c0c */ /* 0x000fe2000bf66070 */
[----:B------:R-:W-:Y:S01]  /*0630*/  @!P1 IMAD R31, R27, R19, R22 ;  /* 0x000000131b1f9224 */ /* 0x000fe200078e0216 */
[----:B------:R-:W-:Y:S02]  /*0640*/  SHF.R.S32.HI R25, RZ, 0x1f, R6 ;  /* 0x0000001fff197819 */ /* 0x000fe40000011406 */
[----:B------:R-:W-:Y:S02]  /*0650*/  @!P0 IADD3.X R21, PT, PT, R24, R13, RZ, P4, !PT ;  /* 0x0000000d18158210 */ /* 0x000fe400027fe4ff */
[----:B------:R-:W-:Y:S01]  /*0660*/  @!P1 MOV R22, R42 ;  /* 0x0000002a00169202 */ /* 0x000fe20000000f00 */
[----:B------:R-:W1:Y:S01]  /*0670*/  @!P2 LDC.64 R12, c[0x0][0x3f8] ;  /* 0x0000fe00ff0cab82 */ /* 0x000e620000000a00 */
[----:B------:R-:W-:Y:S02]  /*0680*/  @!P1 MOV R23, R45 ;  /* 0x0000002d00179202 */ /* 0x000fe40000000f00 */
[----:B------:R-:W-:Y:S01]  /*0690*/  ISETP.GE.AND.EX P3, PT, R25, UR13, PT, P3 ;  /* 0x0000000d19007c0c */ /* 0x000fe2000bf66330 */
[----:B------:R-:W-:Y:S01]  /*06a0*/  @!P1 IMAD.WIDE.U32 R18, R27, R18, R22 ;  /* 0x000000121b129225 */ /* 0x000fe200078e0016 */
[----:B--2---:R-:W-:-:S04]  /*06b0*/  @!P0 IADD3 R26, P5, PT, R29, R8, RZ ;  /* 0x000000081d1a8210 */ /* 0x004fc80007fbe0ff */
[----:B------:R-:W-:Y:S02]  /*06c0*/  @!P1 IADD3 R19, PT, PT, R19, R31, RZ ;  /* 0x0000001f13139210 */ /* 0x000fe40007ffe0ff */
[----:B------:R-:W-:Y:S02]  /*06d0*/  @!P1 SHF.L.U32 R31, R18, 0x1, RZ ;  /* 0x00000001121f9819 */ /* 0x000fe400000006ff */
[----:B------:R-:W-:Y:S02]  /*06e0*/  @!P0 IADD3.X R27, PT, PT, R24, R9, RZ, P5, !PT ;  /* 0x00000009181b8210 */ /* 0x000fe40002ffe4ff */
[----:B------:R-:W-:Y:S01]  /*06f0*/  @!P1 SHF.L.U64.HI R18, R18, 0x1, R19 ;  /* 0x0000000112129819 */ /* 0x000fe20000010213 */
[----:B------:R-:W2:Y:S01]  /*0700*/  @!P3 LDC.64 R8, c[0x0][0x3f8] ;  /* 0x0000fe00ff08bb82 */ /* 0x000ea20000000a00 */
[C---:B----4-:R-:W-:Y:S02]  /*0710*/  @!P1 IADD3 R28, P5, PT, R31.reuse, R14, RZ ;  /* 0x0000000e1f1c9210 */ /* 0x050fe40007fbe0ff */
[----:B0-----:R-:W-:-:S02]  /*0720*/  @!P1 IADD3 R30, P6, PT, R31, R16, RZ ;  /* 0x000000101f1e9210 */ /* 0x001fc40007fde0ff */
[----:B------:R-:W-:Y:S02]  /*0730*/  CS2R R34, SRZ ;  /* 0x0000000000227805 */ /* 0x000fe4000001ff00 */
[----:B------:R-:W-:Y:S02]  /*0740*/  ISETP.NE.AND P4, PT, RZ, UR5, PT ;  /* 0x00000005ff007c0c */ /* 0x000fe4000bf85270 */
[C---:B------:R-:W-:Y:S02]  /*0750*/  @!P1 IADD3.X R29, PT, PT, R18.reuse, R15, RZ, P5, !PT ;  /* 0x0000000f121d9210 */ /* 0x040fe40002ffe4ff */
[----:B------:R-:W-:Y:S01]  /*0760*/  @!P1 IADD3.X R31, PT, PT, R18, R17, RZ, P6, !PT ;  /* 0x00000011121f9210 */ /* 0x000fe200037fe4ff */
[----:B------:R0:W5:Y:S01]  /*0770*/  @!P0 LDG.E R35, desc[UR6][R26.64] ;  /* 0x000000061a238981 */ /* 0x000162000c1e1900 */
[----:B------:R-:W4:Y:S01]  /*0780*/  @!P2 LDC.64 R18, c[0x0][0x3a0] ;  /* 0x0000e800ff12ab82 */ /* 0x000f220000000a00 */
[----:B------:R-:W-:Y:S01]  /*0790*/  MOV R36, RZ ;  /* 0x000000ff00247202 */ /* 0x000fe20000000f00 */
[----:B-1----:R-:W-:Y:S01]  /*07a0*/  @!P2 IMAD R41, R41, R12, RZ ;  /* 0x0000000c2929a224 */ /* 0x002fe200078e02ff */
[----:B------:R-:W-:Y:S01]  /*07b0*/  CS2R R32, SRZ ;  /* 0x0000000000207805 */ /* 0x000fe2000001ff00 */
[----:B------:R1:W5:Y:S04]  /*07c0*/  @!P1 LDG.E R34, desc[UR6][R28.64] ;  /* 0x000000061c229981 */ /* 0x000368000c1e1900 */
[----:B------:R-:W4:Y:S01]  /*07d0*/  @!P3 LDC.64 R14, c[0x0][0x3a0] ;  /* 0x0000e800ff0ebb82 */ /* 0x000f220000000a00 */
[----:B0-----:R-:W-:-:S02]  /*07e0*/  @!P2 MOV R26, R42 ;  /* 0x0000002a001aa202 */ /* 0x001fc40000000f00 */
[----:B------:R-:W-:Y:S01]  /*07f0*/  @!P2 MOV R27, R45 ;  /* 0x0000002d001ba202 */ /* 0x000fe20000000f00 */
[C---:B------:R-:W-:Y:S01]  /*0800*/  @!P2 IMAD R41, R4.reuse, R13, R41 ;  /* 0x0000000d0429a224 */ /* 0x040fe200078e0229 */
[----:B------:R0:W5:Y:S01]  /*0810*/  @!P0 LDG.E R36, desc[UR6][R20.64] ;  /* 0x0000000614248981 */ /* 0x000162000c1e1900 */
[----:B------:R-:W-:Y:S02]  /*0820*/  @!P2 IMAD.WIDE.U32 R26, R4, R12, R26 ;  /* 0x0000000c041aa225 */ /* 0x000fe400078e001a */
[----:B------:R-:W4:Y:S01]  /*0830*/  @!P3 LDC.64 R16, c[0x0][0x398] ;  /* 0x0000e600ff10bb82 */ /* 0x000f220000000a00 */
[----:B------:R2:W5:Y:S02]  /*0840*/  @!P1 LDG.E R33, desc[UR6][R30.64] ;  /* 0x000000061e219981 */ /* 0x000564000c1e1900 */
[----:B------:R-:W-:-:S05]  /*0850*/  @!P2 IADD3 R27, PT, PT, R27, R41, RZ ;  /* 0x000000291b1ba210 */ /* 0x000fca0007ffe0ff */
[----:B------:R-:W4:Y:S01]  /*0860*/  @!P2 LDC.64 R12, c[0x0][0x398] ;  /* 0x0000e600ff0cab82 */ /* 0x000f220000000a00 */
[----:B-1----:R-:W-:-:S07]  /*0870*/  @!P2 SHF.L.U32 R29, R26, 0x1, RZ ;  /* 0x000000011a1da819 */ /* 0x002fce00000006ff */
[----:B------:R-:W1:Y:S01]  /*0880*/  @P4 LDC.64 R22, c[0x0][0x3b0] ;  /* 0x0000ec00ff164b82 */ /* 0x000e620000000a00 */
[----:B------:R-:W-:-:S07]  /*0890*/  @!P2 SHF.L.U64.HI R28, R26, 0x1, R27 ;  /* 0x000000011a1ca819 */ /* 0x000fce000001021b */
[----:B0-----:R-:W0:Y:S01]  /*08a0*/  LDC.64 R20, c[0x0][0x3a8] ;  /* 0x0000ea00ff147b82 */ /* 0x001e220000000a00 */
[----:B--2---:R-:W-:Y:S01]  /*08b0*/  @!P3 IMAD R25, R25, R8, RZ ;  /* 0x000000081919b224 */ /* 0x004fe200078e02ff */
[----:B------:R-:W-:Y:S02]  /*08c0*/  @!P3 MOV R26, R42 ;  /* 0x0000002a001ab202 */ /* 0x000fe40000000f00 */
[----:B------:R-:W-:Y:S01]  /*08d0*/  @!P3 MOV R27, R45 ;  /* 0x0000002d001bb202 */ /* 0x000fe20000000f00 */
[C---:B------:R-:W-:Y:S01]  /*08e0*/  @!P3 IMAD R31, R6.reuse, R9, R25 ;  /* 0x00000009061fb224 */ /* 0x040fe200078e0219 */
[----:B----4-:R-:W-:Y:S01]  /*08f0*/  @!P2 IADD3 R24, P0, PT, R29, R18, RZ ;  /* 0x000000121d18a210 */ /* 0x010fe20007f1e0ff */
[----:B------:R-:W-:Y:S01]  /*0900*/  @!P3 IMAD.WIDE.U32 R8, R6, R8, R26 ;  /* 0x000000080608b225 */ /* 0x000fe200078e001a */
[----:B------:R-:W-:Y:S02]  /*0910*/  LOP3.LUT R4, R39, 0xffff, RZ, 0xc0, !PT ;  /* 0x0000ffff27047812 */ /* 0x000fe400078ec0ff */
[----:B------:R-:W-:-:S02]  /*0920*/  @!P2 IADD3.X R25, PT, PT, R28, R19, RZ, P0, !PT ;  /* 0x000000131c19a210 */ /* 0x000fc400007fe4ff */
[----:B------:R-:W-:Y:S01]  /*0930*/  @!P3 IADD3 R19, PT, PT, R9, R31, RZ ;  /* 0x0000001f0913b210 */ /* 0x000fe20007ffe0ff */
[----:B------:R-:W-:Y:S01]  /*0940*/  IMAD R41, R7, 0x1c, R4 ;  /* 0x0000001c07297824 */ /* 0x000fe200078e0204 */
[C---:B------:R-:W-:Y:S01]  /*0950*/  @!P3 SHF.L.U32 R9, R8.reuse, 0x1, RZ ;  /* 0x000000010809b819 */ /* 0x040fe200000006ff */
[----:B------:R-:W5:Y:S01]  /*0960*/  @!P2 LDG.E R32, desc[UR6][R24.64] ;  /* 0x000000061820a981 */ /* 0x000f62000c1e1900 */
[----:B------:R-:W-:Y:S01]  /*0970*/  @!P2 IADD3 R18, P0, PT, R29, R12, RZ ;  /* 0x0000000c1d12a210 */ /* 0x000fe20007f1e0ff */
[----:B-1----:R-:W-:Y:S01]  /*0980*/  @P4 IMAD.WIDE R22, R41, 0x2, R22 ;  /* 0x0000000229164825 */ /* 0x002fe200078e0216 */
[----:B------:R-:W-:Y:S02]  /*0990*/  @!P3 SHF.L.U64.HI R8, R8, 0x1, R19 ;  /* 0x000000010808b819 */ /* 0x000fe40000010213 */
[C---:B------:R-:W-:Y:S02]  /*09a0*/  @!P3 IADD3 R14, P1, PT, R9.reuse, R14, RZ ;  /* 0x0000000e090eb210 */ /* 0x040fe40007f3e0ff */
[----:B------:R-:W-:Y:S01]  /*09b0*/  @!P3 IADD3 R16, P5, PT, R9, R16, RZ ;  /* 0x000000100910b210 */ /* 0x000fe20007fbe0ff */
[----:B0-----:R-:W-:Y:S01]  /*09c0*/  IMAD.WIDE R20, R41, 0x2, R20 ;  /* 0x0000000229147825 */ /* 0x001fe200078e0214 */
[----:B------:R-:W-:Y:S01]  /*09d0*/  @!P2 IADD3.X R19, PT, PT, R28, R13, RZ, P0, !PT ;  /* 0x0000000d1c13a210 */ /* 0x000fe200007fe4ff */
[----:B------:R-:W2:Y:S01]  /*09e0*/  @P4 LDG.E.U16 R27, desc[UR6][R22.64] ;  /* 0x00000006161b4981 */ /* 0x000ea2000c1e1500 */
[----:B------:R-:W-:-:S02]  /*09f0*/  @!P3 IADD3.X R15, PT, PT, R8, R15, RZ, P1, !PT ;  /* 0x0000000f080fb210 */ /* 0x000fc40000ffe4ff */
[----:B------:R-:W-:Y:S02]  /*0a00*/  @!P3 IADD3.X R17, PT, PT, R8, R17, RZ, P5, !PT ;  /* 0x000000110811b210 */ /* 0x000fe40002ffe4ff */
[----:B------:R-:W-:Y:S02]  /*0a10*/  CS2R R8, SRZ ;  /* 0x0000000000087805 */ /* 0x000fe4000001ff00 */
[----:B------:R-:W-:Y:S01]  /*0a20*/  MOV R13, RZ ;  /* 0x000000ff000d7202 */ /* 0x000fe20000000f00 */
[----:B------:R-:W4:Y:S01]  /*0a30*/  @P4 LDG.E.U16 R26, desc[UR6][R22.64+0x2] ;  /* 0x00000206161a4981 */ /* 0x000f22000c1e1500 */
[----:B------:R-:W-:-:S03]  /*0a40*/  MOV R6, RZ ;  /* 0x000000ff00067202 */ /* 0x000fc60000000f00 */
[----:B------:R-:W4:Y:S04]  /*0a50*/  LDG.E.U16 R12, desc[UR6][R20.64] ;  /* 0x00000006140c7981 */ /* 0x000f28000c1e1500 */
[----:B------:R-:W5:Y:S04]  /*0a60*/  @!P2 LDG.E R13, desc[UR6][R18.64] ;  /* 0x00000006120da981 */ /* 0x000f68000c1e1900 */
[----:B------:R0:W4:Y:S04]  /*0a70*/  LDG.E.U16 R22, desc[UR6][R20.64+0x2] ;  /* 0x0000020614167981 */ /* 0x000128000c1e1500 */
[----:B------:R1:W5:Y:S04]  /*0a80*/  @!P3 LDG.E R6, desc[UR6][R14.64] ;  /* 0x000000060e06b981 */ /* 0x000368000c1e1900 */
[----:B------:R1:W5:Y:S01]  /*0a90*/  @!P3 LDG.E R8, desc[UR6][R16.64] ;  /* 0x000000061008b981 */ /* 0x000362000c1e1900 */
[----:B------:R-:W-:Y:S01]  /*0aa0*/  UISETP.NE.AND UP1, UPT, UR5, URZ, UPT ;  /* 0x000000ff0500728c */ /* 0x000fe2000bf25270 */
[----:B------:R-:W-:Y:S01]  /*0ab0*/  UMOV UR8, 0x3f800000 ;  /* 0x3f80000000087882 */ /* 0x000fe20000000000 */
[----:B---3--:R-:W-:-:S13]  /*0ac0*/  R2UR UR11, R10 ;  /* 0x000000000a0b72ca */ /* 0x008fda00000e0000 */
        /* <DEDUP_REMOVED lines=8> */
[----:B------:R-:W-:Y:S02]  /*0b50*/  MOV R10, RZ ;  /* 0x000000ff000a7202 */ /* 0x000fe40000000f00 */
[----:B0-----:R-:W-:-:S13]  /*0b60*/  @P0 R2UR UR4, R20 ;  /* 0x00000000140402ca */ /* 0x001fda00000e0000 */
[----:B------:R-:W-:Y:S01]  /*0b70*/  @UP0 UMOV UR8, UR4 ;  /* 0x0000000400080c82 */ /* 0x000fe20008000000 */
[----:B--2---:R-:W-:Y:S02]  /*0b80*/  @P4 SHF.L.U32 R9, R27, 0x10, RZ ;  /* 0x000000101b094819 */ /* 0x004fe400000006ff */
[----:B----4-:R-:W-:Y:S02]  /*0b90*/  @P4 SHF.L.U32 R10, R26, 0x10, RZ ;  /* 0x000000101a0a4819 */ /* 0x010fe400000006ff */
[----:B------:R-:W-:Y:S02]  /*0ba0*/  SHF.L.U32 R12, R12, 0x10, RZ ;  /* 0x000000100c0c7819 */ /* 0x000fe400000006ff */
[----:B------:R-:W-:Y:S01]  /*0bb0*/  SHF.L.U32 R11, R22, 0x10, RZ ;  /* 0x00000010160b7819 */ /* 0x000fe200000006ff */
[----:B-1----:R-:W-:Y:S06]  /*0bc0*/  BRA.U UP1, `(.L_x_861) ;  /* 0x0000000501247547 */ /* 0x002fec000b800000 */
        /* <DEDUP_REMOVED lines=35> */
[--C-:B------:R-:W-:Y:S02]  /*0e00*/  HADD2.F32 R19, -RZ, R13.reuse.H0_H0 ;  /* 0x2000000dff137230 */ /* 0x100fe40000004100 */
        /* <DEDUP_REMOVED lines=11> */
[----:B------:R-:W-:Y:S02]  /*0ec0*/  HADD2.F32 R16, -RZ, R6.H0_H0 ;  /* 0x20000006ff107230 */ /* 0x000fe40000004100 */
        /* <DEDUP_REMOVED lines=25> */
.L_x_861:
[--C-:B-----5:R-:W-:Y:S02]  /*1060*/  HADD2.F32 R14, -RZ, R36.reuse.H0_H0 ;  /* 0x20000024ff0e7230 */ /* 0x120fe40000004100 */
[----:B------:R-:W-:Y:S02]  /*1070*/  HADD2.F32 R16, -RZ, R36.H1_H1 ;  /* 0x30000024ff107230 */ /* 0x000fe40000004100 */
[----:B------:R-:W-:Y:S02]  /*1080*/  HADD2.F32 R17, -RZ, R34.H0_H0 ;  /* 0x20000022ff117230 */ /* 0x000fe40000004100 */
[----:B------:R-:W-:Y:S01]  /*1090*/  FADD.FTZ R14, R14, -UR11 ;  /* 0x8000000b0e0e7e21 */ /* 0x000fe20008010000 */
[----:B------:R-:W-:Y:S02]  /*10a0*/  HADD2.F32 R31, -RZ, R35.H1_H1 ;  /* 0x30000023ff1f7230 */ /* 0x000fe40000004100 */
[----:B------:R-:W-:Y:S02]  /*10b0*/  HADD2.F32 R46, -RZ, R8.H0_H0 ;  /* 0x20000008ff2e7230 */ /* 0x000fe40000004100 */
[----:B------:R-:W-:Y:S01]  /*10c0*/  FMUL.FTZ R15, R14, UR8 ;  /* 0x000000080e0f7c20 */ /* 0x000fe20008410000 */
[----:B------:R-:W-:Y:S01]  /*10d0*/  FADD.FTZ R14, R16, -UR11 ;  /* 0x8000000b100e7e21 */ /* 0x000fe20008010000 */
[----:B------:R-:W-:Y:S01]  /*10e0*/  FADD.FTZ R17, R17, -UR11 ;  /* 0x8000000b11117e21 */ /* 0x000fe20008010000 */
[----:B------:R-:W-:-:S02]  /*10f0*/  HADD2.F32 R16, -RZ, R34.H1_H1 ;  /* 0x30000022ff107230 */ /* 0x000fc40000004100 */
[--C-:B------:R-:W-:Y:S01]  /*1100*/  FFMA.FTZ R18, R12, R15, R9.reuse ;  /* 0x0000000f0c127223 */ /* 0x100fe20000010009 */
[----:B------:R-:W-:Y:S01]  /*1110*/  FMUL.FTZ R14, R14, UR8 ;  /* 0x000000080e0e7c20 */ /* 0x000fe20008410000 */
[----:B------:R-:W-:Y:S01]  /*1120*/  FMUL.FTZ R17, R17, UR8 ;  /* 0x0000000811117c20 */ /* 0x000fe20008410000 */
[----:B------:R-:W-:Y:S02]  /*1130*/  HADD2.F32 R47, -RZ, R8.H1_H1 ;  /* 0x30000008ff2f7230 */ /* 0x000fe40000004100 */
        /* <DEDUP_REMOVED lines=8> */
[----:B------:R-:W-:Y:S01]  /*11c0*/  FFMA.FTZ R26, R11, R16, R10 ;  /* 0x000000100b1a7223 */ /* 0x000fe2000001000a */
[----:B------:R-:W1:Y:S03]  /*11d0*/  MUFU.EX2 R22, R22 ;  /* 0x0000001600167308 */ /* 0x000e660000000800 */
[----:B------:R-:W-:Y:S01]  /*11e0*/  FMUL.FTZ R28, R26, -1.4426950216293334961 ;  /* 0xbfb8aa3b1a1c7820 */ /* 0x000fe20000410000 */
[----:B------:R-:W2:Y:S01]  /*11f0*/  MUFU.EX2 R24, R24 ;  /* 0x0000001800187308 */ /* 0x000ea20000000800 */
[----:B0-----:R-:W-:-:S04]  /*1200*/  FADD.FTZ R21, R20, 1 ;  /* 0x3f80000014157421 */ /* 0x001fc80000010000 */
        /* <DEDUP_REMOVED lines=15> */
[----:B------:R-:W-:Y:S01]  /*1300*/  FMUL.FTZ R20, R21, R18 ;  /* 0x0000001215147220 */ /* 0x000fe20000410000 */
[----:B------:R-:W-:Y:S02]  /*1310*/  HADD2.F32 R21, -RZ, R32.H1_H1 ;  /* 0x30000020ff157230 */ /* 0x000fe40000004100 */
[----:B------:R-:W-:Y:S01]  /*1320*/  FFMA.FTZ R23, R19, R22, 1 ;  /* 0x3f80000013177423 */ /* 0x000fe20000010016 */
[----:B------:R-:W-:Y:S01]  /*1330*/  FADD.FTZ R19, R28, -UR11 ;  /* 0x8000000b1c137e21 */ /* 0x000fe20008010000 */
[----:B------:R-:W-:Y:S02]  /*1340*/  HADD2.F32 R28, -RZ, R33.H0_H0 ;  /* 0x20000021ff1c7230 */ /* 0x000fe40000004100 */
[----:B0-----:R-:W-:Y:S01]  /*1350*/  FADD.FTZ R18, -R27, 1 ;  /* 0x3f8000001b127421 */ /* 0x001fe20000010100 */
[----:B------:R-:W-:-:S02]  /*1360*/  FMUL.FTZ R24, R24, R23 ;  /* 0x0000001718187220 */ /* 0x000fc40000410000 */
[----:B------:R-:W-:Y:S01]  /*1370*/  FMUL.FTZ R27, R28, R27 ;  /* 0x0000001b1c1b7220 */ /* 0x000fe20000410000 */
[----:B------:R-:W-:Y:S01]  /*1380*/  FFMA.FTZ R22, R25, R18, 1 ;  /* 0x3f80000019167423 */ /* 0x000fe20000010012 */
[----:B------:R-:W-:Y:S01]  /*1390*/  FMUL.FTZ R18, R19, UR8 ;  /* 0x0000000813127c20 */ /* 0x000fe20008410000 */
[----:B------:R-:W-:Y:S01]  /*13a0*/  FADD.FTZ R25, R21, -UR11 ;  /* 0x8000000b15197e21 */ /* 0x000fe20008010000 */
[----:B------:R-:W-:Y:S02]  /*13b0*/  HADD2.F32 R28, -RZ, R33.H1_H1 ;  /* 0x30000021ff1c7230 */ /* 0x000fe40000004100 */
[----:B-1----:R-:W-:Y:S01]  /*13c0*/  FADD.FTZ R19, -R29, 1 ;  /* 0x3f8000001d137421 */ /* 0x002fe20000010100 */
[----:B------:R-:W-:Y:S01]  /*13d0*/  FFMA.FTZ R21, R12, R18, R9 ;  /* 0x000000120c157223 */ /* 0x000fe20000010009 */
[----:B------:R-:W-:Y:S02]  /*13e0*/  FMUL.FTZ R27, R27, R22 ;  /* 0x000000161b1b7220 */ /* 0x000fe40000410000 */
[----:B------:R-:W-:Y:S01]  /*13f0*/  FFMA.FTZ R26, R26, R19, 1 ;  /* 0x3f8000001a1a7423 */ /* 0x000fe20000010013 */
[----:B------:R-:W-:Y:S01]  /*1400*/  FMUL.FTZ R19, R25, UR8 ;  /* 0x0000000819137c20 */ /* 0x000fe20008410000 */
[----:B------:R-:W-:Y:S01]  /*1410*/  FMUL.FTZ R30, R21, -1.4426950216293334961 ;  /* 0xbfb8aa3b151e7820 */ /* 0x000fe20000410000 */
[----:B------:R-:W-:-:S02]  /*1420*/  FMUL.FTZ R25, R28, R29 ;  /* 0x0000001d1c197220 */ /* 0x000fc40000410000 */
[----:B------:R-:W-:Y:S02]  /*1430*/  FFMA.FTZ R28, R11, R19, R10 ;  /* 0x000000130b1c7223 */ /* 0x000fe4000001000a */
[----:B------:R-:W-:Y:S01]  /*1440*/  FMUL.FTZ R25, R25, R26 ;  /* 0x0000001a19197220 */ /* 0x000fe20000410000 */
[----:B------:R-:W0:Y:S01]  /*1450*/  MUFU.EX2 R30, R30 ;  /* 0x0000001e001e7308 */ /* 0x000e220000000800 */
[----:B------:R-:W-:Y:S01]  /*1460*/  FMUL.FTZ R31, R28, -1.4426950216293334961 ;  /* 0xbfb8aa3b1c1f7820 */ /* 0x000fe20000410000 */
[----:B------:R-:W-:-:S05]  /*1470*/  HADD2.F32 R26, -RZ, R13.H0_H0 ;  /* 0x2000000dff1a7230 */ /* 0x000fca0000004100 */
[----:B------:R-:W1:Y:S01]  /*1480*/  MUFU.EX2 R31, R31 ;  /* 0x0000001f001f7308 */ /* 0x000e620000000800 */
[----:B0-----:R-:W-:-:S06]  /*1490*/  FADD.FTZ R29, R30, 1 ;  /* 0x3f8000001e1d7421 */ /* 0x001fcc0000010000 */
[----:B------:R-:W0:Y:S01]  /*14a0*/  MUFU.RCP R29, R29 ;  /* 0x0000001d001d7308 */ /* 0x000e220000001000 */
[----:B-1----:R-:W-:-:S07]  /*14b0*/  FADD.FTZ R41, R31, 1 ;  /* 0x3f8000001f297421 */ /* 0x002fce0000010000 */
[----:B------:R-:W1:Y:S01]  /*14c0*/  MUFU.RCP R41, R41 ;  /* 0x0000002900297308 */ /* 0x000e620000001000 */
[----:B0-----:R-:W-:Y:S01]  /*14d0*/  FADD.FTZ R22, -R29, 1 ;  /* 0x3f8000001d167421 */ /* 0x001fe20000010100 */
[----:B------:R-:W-:Y:S01]  /*14e0*/  FMUL.FTZ R23, R26, R29 ;  /* 0x0000001d1a177220 */ /* 0x000fe20000410000 */
[----:B------:R-:W-:Y:S02]  /*14f0*/  HADD2.F32 R26, -RZ, R13.H1_H1 ;  /* 0x3000000dff1a7230 */ /* 0x000fe40000004100 */
[----:B------:R-:W-:Y:S01]  /*1500*/  FMUL.FTZ R29, R11, R24 ;  /* 0x000000180b1d7220 */ /* 0x000fe20000410000 */
[----:B------:R-:W-:Y:S01]  /*1510*/  FFMA.FTZ R22, R21, R22, 1 ;  /* 0x3f80000015167423 */ /* 0x000fe20000010016 */
[----:B-1----:R-:W-:Y:S01]  /*1520*/  FADD.FTZ R21, -R41, 1 ;  /* 0x3f80000029157421 */ /* 0x002fe20000010100 */
[----:B------:R-:W-:Y:S01]  /*1530*/  FMUL.FTZ R41, R26, R41 ;  /* 0x000000291a297220 */ /* 0x000fe20000410000 */
[----:B------:R-:W-:Y:S01]  /*1540*/  FMUL.FTZ R26, R12, R20 ;  /* 0x000000140c1a7220 */ /* 0x000fe20000410000 */
[----:B------:R-:W-:Y:S01]  /*1550*/  FMUL.FTZ R23, R23, R22 ;  /* 0x0000001617177220 */ /* 0x000fe20000410000 */
[----:B------:R-:W-:Y:S01]  /*1560*/  FFMA.FTZ R28, R28, R21, 1 ;  /* 0x3f8000001c1c7423 */ /* 0x000fe20000010015 */
[----:B------:R-:W-:-:S02]  /*1570*/  HADD2.F32 R21, -RZ, R6.H0_H0 ;  /* 0x20000006ff157230 */ /* 0x000fc40000004100 */
[----:B------:R-:W-:Y:S01]  /*1580*/  FFMA.FTZ R31, R15, R26, RZ ;  /* 0x0000001a0f1f7223 */ /* 0x000fe200000100ff */
[----:B------:R-:W-:Y:S01]  /*1590*/  FADD.FTZ R26, RZ, R26 ;  /* 0x0000001aff1a7221 */ /* 0x000fe20000010000 */
[----:B------:R-:W-:Y:S01]  /*15a0*/  FMUL.FTZ R22, R41, R28 ;  /* 0x0000001c29167220 */ /* 0x000fe20000410000 */
[----:B------:R-:W-:Y:S01]  /*15b0*/  FADD.FTZ R21, R21, -UR11 ;  /* 0x8000000b15157e21 */ /* 0x000fe20008010000 */
[----:B------:R-:W-:Y:S01]  /*15c0*/  FFMA.FTZ R28, R14, R29, R31 ;  /* 0x0000001d0e1c7223 */ /* 0x000fe2000001001f */
[----:B------:R-:W-:Y:S01]  /*15d0*/  FADD.FTZ R29, R29, R26 ;  /* 0x0000001a1d1d7221 */ /* 0x000fe20000010000 */
[----:B------:R-:W-:Y:S01]  /*15e0*/  FFMA.FTZ R26, R15, R20, RZ ;  /* 0x000000140f1a7223 */ /* 0x000fe200000100ff */
[----:B------:R-:W-:Y:S01]  /*15f0*/  FMUL.FTZ R21, R21, UR8 ;  /* 0x0000000815157c20 */ /* 0x000fe20008410000 */
[----:B------:R-:W-:Y:S02]  /*1600*/  FADD.FTZ R20, RZ, R20 ;  /* 0x00000014ff147221 */ /* 0x000fe40000010000 */
[C---:B------:R-:W-:Y:S01]  /*1610*/  FFMA.FTZ R26, R17.reuse, R27, R26 ;  /* 0x0000001b111a7223 */ /* 0x040fe2000001001a */
[----:B------:R-:W-:Y:S01]  /*1620*/  FFMA.FTZ R30, R12, R21, R9 ;  /* 0x000000150c1e7223 */ /* 0x000fe20000010009 */
[----:B------:R-:W-:Y:S01]  /*1630*/  FADD.FTZ R20, R20, R27 ;  /* 0x0000001b14147221 */ /* 0x000fe20000010000 */
[----:B------:R-:W-:Y:S01]  /*1640*/  FMUL.FTZ R27, R12, R27 ;  /* 0x0000001b0c1b7220 */ /* 0x000fe20000410000 */
[----:B------:R-:W-:Y:S01]  /*1650*/  FFMA.FTZ R26, R18, R23, R26 ;  /* 0x00000017121a7223 */ /* 0x000fe2000001001a */
[----:B------:R-:W-:Y:S01]  /*1660*/  FMUL.FTZ R31, R30, -1.4426950216293334961 ;  /* 0xbfb8aa3b1e1f7820 */ /* 0x000fe20000410000 */
[----:B------:R-:W-:Y:S01]  /*1670*/  FADD.FTZ R20, R20, R23 ;  /* 0x0000001714147221 */ /* 0x000fe20000010000 */
[----:B------:R-:W-:-:S04]  /*1680*/  FFMA.FTZ R28, R17, R27, R28 ;  /* 0x0000001b111c7223 */ /* 0x000fc8000001001c */
        /* <DEDUP_REMOVED lines=8> */
[----:B------:R-:W-:Y:S01]  /*1710*/  FADD.FTZ R30, R29, R27 ;  /* 0x0000001b1d1e7221 */ /* 0x000fe20000010000 */
[----:B------:R-:W-:Y:S01]  /*1720*/  FADD.FTZ R17, R17, -UR11 ;  /* 0x8000000b11117e21 */ /* 0x000fe20008010000 */
[----:B------:R-:W-:Y:S01]  /*1730*/  FFMA.FTZ R27, R14, R24, RZ ;  /* 0x000000180e1b7223 */ /* 0x000fe200000100ff */
[----:B------:R-:W-:Y:S02]  /*1740*/  FADD.FTZ R24, RZ, R24 ;  /* 0x00000018ff187221 */ /* 0x000fe40000010000 */
[----:B------:R-:W-:Y:S01]  /*1750*/  FMUL.FTZ R17, R17, UR8 ;  /* 0x0000000811117c20 */ /* 0x000fe20008410000 */
[-C--:B------:R-:W-:Y:S01]  /*1760*/  FFMA.FTZ R14, R16, R25.reuse, R27 ;  /* 0x00000019100e7223 */ /* 0x080fe2000001001b */
[----:B------:R-:W-:Y:S01]  /*1770*/  FADD.FTZ R29, R24, R25 ;  /* 0x00000019181d7221 */ /* 0x000fe20000010000 */
[C---:B------:R-:W-:Y:S01]  /*1780*/  FMUL.FTZ R25, R11.reuse, R25 ;  /* 0x000000190b197220 */ /* 0x040fe20000410000 */
[----:B------:R-:W-:-:S02]  /*1790*/  FFMA.FTZ R31, R11, R17, R10 ;  /* 0x000000110b1f7223 */ /* 0x000fc4000001000a */
[----:B------:R-:W-:Y:S01]  /*17a0*/  FADD.FTZ R29, R29, R22 ;  /* 0x000000161d1d7221 */ /* 0x000fe20000010000 */
[----:B------:R-:W-:Y:S01]  /*17b0*/  FFMA.FTZ R27, R16, R25, R28 ;  /* 0x00000019101b7223 */ /* 0x000fe2000001001c */
[----:B------:R-:W-:Y:S01]  /*17c0*/  FMUL.FTZ R41, R31, -1.4426950216293334961 ;  /* 0xbfb8aa3b1f297820 */ /* 0x000fe20000410000 */
[----:B------:R-:W-:Y:S01]  /*17d0*/  FADD.FTZ R30, R25, R30 ;  /* 0x0000001e191e7221 */ /* 0x000fe20000010000 */
[----:B------:R-:W-:Y:S01]  /*17e0*/  FMUL.FTZ R25, R12, R23 ;  /* 0x000000170c197220 */ /* 0x000fe20000410000 */
[----:B------:R-:W-:-:S03]  /*17f0*/  FFMA.FTZ R28, R19, R22, R14 ;  /* 0x00000016131c7223 */ /* 0x000fc6000001000e */
[----:B------:R-:W0:Y:S02]  /*1800*/  MUFU.EX2 R41, R41 ;  /* 0x0000002900297308 */ /* 0x000e240000000800 */
[----:B0-----:R-:W-:-:S06]  /*1810*/  FADD.FTZ R46, R41, 1 ;  /* 0x3f800000292e7421 */ /* 0x001fcc0000010000 */
[----:B------:R-:W0:Y:S02]  /*1820*/  MUFU.RCP R46, R46 ;  /* 0x0000002e002e7308 */ /* 0x000e240000001000 */
[----:B0-----:R-:W-:Y:S01]  /*1830*/  FADD.FTZ R24, -R46, 1 ;  /* 0x3f8000002e187421 */ /* 0x001fe20000010100 */
[----:B------:R-:W-:-:S03]  /*1840*/  FMUL.FTZ R16, R47, R46 ;  /* 0x0000002e2f107220 */ /* 0x000fc60000410000 */
[----:B------:R-:W-:Y:S01]  /*1850*/  FFMA.FTZ R31, R31, R24, 1 ;  /* 0x3f8000001f1f7423 */ /* 0x000fe20000010018 */
[----:B------:R-:W-:Y:S01]  /*1860*/  FFMA.FTZ R24, R18, R25, R27 ;  /* 0x0000001912187223 */ /* 0x000fe2000001001b */
[----:B------:R-:W-:Y:S02]  /*1870*/  FADD.FTZ R25, R30, R25 ;  /* 0x000000191e197221 */ /* 0x000fe40000010000 */
[----:B------:R-:W-:Y:S01]  /*1880*/  FMUL.FTZ R46, R16, R31 ;  /* 0x0000001f102e7220 */ /* 0x000fe20000410000 */
[----:B------:R-:W-:-:S03]  /*1890*/  FMUL.FTZ R16, R11, R22 ;  /* 0x000000160b107220 */ /* 0x000fc60000410000 */
[----:B------:R-:W-:Y:S01]  /*18a0*/  FMUL.FTZ R18, R11, R46 ;  /* 0x0000002e0b127220 */ /* 0x000fe20000410000 */
[----:B------:R-:W-:Y:S01]  /*18b0*/  FFMA.FTZ R24, R19, R16, R24 ;  /* 0x0000001013187223 */ /* 0x000fe20000010018 */
[----:B------:R-:W-:Y:S01]  /*18c0*/  FADD.FTZ R25, R16, R25 ;  /* 0x0000001910197221 */ /* 0x000fe20000010000 */
[----:B------:R-:W-:Y:S01]  /*18d0*/  FMUL.FTZ R16, R12, R15 ;  /* 0x0000000f0c107220 */ /* 0x000fe20000410000 */
[----:B------:R-:W-:-:S03]  /*18e0*/  FADD.FTZ R19, R29, R46 ;  /* 0x0000002e1d137221 */ /* 0x000fc60000010000 */
[----:B------:R-:W-:Y:S01]  /*18f0*/  FFMA.FTZ R24, R21, R16, R24 ;  /* 0x0000001015187223 */ /* 0x000fe20000010018 */
[----:B------:R-:W-:Y:S01]  /*1900*/  FADD.FTZ R25, R25, R16 ;  /* 0x0000001019197221 */ /* 0x000fe20000010000 */
[----:B------:R-:W-:Y:S02]  /*1910*/  FFMA.FTZ R16, R21, R15, R26 ;  /* 0x0000000f15107223 */ /* 0x000fe4000001001a */
[C---:B------:R-:W-:Y:S01]  /*1920*/  FFMA.FTZ R24, R17.reuse, R18, R24 ;  /* 0x0000001211187223 */ /* 0x040fe20000010018 */
[----:B------:R-:W-:Y:S01]  /*1930*/  FADD.FTZ R14, R18, R25 ;  /* 0x00000019120e7221 */ /* 0x000fe20000010000 */
[----:B------:R-:W-:Y:S01]  /*1940*/  FADD.FTZ R18, R20, R15 ;  /* 0x0000000f14127221 */ /* 0x000fe20000010000 */
[----:B------:R-:W-:-:S07]  /*1950*/  FFMA.FTZ R17, R17, R46, R28 ;  /* 0x0000002e11117223 */ /* 0x000fce000001001c */
.L_x_862:
        /* <DEDUP_REMOVED lines=44> */
.L_x_864:
[----:B------:R-:W-:Y:S05]  /*1c20*/  BSYNC.RECONVERGENT B0 ;  /* 0x0000000000007941 */ /* 0x000fea0003800200 */
.L_x_863:
[----:B------:R-:W-:Y:S06]  /*1c30*/  BAR.SYNC.DEFER_BLOCKING 0x0 ;  /* 0x0000000000007b1d */ /* 0x000fec0000010000 */
[----:B------:R-:W-:Y:S04]  /*1c40*/  BSSY.RECONVERGENT B0, `(.L_x_865) ;  /* 0x0000024000007945 */ /* 0x000fe80003800200 */
[----:B------:R-:W-:Y:S05]  /*1c50*/  @P1 BRA `(.L_x_866) ;  /* 0x0000000000881947 */ /* 0x000fea0003800000 */
[----:B------:R-:W-:-:S09]  /*1c60*/  ULEA UR4, UR9, UR5, 0x18 ;  /* 0x0000000509047291 */ /* 0x000fd2000f8ec0ff */
[----:B------:R-:W4:Y:S04]  /*1c70*/  LDS.64 R28, [UR4+0x18] ;  /* 0x00001804ff1c7984 */ /* 0x000f280008000a00 */
[----:B-1-3--:R-:W1:Y:S04]  /*1c80*/  LDS.128 R20, [UR4+0x20] ;  /* 0x00002004ff147984 */ /* 0x00ae680008000c00 */
[----:B--2---:R-:W2:Y:S01]  /*1c90*/  LDS.128 R24, [UR4+0x30] ;  /* 0x00003004ff187984 */ /* 0x004ea20008000c00 */
[----:B----4-:R-:W-:Y:S01]  /*1ca0*/  FADD.FTZ R31, R14, R28 ;  /* 0x0000001c0e1f7221 */ /* 0x010fe20000010000 */
[----:B0-----:R-:W-:-:S03]  /*1cb0*/  FADD.FTZ R14, R15, R29 ;  /* 0x0000001d0f0e7221 */ /* 0x001fc60000010000 */
[----:B-1----:R-:W-:Y:S01]  /*1cc0*/  FADD.FTZ R15, R31, R20 ;  /* 0x000000141f0f7221 */ /* 0x002fe20000010000 */
[----:B------:R-:W-:Y:S01]  /*1cd0*/  FADD.FTZ R14, R14, R21 ;  /* 0x000000150e0e7221 */ /* 0x000fe20000010000 */
[----:B------:R-:W0:Y:S02]  /*1ce0*/  LDS.128 R28, [UR4+0x40] ;  /* 0x00004004ff1c7984 */ /* 0x000e240008000c00 */
[----:B------:R-:W-:Y:S01]  /*1cf0*/  FADD.FTZ R15, R15, R22 ;  /* 0x000000160f0f7221 */ /* 0x000fe20000010000 */
[----:B------:R-:W-:Y:S02]  /*1d00*/  FADD.FTZ R14, R14, R23 ;  /* 0x000000170e0e7221 */ /* 0x000fe40000010000 */
[----:B------:R-:W1:Y:S01]  /*1d10*/  LDS.128 R20, [UR4+0x50] ;  /* 0x00005004ff147984 */ /* 0x000e620008000c00 */
[----:B--2---:R-:W-:Y:S01]  /*1d20*/  FADD.FTZ R15, R15, R24 ;  /* 0x000000180f0f7221 */ /* 0x004fe20000010000 */
[----:B------:R-:W-:-:S03]  /*1d30*/  FADD.FTZ R14, R14, R25 ;  /* 0x000000190e0e7221 */ /* 0x000fc60000010000 */
        /* <DEDUP_REMOVED lines=20> */
.L_x_866:
[----:B------:R-:W-:Y:S05]  /*1e80*/  BSYNC.RECONVERGENT B0 ;  /* 0x0000000000007941 */ /* 0x000fea0003800200 */
.L_x_865:
        /* <DEDUP_REMOVED lines=158> */
.L_x_868:
[----:B------:R-:W-:Y:S05]  /*2870*/  BSYNC.RECONVERGENT B0 ;  /* 0x0000000000007941 */ /* 0x000fea0003800200 */
.L_x_867:
        /* <DEDUP_REMOVED lines=31> */
.L_x_870:
[----:B------:R-:W-:Y:S05]  /*2a70*/  BSYNC.RECONVERGENT B0 ;  /* 0x0000000000007941 */ /* 0x000fea0003800200 */
.L_x_869:
        /* <DEDUP_REMOVED lines=24> */
.L_x_873:
[----:B------:R-:W4:Y:S04]  /*2c00*/  LDG.E.STRONG.GPU R7, desc[UR6][R18.64] ;  /* 0x0000000612077981 */ /* 0x000f28000c1ef900 */
[----:B----4-:R-:W-:Y:S01]  /*2c10*/  CCTL.IVALL ;  /* 0x00000000ff00798f */ /* 0x010fe20002000000 */
[----:B------:R-:W-:Y:S05]  /*2c20*/  YIELD ;  /* 0x0000000000007946 */ /* 0x000fea0003800000 */
[----:B------:R-:W-:-:S13]  /*2c30*/  ISETP.NE.AND P0, PT, R7, R22, PT ;  /* 0x000000160700720c */ /* 0x000fda0003f05270 */
[----:B------:R-:W-:Y:S05]  /*2c40*/  @P0 BRA `(.L_x_873) ;  /* 0xfffffffc00ec0947 */ /* 0x000fea000383ffff */
.L_x_872:
        /* <DEDUP_REMOVED lines=15> */
.L_x_875:
        /* <DEDUP_REMOVED lines=59> */
.L_x_874:
        /* <DEDUP_REMOVED lines=34> */
.L_x_876:
        /* <DEDUP_REMOVED lines=18> */
.L_x_877:
        /* <DEDUP_REMOVED lines=9> */
.L_x_878:
[----:B------:R-:W-:Y:S05]  /*34c0*/  BSYNC.RECONVERGENT B0 ;  /* 0x0000000000007941 */ /* 0x000fea0003800200 */
.L_x_871:
[----:B------:R-:W4:Y:S01]  /*34d0*/  S2UR UR5, SR_CgaCtaId ;  /* 0x00000000000579c3 */ /* 0x000f220000008800 */
[----:B------:R-:W-:Y:S01]  /*34e0*/  UMOV UR4, 0x400 ;  /* 0x0000040000047882 */ /* 0x000fe20000000000 */
[----:B------:R-:W5:Y:S01]  /*34f0*/  LDCU.64 UR12, c[0x0][0x400] ;  /* 0x00008000ff0c77ac */ /* 0x000f620008000a00 */
[--C-:B------:R-:W-:Y:S02]  /*3500*/  HADD2.F32 R7, -RZ, R36.reuse.H0_H0 ;  /* 0x20000024ff077230 */ /* 0x100fe40000004100 */
[----:B------:R-:W-:-:S03]  /*3510*/  HADD2.F32 R36, -RZ, R36.H1_H1 ;  /* 0x30000024ff247230 */ /* 0x000fc60000004100 */
[----:B---3--:R-:W3:Y:S01]  /*3520*/  LDC R17, c[0x0][0x41c] ;  /* 0x00010700ff117b82 */ /* 0x008ee20000000800 */
[----:B------:R-:W-:Y:S01]  /*3530*/  FADD.FTZ R7, R7, -UR11 ;  /* 0x8000000b07077e21 */ /* 0x000fe20008010000 */
[----:B------:R-:W-:-:S04]  /*3540*/  FADD.FTZ R36, R36, -UR11 ;  /* 0x8000000b24247e21 */ /* 0x000fc80008010000 */
[----:B------:R-:W-:Y:S01]  /*3550*/  FMUL.FTZ R36, R36, UR8 ;  /* 0x0000000824247c20 */ /* 0x000fe20008410000 */
[----:B----4-:R-:W-:Y:S01]  /*3560*/  ULEA UR4, UR5, UR4, 0x18 ;  /* 0x0000000405047291 */ /* 0x010fe2000f8ec0ff */
[----:B------:R-:W4:Y:S01]  /*3570*/  LDCU.U8 UR5, c[0x0][0x414] ;  /* 0x00008280ff0577ac */ /* 0x000f220008000000 */
[----:B---3--:R-:W-:-:S07]  /*3580*/  IMAD R17, R17, UR10, R40 ;  /* 0x0000000a11117c24 */ /* 0x008fce000f8e0228 */
[----:B------:R0:W-:Y:S01]  /*3590*/  @!P1 STS.64 [UR4+0x88], R14 ;  /* 0x0000880eff009988 */ /* 0x0001e20008000a04 */
[----:B------:R-:W-:Y:S01]  /*35a0*/  BAR.SYNC.DEFER_BLOCKING 0x0 ;  /* 0x0000000000007b1d */ /* 0x000fe20000010000 */
[----:B-----5:R-:W-:Y:S02]  /*35b0*/  ISETP.GE.U32.AND P0, PT, R17, UR12, PT ;  /* 0x0000000c11007c0c */ /* 0x020fe4000bf06070 */
[----:B------:R-:W-:Y:S01]  /*35c0*/  SHF.R.S32.HI R26, RZ, 0x1f, R17 ;  /* 0x0000001fff1a7819 */ /* 0x000fe20000011411 */
[----:B0-----:R-:W-:Y:S01]  /*35d0*/  FMUL.FTZ R15, R7, UR8 ;  /* 0x00000008070f7c20 */ /* 0x001fe20008410000 */
[----:B----4-:R-:W-:Y:S02]  /*35e0*/  UISETP.NE.AND UP0, UPT, UR5, URZ, UPT ;  /* 0x000000ff0500728c */ /* 0x010fe4000bf05270 */
[----:B------:R-:W-:Y:S01]  /*35f0*/  ISETP.GE.AND.EX P0, PT, R26, UR13, PT, P0 ;  /* 0x0000000d1a007c0c */ /* 0x000fe2000bf06300 */
[--C-:B------:R-:W-:Y:S02]  /*3600*/  HADD2.F32 R7, -RZ, R35.reuse.H0_H0 ;  /* 0x20000023ff077230 */ /* 0x100fe40000004100 */
[----:B------:R-:W-:Y:S01]  /*3610*/  HADD2.F32 R14, -RZ, R35.H1_H1 ;  /* 0x30000023ff0e7230 */ /* 0x000fe20000004100 */
[----:B------:R-:W0:Y:S01]  /*3620*/  LDS.64 R18, [UR4+0x88] ;  /* 0x00008804ff127984 */ /* 0x000e220008000a00 */
[----:B------:R-:W0:Y:S02]  /*3630*/  LDCU UR4, c[0x0][0x42c] ;  /* 0x00008580ff0477ac */ /* 0x000e240008000800 */
[----:B0-----:R-:W-:Y:S01]  /*3640*/  FMUL.FTZ R18, R18, UR4 ;  /* 0x0000000412127c20 */ /* 0x001fe20008410000 */
[----:B------:R-:W-:-:S04]  /*3650*/  FMUL.FTZ R21, R19, UR4 ;  /* 0x0000000413157c20 */ /* 0x000fc80008410000 */
[----:B------:R-:W-:Y:S01]  /*3660*/  FFMA.FTZ R27, R18, R15, R21 ;  /* 0x0000000f121b7223 */ /* 0x000fe20000010015 */
[----:B------:R-:W-:Y:S06]  /*3670*/  BRA.U !UP0, `(.L_x_879) ;  /* 0x0000000108487547 */ /* 0x000fec000b800000 */
[----:B------:R-:W-:Y:S01]  /*3680*/  FFMA.FTZ R15, R12, R15, R9 ;  /* 0x0000000f0c0f7223 */ /* 0x000fe20000010009 */
[----:B------:R-:W-:-:S03]  /*3690*/  FFMA.FTZ R16, R11, R36, R10 ;  /* 0x000000240b107223 */ /* 0x000fc6000001000a */
[----:B------:R-:W-:Y:S01]  /*36a0*/  FMUL.FTZ R19, R15, -1.4426950216293334961 ;  /* 0xbfb8aa3b0f137820 */ /* 0x000fe20000410000 */
[----:B-1----:R-:W-:-:S05]  /*36b0*/  FMUL.FTZ R22, R16, -1.4426950216293334961 ;  /* 0xbfb8aa3b10167820 */ /* 0x002fca0000410000 */
        /* <DEDUP_REMOVED lines=14> */
.L_x_879:
[----:B------:R-:W-:Y:S01]  /*37a0*/  FFMA.FTZ R16, R18, R36, R21 ;  /* 0x0000002412107223 */ /* 0x000fe20000010015 */
[----:B------:R-:W-:Y:S01]  /*37b0*/  BSSY.RECONVERGENT B0, `(.L_x_880) ;  /* 0x0000014000007945 */ /* 0x000fe20003800200 */
[----:B------:R-:W-:Y:S01]  /*37c0*/  FFMA.FTZ R27, R12, R7, -R27 ;  /* 0x000000070c1b7223 */ /* 0x000fe2000001081b */
[--C-:B------:R-:W-:Y:S02]  /*37d0*/  HADD2.F32 R19, -RZ, R34.reuse.H0_H0 ;  /* 0x20000022ff137230 */ /* 0x100fe40000004100 */
[----:B------:R-:W-:Y:S01]  /*37e0*/  FFMA.FTZ R7, R11, R14, -R16 ;  /* 0x0000000e0b077223 */ /* 0x000fe20000010810 */
[----:B------:R-:W-:Y:S01]  /*37f0*/  HADD2.F32 R34, -RZ, R34.H1_H1 ;  /* 0x30000022ff227230 */ /* 0x000fe20000004100 */
[----:B------:R-:W-:Y:S06]  /*3800*/  @P0 BRA `(.L_x_881) ;  /* 0x0000000000380947 */ /* 0x000fec0003800000 */
[----:B------:R-:W0:Y:S01]  /*3810*/  LDCU.64 UR14, c[0x0][0x3f8] ;  /* 0x00007f00ff0e77ac */ /* 0x000e220008000a00 */
[----:B------:R-:W-:Y:S01]  /*3820*/  MOV R14, R42 ;  /* 0x0000002a000e7202 */ /* 0x000fe20000000f00 */
[----:B------:R-:W-:Y:S01]  /*3830*/  FMUL.FTZ R16, R27, UR8 ;  /* 0x000000081b107c20 */ /* 0x000fe20008410000 */
[----:B------:R-:W-:Y:S01]  /*3840*/  MOV R15, R45 ;  /* 0x0000002d000f7202 */ /* 0x000fe20000000f00 */
[----:B------:R-:W3:Y:S01]  /*3850*/  LDCU.64 UR4, c[0x0][0x380] ;  /* 0x00007000ff0477ac */ /* 0x000ee20008000a00 */
[----:B------:R-:W-:-:S05]  /*3860*/  FMUL.FTZ R7, R7, UR8 ;  /* 0x0000000807077c20 */ /* 0x000fca0008410000 */
[----:B------:R-:W-:Y:S01]  /*3870*/  F2FP.F16.F32.PACK_AB R7, R7, R16 ;  /* 0x000000100707723e */ /* 0x000fe200000000ff */
[----:B0-----:R-:W-:Y:S02]  /*3880*/  IMAD R26, R26, UR14, RZ ;  /* 0x0000000e1a1a7c24 */ /* 0x001fe4000f8e02ff */
[----:B-1----:R-:W-:-:S04]  /*3890*/  IMAD.WIDE.U32 R22, R17, UR14, R14 ;  /* 0x0000000e11167c25 */ /* 0x002fc8000f8e000e */
[----:B------:R-:W-:Y:S01]  /*38a0*/  IMAD R15, R17, UR15, R26 ;  /* 0x0000000f110f7c24 */ /* 0x000fe2000f8e021a */
[----:B---3--:R-:W-:-:S04]  /*38b0*/  LEA R14, P0, R22, UR4, 0x1 ;  /* 0x00000004160e7c11 */ /* 0x008fc8000f8008ff */
[----:B------:R-:W-:-:S04]  /*38c0*/  IADD3 R15, PT, PT, R23, R15, RZ ;  /* 0x0000000f170f7210 */ /* 0x000fc80007ffe0ff */
[----:B------:R-:W-:-:S05]  /*38d0*/  LEA.HI.X R15, R22, UR5, R15, 0x1, P0 ;  /* 0x00000005160f7c11 */ /* 0x000fca00080f0c0f */
[----:B------:R0:W-:Y:S02]  /*38e0*/  STG.E desc[UR6][R14.64], R7 ;  /* 0x000000070e007986 */ /* 0x0001e4000c101906 */
.L_x_881:
[----:B------:R-:W-:Y:S05]  /*38f0*/  BSYNC.RECONVERGENT B0 ;  /* 0x0000000000007941 */ /* 0x000fea0003800200 */
.L_x_880:
[--C-:B0-----:R-:W-:Y:S02]  /*3900*/  HADD2.F32 R7, -RZ, R32.reuse.H0_H0 ;  /* 0x20000020ff077230 */ /* 0x101fe40000004100 */
[----:B------:R-:W-:Y:S01]  /*3910*/  FADD.FTZ R19, R19, -UR11 ;  /* 0x8000000b13137e21 */ /* 0x000fe20008010000 */
[----:B------:R-:W-:Y:S02]  /*3920*/  HADD2.F32 R32, -RZ, R32.H1_H1 ;  /* 0x30000020ff207230 */ /* 0x000fe40000004100 */
[----:B------:R-:W-:Y:S01]  /*3930*/  FADD.FTZ R34, R34, -UR11 ;  /* 0x8000000b22227e21 */ /* 0x000fe20008010000 */
[--C-:B------:R-:W-:Y:S02]  /*3940*/  HADD2.F32 R14, -RZ, R6.reuse.H0_H0 ;  /* 0x20000006ff0e7230 */ /* 0x100fe40000004100 */
[----:B------:R-:W-:Y:S01]  /*3950*/  FADD.FTZ R7, R7, -UR11 ;  /* 0x8000000b07077e21 */ /* 0x000fe20008010000 */
[----:B------:R-:W-:Y:S02]  /*3960*/  HADD2.F32 R6, -RZ, R6.H1_H1 ;  /* 0x30000006ff067230 */ /* 0x000fe40000004100 */
[----:B-1----:R-:W-:Y:S01]  /*3970*/  FADD.FTZ R22, R32, -UR11 ;  /* 0x8000000b20167e21 */ /* 0x002fe20008010000 */
[C---:B------:R-:W-:Y:S01]  /*3980*/  IADD3 R41, PT, PT, R17.reuse, 0x20, RZ ;  /* 0x0000002011297810 */ /* 0x040fe20007ffe0ff */
[----:B------:R-:W-:Y:S01]  /*3990*/  FADD.FTZ R14, R14, -UR11 ;  /* 0x8000000b0e0e7e21 */ /* 0x000fe20008010000 */
[----:B------:R-:W-:Y:S01]  /*39a0*/  IADD3 R16, PT, PT, R17, 0x40, RZ ;  /* 0x0000004011107810 */ /* 0x000fe20007ffe0ff */
[----:B------:R-:W-:Y:S01]  /*39b0*/  FADD.FTZ R15, R6, -UR11 ;  /* 0x8000000b060f7e21 */ /* 0x000fe20008010000 */
[----:B--2---:R-:W-:Y:S01]  /*39c0*/  FMUL.FTZ R24, R7, UR8 ;  /* 0x0000000807187c20 */ /* 0x004fe20008410000 */
[----:B------:R-:W-:Y:S01]  /*39d0*/  FMUL.FTZ R23, R19, UR8 ;  /* 0x0000000813177c20 */ /* 0x000fe20008410000 */
[----:B------:R-:W-:Y:S01]  /*39e0*/  FMUL.FTZ R34, R34, UR8 ;  /* 0x0000000822227c20 */ /* 0x000fe20008410000 */
[----:B------:R-:W-:Y:S01]  /*39f0*/  FMUL.FTZ R22, R22, UR8 ;  /* 0x0000000816167c20 */ /* 0x000fe20008410000 */
[----:B------:R-:W-:Y:S01]  /*3a00*/  FMUL.FTZ R7, R14, UR8 ;  /* 0x000000080e077c20 */ /* 0x000fe20008410000 */
[----:B------:R-:W-:Y:S01]  /*3a10*/  IADD3 R6, PT, PT, R17, 0x60, RZ ;  /* 0x0000006011067810 */ /* 0x000fe20007ffe0ff */
[----:B------:R-:W-:Y:S01]  /*3a20*/  FMUL.FTZ R14, R15, UR8 ;  /* 0x000000080f0e7c20 */ /* 0x000fe20008410000 */
[----:B------:R-:W-:Y:S01]  /*3a30*/  ISETP.GE.U32.AND P0, PT, R41, UR12, PT ;  /* 0x0000000c29007c0c */ /* 0x000fe2000bf06070 */
[--C-:B------:R-:W-:Y:S01]  /*3a40*/  FFMA.FTZ R35, R18, R23, R21.reuse ;  /* 0x0000001712237223 */ /* 0x100fe20000010015 */
[----:B------:R-:W-:Y:S01]  /*3a50*/  ISETP.GE.U32.AND P1, PT, R16, UR12, PT ;  /* 0x0000000c10007c0c */ /* 0x000fe2000bf26070 */
[C---:B------:R-:W-:Y:S01]  /*3a60*/  FFMA.FTZ R36, R18.reuse, R34, R21 ;  /* 0x0000002212247223 */ /* 0x040fe20000010015 */
[----:B------:R-:W-:Y:S01]  /*3a70*/  SHF.R.S32.HI R46, RZ, 0x1f, R41 ;  /* 0x0000001fff2e7819 */ /* 0x000fe20000011429 */
[C-C-:B------:R-:W-:Y:S01]  /*3a80*/  FFMA.FTZ R19, R18.reuse, R24, R21.reuse ;  /* 0x0000001812137223 */ /* 0x140fe20000010015 */
        /* <DEDUP_REMOVED lines=28> */
.L_x_882:
        /* <DEDUP_REMOVED lines=18> */
.L_x_884:
[----:B------:R-:W-:Y:S05]  /*3d70*/  BSYNC.RECONVERGENT B0 ;  /* 0x0000000000007941 */ /* 0x000fea0003800200 */
.L_x_883:
        /* <DEDUP_REMOVED lines=21> */
.L_x_885:
        /* <DEDUP_REMOVED lines=18> */
.L_x_887:
[----:B------:R-:W-:Y:S05]  /*3ff0*/  BSYNC.RECONVERGENT B0 ;  /* 0x0000000000007941 */ /* 0x000fea0003800200 */
.L_x_886:
[--C-:B0-----:R-:W-:Y:S01]  /*4000*/  HADD2.F32 R13, -RZ, R8.reuse.H0_H0 ;  /* 0x20000008ff0d7230 */ /* 0x101fe20000004100 */
        /* <DEDUP_REMOVED lines=21> */
.L_x_888:
        /* <DEDUP_REMOVED lines=18> */
.L_x_890:
[----:B------:R-:W-:Y:S05]  /*4280*/  BSYNC.RECONVERGENT B0 ;  /* 0x0000000000007941 */ /* 0x000fea0003800200 */
.L_x_889:
[----:B------:R-:W1:Y:S01]  /*4290*/  LDCU UR4, c[0x0][0x410] ;  /* 0x00008200ff0477ac */ /* 0x000e620008000800 */
[----:B------:R-:W-:Y:S02]  /*42a0*/  IADD3 R38, PT, PT, R5, R38, RZ ;  /* 0x0000002605267210 */ /* 0x000fe40007ffe0ff */
[----:B------:R-:W-:Y:S01]  /*42b0*/  IADD3 R37, PT, PT, R37, 0x1, RZ ;  /* 0x0000000125257810 */ /* 0x000fe20007ffe0ff */
[----:B------:R-:W1:Y:S02]  /*42c0*/  LDCU UR5, c[0x0][0x3e0] ;  /* 0x00007c00ff0577ac */ /* 0x000e640008000800 */
[----:B-1----:R-:W-:-:S06]  /*42d0*/  UIMAD UR4, UR4, UR5, URZ ;  /* 0x00000005040472a4 */ /* 0x002fcc000f8e02ff */
[----:B------:R-:W-:-:S13]  /*42e0*/  ISETP.GE.AND P0, PT, R38, UR4, PT ;  /* 0x0000000426007c0c */ /* 0x000fda000bf06270 */
[----:B------:R-:W-:Y:S05]  /*42f0*/  @!P0 BRA `(.L_x_891) ;  /* 0xffffffbc00a08947 */ /* 0x000fea000383ffff */
.L_x_860:
        /* <DEDUP_REMOVED lines=19> */
.L_x_893:
[----:B------:R-:W-:Y:S05]  /*4430*/  BSYNC.RECONVERGENT B0 ;  /* 0x0000000000007941 */ /* 0x000fea0003800200 */
.L_x_892:
[----:B------:R-:W-:Y:S05]  /*4440*/  @P0 EXIT ;  /* 0x000000000000094d */ /* 0x000fea0003800000 */
[----:B------:R-:W-:Y:S05]  /*4450*/  @P2 BRA `(.L_x_894) ;  /* 0x0000000000202947 */ /* 0x000fea0003800000 */
[----:B------:R-:W-:-:S05]  /*4460*/  IMAD R0, R6, R7, RZ ;  /* 0x0000000706007224 */ /* 0x000fca00078e02ff */
[----:B------:R-:W-:-:S13]  /*4470*/  ISETP.NE.AND P0, PT, R0, -0x1, PT ;  /* 0xffffffff0000780c */ /* 0x000fda0003f05270 */
[----:B------:R-:W-:Y:S05]  /*4480*/  @!P0 BRA `(.L_x_894) ;  /* 0x0000000000148947 */ /* 0x000fea0003800000 */
.L_x_895:
[----:B0-----:R-:W2:Y:S04]  /*4490*/  LDG.E.STRONG.GPU R3, desc[UR6][R4.64] ;  /* 0x0000000604037981 */ /* 0x001ea8000c1ef900 */
[----:B--2---:R-:W-:Y:S01]  /*44a0*/  CCTL.IVALL ;  /* 0x00000000ff00798f */ /* 0x004fe20002000000 */
[----:B------:R-:W-:Y:S05]  /*44b0*/  YIELD ;  /* 0x0000000000007946 */ /* 0x000fea0003800000 */
[----:B------:R-:W-:-:S13]  /*44c0*/  ISETP.NE.AND P0, PT, R3, R0, PT ;  /* 0x000000000300720c */ /* 0x000fda0003f05270 */
[----:B------:R-:W-:Y:S05]  /*44d0*/  @P0 BRA `(.L_x_895) ;  /* 0xfffffffc00ec0947 */ /* 0x000fea000383ffff */
.L_x_894:
        /* <DEDUP_REMOVED lines=74> */
.L_x_898:
        /* <DEDUP_REMOVED lines=31> */
.L_x_897:
[----:B------:R-:W-:Y:S05]  /*4b70*/  BSYNC.RECONVERGENT B0 ;  /* 0x0000000000007941 */ /* 0x000fea0003800200 */
.L_x_896:
        /* <DEDUP_REMOVED lines=10> */
.L_x_899:
        /* <DEDUP_REMOVED lines=87> */
.L_x_900:
        /* <DEDUP_REMOVED lines=15> */
.L_x_3421:


//--------------------- .text._Z35group_norm_nhwc_bwd_one_pass_kernelI11Fp16IOBf16WLi256ELi28ELi448EEv26Group_norm_nhwc_bwd_params --------------------------
	.section	.text._Z35group_norm_nhwc_bwd_one_pass_kernelI11Fp16IOBf16WLi256ELi28ELi448EEv26Group_norm_nhwc_bwd_params,"ax",@progbits
	.align	128
        .global         _Z35group_norm_nhwc_bwd_one_pass_kernelI11Fp16IOBf16WLi256ELi28ELi448EEv26Group_norm_nhwc_bwd_params
        .type           _Z35group_norm_nhwc_bwd_one_pass_kernelI11Fp16IOBf16WLi256ELi28ELi448EEv26Group_norm_nhwc_bwd_params,@function
        .size           _Z35group_norm_nhwc_bwd_one_pass_kernelI11Fp16IOBf16WLi256ELi28ELi448EEv26Group_norm_nhwc_bwd_params,(.L_x_3422 - _Z35group_norm_nhwc_bwd_one_pass_kernelI11Fp16IOBf16WLi256ELi28ELi448EEv26Group_norm_nhwc_bwd_params)
        .other          _Z35group_norm_nhwc_bwd_one_pass_kernelI11Fp16IOBf16WLi256ELi28ELi448EEv26Group_norm_nhwc_bwd_params,@"STO_CUDA_ENTRY STV_DEFAULT"
_Z35group_norm_nhwc_bwd_one_pass_kernelI11Fp16IOBf16WLi256ELi28ELi448EEv26Group_norm_nhwc_bwd_params:
.text._Z35group_norm_nhwc_bwd_one_pass_kernelI11Fp16IOBf16WLi256ELi28ELi448EEv26Group_norm_nhwc_bwd_params:
        /* <DEDUP_REMOVED lines=46> */
.L_x_944:
[----:B0-----:R-:W2:Y:S01]  /*02e0*/  LDC R17, c[0x0][0x410] ;  /* 0x00010400ff117b82 */ /* 0x001ea20000000800 */
[----:B------:R-:W-:Y:S01]  /*02f0*/  IABS R16, R38 ;  /* 0x0000002600107213 */ /* 0x000fe20000000000 */
[----:B------:R-:W3:Y:S01]  /*0300*/  LDCU.128 UR12, c[0x0][0x400] ;  /* 0x00008000ff0c77ac */ /* 0x000ee20008000c00 */
[----:B------:R-:W-:Y:S02]  /*0310*/  IADD3 R31, PT, PT, R49, 0x20, RZ ;  /* 0x00000020311f7810 */ /* 0x000fe40007ffe0ff */
[----:B------:R-:W-:Y:S02]  /*0320*/  ISETP.GE.AND P3, PT, R38, RZ, PT ;  /* 0x000000ff2600720c */ /* 0x000fe40003f66270 */
[----:B------:R-:W-:Y:S02]  /*0330*/  SHF.R.S32.HI R29, RZ, 0x1f, R31 ;  /* 0x0000001fff1d7819 */ /* 0x000fe4000001141f */
[----:B------:R-:W-:Y:S02]  /*0340*/  LOP3.LUT R25, R48, 0xffff, RZ, 0xc0, !PT ;  /* 0x0000ffff30197812 */ /* 0x000fe400078ec0ff */
[----:B---3--:R-:W-:-:S02]  /*0350*/  ISETP.GE.U32.AND P1, PT, R45, UR12, PT ;  /* 0x0000000c2d007c0c */ /* 0x008fc4000bf26070 */
[----:B------:R-:W-:Y:S02]  /*0360*/  ISETP.GE.U32.AND P2, PT, R31, UR12, PT ;  /* 0x0000000c1f007c0c */ /* 0x000fe4000bf46070 */
[----:B--2---:R-:W-:Y:S02]  /*0370*/  IABS R14, R17 ;  /* 0x00000011000e7213 */ /* 0x004fe40000000000 */
[----:B------:R-:W-:Y:S02]  /*0380*/  ISETP.GE.AND.EX P2, PT, R29, UR13, PT, P2 ;  /* 0x0000000d1d007c0c */ /* 0x000fe4000bf46320 */
[----:B-1----:R-:W2:Y:S11]  /*0390*/  I2F.RP R11, R14 ;  /* 0x0000000e000b7306 */ /* 0x002eb60000209400 */
[----:B------:R-:W3:Y:S01]  /*03a0*/  @!P2 LDC.64 R22, c[0x0][0x3a0] ;  /* 0x0000e800ff16ab82 */ /* 0x000ee20000000a00 */
[----:B--2---:R-:W2:Y:S02]  /*03b0*/  MUFU.RCP R11, R11 ;  /* 0x0000000b000b7308 */ /* 0x004ea40000001000 */
[----:B--2---:R-:W-:-:S06]  /*03c0*/  IADD3 R12, PT, PT, R11, 0xffffffe, RZ ;  /* 0x0ffffffe0b0c7810 */ /* 0x004fcc0007ffe0ff */
[----:B------:R2:W4:Y:S02]  /*03d0*/  F2I.FTZ.U32.TRUNC.NTZ R13, R12 ;  /* 0x0000000c000d7305 */ /* 0x000524000021f000 */
[----:B--2---:R-:W-:Y:S02]  /*03e0*/  MOV R12, RZ ;  /* 0x000000ff000c7202 */ /* 0x004fe40000000f00 */
[----:B----4-:R-:W-:-:S05]  /*03f0*/  IADD3 R15, PT, PT, RZ, -R13, RZ ;  /* 0x8000000dff0f7210 */ /* 0x010fca0007ffe0ff */
[----:B------:R-:W-:-:S04]  /*0400*/  IMAD R15, R15, R14, RZ ;  /* 0x0000000e0f0f7224 */ /* 0x000fc800078e02ff */
[----:B------:R-:W-:Y:S01]  /*0410*/  IMAD.HI.U32 R13, R13, R15, R12 ;  /* 0x0000000f0d0d7227 */ /* 0x000fe200078e000c */
[----:B------:R-:W-:Y:S02]  /*0420*/  MOV R15, R16 ;  /* 0x00000010000f7202 */ /* 0x000fe40000000f00 */
[----:B------:R-:W-:-:S03]  /*0430*/  LOP3.LUT R12, R38, R17, RZ, 0x3c, !PT ;  /* 0x00000011260c7212 */ /* 0x000fc600078e3cff */
[----:B------:R-:W-:Y:S01]  /*0440*/  IMAD.HI.U32 R13, R13, R15, RZ ;  /* 0x0000000f0d0d7227 */ /* 0x000fe200078e00ff */
[----:B------:R-:W-:-:S04]  /*0450*/  ISETP.GE.AND P0, PT, R12, RZ, PT ;  /* 0x000000ff0c00720c */ /* 0x000fc80003f06270 */
[----:B------:R-:W-:-:S05]  /*0460*/  IADD3 R11, PT, PT, -R13, RZ, RZ ;  /* 0x000000ff0d0b7210 */ /* 0x000fca0007ffe1ff */
[----:B------:R-:W-:Y:S01]  /*0470*/  IMAD R11, R14, R11, R15 ;  /* 0x0000000b0e0b7224 */ /* 0x000fe200078e020f */
[----:B------:R-:W-:-:S04]  /*0480*/  SHF.R.S32.HI R15, RZ, 0x1f, R45 ;  /* 0x0000001fff0f7819 */ /* 0x000fc8000001142d */
[----:B------:R-:W-:Y:S02]  /*0490*/  ISETP.GT.U32.AND P5, PT, R14, R11, PT ;  /* 0x0000000b0e00720c */ /* 0x000fe40003fa4070 */
[----:B------:R-:W-:-:S11]  /*04a0*/  ISETP.GE.AND.EX P1, PT, R15, UR13, PT, P1 ;  /* 0x0000000d0f007c0c */ /* 0x000fd6000bf26310 */
[-C--:B------:R-:W-:Y:S02]  /*04b0*/  @!P5 IADD3 R11, PT, PT, R11, -R14.reuse, RZ ;  /* 0x8000000e0b0bd210 */ /* 0x080fe40007ffe0ff */
[----:B------:R-:W-:Y:S01]  /*04c0*/  @!P5 IADD3 R13, PT, PT, R13, 0x1, RZ ;  /* 0x000000010d0dd810 */ /* 0x000fe20007ffe0ff */
[----:B------:R-:W2:Y:S01]  /*04d0*/  @!P1 LDC.64 R26, c[0x0][0x3f8] ;  /* 0x0000fe00ff1a9b82 */ /* 0x000ea20000000a00 */
[CC--:B------:R-:W-:Y:S02]  /*04e0*/  ISETP.GE.U32.AND P4, PT, R11.reuse, R14.reuse, PT ;  /* 0x0000000e0b00720c */ /* 0x0c0fe40003f86070 */
[----:B------:R-:W-:Y:S02]  /*04f0*/  ISETP.GT.U32.AND P5, PT, R14, R11, PT ;  /* 0x0000000b0e00720c */ /* 0x000fe40003fa4070 */
[----:B------:R-:W-:-:S03]  /*0500*/  IADD3 R12, PT, PT, R11, -R14, RZ ;  /* 0x8000000e0b0c7210 */ /* 0x000fc60007ffe0ff */
[----:B------:R-:W4:Y:S01]  /*0510*/  @!P1 LDC.64 R20, c[0x0][0x3a0] ;  /* 0x0000e800ff149b82 */ /* 0x000f220000000a00 */
[----:B------:R-:W-:Y:S02]  /*0520*/  SEL R11, R12, R11, !P5 ;  /* 0x0000000b0c0b7207 */ /* 0x000fe40006800000 */
[----:B------:R-:W-:Y:S02]  /*0530*/  LOP3.LUT R12, RZ, R17, RZ, 0x33, !PT ;  /* 0x00000011ff0c7212 */ /* 0x000fe400078e33ff */
[----:B------:R-:W-:Y:S02]  /*0540*/  @!P3 IADD3 R11, PT, PT, -R11, RZ, RZ ;  /* 0x000000ff0b0bb210 */ /* 0x000fe40007ffe1ff */
[----:B------:R-:W-:Y:S01]  /*0550*/  @P4 IADD3 R13, PT, PT, R13, 0x1, RZ ;  /* 0x000000010d0d4810 */ /* 0x000fe20007ffe0ff */
[----:B------:R-:W0:Y:S01]  /*0560*/  @!P1 LDC.64 R18, c[0x0][0x398] ;  /* 0x0000e600ff129b82 */ /* 0x000e220000000a00 */
[----:B------:R-:W-:Y:S02]  /*0570*/  ISETP.NE.AND P4, PT, R17, RZ, PT ;  /* 0x000000ff1100720c */ /* 0x000fe40003f85270 */
[----:B------:R-:W-:-:S02]  /*0580*/  @!P0 IADD3 R13, PT, PT, -R13, RZ, RZ ;  /* 0x000000ff0d0d8210 */ /* 0x000fc40007ffe1ff */
[C---:B------:R-:W-:Y:S02]  /*0590*/  SEL R63, R12.reuse, R11, !P4 ;  /* 0x0000000b0c3f7207 */ /* 0x040fe40006000000 */
[----:B------:R-:W-:Y:S01]  /*05a0*/  SEL R13, R12, R13, !P4 ;  /* 0x0000000d0c0d7207 */ /* 0x000fe20006000000 */
[----:B------:R-:W1:Y:S01]  /*05b0*/  @!P2 LDC.64 R16, c[0x0][0x3f8] ;  /* 0x0000fe00ff10ab82 */ /* 0x000e620000000a00 */
[----:B------:R-:W-:Y:S01]  /*05c0*/  SHF.R.S32.HI R11, RZ, 0x1f, R49 ;  /* 0x0000001fff0b7819 */ /* 0x000fe20000011431 */
[----:B------:R-:W-:Y:S01]  /*05d0*/  IMAD R24, R63, 0x1c, RZ ;  /* 0x0000001c3f187824 */ /* 0x000fe200078e02ff */
[----:B------:R-:W-:Y:S02]  /*05e0*/  SHF.R.S32.HI R12, RZ, 0x1f, R13 ;  /* 0x0000001fff0c7819 */ /* 0x000fe4000001140d */
[----:B------:R-:W-:Y:S02]  /*05f0*/  ISETP.GE.U32.AND P4, PT, R44, UR12, PT ;  /* 0x0000000c2c007c0c */ /* 0x000fe4000bf86070 */
[----:B------:R-:W-:Y:S01]  /*0600*/  IADD3 R66, P0, PT, R25, R24, RZ ;  /* 0x0000001819427210 */ /* 0x000fe20007f1e0ff */
[----:B------:R-:W-:Y:S01]  /*0610*/  IMAD R12, R12, UR14, RZ ;  /* 0x0000000e0c0c7c24 */ /* 0x000fe2000f8e02ff */
[----:B------:R-:W-:-:S02]  /*0620*/  ISETP.GE.AND.EX P4, PT, R6, UR13, PT, P4 ;  /* 0x0000000d06007c0c */ /* 0x000fc4000bf86340 */
[----:B------:R-:W-:Y:S01]  /*0630*/  LEA.HI.X.SX32 R67, R24, RZ, 0x1, P0 ;  /* 0x000000ff18437211 */ /* 0x000fe200000f0eff */
[----:B------:R-:W-:Y:S01]  /*0640*/  IMAD R65, R13, UR15, R12 ;  /* 0x0000000f0d417c24 */ /* 0x000fe2000f8e020c */
[----:B------:R-:W-:Y:S01]  /*0650*/  ISETP.GE.U32.AND P0, PT, R49, UR12, PT ;  /* 0x0000000c31007c0c */ /* 0x000fe2000bf06070 */
[----:B--2---:R-:W-:Y:S02]  /*0660*/  @!P1 IMAD R12, R15, R26, RZ ;  /* 0x0000001a0f0c9224 */ /* 0x004fe400078e02ff */
[----:B------:R-:W-:Y:S01]  /*0670*/  IMAD.WIDE.U32 R66, R13, UR14, R66 ;  /* 0x0000000e0d427c25 */ /* 0x000fe2000f8e0042 */
[----:B------:R-:W-:Y:S01]  /*0680*/  ISETP.GE.AND.EX P0, PT, R11, UR13, PT, P0 ;  /* 0x0000000d0b007c0c */ /* 0x000fe2000bf06300 */
[----:B------:R-:W2:Y:S02]  /*0690*/  @!P2 LDC.64 R14, c[0x0][0x398] ;  /* 0x0000e600ff0eab82 */ /* 0x000ea40000000a00 */
[----:B------:R-:W-:Y:S01]  /*06a0*/  @!P1 IMAD R33, R45, R27, R12 ;  /* 0x0000001b2d219224 */ /* 0x000fe200078e020c */
[----:B------:R-:W-:-:S02]  /*06b0*/  IADD3 R65, PT, PT, R67, R65, RZ ;  /* 0x0000004143417210 */ /* 0x000fc40007ffe0ff */
[----:B------:R-:W-:Y:S01]  /*06c0*/  @!P1 MOV R64, R66 ;  /* 0x0000004200409202 */ /* 0x000fe20000000f00 */
[----:B-1----:R-:W-:Y:S01]  /*06d0*/  @!P2 IMAD R12, R29, R16, RZ ;  /* 0x000000101d0ca224 */ /* 0x002fe200078e02ff */
[----:B------:R-:W-:Y:S02]  /*06e0*/  @!P2 MOV R28, R66 ;  /* 0x00000042001ca202 */ /* 0x000fe40000000f00 */
[----:B------:R-:W-:Y:S01]  /*06f0*/  @!P2 MOV R29, R65 ;  /* 0x00000041001da202 */ /* 0x000fe20000000f00 */
[----:B------:R-:W-:-:S04]  /*0700*/  @!P1 IMAD.WIDE.U32 R26, R45, R26, R64 ;  /* 0x0000001a2d1a9225 */ /* 0x000fc800078e0040 */
[----:B------:R-:W-:Y:S01]  /*0710*/  @!P2 IMAD R35, R31, R17, R12 ;  /* 0x000000111f23a224 */ /* 0x000fe200078e020c */
[----:B------:R-:W-:Y:S01]  /*0720*/  @!P1 IADD3 R33, PT, PT, R27, R33, RZ ;  /* 0x000000211b219210 */ /* 0x000fe20007ffe0ff */
[----:B------:R-:W1:Y:S01]  /*0730*/  @!P0 LDC.64 R12, c[0x0][0x3f8] ;  /* 0x0000fe00ff0c8b82 */ /* 0x000e620000000a00 */
[----:B------:R-:W-:Y:S01]  /*0740*/  @!P2 IMAD.WIDE.U32 R16, R31, R16, R28 ;  /* 0x000000101f10a225 */ /* 0x000fe200078e001c */
[C---:B------:R-:W-:Y:S02]  /*0750*/  @!P1 SHF.L.U32 R27, R26.reuse, 0x1, RZ ;  /* 0x000000011a1b9819 */ /* 0x040fe400000006ff */
[----:B------:R-:W-:Y:S02]  /*0760*/  @!P1 SHF.L.U64.HI R26, R26, 0x1, R33 ;  /* 0x000000011a1a9819 */ /* 0x000fe40000010221 */
[----:B------:R-:W-:Y:S02]  /*0770*/  CS2R R32, SRZ ;  /* 0x0000000000207805 */ /* 0x000fe4000001ff00 */
[----:B----4-:R-:W-:-:S02]  /*0780*/  @!P1 IADD3 R20, P3, PT, R27, R20, RZ ;  /* 0x000000141b149210 */ /* 0x010fc40007f7e0ff */
[----:B0-----:R-:W-:Y:S02]  /*0790*/  @!P1 IADD3 R18, P5, PT, R27, R18, RZ ;  /* 0x000000121b129210 */ /* 0x001fe40007fbe0ff */
[----:B------:R-:W-:Y:S02]  /*07a0*/  @!P2 IADD3 R17, PT, PT, R17, R35, RZ ;  /* 0x000000231111a210 */ /* 0x000fe40007ffe0ff */
[----:B------:R-:W-:Y:S02]  /*07b0*/  @!P2 SHF.L.U32 R27, R16, 0x1, RZ ;  /* 0x00000001101ba819 */ /* 0x000fe400000006ff */
[C---:B------:R-:W-:Y:S02]  /*07c0*/  @!P1 IADD3.X R21, PT, PT, R26.reuse, R21, RZ, P3, !PT ;  /* 0x000000151a159210 */ /* 0x040fe40001ffe4ff */
[----:B------:R-:W-:Y:S02]  /*07d0*/  @!P1 IADD3.X R19, PT, PT, R26, R19, RZ, P5, !PT ;  /* 0x000000131a139210 */ /* 0x000fe40002ffe4ff */
[----:B------:R-:W-:-:S02]  /*07e0*/  @!P2 SHF.L.U64.HI R26, R16, 0x1, R17 ;  /* 0x00000001101aa819 */ /* 0x000fc40000010211 */
[----:B------:R-:W-:Y:S01]  /*07f0*/  CS2R R34, SRZ ;  /* 0x0000000000227805 */ /* 0x000fe2000001ff00 */
[----:B------:R-:W0:Y:S01]  /*0800*/  @!P4 LDC.64 R16, c[0x0][0x3f8] ;  /* 0x0000fe00ff10cb82 */ /* 0x000e220000000a00 */
[C---:B---3--:R-:W-:Y:S01]  /*0810*/  @!P2 IADD3 R22, P3, PT, R27.reuse, R22, RZ ;  /* 0x000000161b16a210 */ /* 0x048fe20007f7e0ff */
[----:B------:R3:W5:Y:S03]  /*0820*/  @!P1 LDG.E R33, desc[UR8][R20.64] ;  /* 0x0000000814219981 */ /* 0x000766000c1e1900 */
[----:B------:R-:W-:Y:S01]  /*0830*/  @!P2 IADD3.X R23, PT, PT, R26, R23, RZ, P3, !PT ;  /* 0x000000171a17a210 */ /* 0x000fe20001ffe4ff */
[----:B------:R2:W5:Y:S04]  /*0840*/  @!P1 LDG.E R32, desc[UR8][R18.64] ;  /* 0x0000000812209981 */ /* 0x000568000c1e1900 */
[----:B------:R4:W5:Y:S01]  /*0850*/  @!P2 LDG.E R35, desc[UR8][R22.64] ;  /* 0x000000081623a981 */ /* 0x000962000c1e1900 */
[----:B---3--:R-:W3:Y:S01]  /*0860*/  @!P0 LDC.64 R20, c[0x0][0x3a0] ;  /* 0x0000e800ff148b82 */ /* 0x008ee20000000a00 */
[----:B--2---:R-:W-:Y:S01]  /*0870*/  @!P2 IADD3 R18, P1, PT, R27, R14, RZ ;  /* 0x0000000e1b12a210 */ /* 0x004fe20007f3e0ff */
[----:B-1----:R-:W-:Y:S01]  /*0880*/  @!P0 IMAD R14, R11, R12, RZ ;  /* 0x0000000c0b0e8224 */ /* 0x002fe200078e02ff */
[----:B----4-:R-:W-:-:S02]  /*0890*/  @!P0 MOV R22, R66 ;  /* 0x0000004200168202 */ /* 0x010fc40000000f00 */
[----:B------:R-:W-:Y:S01]  /*08a0*/  @!P0 MOV R23, R65 ;  /* 0x0000004100178202 */ /* 0x000fe20000000f00 */
[C---:B------:R-:W-:Y:S01]  /*08b0*/  @!P0 IMAD R13, R49.reuse, R13, R14 ;  /* 0x0000000d310d8224 */ /* 0x040fe200078e020e */
[----:B------:R-:W-:Y:S02]  /*08c0*/  @!P2 IADD3.X R19, PT, PT, R26, R15, RZ, P1, !PT ;  /* 0x0000000f1a13a210 */ /* 0x000fe40000ffe4ff */
[----:B------:R-:W1:Y:S01]  /*08d0*/  @!P0 LDC.64 R14, c[0x0][0x398] ;  /* 0x0000e600ff0e8b82 */ /* 0x000e620000000a00 */
[----:B------:R-:W-:Y:S01]  /*08e0*/  @!P0 IMAD.WIDE.U32 R22, R49, R12, R22 ;  /* 0x0000000c31168225 */ /* 0x000fe200078e0016 */
[----:B------:R-:W-:Y:S01]  /*08f0*/  ISETP.GE.U32.AND P1, PT, R43, UR12, PT ;  /* 0x0000000c2b007c0c */ /* 0x000fe2000bf26070 */
[----:B------:R2:W5:Y:S03]  /*0900*/  @!P2 LDG.E R34, desc[UR8][R18.64] ;  /* 0x000000081222a981 */ /* 0x000566000c1e1900 */
[----:B------:R-:W-:-:S02]  /*0910*/  @!P0 IADD3 R23, PT, PT, R23, R13, RZ ;  /* 0x0000000d17178210 */ /* 0x000fc40007ffe0ff */
[----:B------:R-:W4:Y:S01]  /*0920*/  @!P4 LDC.64 R12, c[0x0][0x3a0] ;  /* 0x0000e800ff0ccb82 */ /* 0x000f220000000a00 */
[----:B------:R-:W-:Y:S01]  /*0930*/  ISETP.GE.AND.EX P1, PT, R7, UR13, PT, P1 ;  /* 0x0000000d07007c0c */ /* 0x000fe2000bf26310 */
[----:B0-----:R-:W-:Y:S01]  /*0940*/  @!P4 IMAD R26, R6, R16, RZ ;  /* 0x00000010061ac224 */ /* 0x001fe200078e02ff */
[----:B------:R-:W-:Y:S02]  /*0950*/  ISETP.GE.U32.AND P3, PT, R42, UR12, PT ;  /* 0x0000000c2a007c0c */ /* 0x000fe4000bf66070 */
[----:B------:R-:W-:Y:S01]  /*0960*/  @!P4 MOV R27, R65 ;  /* 0x00000041001bc202 */ /* 0x000fe20000000f00 */
[----:B------:R-:W-:Y:S01]  /*0970*/  @!P4 IMAD R29, R44, R17, R26 ;  /* 0x000000112c1dc224 */ /* 0x000fe200078e021a */
[----:B------:R-:W-:Y:S02]  /*0980*/  @!P4 MOV R26, R66 ;  /* 0x00000042001ac202 */ /* 0x000fe40000000f00 */
[----:B------:R-:W-:Y:S02]  /*0990*/  @!P0 SHF.L.U32 R11, R22, 0x1, RZ ;  /* 0x00000001160b8819 */ /* 0x000fe400000006ff */
[----:B------:R-:W-:Y:S01]  /*09a0*/  ISETP.GE.AND.EX P3, PT, R8, UR13, PT, P3 ;  /* 0x0000000d08007c0c */ /* 0x000fe2000bf66330 */
[----:B------:R-:W-:Y:S01]  /*09b0*/  @!P4 IMAD.WIDE.U32 R26, R44, R16, R26 ;  /* 0x000000102c1ac225 */ /* 0x000fe200078e001a */
[----:B------:R-:W-:Y:S01]  /*09c0*/  @!P0 SHF.L.U64.HI R28, R22, 0x1, R23 ;  /* 0x00000001161c8819 */ /* 0x000fe20000010217 */
[----:B------:R-:W0:Y:S01]  /*09d0*/  @!P4 LDC.64 R16, c[0x0][0x398] ;  /* 0x0000e600ff10cb82 */ /* 0x000e220000000a00 */
[----:B---3--:R-:W-:-:S04]  /*09e0*/  @!P0 IADD3 R22, P6, PT, R11, R20, RZ ;  /* 0x000000140b168210 */ /* 0x008fc80007fde0ff */
[----:B------:R-:W-:-:S03]  /*09f0*/  @!P0 IADD3.X R23, PT, PT, R28, R21, RZ, P6, !PT ;  /* 0x000000151c178210 */ /* 0x000fc600037fe4ff */
[----:B--2---:R-:W2:Y:S01]  /*0a00*/  @!P1 LDC.64 R18, c[0x0][0x3f8] ;  /* 0x0000fe00ff129b82 */ /* 0x004ea20000000a00 */
[----:B-1----:R-:W-:Y:S02]  /*0a10*/  @!P0 IADD3 R14, P6, PT, R11, R14, RZ ;  /* 0x0000000e0b0e8210 */ /* 0x002fe40007fde0ff */
[----:B------:R-:W-:Y:S02]  /*0a20*/  @!P4 IADD3 R11, PT, PT, R27, R29, RZ ;  /* 0x0000001d1b0bc210 */ /* 0x000fe40007ffe0ff */
[----:B------:R-:W-:Y:S02]  /*0a30*/  @!P4 SHF.L.U32 R29, R26, 0x1, RZ ;  /* 0x000000011a1dc819 */ /* 0x000fe400000006ff */
[----:B------:R-:W-:Y:S02]  /*0a40*/  CS2R R36, SRZ ;  /* 0x0000000000247805 */ /* 0x000fe4000001ff00 */
[----:B------:R-:W-:Y:S01]  /*0a50*/  @!P0 IADD3.X R15, PT, PT, R28, R15, RZ, P6, !PT ;  /* 0x0000000f1c0f8210 */ /* 0x000fe200037fe4ff */
[----:B------:R-:W1:Y:S01]  /*0a60*/  @!P3 LDC.64 R20, c[0x0][0x3f8] ;  /* 0x0000fe00ff14bb82 */ /* 0x000e620000000a00 */
[----:B------:R-:W-:-:S02]  /*0a70*/  @!P4 SHF.L.U64.HI R30, R26, 0x1, R11 ;  /* 0x000000011a1ec819 */ /* 0x000fc4000001020b */
[----:B----4-:R-:W-:Y:S01]  /*0a80*/  @!P4 IADD3 R26, P6, PT, R29, R12, RZ ;  /* 0x0000000c1d1ac210 */ /* 0x010fe20007fde0ff */
[----:B------:R3:W5:Y:S03]  /*0a90*/  @!P0 LDG.E R37, desc[UR8][R22.64] ;  /* 0x0000000816258981 */ /* 0x000766000c1e1900 */
[----:B------:R-:W-:Y:S01]  /*0aa0*/  @!P4 IADD3.X R27, PT, PT, R30, R13, RZ, P6, !PT ;  /* 0x0000000d1e1bc210 */ /* 0x000fe200037fe4ff */
[----:B------:R4:W5:Y:S01]  /*0ab0*/  @!P0 LDG.E R36, desc[UR8][R14.64] ;  /* 0x000000080e248981 */ /* 0x000962000c1e1900 */
[----:B------:R-:W1:Y:S01]  /*0ac0*/  @!P1 LDC.64 R12, c[0x0][0x3a0] ;  /* 0x0000e800ff0c9b82 */ /* 0x000e620000000a00 */
[----:B------:R-:W-:-:S07]  /*0ad0*/  MOV R11, RZ ;  /* 0x000000ff000b7202 */ /* 0x000fce0000000f00 */
[----:B---3--:R-:W3:Y:S01]  /*0ae0*/  LDC.64 R22, c[0x0][0x3b8] ;  /* 0x0000ee00ff167b82 */ /* 0x008ee20000000a00 */
[----:B------:R4:W5:Y:S01]  /*0af0*/  @!P4 LDG.E R11, desc[UR8][R26.64] ;  /* 0x000000081a0bc981 */ /* 0x000962000c1e1900 */
[----:B0-----:R-:W-:Y:S01]  /*0b00*/  @!P4 IADD3 R28, P6, PT, R29, R16, RZ ;  /* 0x000000101d1cc210 */ /* 0x001fe20007fde0ff */
[----:B--2---:R-:W-:Y:S01]  /*0b10*/  @!P1 IMAD R16, R7, R18, RZ ;  /* 0x0000001207109224 */ /* 0x004fe200078e02ff */
[----:B------:R-:W-:-:S04]  /*0b20*/  ISETP.GE.U32.AND P2, PT, R41, UR12, PT ;  /* 0x0000000c29007c0c */ /* 0x000fc8000bf46070 */
[----:B----4-:R-:W0:Y:S01]  /*0b30*/  @!P1 LDC.64 R14, c[0x0][0x398] ;  /* 0x0000e600ff0e9b82 */ /* 0x010e220000000a00 */
[----:B------:R-:W-:Y:S02]  /*0b40*/  @!P1 MOV R26, R66 ;  /* 0x00000042001a9202 */ /* 0x000fe40000000f00 */
[----:B------:R-:W-:Y:S01]  /*0b50*/  @!P1 MOV R27, R65 ;  /* 0x00000041001b9202 */ /* 0x000fe20000000f00 */
[----:B------:R-:W-:Y:S01]  /*0b60*/  @!P1 IMAD R19, R43, R19, R16 ;  /* 0x000000132b139224 */ /* 0x000fe200078e0210 */
[----:B------:R-:W-:Y:S01]  /*0b70*/  ISETP.GE.AND.EX P2, PT, R9, UR13, PT, P2 ;  /* 0x0000000d09007c0c */ /* 0x000fe2000bf46320 */
[----:B------:R-:W-:Y:S01]  /*0b80*/  @!P1 IMAD.WIDE.U32 R26, R43, R18, R26 ;  /* 0x000000122b1a9225 */ /* 0x000fe200078e001a */
[----:B------:R-:W-:Y:S02]  /*0b90*/  @!P4 IADD3.X R29, PT, PT, R30, R17, RZ, P6, !PT ;  /* 0x000000111e1dc210 */ /* 0x000fe400037fe4ff */
[----:B------:R-:W-:Y:S01]  /*0ba0*/  MOV R50, RZ ;  /* 0x000000ff00327202 */ /* 0x000fe20000000f00 */
[----:B-1----:R-:W-:Y:S01]  /*0bb0*/  @!P3 IMAD R30, R8, R20, RZ ;  /* 0x00000014081eb224 */ /* 0x002fe200078e02ff */
[----:B------:R-:W-:Y:S01]  /*0bc0*/  @!P1 IADD3 R51, PT, PT, R27, R19, RZ ;  /* 0x000000131b339210 */ /* 0x000fe20007ffe0ff */
[----:B------:R-:W1:Y:S01]  /*0bd0*/  @!P3 LDC.64 R16, c[0x0][0x3a0] ;  /* 0x0000e800ff10bb82 */ /* 0x000e620000000a00 */
[----:B------:R-:W-:Y:S01]  /*0be0*/  @!P1 SHF.L.U32 R27, R26, 0x1, RZ ;  /* 0x000000011a1b9819 */ /* 0x000fe200000006ff */
[----:B------:R-:W-:Y:S01]  /*0bf0*/  @!P3 IMAD R53, R42, R21, R30 ;  /* 0x000000152a35b224 */ /* 0x000fe200078e021e */
[----:B------:R-:W-:Y:S01]  /*0c00*/  ISETP.GE.U32.AND P5, PT, R40, UR12, PT ;  /* 0x0000000c28007c0c */ /* 0x000fe2000bfa6070 */
[----:B------:R2:W5:Y:S01]  /*0c10*/  @!P4 LDG.E R50, desc[UR8][R28.64] ;  /* 0x000000081c32c981 */ /* 0x000562000c1e1900 */
[----:B------:R-:W-:-:S02]  /*0c20*/  @!P3 MOV R30, R66 ;  /* 0x00000042001eb202 */ /* 0x000fc40000000f00 */
[----:B------:R-:W-:Y:S01]  /*0c30*/  @!P3 MOV R31, R65 ;  /* 0x00000041001fb202 */ /* 0x000fe20000000f00 */
[----:B------:R-:W4:Y:S01]  /*0c40*/  @!P3 LDC.64 R18, c[0x0][0x398] ;  /* 0x0000e600ff12bb82 */ /* 0x000f220000000a00 */
[----:B------:R-:W-:Y:S01]  /*0c50*/  @!P1 SHF.L.U64.HI R52, R26, 0x1, R51 ;  /* 0x000000011a349819 */ /* 0x000fe20000010233 */
[----:B---3--:R-:W-:Y:S01]  /*0c60*/  IMAD.WIDE R22, R38, 0x8, R22 ;  /* 0x0000000826167825 */ /* 0x008fe200078e0216 */
[----:B------:R-:W-:Y:S02]  /*0c70*/  ISETP.GE.AND.EX P5, PT, R10, UR13, PT, P5 ;  /* 0x0000000d0a007c0c */ /* 0x000fe4000bfa6350 */
[----:B--2---:R-:W-:Y:S01]  /*0c80*/  @!P1 IADD3 R28, P6, PT, R27, R12, RZ ;  /* 0x0000000c1b1c9210 */ /* 0x004fe20007fde0ff */
[----:B------:R-:W-:Y:S02]  /*0c90*/  @!P3 IMAD.WIDE.U32 R30, R42, R20, R30 ;  /* 0x000000142a1eb225 */ /* 0x000fe400078e001e */
[----:B------:R-:W2:Y:S01]  /*0ca0*/  @!P2 LDC.64 R20, c[0x0][0x3f8] ;  /* 0x0000fe00ff14ab82 */ /* 0x000ea20000000a00 */
[----:B------:R-:W-:-:S02]  /*0cb0*/  @!P1 IADD3.X R29, PT, PT, R52, R13, RZ, P6, !PT ;  /* 0x0000000d341d9210 */ /* 0x000fc400037fe4ff */
[----:B------:R1:W3:Y:S01]  /*0cc0*/  LDG.E.64 R12, desc[UR8][R22.64] ;  /* 0x00000008160c7981 */ /* 0x0002e2000c1e1b00 */
[----:B0-----:R-:W-:Y:S02]  /*0cd0*/  @!P1 IADD3 R26, P4, PT, R27, R14, RZ ;  /* 0x0000000e1b1a9210 */ /* 0x001fe40007f9e0ff */
[----:B------:R-:W-:Y:S02]  /*0ce0*/  @!P3 IADD3 R27, PT, PT, R31, R53, RZ ;  /* 0x000000351f1bb210 */ /* 0x000fe40007ffe0ff */
[C---:B------:R-:W-:Y:S02]  /*0cf0*/  @!P3 SHF.L.U32 R31, R30.reuse, 0x1, RZ ;  /* 0x000000011e1fb819 */ /* 0x040fe400000006ff */
[----:B------:R-:W-:Y:S02]  /*0d00*/  @!P3 SHF.L.U64.HI R30, R30, 0x1, R27 ;  /* 0x000000011e1eb819 */ /* 0x000fe4000001021b */
[----:B------:R-:W-:Y:S02]  /*0d10*/  @!P1 IADD3.X R27, PT, PT, R52, R15, RZ, P4, !PT ;  /* 0x0000000f341b9210 */ /* 0x000fe400027fe4ff */
[----:B------:R-:W0:Y:S01]  /*0d20*/  @!P5 LDC.64 R14, c[0x0][0x3f8] ;  /* 0x0000fe00ff0edb82 */ /* 0x000e220000000a00 */
[----:B------:R-:W-:-:S02]  /*0d30*/  MOV R51, RZ ;  /* 0x000000ff00337202 */ /* 0x000fc40000000f00 */
[----:B------:R-:W-:Y:S02]  /*0d40*/  CS2R R52, SRZ ;  /* 0x0000000000347805 */ /* 0x000fe4000001ff00 */
[----:B------:R-:W-:Y:S02]  /*0d50*/  ISETP.NE.AND P4, PT, RZ, UR11, PT ;  /* 0x0000000bff007c0c */ /* 0x000fe4000bf85270 */
[----:B-1----:R-:W-:Y:S01]  /*0d60*/  @!P3 IADD3 R22, P6, PT, R31, R16, RZ ;  /* 0x000000101f16b210 */ /* 0x002fe20007fde0ff */
[----:B------:R4:W5:Y:S04]  /*0d70*/  @!P1 LDG.E R51, desc[UR8][R28.64] ;  /* 0x000000081c339981 */ /* 0x000968000c1e1900 */
[----:B------:R1:W5:Y:S01]  /*0d80*/  @!P1 LDG.E R53, desc[UR8][R26.64] ;  /* 0x000000081a359981 */ /* 0x000362000c1e1900 */
[----:B------:R-:W-:-:S02]  /*0d90*/  @!P3 IADD3.X R23, PT, PT, R30, R17, RZ, P6, !PT ;  /* 0x000000111e17b210 */ /* 0x000fc400037fe4ff */
[----:B------:R-:W-:Y:S01]  /*0da0*/  MOV R54, RZ ;  /* 0x000000ff00367202 */ /* 0x000fe20000000f00 */
[----:B------:R-:W0:Y:S01]  /*0db0*/  @!P2 LDC.64 R16, c[0x0][0x3a0] ;  /* 0x0000e800ff10ab82 */ /* 0x000e220000000a00 */
[----:B----4-:R-:W-:Y:S01]  /*0dc0*/  @!P3 IADD3 R28, P1, PT, R31, R18, RZ ;  /* 0x000000121f1cb210 */ /* 0x010fe20007f3e0ff */
[----:B--2---:R-:W-:Y:S01]  /*0dd0*/  @!P2 IMAD R18, R9, R20, RZ ;  /* 0x000000140912a224 */ /* 0x004fe200078e02ff */
[----:B------:R-:W-:Y:S01]  /*0de0*/  @!P2 MOV R31, R65 ;  /* 0x00000041001fa202 */ /* 0x000fe20000000f00 */
[----:B------:R2:W5:Y:S01]  /*0df0*/  @!P3 LDG.E R52, desc[UR8][R22.64] ;  /* 0x000000081634b981 */ /* 0x000562000c1e1900 */
[----:B------:R-:W-:Y:S02]  /*0e00*/  @!P3 IADD3.X R29, PT, PT, R30, R19, RZ, P1, !PT ;  /* 0x000000131e1db210 */ /* 0x000fe40000ffe4ff */
[----:B------:R-:W-:Y:S01]  /*0e10*/  @!P2 MOV R30, R66 ;  /* 0x00000042001ea202 */ /* 0x000fe20000000f00 */
[C---:B------:R-:W-:Y:S01]  /*0e20*/  @!P2 IMAD R55, R41.reuse, R21, R18 ;  /* 0x000000152937a224 */ /* 0x040fe200078e0212 */
[----:B-1----:R-:W1:Y:S01]  /*0e30*/  @P4 LDC.64 R26, c[0x0][0x3b0] ;  /* 0x0000ec00ff1a4b82 */ /* 0x002e620000000a00 */
[----:B------:R4:W5:Y:S02]  /*0e40*/  @!P3 LDG.E R54, desc[UR8][R28.64] ;  /* 0x000000081c36b981 */ /* 0x000964000c1e1900 */
[----:B------:R-:W-:-:S05]  /*0e50*/  @!P2 IMAD.WIDE.U32 R30, R41, R20, R30 ;  /* 0x00000014291ea225 */ /* 0x000fca00078e001e */
[----:B------:R-:W1:Y:S01]  /*0e60*/  @!P2 LDC.64 R18, c[0x0][0x398] ;  /* 0x0000e600ff12ab82 */ /* 0x000e620000000a00 */
[----:B0-----:R-:W-:-:S07]  /*0e70*/  @!P5 IMAD R56, R10, R14, RZ ;  /* 0x0000000e0a38d224 */ /* 0x001fce00078e02ff */
[----:B------:R-:W0:Y:S08]  /*0e80*/  @!P5 LDC.64 R20, c[0x0][0x3a0] ;  /* 0x0000e800ff14db82 */ /* 0x000e300000000a00 */
[----:B--2---:R-:W2:Y:S08]  /*0e90*/  @!P5 LDC.64 R22, c[0x0][0x398] ;  /* 0x0000e600ff16db82 */ /* 0x004eb00000000a00 */
[----:B----4-:R-:W4:Y:S01]  /*0ea0*/  LDC.64 R28, c[0x0][0x3a8] ;  /* 0x0000ea00ff1c7b82 */ /* 0x010f220000000a00 */
[----:B------:R-:W-:Y:S01]  /*0eb0*/  @!P5 IMAD R59, R40, R15, R56 ;  /* 0x0000000f283bd224 */ /* 0x000fe200078e0238 */
[----:B------:R-:W-:-:S02]  /*0ec0*/  @!P5 MOV R56, R66 ;  /* 0x000000420038d202 */ /* 0x000fc40000000f00 */
[----:B------:R-:W-:Y:S02]  /*0ed0*/  @!P5 MOV R57, R65 ;  /* 0x000000410039d202 */ /* 0x000fe40000000f00 */
[----:B------:R-:W-:Y:S02]  /*0ee0*/  @!P2 IADD3 R55, PT, PT, R31, R55, RZ ;  /* 0x000000371f37a210 */ /* 0x000fe40007ffe0ff */
[----:B------:R-:W-:Y:S01]  /*0ef0*/  @!P2 SHF.L.U32 R31, R30, 0x1, RZ ;  /* 0x000000011e1fa819 */ /* 0x000fe200000006ff */
[----:B------:R-:W-:Y:S01]  /*0f00*/  @!P5 IMAD.WIDE.U32 R14, R40, R14, R56 ;  /* 0x0000000e280ed225 */ /* 0x000fe200078e0038 */
[----:B------:R-:W-:Y:S02]  /*0f10*/  @!P2 SHF.L.U64.HI R30, R30, 0x1, R55 ;  /* 0x000000011e1ea819 */ /* 0x000fe40000010237 */
[----:B------:R-:W-:Y:S02]  /*0f20*/  @!P2 IADD3 R16, P1, PT, R31, R16, RZ ;  /* 0x000000101f10a210 */ /* 0x000fe40007f3e0ff */
[----:B------:R-:W-:-:S02]  /*0f30*/  IADD3 R25, PT, PT, R25, R24, RZ ;  /* 0x0000001819197210 */ /* 0x000fc40007ffe0ff */
[----:B------:R-:W-:Y:S02]  /*0f40*/  @!P5 IADD3 R57, PT, PT, R15, R59, RZ ;  /* 0x0000003b0f39d210 */ /* 0x000fe40007ffe0ff */
[----:B------:R-:W-:Y:S02]  /*0f50*/  @!P5 SHF.L.U32 R15, R14, 0x1, RZ ;  /* 0x000000010e0fd819 */ /* 0x000fe400000006ff */
[----:B------:R-:W-:Y:S01]  /*0f60*/  MOV R55, RZ ;  /* 0x000000ff00377202 */ /* 0x000fe20000000f00 */
[----:B-1----:R-:W-:Y:S01]  /*0f70*/  @P4 IMAD.WIDE R26, R25, 0x2, R26 ;  /* 0x00000002191a4825 */ /* 0x002fe200078e021a */
[----:B------:R-:W-:Y:S02]  /*0f80*/  @!P2 IADD3.X R17, PT, PT, R30, R17, RZ, P1, !PT ;  /* 0x000000111e11a210 */ /* 0x000fe40000ffe4ff */
[----:B------:R-:W-:Y:S01]  /*0f90*/  @!P2 IADD3 R18, P1, PT, R31, R18, RZ ;  /* 0x000000121f12a210 */ /* 0x000fe20007f3e0ff */
[----:B----4-:R-:W-:Y:S01]  /*0fa0*/  IMAD.WIDE R28, R25, 0x2, R28 ;  /* 0x00000002191c7825 */ /* 0x010fe200078e021c */
[----:B------:R-:W-:-:S02]  /*0fb0*/  @!P5 SHF.L.U64.HI R14, R14, 0x1, R57 ;  /* 0x000000010e0ed819 */ /* 0x000fc40000010239 */
[C---:B0-----:R-:W-:Y:S02]  /*0fc0*/  @!P5 IADD3 R20, P3, PT, R15.reuse, R20, RZ ;  /* 0x000000140f14d210 */ /* 0x041fe40007f7e0ff */
[----:B--2---:R-:W-:Y:S02]  /*0fd0*/  @!P5 IADD3 R22, P6, PT, R15, R22, RZ ;  /* 0x000000160f16d210 */ /* 0x004fe40007fde0ff */
[----:B------:R-:W-:Y:S02]  /*0fe0*/  CS2R R56, SRZ ;  /* 0x0000000000387805 */ /* 0x000fe4000001ff00 */
[----:B------:R-:W-:Y:S01]  /*0ff0*/  MOV R58, RZ ;  /* 0x000000ff003a7202 */ /* 0x000fe20000000f00 */
[----:B------:R0:W5:Y:S01]  /*1000*/  @!P2 LDG.E R55, desc[UR8][R16.64] ;  /* 0x000000081037a981 */ /* 0x000162000c1e1900 */
[----:B------:R-:W-:Y:S02]  /*1010*/  @!P2 IADD3.X R19, PT, PT, R30, R19, RZ, P1, !PT ;  /* 0x000000131e13a210 */ /* 0x000fe40000ffe4ff */
[C---:B------:R-:W-:Y:S01]  /*1020*/  @!P5 IADD3.X R21, PT, PT, R14.reuse, R21, RZ, P3, !PT ;  /* 0x000000150e15d210 */ /* 0x040fe20001ffe4ff */
[----:B------:R-:W2:Y:S01]  /*1030*/  @P4 LDG.E.U16 R24, desc[UR8][R26.64] ;  /* 0x000000081a184981 */ /* 0x000ea2000c1e1500 */
[----:B------:R-:W-:-:S03]  /*1040*/  @!P5 IADD3.X R23, PT, PT, R14, R23, RZ, P6, !PT ;  /* 0x000000170e17d210 */ /* 0x000fc600037fe4ff */
[----:B------:R-:W4:Y:S04]  /*1050*/  LDG.E.U16 R59, desc[UR8][R28.64] ;  /* 0x000000081c3b7981 */ /* 0x000f28000c1e1500 */
[----:B------:R-:W4:Y:S04]  /*1060*/  @P4 LDG.E.U16 R16, desc[UR8][R26.64+0x2] ;  /* 0x000002081a104981 */ /* 0x000f28000c1e1500 */
[----:B------:R-:W4:Y:S04]  /*1070*/  LDG.E.U16 R15, desc[UR8][R28.64+0x2] ;  /* 0x000002081c0f7981 */ /* 0x000f28000c1e1500 */
[----:B------:R0:W5:Y:S04]  /*1080*/  @!P2 LDG.E R58, desc[UR8][R18.64] ;  /* 0x00000008123aa981 */ /* 0x000168000c1e1900 */
[----:B------:R0:W5:Y:S04]  /*1090*/  @!P5 LDG.E R57, desc[UR8][R20.64] ;  /* 0x000000081439d981 */ /* 0x000168000c1e1900 */
[----:B------:R0:W5:Y:S01]  /*10a0*/  @!P5 LDG.E R56, desc[UR8][R22.64] ;  /* 0x000000081638d981 */ /* 0x000162000c1e1900 */
[----:B------:R-:W-:Y:S01]  /*10b0*/  MOV R62, 0x3f800000 ;  /* 0x3f800000003e7802 */ /* 0x000fe20000000f00 */
[----:B------:R-:W-:Y:S01]  /*10c0*/  UISETP.NE.AND UP0, UPT, UR11, URZ, UPT ;  /* 0x000000ff0b00728c */ /* 0x000fe2000bf05270 */
[----:B------:R-:W-:Y:S01]  /*10d0*/  CS2R R60, SRZ ;  /* 0x00000000003c7805 */ /* 0x000fe2000001ff00 */
[----:B---3--:R-:W-:-:S05]  /*10e0*/  FFMA.FTZ R13, -R12, R12, R13 ;  /* 0x0000000c0c0d7223 */ /* 0x008fca000001010d */
[----:B------:R-:W-:-:S13]  /*10f0*/  FSETP.GTU.FTZ.AND P1, PT, R13, RZ, PT ;  /* 0x000000ff0d00720b */ /* 0x000fda0003f3c000 */
[----:B------:R-:W1:Y:S02]  /*1100*/  @P1 LDC R14, c[0x0][0x3c0] ;  /* 0x0000f000ff0e1b82 */ /* 0x000e640000000800 */
[----:B-1----:R-:W-:-:S04]  /*1110*/  @P1 FADD.FTZ R14, R13, R14 ;  /* 0x0000000e0d0e1221 */ /* 0x002fc80000010000 */
[----:B------:R0:W1:Y:S01]  /*1120*/  @P1 MUFU.RSQ R62, R14 ;  /* 0x0000000e003e1308 */ /* 0x0000620000001400 */
[----:B--2---:R-:W-:Y:S02]  /*1130*/  @P4 SHF.L.U32 R61, R24, 0x10, RZ ;  /* 0x00000010183d4819 */ /* 0x004fe400000006ff */
[----:B----4-:R-:W-:Y:S02]  /*1140*/  SHF.L.U32 R59, R59, 0x10, RZ ;  /* 0x000000103b3b7819 */ /* 0x010fe400000006ff */
[----:B------:R-:W-:Y:S02]  /*1150*/  @P4 SHF.L.U32 R60, R16, 0x10, RZ ;  /* 0x00000010103c4819 */ /* 0x000fe400000006ff */
[----:B------:R-:W-:Y:S01]  /*1160*/  SHF.L.U32 R13, R15, 0x10, RZ ;  /* 0x000000100f0d7819 */ /* 0x000fe200000006ff */
[----:B01----:R-:W-:Y:S06]  /*1170*/  BRA.U UP0, `(.L_x_902) ;  /* 0x0000000900447547 */ /* 0x003fec000b800000 */
[----:B-----5:R-:W-:Y:S02]  /*1180*/  HADD2.F32 R15, -RZ, R37.H0_H0 ;  /* 0x20000025ff0f7230 */ /* 0x020fe40000004100 */
[--C-:B------:R-:W-:Y:S02]  /*1190*/  HADD2.F32 R16, -RZ, R36.reuse.H0_H0 ;  /* 0x20000024ff107230 */ /* 0x100fe40000004100 */
[----:B------:R-:W-:Y:S02]  /*11a0*/  HADD2.F32 R19, -RZ, R35.H0_H0 ;  /* 0x20000023ff137230 */ /* 0x000fe40000004100 */
[----:B------:R-:W-:Y:S01]  /*11b0*/  FADD.FTZ R15, -R12, R15 ;  /* 0x0000000f0c0f7221 */ /* 0x000fe20000010100 */
[----:B------:R-:W-:Y:S02]  /*11c0*/  HADD2.F32 R17, -RZ, R37.H1_H1 ;  /* 0x30000025ff117230 */ /* 0x000fe40000004100 */
[----:B------:R-:W-:Y:S01]  /*11d0*/  FMUL.FTZ R20, R59, R16 ;  /* 0x000000103b147220 */ /* 0x000fe20000410000 */
[----:B------:R-:W-:-:S02]  /*11e0*/  HADD2.F32 R14, -RZ, R36.H1_H1 ;  /* 0x30000024ff0e7230 */ /* 0x000fc40000004100 */
[----:B------:R-:W-:Y:S01]  /*11f0*/  FMUL.FTZ R15, R15, R62 ;  /* 0x0000003e0f0f7220 */ /* 0x000fe20000410000 */
[----:B------:R-:W-:Y:S01]  /*1200*/  FADD.FTZ R21, -R12, R19 ;  /* 0x000000130c157221 */ /* 0x000fe20000010100 */
[----:B------:R-:W-:Y:S01]  /*1210*/  FADD.FTZ R19, RZ, R20 ;  /* 0x00000014ff137221 */ /* 0x000fe20000010000 */
[----:B------:R-:W-:Y:S02]  /*1220*/  HADD2.F32 R18, -RZ, R34.H0_H0 ;  /* 0x20000022ff127230 */ /* 0x000fe40000004100 */
[----:B------:R-:W-:Y:S01]  /*1230*/  FFMA.FTZ R20, R15, R20, RZ ;  /* 0x000000140f147223 */ /* 0x000fe200000100ff */
[----:B------:R-:W-:Y:S01]  /*1240*/  FFMA.FTZ R23, R16, R15, RZ ;  /* 0x0000000f10177223 */ /* 0x000fe200000100ff */
[----:B------:R-:W-:Y:S01]  /*1250*/  FADD.FTZ R15, RZ, R16 ;  /* 0x00000010ff0f7221 */ /* 0x000fe20000010000 */
[----:B------:R-:W-:Y:S01]  /*1260*/  FADD.FTZ R17, -R12, R17 ;  /* 0x000000110c117221 */ /* 0x000fe20000010100 */
[----:B------:R-:W-:Y:S01]  /*1270*/  FMUL.FTZ R24, R21, R62 ;  /* 0x0000003e15187220 */ /* 0x000fe20000410000 */
[----:B------:R-:W-:Y:S01]  /*1280*/  FMUL.FTZ R22, R13, R14 ;  /* 0x0000000e0d167220 */ /* 0x000fe20000410000 */
[----:B------:R-:W-:Y:S01]  /*1290*/  FMUL.FTZ R21, R59, R18 ;  /* 0x000000123b157220 */ /* 0x000fe20000410000 */
[C---:B------:R-:W-:Y:S01]  /*12a0*/  FADD.FTZ R15, R18.reuse, R15 ;  /* 0x0000000f120f7221 */ /* 0x040fe20000010000 */
[----:B------:R-:W-:Y:S01]  /*12b0*/  FMUL.FTZ R17, R17, R62 ;  /* 0x0000003e11117220 */ /* 0x000fe20000410000 */
[----:B------:R-:W-:Y:S01]  /*12c0*/  FFMA.FTZ R18, R18, R24, R23 ;  /* 0x0000001812127223 */ /* 0x000fe20000010017 */
[----:B------:R-:W-:-:S02]  /*12d0*/  HADD2.F32 R23, -RZ, R35.H1_H1 ;  /* 0x30000023ff177230 */ /* 0x000fc40000004100 */
[----:B------:R-:W-:Y:S01]  /*12e0*/  FADD.FTZ R16, R22, R19 ;  /* 0x0000001316107221 */ /* 0x000fe20000010000 */
[----:B------:R-:W-:Y:S02]  /*12f0*/  HADD2.F32 R27, -RZ, R33.H0_H0 ;  /* 0x20000021ff1b7230 */ /* 0x000fe40000004100 */
[----:B------:R-:W-:Y:S01]  /*1300*/  FFMA.FTZ R19, R17, R22, R20 ;  /* 0x0000001611137223 */ /* 0x000fe20000010014 */
[----:B------:R-:W-:Y:S02]  /*1310*/  HADD2.F32 R22, -RZ, R34.H1_H1 ;  /* 0x30000022ff167230 */ /* 0x000fe40000004100 */
[----:B------:R-:W-:Y:S01]  /*1320*/  FADD.FTZ R23, -R12, R23 ;  /* 0x000000170c177221 */ /* 0x000fe20000010100 */
[----:B------:R-:W-:Y:S01]  /*1330*/  FADD.FTZ R16, R16, R21 ;  /* 0x0000001510107221 */ /* 0x000fe20000010000 */
[----:B------:R-:W-:Y:S01]  /*1340*/  FADD.FTZ R29, -R12, R27 ;  /* 0x0000001b0c1d7221 */ /* 0x000fe20000010100 */
[----:B------:R-:W-:Y:S01]  /*1350*/  FFMA.FTZ R19, R24, R21, R19 ;  /* 0x0000001518137223 */ /* 0x000fe20000010013 */
[----:B------:R-:W-:-:S02]  /*1360*/  HADD2.F32 R21, -RZ, R32.H0_H0 ;  /* 0x20000020ff157230 */ /* 0x000fc40000004100 */
[----:B------:R-:W-:Y:S01]  /*1370*/  FFMA.FTZ R17, R14, R17, RZ ;  /* 0x000000110e117223 */ /* 0x000fe200000100ff */
[----:B------:R-:W-:Y:S01]  /*1380*/  FADD.FTZ R25, RZ, R14 ;  /* 0x0000000eff197221 */ /* 0x000fe20000010000 */
[-C--:B------:R-:W-:Y:S01]  /*1390*/  FMUL.FTZ R24, R23, R62.reuse ;  /* 0x0000003e17187220 */ /* 0x080fe20000410000 */
[----:B------:R-:W-:Y:S01]  /*13a0*/  FMUL.FTZ R20, R29, R62 ;  /* 0x0000003e1d147220 */ /* 0x000fe20000410000 */
[----:B------:R-:W-:Y:S01]  /*13b0*/  FMUL.FTZ R23, R13, R22 ;  /* 0x000000160d177220 */ /* 0x000fe20000410000 */
[C---:B------:R-:W-:Y:S01]  /*13c0*/  FADD.FTZ R14, R22.reuse, R25 ;  /* 0x00000019160e7221 */ /* 0x040fe20000010000 */
[----:B------:R-:W-:Y:S01]  /*13d0*/  FFMA.FTZ R17, R22, R24, R17 ;  /* 0x0000001816117223 */ /* 0x000fe20000010011 */
[----:B------:R-:W-:Y:S01]  /*13e0*/  FADD.FTZ R15, R15, R21 ;  /* 0x000000150f0f7221 */ /* 0x000fe20000010000 */
[----:B------:R-:W-:Y:S01]  /*13f0*/  FFMA.FTZ R18, R21, R20, R18 ;  /* 0x0000001415127223 */ /* 0x000fe20000010012 */
[----:B------:R-:W-:Y:S02]  /*1400*/  HADD2.F32 R27, -RZ, R33.H1_H1 ;  /* 0x30000021ff1b7230 */ /* 0x000fe40000004100 */
[----:B------:R-:W-:Y:S01]  /*1410*/  FMUL.FTZ R21, R59, R21 ;  /* 0x000000153b157220 */ /* 0x000fe20000410000 */
[----:B------:R-:W-:Y:S01]  /*1420*/  FADD.FTZ R16, R23, R16 ;  /* 0x0000001017107221 */ /* 0x000fe20000010000 */
        /* <DEDUP_REMOVED lines=10> */
[----:B------:R-:W-:Y:S01]  /*14d0*/  FADD.FTZ R16, R20, R23 ;  /* 0x0000001714107221 */ /* 0x000fe20000010000 */
[----:B------:R-:W-:Y:S01]  /*14e0*/  FADD.FTZ R23, -R12, R21 ;  /* 0x000000150c177221 */ /* 0x000fe20000010100 */
[----:B------:R-:W-:Y:S01]  /*14f0*/  FFMA.FTZ R19, R27, R20, R24 ;  /* 0x000000141b137223 */ /* 0x000fe20000010018 */
[----:B------:R-:W-:-:S02]  /*1500*/  HADD2.F32 R21, -RZ, R50.H0_H0 ;  /* 0x20000032ff157230 */ /* 0x000fc40000004100 */
[----:B------:R-:W-:Y:S01]  /*1510*/  FFMA.FTZ R17, R22, R27, R17 ;  /* 0x0000001b16117223 */ /* 0x000fe20000010011 */
[----:B------:R-:W-:Y:S01]  /*1520*/  FMUL.FTZ R24, R23, R62 ;  /* 0x0000003e17187220 */ /* 0x000fe20000410000 */
[----:B------:R-:W-:Y:S02]  /*1530*/  HADD2.F32 R22, -RZ, R50.H1_H1 ;  /* 0x30000032ff167230 */ /* 0x000fe40000004100 */
[----:B------:R-:W-:Y:S01]  /*1540*/  FADD.FTZ R25, -R12, R25 ;  /* 0x000000190c197221 */ /* 0x000fe20000010100 */
[----:B------:R-:W-:Y:S01]  /*1550*/  FADD.FTZ R15, R15, R21 ;  /* 0x000000150f0f7221 */ /* 0x000fe20000010000 */
[----:B------:R-:W-:Y:S01]  /*1560*/  FFMA.FTZ R18, R21, R24, R18 ;  /* 0x0000001815127223 */ /* 0x000fe20000010012 */
[----:B------:R-:W-:Y:S02]  /*1570*/  HADD2.F32 R27, -RZ, R51.H0_H0 ;  /* 0x20000033ff1b7230 */ /* 0x000fe40000004100 */
[----:B------:R-:W-:Y:S01]  /*1580*/  FMUL.FTZ R21, R59, R21 ;  /* 0x000000153b157220 */ /* 0x000fe20000410000 */
[----:B------:R-:W-:Y:S01]  /*1590*/  FMUL.FTZ R20, R25, R62 ;  /* 0x0000003e19147220 */ /* 0x000fe20000410000 */
[----:B------:R-:W-:Y:S01]  /*15a0*/  FMUL.FTZ R23, R13, R22 ;  /* 0x000000160d177220 */ /* 0x000fe20000410000 */
[----:B------:R-:W-:-:S02]  /*15b0*/  HADD2.F32 R25, -RZ, R53.H0_H0 ;  /* 0x20000035ff197230 */ /* 0x000fc40000004100 */
[----:B------:R-:W-:Y:S01]  /*15c0*/  FFMA.FTZ R19, R24, R21, R19 ;  /* 0x0000001518137223 */ /* 0x000fe20000010013 */
[----:B------:R-:W-:Y:S01]  /*15d0*/  FADD.FTZ R27, -R12, R27 ;  /* 0x0000001b0c1b7221 */ /* 0x000fe20000010100 */
[----:B------:R-:W-:Y:S01]  /*15e0*/  FFMA.FTZ R17, R22, R20, R17 ;  /* 0x0000001416117223 */ /* 0x000fe20000010011 */
[----:B------:R-:W-:Y:S01]  /*15f0*/  FADD.FTZ R16, R16, R21 ;  /* 0x0000001510107221 */ /* 0x000fe20000010000 */
[----:B------:R-:W-:Y:S01]  /*1600*/  FFMA.FTZ R19, R20, R23, R19 ;  /* 0x0000001714137223 */ /* 0x000fe20000010013 */
[----:B------:R-:W-:Y:S01]  /*1610*/  FMUL.FTZ R20, R27, R62 ;  /* 0x0000003e1b147220 */ /* 0x000fe20000410000 */
[----:B------:R-:W-:Y:S02]  /*1620*/  HADD2.F32 R21, -RZ, R51.H1_H1 ;  /* 0x30000033ff157230 */ /* 0x000fe40000004100 */
[----:B------:R-:W-:Y:S01]  /*1630*/  FADD.FTZ R16, R23, R16 ;  /* 0x0000001017107221 */ /* 0x000fe20000010000 */
[----:B------:R-:W-:Y:S01]  /*1640*/  FMUL.FTZ R23, R59, R25 ;  /* 0x000000193b177220 */ /* 0x000fe20000410000 */
[----:B------:R-:W-:Y:S01]  /*1650*/  FADD.FTZ R15, R15, R25 ;  /* 0x000000190f0f7221 */ /* 0x000fe20000010000 */
[----:B------:R-:W-:Y:S01]  /*1660*/  FFMA.FTZ R18, R25, R20, R18 ;  /* 0x0000001419127223 */ /* 0x000fe20000010012 */
[----:B------:R-:W-:-:S02]  /*1670*/  HADD2.F32 R25, -RZ, R52.H0_H0 ;  /* 0x20000034ff197230 */ /* 0x000fc40000004100 */
[----:B------:R-:W-:Y:S01]  /*1680*/  FADD.FTZ R16, R16, R23 ;  /* 0x0000001710107221 */ /* 0x000fe20000010000 */
[----:B------:R-:W-:Y:S01]  /*1690*/  FFMA.FTZ R19, R20, R23, R19 ;  /* 0x0000001714137223 */ /* 0x000fe20000010013 */
[C---:B------:R-:W-:Y:S01]  /*16a0*/  FADD.FTZ R21, -R12.reuse, R21 ;  /* 0x000000150c157221 */ /* 0x040fe20000010100 */
[----:B------:R-:W-:Y:S02]  /*16b0*/  HADD2.F32 R20, -RZ, R53.H1_H1 ;  /* 0x30000035ff147230 */ /* 0x000fe40000004100 */
[----:B------:R-:W-:Y:S01]  /*16c0*/  FADD.FTZ R23, -R12, R25 ;  /* 0x000000190c177221 */ /* 0x000fe20000010100 */
[----:B------:R-:W-:Y:S01]  /*16d0*/  FADD.FTZ R14, R14, R22 ;  /* 0x000000160e0e7221 */ /* 0x000fe20000010000 */
[-C--:B------:R-:W-:Y:S01]  /*16e0*/  FMUL.FTZ R22, R21, R62.reuse ;  /* 0x0000003e15167220 */ /* 0x080fe20000410000 */
[----:B------:R-:W-:Y:S02]  /*16f0*/  HADD2.F32 R24, -RZ, R54.H0_H0 ;  /* 0x20000036ff187230 */ /* 0x000fe40000004100 */
[----:B------:R-:W-:Y:S01]  /*1700*/  FMUL.FTZ R21, R23, R62 ;  /* 0x0000003e17157220 */ /* 0x000fe20000410000 */
[----:B------:R-:W-:-:S02]  /*1710*/  HADD2.F32 R25, -RZ, R52.H1_H1 ;  /* 0x30000034ff197230 */ /* 0x000fc40000004100 */
[----:B------:R-:W-:Y:S01]  /*1720*/  FMUL.FTZ R23, R13, R20 ;  /* 0x000000140d177220 */ /* 0x000fe20000410000 */
[----:B------:R-:W-:Y:S01]  /*1730*/  FFMA.FTZ R17, R20, R22, R17 ;  /* 0x0000001614117223 */ /* 0x000fe20000010011 */
[----:B------:R-:W-:Y:S01]  /*1740*/  FMUL.FTZ R27, R59, R24 ;  /* 0x000000183b1b7220 */ /* 0x000fe20000410000 */
[----:B------:R-:W-:Y:S01]  /*1750*/  FADD.FTZ R14, R14, R20 ;  /* 0x000000140e0e7221 */ /* 0x000fe20000010000 */
[----:B------:R-:W-:Y:S01]  /*1760*/  FFMA.FTZ R22, R22, R23, R19 ;  /* 0x0000001716167223 */ /* 0x000fe20000010013 */
[----:B------:R-:W-:Y:S01]  /*1770*/  FADD.FTZ R25, -R12, R25 ;  /* 0x000000190c197221 */ /* 0x000fe20000010100 */
[----:B------:R-:W-:Y:S01]  /*1780*/  FFMA.FTZ R18, R24, R21, R18 ;  /* 0x0000001518127223 */ /* 0x000fe20000010012 */
[----:B------:R-:W-:Y:S02]  /*1790*/  HADD2.F32 R20, -RZ, R54.H1_H1 ;  /* 0x30000036ff147230 */ /* 0x000fe40000004100 */
[----:B------:R-:W-:Y:S01]  /*17a0*/  FFMA.FTZ R22, R21, R27, R22 ;  /* 0x0000001b15167223 */ /* 0x000fe20000010016 */
[----:B------:R-:W-:Y:S01]  /*17b0*/  FADD.FTZ R16, R23, R16 ;  /* 0x0000001017107221 */ /* 0x000fe20000010000 */
[----:B------:R-:W-:Y:S01]  /*17c0*/  FMUL.FTZ R25, R25, R62 ;  /* 0x0000003e19197220 */ /* 0x000fe20000410000 */
[----:B------:R-:W-:-:S02]  /*17d0*/  HADD2.F32 R21, -RZ, R55.H0_H0 ;  /* 0x20000037ff157230 */ /* 0x000fc40000004100 */
[----:B------:R-:W-:Y:S01]  /*17e0*/  FADD.FTZ R14, R14, R20 ;  /* 0x000000140e0e7221 */ /* 0x000fe20000010000 */
[----:B------:R-:W-:Y:S01]  /*17f0*/  FADD.FTZ R19, R16, R27 ;  /* 0x0000001b10137221 */ /* 0x000fe20000010000 */
[----:B------:R-:W-:Y:S01]  /*1800*/  FFMA.FTZ R17, R20, R25, R17 ;  /* 0x0000001914117223 */ /* 0x000fe20000010011 */
[----:B------:R-:W-:Y:S01]  /*1810*/  FMUL.FTZ R20, R13, R20 ;  /* 0x000000140d147220 */ /* 0x000fe20000410000 */
[--C-:B------:R-:W-:Y:S02]  /*1820*/  HADD2.F32 R27, -RZ, R58.reuse.H0_H0 ;  /* 0x2000003aff1b7230 */ /* 0x100fe40000004100 */
[----:B------:R-:W-:Y:S01]  /*1830*/  FADD.FTZ R29, -R12, R21 ;  /* 0x000000150c1d7221 */ /* 0x000fe20000010100 */
[----:B------:R-:W-:Y:S02]  /*1840*/  HADD2.F32 R23, -RZ, R55.H1_H1 ;  /* 0x30000037ff177230 */ /* 0x000fe40000004100 */
[----:B------:R-:W-:Y:S01]  /*1850*/  FADD.FTZ R21, R20, R19 ;  /* 0x0000001314157221 */ /* 0x000fe20000010000 */
[----:B------:R-:W-:Y:S01]  /*1860*/  FFMA.FTZ R22, R25, R20, R22 ;  /* 0x0000001419167223 */ /* 0x000fe20000010016 */
[----:B------:R-:W-:-:S02]  /*1870*/  HADD2.F32 R16, -RZ, R58.H1_H1 ;  /* 0x3000003aff107230 */ /* 0x000fc40000004100 */
[----:B------:R-:W-:Y:S01]  /*1880*/  FMUL.FTZ R29, R29, R62 ;  /* 0x0000003e1d1d7220 */ /* 0x000fe20000410000 */
[----:B------:R-:W-:Y:S01]  /*1890*/  FMUL.FTZ R20, R59, R27 ;  /* 0x0000001b3b147220 */ /* 0x000fe20000410000 */
[----:B------:R-:W-:Y:S01]  /*18a0*/  FADD.FTZ R23, -R12, R23 ;  /* 0x000000170c177221 */ /* 0x000fe20000010100 */
[----:B------:R-:W-:Y:S02]  /*18b0*/  HADD2.F32 R25, -RZ, R57.H0_H0 ;  /* 0x20000039ff197230 */ /* 0x000fe40000004100 */
[----:B------:R-:W-:Y:S01]  /*18c0*/  FFMA.FTZ R19, R27, R29, R18 ;  /* 0x0000001d1b137223 */ /* 0x000fe20000010012 */
[----:B------:R-:W-:Y:S01]  /*18d0*/  FADD.FTZ R21, R21, R20 ;  /* 0x0000001415157221 */ /* 0x000fe20000010000 */
[----:B------:R-:W-:Y:S01]  /*18e0*/  FMUL.FTZ R18, R13, R16 ;  /* 0x000000100d127220 */ /* 0x000fe20000410000 */
[----:B------:R-:W-:Y:S01]  /*18f0*/  FFMA.FTZ R22, R29, R20, R22 ;  /* 0x000000141d167223 */ /* 0x000fe20000010016 */
[----:B------:R-:W-:Y:S01]  /*1900*/  FMUL.FTZ R23, R23, R62 ;  /* 0x0000003e17177220 */ /* 0x000fe20000410000 */
[----:B------:R-:W-:Y:S01]  /*1910*/  FADD.FTZ R15, R15, R24 ;  /* 0x000000180f0f7221 */ /* 0x000fe20000010000 */
[----:B------:R-:W-:Y:S01]  /*1920*/  FADD.FTZ R24, R18, R21 ;  /* 0x0000001512187221 */ /* 0x000fe20000010000 */
[----:B------:R-:W-:-:S02]  /*1930*/  HADD2.F32 R20, -RZ, R56.H0_H0 ;  /* 0x20000038ff147230 */ /* 0x000fc40000004100 */
[----:B------:R-:W-:Y:S01]  /*1940*/  FFMA.FTZ R17, R16, R23, R17 ;  /* 0x0000001710117223 */ /* 0x000fe20000010011 */
[----:B------:R-:W-:Y:S01]  /*1950*/  FFMA.FTZ R18, R23, R18, R22 ;  /* 0x0000001217127223 */ /* 0x000fe20000010016 */
[C---:B------:R-:W-:Y:S01]  /*1960*/  FADD.FTZ R21, -R12.reuse, R25 ;  /* 0x000000190c157221 */ /* 0x040fe20000010100 */
[----:B------:R-:W-:Y:S02]  /*1970*/  HADD2.F32 R23, -RZ, R57.H1_H1 ;  /* 0x30000039ff177230 */ /* 0x000fe40000004100 */
[----:B------:R-:W-:Y:S01]  /*1980*/  FMUL.FTZ R25, R59, R20 ;  /* 0x000000143b197220 */ /* 0x000fe20000410000 */
[----:B------:R-:W-:Y:S02]  /*1990*/  HADD2.F32 R22, -RZ, R56.H1_H1 ;  /* 0x30000038ff167230 */ /* 0x000fe40000004100 */
        /* <DEDUP_REMOVED lines=8> */
[----:B------:R-:W-:Y:S01]  /*1a20*/  FFMA.FTZ R16, R20, R21, R19 ;  /* 0x0000001514107223 */ /* 0x000fe20000010013 */
[----:B------:R-:W-:Y:S01]  /*1a30*/  FADD.FTZ R14, R27, R26 ;  /* 0x0000001a1b0e7221 */ /* 0x000fe20000010000 */
[----:B------:R-:W-:Y:S01]  /*1a40*/  FFMA.FTZ R23, R24, R27, R29 ;  /* 0x0000001b18177223 */ /* 0x000fe2000001001d */
[----:B------:R-:W-:Y:S01]  /*1a50*/  FADD.FTZ R18, R15, R20 ;  /* 0x000000140f127221 */ /* 0x000fe20000010000 */
[----:B------:R-:W-:Y:S01]  /*1a60*/  FADD.FTZ R19, R25, R22 ;  /* 0x0000001619137221 */ /* 0x000fe20000010000 */
[----:B------:R-:W-:Y:S01]  /*1a70*/  FFMA.FTZ R17, R22, R24, R17 ;  /* 0x0000001816117223 */ /* 0x000fe20000010011 */
[----:B------:R-:W-:Y:S06]  /*1a80*/  BRA `(.L_x_903) ;  /* 0x0000001000807947 */ /* 0x000fec0003800000 */
.L_x_902:
[--C-:B-----5:R-:W-:Y:S02]  /*1a90*/  HADD2.F32 R15, -RZ, R37.reuse.H0_H0 ;  /* 0x20000025ff0f7230 */ /* 0x120fe40000004100 */
[----:B------:R-:W-:Y:S02]  /*1aa0*/  HADD2.F32 R17, -RZ, R37.H1_H1 ;  /* 0x30000025ff117230 */ /* 0x000fe40000004100 */
[----:B------:R-:W-:Y:S02]  /*1ab0*/  HADD2.F32 R23, -RZ, R35.H0_H0 ;  /* 0x20000023ff177230 */ /* 0x000fe40000004100 */
[----:B------:R-:W-:Y:S01]  /*1ac0*/  FADD.FTZ R15, -R12, R15 ;  /* 0x0000000f0c0f7221 */ /* 0x000fe20000010100 */
[----:B------:R-:W-:-:S03]  /*1ad0*/  HADD2.F32 R69, -RZ, R34.H1_H1 ;  /* 0x30000022ff457230 */ /* 0x000fc60000004100 */
[----:B------:R-:W-:Y:S01]  /*1ae0*/  FMUL.FTZ R16, R15, R62 ;  /* 0x0000003e0f107220 */ /* 0x000fe20000410000 */
[C---:B------:R-:W-:Y:S01]  /*1af0*/  FADD.FTZ R15, -R12.reuse, R17 ;  /* 0x000000110c0f7221 */ /* 0x040fe20000010100 */
[C---:B------:R-:W-:Y:S01]  /*1b00*/  FADD.FTZ R25, -R12.reuse, R23 ;  /* 0x000000170c197221 */ /* 0x040fe20000010100 */
[----:B------:R-:W-:Y:S02]  /*1b10*/  HADD2.F32 R23, -RZ, R36.H0_H0 ;  /* 0x20000024ff177230 */ /* 0x000fe40000004100 */
[--C-:B------:R-:W-:Y:S01]  /*1b20*/  FFMA.FTZ R17, R59, R16, R61.reuse ;  /* 0x000000103b117223 */ /* 0x100fe2000001003d */
[-C--:B------:R-:W-:Y:S01]  /*1b30*/  FMUL.FTZ R14, R15, R62.reuse ;  /* 0x0000003e0f0e7220 */ /* 0x080fe20000410000 */
[----:B------:R-:W-:Y:S01]  /*1b40*/  FMUL.FTZ R24, R25, R62 ;  /* 0x0000003e19187220 */ /* 0x000fe20000410000 */
[----:B------:R-:W-:Y:S02]  /*1b50*/  HADD2.F32 R25, -RZ, R35.H1_H1 ;  /* 0x30000023ff197230 */ /* 0x000fe40000004100 */
[----:B------:R-:W-:Y:S01]  /*1b60*/  FMUL.FTZ R19, R17, -1.4426950216293334961 ;  /* 0xbfb8aa3b11137820 */ /* 0x000fe20000410000 */
[----:B------:R-:W-:Y:S01]  /*1b70*/  FFMA.FTZ R15, R13, R14, R60 ;  /* 0x0000000e0d0f7223 */ /* 0x000fe2000001003c */
[----:B------:R-:W-:Y:S01]  /*1b80*/  FFMA.FTZ R31, R59, R24, R61 ;  /* 0x000000183b1f7223 */ /* 0x000fe2000001003d */
[----:B------:R-:W-:-:S02]  /*1b90*/  FADD.FTZ R25, -R12, R25 ;  /* 0x000000190c197221 */ /* 0x000fc40000010100 */
[----:B------:R-:W-:Y:S01]  /*1ba0*/  FMUL.FTZ R21, R15, -1.4426950216293334961 ;  /* 0xbfb8aa3b0f157820 */ /* 0x000fe20000410000 */
[----:B------:R-:W0:Y:S01]  /*1bb0*/  MUFU.EX2 R19, R19 ;  /* 0x0000001300137308 */ /* 0x000e220000000800 */
[----:B------:R-:W-:-:S04]  /*1bc0*/  FMUL.FTZ R27, R25, R62 ;  /* 0x0000003e191b7220 */ /* 0x000fc80000410000 */
[----:B------:R-:W1:Y:S01]  /*1bd0*/  MUFU.EX2 R21, R21 ;  /* 0x0000001500157308 */ /* 0x000e620000000800 */
[----:B------:R-:W-:Y:S01]  /*1be0*/  FFMA.FTZ R28, R13, R27, R60 ;  /* 0x0000001b0d1c7223 */ /* 0x000fe2000001003c */
[----:B0-----:R-:W-:Y:S01]  /*1bf0*/  FADD.FTZ R20, R19, 1 ;  /* 0x3f80000013147421 */ /* 0x001fe20000010000 */
[----:B-1----:R-:W-:-:S05]  /*1c00*/  FADD.FTZ R18, R21, 1 ;  /* 0x3f80000015127421 */ /* 0x002fca0000010000 */
[----:B------:R-:W0:Y:S01]  /*1c10*/  MUFU.RCP R20, R20 ;  /* 0x0000001400147308 */ /* 0x000e220000001000 */
[----:B------:R-:W-:-:S05]  /*1c20*/  HADD2.F32 R21, -RZ, R33.H0_H0 ;  /* 0x20000021ff157230 */ /* 0x000fca0000004100 */
[----:B------:R-:W-:Y:S02]  /*1c30*/  FADD.FTZ R21, -R12, R21 ;  /* 0x000000150c157221 */ /* 0x000fe40000010100 */
[----:B------:R-:W1:Y:S01]  /*1c40*/  MUFU.RCP R18, R18 ;  /* 0x0000001200127308 */ /* 0x000e620000001000 */
[----:B0-----:R-:W-:Y:S01]  /*1c50*/  FADD.FTZ R22, -R20, 1 ;  /* 0x3f80000014167421 */ /* 0x001fe20000010100 */
[----:B------:R-:W-:Y:S01]  /*1c60*/  FMUL.FTZ R19, R23, R20 ;  /* 0x0000001417137220 */ /* 0x000fe20000410000 */
[----:B------:R-:W-:Y:S02]  /*1c70*/  HADD2.F32 R23, -RZ, R36.H1_H1 ;  /* 0x30000024ff177230 */ /* 0x000fe40000004100 */
[----:B------:R-:W-:Y:S01]  /*1c80*/  FFMA.FTZ R22, R17, R22, 1 ;  /* 0x3f80000011167423 */ /* 0x000fe20000010016 */
[----:B------:R-:W-:Y:S01]  /*1c90*/  FMUL.FTZ R17, R31, -1.4426950216293334961 ;  /* 0xbfb8aa3b1f117820 */ /* 0x000fe20000410000 */
[----:B-1----:R-:W-:Y:S01]  /*1ca0*/  FADD.FTZ R20, -R18, 1 ;  /* 0x3f80000012147421 */ /* 0x002fe20000010100 */
[----:B------:R-:W-:-:S04]  /*1cb0*/  FMUL.FTZ R23, R23, R18 ;  /* 0x0000001217177220 */ /* 0x000fc80000410000 */
[----:B------:R-:W0:Y:S01]  /*1cc0*/  MUFU.EX2 R17, R17 ;  /* 0x0000001100117308 */ /* 0x000e220000000800 */
[----:B------:R-:W-:Y:S01]  /*1cd0*/  FFMA.FTZ R20, R15, R20, 1 ;  /* 0x3f8000000f147423 */ /* 0x000fe20000010014 */
[----:B------:R-:W-:Y:S01]  /*1ce0*/  FMUL.FTZ R15, R19, R22 ;  /* 0x00000016130f7220 */ /* 0x000fe20000410000 */
[----:B------:R-:W-:Y:S02]  /*1cf0*/  FMUL.FTZ R19, R28, -1.4426950216293334961 ;  /* 0xbfb8aa3b1c137820 */ /* 0x000fe40000410000 */
[----:B------:R-:W-:Y:S01]  /*1d00*/  FMUL.FTZ R23, R23, R20 ;  /* 0x0000001417177220 */ /* 0x000fe20000410000 */
[----:B------:R-:W-:Y:S01]  /*1d10*/  FMUL.FTZ R20, R21, R62 ;  /* 0x0000003e15147220 */ /* 0x000fe20000410000 */
[----:B------:R-:W-:Y:S02]  /*1d20*/  HADD2.F32 R21, -RZ, R33.H1_H1 ;  /* 0x30000021ff157230 */ /* 0x000fe40000004100 */
[----:B------:R-:W1:Y:S01]  /*1d30*/  MUFU.EX2 R19, R19 ;  /* 0x0000001300137308 */ /* 0x000e620000000800 */
[----:B------:R-:W-:-:S02]  /*1d40*/  FFMA.FTZ R22, R59, R20, R61 ;  /* 0x000000143b167223 */ /* 0x000fc4000001003d */
[----:B------:R-:W-:Y:S02]  /*1d50*/  FADD.FTZ R21, -R12, R21 ;  /* 0x000000150c157221 */ /* 0x000fe40000010100 */
[----:B------:R-:W-:Y:S01]  /*1d60*/  FMUL.FTZ R29, R22, -1.4426950216293334961 ;  /* 0xbfb8aa3b161d7820 */ /* 0x000fe20000410000 */
[----:B0-----:R-:W-:Y:S01]  /*1d70*/  FADD.FTZ R18, R17, 1 ;  /* 0x3f80000011127421 */ /* 0x001fe20000010000 */
[----:B------:R-:W-:-:S04]  /*1d80*/  FMUL.FTZ R21, R21, R62 ;  /* 0x0000003e15157220 */ /* 0x000fc80000410000 */
[----:B------:R-:W0:Y:S01]  /*1d90*/  MUFU.EX2 R29, R29 ;  /* 0x0000001d001d7308 */ /* 0x000e220000000800 */
[----:B------:R-:W-:Y:S01]  /*1da0*/  FFMA.FTZ R17, R13, R21, R60 ;  /* 0x000000150d117223 */ /* 0x000fe2000001003c */
[----:B-1----:R-:W-:Y:S02]  /*1db0*/  FADD.FTZ R26, R19, 1 ;  /* 0x3f800000131a7421 */ /* 0x002fe40000010000 */
[----:B------:R-:W1:Y:S01]  /*1dc0*/  MUFU.RCP R18, R18 ;  /* 0x0000001200127308 */ /* 0x000e620000001000 */
[----:B------:R-:W-:-:S07]  /*1dd0*/  FMUL.FTZ R25, R17, -1.4426950216293334961 ;  /* 0xbfb8aa3b11197820 */ /* 0x000fce0000410000 */
[----:B------:R-:W2:Y:S01]  /*1de0*/  MUFU.RCP R26, R26 ;  /* 0x0000001a001a7308 */ /* 0x000ea20000001000 */
[----:B0-----:R-:W-:Y:S01]  /*1df0*/  FADD.FTZ R19, R29, 1 ;  /* 0x3f8000001d137421 */ /* 0x001fe20000010000 */
[----:B------:R-:W-:-:S06]  /*1e00*/  HADD2.F32 R29, -RZ, R34.H0_H0 ;  /* 0x20000022ff1d7230 */ /* 0x000fcc0000004100 */
[----:B------:R-:W0:Y:S01]  /*1e10*/  MUFU.EX2 R25, R25 ;  /* 0x0000001900197308 */ /* 0x000e220000000800 */
[----:B-1----:R-:W-:Y:S01]  /*1e20*/  FADD.FTZ R30, -R18, 1 ;  /* 0x3f800000121e7421 */ /* 0x002fe20000010100 */
[----:B------:R-:W-:Y:S02]  /*1e30*/  FMUL.FTZ R18, R29, R18 ;  /* 0x000000121d127220 */ /* 0x000fe40000410000 */
[----:B------:R-:W1:Y:S01]  /*1e40*/  MUFU.RCP R19, R19 ;  /* 0x0000001300137308 */ /* 0x000e620000001000 */
[----:B------:R-:W-:Y:S01]  /*1e50*/  FFMA.FTZ R31, R31, R30, 1 ;  /* 0x3f8000001f1f7423 */ /* 0x000fe2000001001e */
[----:B--2---:R-:W-:-:S03]  /*1e60*/  FADD.FTZ R29, -R26, 1 ;  /* 0x3f8000001a1d7421 */ /* 0x004fc60000010100 */
[----:B------:R-:W-:Y:S01]  /*1e70*/  FMUL.FTZ R31, R18, R31 ;  /* 0x0000001f121f7220 */ /* 0x000fe20000410000 */
[----:B------:R-:W-:Y:S01]  /*1e80*/  FFMA.FTZ R28, R28, R29, 1 ;  /* 0x3f8000001c1c7423 */ /* 0x000fe2000001001d */
[----:B0-----:R-:W-:Y:S01]  /*1e90*/  FADD.FTZ R29, R25, 1 ;  /* 0x3f800000191d7421 */ /* 0x001fe20000010000 */
[----:B------:R-:W-:Y:S01]  /*1ea0*/  FMUL.FTZ R25, R69, R26 ;  /* 0x0000001a45197220 */ /* 0x000fe20000410000 */
[----:B------:R-:W-:-:S03]  /*1eb0*/  HADD2.F32 R26, -RZ, R32.H0_H0 ;  /* 0x20000020ff1a7230 */ /* 0x000fc60000004100 */
[----:B------:R-:W-:Y:S01]  /*1ec0*/  FMUL.FTZ R28, R25, R28 ;  /* 0x0000001c191c7220 */ /* 0x000fe20000410000 */
[----:B------:R-:W0:Y:S01]  /*1ed0*/  MUFU.RCP R29, R29 ;  /* 0x0000001d001d7308 */ /* 0x000e220000001000 */
[----:B-1----:R-:W-:Y:S01]  /*1ee0*/  FADD.FTZ R69, -R19, 1 ;  /* 0x3f80000013457421 */ /* 0x002fe20000010100 */
[----:B------:R-:W-:Y:S01]  /*1ef0*/  FMUL.FTZ R19, R26, R19 ;  /* 0x000000131a137220 */ /* 0x000fe20000410000 */
[----:B------:R-:W-:Y:S02]  /*1f00*/  HADD2.F32 R26, -RZ, R32.H1_H1 ;  /* 0x30000020ff1a7230 */ /* 0x000fe40000004100 */
[----:B------:R-:W-:Y:S02]  /*1f10*/  HADD2.F32 R25, -RZ, R11.H0_H0 ;  /* 0x2000000bff197230 */ /* 0x000fe40000004100 */
[----:B------:R-:W-:-:S03]  /*1f20*/  FFMA.FTZ R22, R22, R69, 1 ;  /* 0x3f80000016167423 */ /* 0x000fc60000010045 */
[----:B------:R-:W-:Y:S01]  /*1f30*/  FADD.FTZ R69, -R12, R25 ;  /* 0x000000190c457221 */ /* 0x000fe20000010100 */
[----:B------:R-:W-:-:S03]  /*1f40*/  FMUL.FTZ R19, R19, R22 ;  /* 0x0000001613137220 */ /* 0x000fc60000410000 */
[----:B------:R-:W-:Y:S01]  /*1f50*/  FMUL.FTZ R18, R69, R62 ;  /* 0x0000003e45127220 */ /* 0x000fe20000410000 */
[----:B0-----:R-:W-:Y:S01]  /*1f60*/  FADD.FTZ R30, -R29, 1 ;  /* 0x3f8000001d1e7421 */ /* 0x001fe20000010100 */
[----:B------:R-:W-:Y:S01]  /*1f70*/  FMUL.FTZ R26, R26, R29 ;  /* 0x0000001d1a1a7220 */ /* 0x000fe20000410000 */
[----:B------:R-:W-:Y:S02]  /*1f80*/  FMUL.FTZ R29, R13, R23 ;  /* 0x000000170d1d7220 */ /* 0x000fe40000410000 */
[----:B------:R-:W-:-:S04]  /*1f90*/  FFMA.FTZ R17, R17, R30, 1 ;  /* 0x3f80000011117423 */ /* 0x000fc8000001001e */
[----:B------:R-:W-:Y:S01]  /*1fa0*/  FMUL.FTZ R22, R26, R17 ;  /* 0x000000111a167220 */ /* 0x000fe20000410000 */
[----:B------:R-:W-:-:S04]  /*1fb0*/  FMUL.FTZ R17, R59, R15 ;  /* 0x0000000f3b117220 */ /* 0x000fc80000410000 */
[----:B------:R-:W-:Y:S01]  /*1fc0*/  FFMA.FTZ R25, R16, R17, RZ ;  /* 0x0000001110197223 */ /* 0x000fe200000100ff */
[----:B------:R-:W-:Y:S01]  /*1fd0*/  FADD.FTZ R26, RZ, R17 ;  /* 0x00000011ff1a7221 */ /* 0x000fe20000010000 */
[----:B------:R-:W-:Y:S02]  /*1fe0*/  FFMA.FTZ R17, R59, R18, R61 ;  /* 0x000000123b117223 */ /* 0x000fe4000001003d */
[----:B------:R-:W-:Y:S01]  /*1ff0*/  FFMA.FTZ R68, R14, R29, R25 ;  /* 0x0000001d0e447223 */ /* 0x000fe20000010019 */
[----:B------:R-:W-:Y:S01]  /*2000*/  FADD.FTZ R29, R29, R26 ;  /* 0x0000001a1d1d7221 */ /* 0x000fe20000010000 */
[----:B------:R-:W-:Y:S01]  /*2010*/  FMUL.FTZ R69, R17, -1.4426950216293334961 ;  /* 0xbfb8aa3b11457820 */ /* 0x000fe20000410000 */
[----:B------:R-:W-:Y:S01]  /*2020*/  FFMA.FTZ R25, R16, R15, RZ ;  /* 0x0000000f10197223 */ /* 0x000fe200000100ff */
[----:B------:R-:W-:Y:S01]  /*2030*/  FADD.FTZ R26, RZ, R15 ;  /* 0x0000000fff1a7221 */ /* 0x000fe20000010000 */
[----:B------:R-:W-:Y:S02]  /*2040*/  HADD2.F32 R15, -RZ, R50.H0_H0 ;  /* 0x20000032ff0f7230 */ /* 0x000fe40000004100 */
[-C--:B------:R-:W-:Y:S01]  /*2050*/  FFMA.FTZ R25, R24, R31.reuse, R25 ;  /* 0x0000001f18197223 */ /* 0x080fe20000010019 */
[----:B------:R-:W0:Y:S01]  /*2060*/  MUFU.EX2 R69, R69 ;  /* 0x0000004500457308 */ /* 0x000e220000000800 */
[----:B------:R-:W-:Y:S01]  /*2070*/  FADD.FTZ R26, R26, R31 ;  /* 0x0000001f1a1a7221 */ /* 0x000fe20000010000 */
[----:B------:R-:W-:Y:S01]  /*2080*/  FMUL.FTZ R31, R59, R31 ;  /* 0x0000001f3b1f7220 */ /* 0x000fe20000410000 */
[----:B------:R-:W-:-:S02]  /*2090*/  FFMA.FTZ R25, R20, R19, R25 ;  /* 0x0000001314197223 */ /* 0x000fc40000010019 */
[----:B------:R-:W-:Y:S01]  /*20a0*/  FADD.FTZ R26, R26, R19 ;  /* 0x000000131a1a7221 */ /* 0x000fe20000010000 */
[----:B------:R-:W-:Y:S01]  /*20b0*/  FFMA.FTZ R16, R24, R31, R68 ;  /* 0x0000001f18107223 */ /* 0x000fe20000010044 */
[----:B------:R-:W-:Y:S01]  /*20c0*/  FADD.FTZ R29, R29, R31 ;  /* 0x0000001f1d1d7221 */ /* 0x000fe20000010000 */
[----:B0-----:R-:W-:-:S06]  /*20d0*/  FADD.FTZ R30, R69, 1 ;  /* 0x3f800000451e7421 */ /* 0x001fcc0000010000 */
[----:B------:R-:W0:Y:S02]  /*20e0*/  MUFU.RCP R30, R30 ;  /* 0x0000001e001e7308 */ /* 0x000e240000001000 */
[----:B0-----:R-:W-:Y:S01]  /*20f0*/  FADD.FTZ R24, -R30, 1 ;  /* 0x3f8000001e187421 */ /* 0x001fe20000010100 */
[----:B------:R-:W-:-:S03]  /*2100*/  FMUL.FTZ R15, R15, R30 ;  /* 0x0000001e0f0f7220 */ /* 0x000fc60000410000 */
[----:B------:R-:W-:Y:S01]  /*2110*/  FFMA.FTZ R24, R17, R24, 1 ;  /* 0x3f80000011187423 */ /* 0x000fe20000010018 */
[----:B------:R-:W-:-:S05]  /*2120*/  HADD2.F32 R17, -RZ, R11.H1_H1 ;  /* 0x3000000bff117230 */ /* 0x000fca0000004100 */
[----:B------:R-:W-:Y:S01]  /*2130*/  FADD.FTZ R69, -R12, R17 ;  /* 0x000000110c457221 */ /* 0x000fe20000010100 */
[----:B------:R-:W-:Y:S01]  /*2140*/  FMUL.FTZ R17, R15, R24 ;  /* 0x000000180f117220 */ /* 0x000fe20000410000 */
[----:B------:R-:W-:Y:S01]  /*2150*/  FFMA.FTZ R24, R14, R23, RZ ;  /* 0x000000170e187223 */ /* 0x000fe200000100ff */
[----:B------:R-:W-:Y:S01]  /*2160*/  FADD.FTZ R23, RZ, R23 ;  /* 0x00000017ff177221 */ /* 0x000fe20000010000 */
[----:B------:R-:W-:Y:S01]  /*2170*/  FMUL.FTZ R15, R69, R62 ;  /* 0x0000003e450f7220 */ /* 0x000fe20000410000 */
[-C--:B------:R-:W-:Y:S01]  /*2180*/  FMUL.FTZ R69, R13, R28.reuse ;  /* 0x0000001c0d457220 */ /* 0x080fe20000410000 */
[----:B------:R-:W-:Y:S01]  /*2190*/  FFMA.FTZ R24, R27, R28, R24 ;  /* 0x0000001c1b187223 */ /* 0x000fe20000010018 */
[----:B------:R-:W-:Y:S01]  /*21a0*/  FADD.FTZ R23, R23, R28 ;  /* 0x0000001c17177221 */ /* 0x000fe20000010000 */
[----:B------:R-:W-:Y:S01]  /*21b0*/  FFMA.FTZ R31, R13, R15, R60 ;  /* 0x0000000f0d1f7223 */ /* 0x000fe2000001003c */
[----:B------:R-:W-:Y:S01]  /*21c0*/  FFMA.FTZ R27, R27, R69, R16 ;  /* 0x000000451b1b7223 */ /* 0x000fe20000010010 */
[----:B------:R-:W-:-:S02]  /*21d0*/  HADD2.F32 R16, -RZ, R50.H1_H1 ;  /* 0x30000032ff107230 */ /* 0x000fc40000004100 */
[----:B------:R-:W-:Y:S01]  /*21e0*/  FADD.FTZ R29, R69, R29 ;  /* 0x0000001d451d7221 */ /* 0x000fe20000010000 */
[----:B------:R-:W-:Y:S01]  /*21f0*/  FMUL.FTZ R68, R31, -1.4426950216293334961 ;  /* 0xbfb8aa3b1f447820 */ /* 0x000fe20000410000 */
[----:B------:R-:W-:Y:S01]  /*2200*/  FADD.FTZ R23, R23, R22 ;  /* 0x0000001617177221 */ /* 0x000fe20000010000 */
[----:B------:R-:W-:Y:S01]  /*2210*/  FFMA.FTZ R24, R21, R22, R24 ;  /* 0x0000001615187223 */ /* 0x000fe20000010018 */
[----:B------:R-:W-:Y:S01]  /*2220*/  FADD.FTZ R26, R26, R17 ;  /* 0x000000111a1a7221 */ /* 0x000fe20000010000 */
[----:B------:R-:W-:Y:S02]  /*2230*/  FFMA.FTZ R25, R18, R17, R25 ;  /* 0x0000001112197223 */ /* 0x000fe40000010019 */
[----:B------:R-:W0:Y:S02]  /*2240*/  MUFU.EX2 R68, R68 ;  /* 0x0000004400447308 */ /* 0x000e240000000800 */
[----:B0-----:R-:W-:Y:S01]  /*2250*/  FADD.FTZ R30, R68, 1 ;  /* 0x3f800000441e7421 */ /* 0x001fe20000010000 */
[----:B------:R-:W-:Y:S01]  /*2260*/  FMUL.FTZ R68, R59, R19 ;  /* 0x000000133b447220 */ /* 0x000fe20000410000 */
[----:B------:R-:W-:-:S03]  /*2270*/  HADD2.F32 R19, -RZ, R53.H0_H0 ;  /* 0x20000035ff137230 */ /* 0x000fc60000004100 */
[----:B------:R-:W-:Y:S01]  /*2280*/  FFMA.FTZ R28, R20, R68, R27 ;  /* 0x00000044141c7223 */ /* 0x000fe2000001001b */
[----:B------:R-:W0:Y:S01]  /*2290*/  MUFU.RCP R30, R30 ;  /* 0x0000001e001e7308 */ /* 0x000e220000001000 */
[----:B------:R-:W-:Y:S02]  /*22a0*/  HADD2.F32 R27, -RZ, R51.H1_H1 ;  /* 0x30000033ff1b7230 */ /* 0x000fe40000004100 */
[----:B------:R-:W-:-:S03]  /*22b0*/  FADD.FTZ R29, R29, R68 ;  /* 0x000000441d1d7221 */ /* 0x000fc60000010000 */
[----:B------:R-:W-:Y:S01]  /*22c0*/  FADD.FTZ R27, -R12, R27 ;  /* 0x0000001b0c1b7221 */ /* 0x000fe20000010100 */
[----:B0-----:R-:W-:Y:S01]  /*22d0*/  FADD.FTZ R14, -R30, 1 ;  /* 0x3f8000001e0e7421 */ /* 0x001fe20000010100 */
[----:B------:R-:W-:-:S03]  /*22e0*/  FMUL.FTZ R16, R16, R30 ;  /* 0x0000001e10107220 */ /* 0x000fc60000410000 */
[----:B------:R-:W-:Y:S01]  /*22f0*/  FFMA.FTZ R31, R31, R14, 1 ;  /* 0x3f8000001f1f7423 */ /* 0x000fe2000001000e */
[----:B------:R-:W-:-:S03]  /*2300*/  HADD2.F32 R14, -RZ, R51.H0_H0 ;  /* 0x20000033ff0e7230 */ /* 0x000fc60000004100 */
        /* <DEDUP_REMOVED lines=8> */
[----:B------:R-:W-:-:S03]  /*2390*/  HADD2.F32 R22, -RZ, R53.H1_H1 ;  /* 0x30000035ff167230 */ /* 0x000fc60000004100 */
[----:B------:R-:W-:Y:S01]  /*23a0*/  FADD.FTZ R29, R69, R29 ;  /* 0x0000001d451d7221 */ /* 0x000fe20000010000 */
[----:B------:R-:W0:Y:S02]  /*23b0*/  MUFU.RCP R30, R30 ;  /* 0x0000001e001e7308 */ /* 0x000e240000001000 */
[----:B0-----:R-:W-:Y:S01]  /*23c0*/  FADD.FTZ R20, -R30, 1 ;  /* 0x3f8000001e147421 */ /* 0x001fe20000010100 */
[----:B------:R-:W-:-:S03]  /*23d0*/  FMUL.FTZ R19, R19, R30 ;  /* 0x0000001e13137220 */ /* 0x000fc60000410000 */
[----:B------:R-:W-:-:S04]  /*23e0*/  FFMA.FTZ R20, R31, R20, 1 ;  /* 0x3f8000001f147423 */ /* 0x000fc80000010014 */
[----:B------:R-:W-:Y:S01]  /*23f0*/  FMUL.FTZ R19, R19, R20 ;  /* 0x0000001413137220 */ /* 0x000fe20000410000 */
[----:B------:R-:W-:Y:S01]  /*2400*/  FMUL.FTZ R20, R27, R62 ;  /* 0x0000003e1b147220 */ /* 0x000fe20000410000 */
[----:B------:R-:W-:Y:S01]  /*2410*/  FFMA.FTZ R27, R21, R69, R28 ;  /* 0x00000045151b7223 */ /* 0x000fe2000001001c */
[----:B------:R-:W-:Y:S02]  /*2420*/  HADD2.F32 R28, -RZ, R52.H0_H0 ;  /* 0x20000034ff1c7230 */ /* 0x000fe40000004100 */
[----:B------:R-:W-:Y:S01]  /*2430*/  FFMA.FTZ R25, R14, R19, R25 ;  /* 0x000000130e197223 */ /* 0x000fe20000010019 */
[----:B------:R-:W-:Y:S02]  /*2440*/  FFMA.FTZ R30, R13, R20, R60 ;  /* 0x000000140d1e7223 */ /* 0x000fe4000001003c */
[----:B------:R-:W-:Y:S02]  /*2450*/  FADD.FTZ R28, -R12, R28 ;  /* 0x0000001c0c1c7221 */ /* 0x000fe40000010100 */
[----:B------:R-:W-:-:S06]  /*2460*/  FMUL.FTZ R68, R30, -1.4426950216293334961 ;  /* 0xbfb8aa3b1e447820 */ /* 0x000fcc0000410000 */
[----:B------:R-:W0:Y:S02]  /*2470*/  MUFU.EX2 R68, R68 ;  /* 0x0000004400447308 */ /* 0x000e240000000800 */
[----:B0-----:R-:W-:Y:S01]  /*2480*/  FADD.FTZ R31, R68, 1 ;  /* 0x3f800000441f7421 */ /* 0x001fe20000010000 */
[----:B------:R-:W-:Y:S01]  /*2490*/  FMUL.FTZ R68, R59, R17 ;  /* 0x000000113b447220 */ /* 0x000fe20000410000 */
[----:B------:R-:W-:-:S03]  /*24a0*/  HADD2.F32 R17, -RZ, R54.H0_H0 ;  /* 0x20000036ff117230 */ /* 0x000fc60000004100 */
[----:B------:R-:W-:Y:S01]  /*24b0*/  FADD.FTZ R29, R29, R68 ;  /* 0x000000441d1d7221 */ /* 0x000fe20000010000 */
[----:B------:R-:W0:Y:S02]  /*24c0*/  MUFU.RCP R31, R31 ;  /* 0x0000001f001f7308 */ /* 0x000e240000001000 */
[----:B0-----:R-:W-:Y:S01]  /*24d0*/  FMUL.FTZ R21, R22, R31 ;  /* 0x0000001f16157220 */ /* 0x001fe20000410000 */
[----:B------:R-:W-:-:S04]  /*24e0*/  FADD.FTZ R22, -R31, 1 ;  /* 0x3f8000001f167421 */ /* 0x000fc80000010100 */
        /* <DEDUP_REMOVED lines=9> */
[----:B0-----:R-:W-:Y:S01]  /*2580*/  FADD.FTZ R28, R69, 1 ;  /* 0x3f800000451c7421 */ /* 0x001fe20000010000 */
[----:B------:R-:W-:-:S04]  /*2590*/  FMUL.FTZ R69, R13, R16 ;  /* 0x000000100d457220 */ /* 0x000fc80000410000 */
[----:B------:R-:W-:Y:S01]  /*25a0*/  FADD.FTZ R29, R69, R29 ;  /* 0x0000001d451d7221 */ /* 0x000fe20000010000 */
[----:B------:R-:W0:Y:S02]  /*25b0*/  MUFU.RCP R28, R28 ;  /* 0x0000001c001c7308 */ /* 0x000e240000001000 */
[----:B0-----:R-:W-:Y:S01]  /*25c0*/  FMUL.FTZ R18, R17, R28 ;  /* 0x0000001c11127220 */ /* 0x001fe20000410000 */
[----:B------:R-:W-:Y:S01]  /*25d0*/  FADD.FTZ R17, -R28, 1 ;  /* 0x3f8000001c117421 */ /* 0x000fe20000010100 */
[----:B------:R-:W-:Y:S01]  /*25e0*/  FADD.FTZ R28, R23, R16 ;  /* 0x00000010171c7221 */ /* 0x000fe20000010000 */
[----:B------:R-:W-:Y:S02]  /*25f0*/  FFMA.FTZ R23, R15, R16, R24 ;  /* 0x000000100f177223 */ /* 0x000fe40000010018 */
[----:B------:R-:W-:-:S04]  /*2600*/  FFMA.FTZ R17, R31, R17, 1 ;  /* 0x3f8000001f117423 */ /* 0x000fc80000010011 */
[----:B------:R-:W-:Y:S01]  /*2610*/  FMUL.FTZ R18, R18, R17 ;  /* 0x0000001112127220 */ /* 0x000fe20000410000 */
[----:B------:R-:W-:-:S03]  /*2620*/  FMUL.FTZ R17, R27, R62 ;  /* 0x0000003e1b117220 */ /* 0x000fc60000410000 */
[----:B------:R-:W-:Y:S01]  /*2630*/  FFMA.FTZ R25, R22, R18, R25 ;  /* 0x0000001216197223 */ /* 0x000fe20000010019 */
[----:B------:R-:W-:-:S04]  /*2640*/  FFMA.FTZ R31, R13, R17, R60 ;  /* 0x000000110d1f7223 */ /* 0x000fc8000001003c */
[----:B------:R-:W-:-:S06]  /*2650*/  FMUL.FTZ R27, R31, -1.4426950216293334961 ;  /* 0xbfb8aa3b1f1b7820 */ /* 0x000fcc0000410000 */
[----:B------:R-:W0:Y:S02]  /*2660*/  MUFU.EX2 R27, R27 ;  /* 0x0000001b001b7308 */ /* 0x000e240000000800 */
[----:B0-----:R-:W-:Y:S01]  /*2670*/  FADD.FTZ R68, R27, 1 ;  /* 0x3f8000001b447421 */ /* 0x001fe20000010000 */
[----:B------:R-:W-:Y:S01]  /*2680*/  FFMA.FTZ R27, R15, R69, R30 ;  /* 0x000000450f1b7223 */ /* 0x000fe2000001001e */
[----:B------:R-:W-:-:S04]  /*2690*/  HADD2.F32 R15, -RZ, R54.H1_H1 ;  /* 0x30000036ff0f7230 */ /* 0x000fc80000004100 */
[----:B------:R-:W0:Y:S02]  /*26a0*/  MUFU.RCP R68, R68 ;  /* 0x0000004400447308 */ /* 0x000e240000001000 */
[----:B0-----:R-:W-:Y:S01]  /*26b0*/  FMUL.FTZ R16, R15, R68 ;  /* 0x000000440f107220 */ /* 0x001fe20000410000 */
[----:B------:R-:W-:Y:S02]  /*26c0*/  HADD2.F32 R15, -RZ, R55.H0_H0 ;  /* 0x20000037ff0f7230 */ /* 0x000fe40000004100 */
[----:B------:R-:W-:-:S03]  /*26d0*/  FADD.FTZ R24, -R68, 1 ;  /* 0x3f80000044187421 */ /* 0x000fc60000010100 */
[----:B------:R-:W-:Y:S01]  /*26e0*/  FADD.FTZ R15, -R12, R15 ;  /* 0x0000000f0c0f7221 */ /* 0x000fe20000010100 */
[----:B------:R-:W-:-:S03]  /*26f0*/  FFMA.FTZ R31, R31, R24, 1 ;  /* 0x3f8000001f1f7423 */ /* 0x000fc60000010018 */
[----:B------:R-:W-:Y:S01]  /*2700*/  FMUL.FTZ R24, R15, R62 ;  /* 0x0000003e0f187220 */ /* 0x000fe20000410000 */
[----:B------:R-:W-:Y:S01]  /*2710*/  FADD.FTZ R15, R26, R19 ;  /* 0x000000131a0f7221 */ /* 0x000fe20000010000 */
[C---:B------:R-:W-:Y:S01]  /*2720*/  FMUL.FTZ R26, R59.reuse, R19 ;  /* 0x000000133b1a7220 */ /* 0x040fe20000410000 */
[----:B------:R-:W-:Y:S01]  /*2730*/  FMUL.FTZ R16, R16, R31 ;  /* 0x0000001f10107220 */ /* 0x000fe20000410000 */
[----:B------:R-:W-:Y:S01]  /*2740*/  FFMA.FTZ R30, R59, R24, R61 ;  /* 0x000000183b1e7223 */ /* 0x000fe2000001003d */
[--C-:B------:R-:W-:Y:S02]  /*2750*/  HADD2.F32 R19, -RZ, R58.reuse.H0_H0 ;  /* 0x2000003aff137230 */ /* 0x100fe40000004100 */
[----:B------:R-:W-:Y:S01]  /*2760*/  FFMA.FTZ R31, R14, R26, R27 ;  /* 0x0000001a0e1f7223 */ /* 0x000fe2000001001b */
[----:B------:R-:W-:Y:S01]  /*2770*/  FADD.FTZ R29, R29, R26 ;  /* 0x0000001a1d1d7221 */ /* 0x000fe20000010000 */
[----:B------:R-:W-:Y:S01]  /*2780*/  FMUL.FTZ R69, R30, -1.4426950216293334961 ;  /* 0xbfb8aa3b1e457820 */ /* 0x000fe20000410000 */
[----:B------:R-:W-:Y:S01]  /*2790*/  FFMA.FTZ R26, R20, R21, R23 ;  /* 0x00000015141a7223 */ /* 0x000fe20000010017 */
[----:B------:R-:W-:-:S04]  /*27a0*/  HADD2.F32 R23, -RZ, R58.H1_H1 ;  /* 0x3000003aff177230 */ /* 0x000fc80000004100 */
[----:B------:R-:W0:Y:S02]  /*27b0*/  MUFU.EX2 R69, R69 ;  /* 0x0000004500457308 */ /* 0x000e240000000800 */
[----:B0-----:R-:W-:-:S06]  /*27c0*/  FADD.FTZ R68, R69, 1 ;  /* 0x3f80000045447421 */ /* 0x001fcc0000010000 */
[----:B------:R-:W0:Y:S02]  /*27d0*/  MUFU.RCP R68, R68 ;  /* 0x0000004400447308 */ /* 0x000e240000001000 */
[----:B0-----:R-:W-:Y:S01]  /*27e0*/  FADD.FTZ R27, -R68, 1 ;  /* 0x3f800000441b7421 */ /* 0x001fe20000010100 */
[----:B------:R-:W-:-:S03]  /*27f0*/  FMUL.FTZ R19, R19, R68 ;  /* 0x0000004413137220 */ /* 0x000fc60000410000 */
[----:B------:R-:W-:Y:S01]  /*2800*/  FFMA.FTZ R30, R30, R27, 1 ;  /* 0x3f8000001e1e7423 */ /* 0x000fe2000001001b */
[----:B------:R-:W-:-:S03]  /*2810*/  HADD2.F32 R27, -RZ, R55.H1_H1 ;  /* 0x30000037ff1b7230 */ /* 0x000fc60000004100 */
[----:B------:R-:W-:Y:S02]  /*2820*/  FMUL.FTZ R19, R19, R30 ;  /* 0x0000001e13137220 */ /* 0x000fe40000410000 */
[----:B------:R-:W-:Y:S02]  /*2830*/  FADD.FTZ R27, -R12, R27 ;  /* 0x0000001b0c1b7221 */ /* 0x000fe40000010100 */
[----:B------:R-:W-:Y:S02]  /*2840*/  FFMA.FTZ R25, R24, R19, R25 ;  /* 0x0000001318197223 */ /* 0x000fe40000010019 */
[----:B------:R-:W-:Y:S01]  /*2850*/  FMUL.FTZ R14, R27, R62 ;  /* 0x0000003e1b0e7220 */ /* 0x000fe20000410000 */
[----:B------:R-:W-:Y:S01]  /*2860*/  FADD.FTZ R27, R28, R21 ;  /* 0x000000151c1b7221 */ /* 0x000fe20000010000 */
[C---:B------:R-:W-:Y:S02]  /*2870*/  FMUL.FTZ R21, R13.reuse, R21 ;  /* 0x000000150d157220 */ /* 0x040fe40000410000 */
[----:B------:R-:W-:Y:S01]  /*2880*/  FFMA.FTZ R68, R13, R14, R60 ;  /* 0x0000000e0d447223 */ /* 0x000fe2000001003c */
[----:B------:R-:W-:Y:S01]  /*2890*/  FADD.FTZ R27, R27, R16 ;  /* 0x000000101b1b7221 */ /* 0x000fe20000010000 */
[----:B------:R-:W-:Y:S01]  /*28a0*/  FFMA.FTZ R31, R20, R21, R31 ;  /* 0x00000015141f7223 */ /* 0x000fe2000001001f */
[----:B------:R-:W-:Y:S01]  /*28b0*/  FADD.FTZ R29, R21, R29 ;  /* 0x0000001d151d7221 */ /* 0x000fe20000010000 */
[----:B------:R-:W-:-:S06]  /*28c0*/  FMUL.FTZ R69, R68, -1.4426950216293334961 ;  /* 0xbfb8aa3b44457820 */ /* 0x000fcc0000410000 */
[----:B------:R-:W0:Y:S02]  /*28d0*/  MUFU.EX2 R69, R69 ;  /* 0x0000004500457308 */ /* 0x000e240000000800 */
[----:B0-----:R-:W-:Y:S01]  /*28e0*/  FADD.FTZ R30, R69, 1 ;  /* 0x3f800000451e7421 */ /* 0x001fe20000010000 */
[----:B------:R-:W-:-:S05]  /*28f0*/  HADD2.F32 R69, -RZ, R57.H0_H0 ;  /* 0x20000039ff457230 */ /* 0x000fca0000004100 */
[----:B------:R-:W0:Y:S01]  /*2900*/  MUFU.RCP R30, R30 ;  /* 0x0000001e001e7308 */ /* 0x000e220000001000 */
[----:B------:R-:W-:-:S04]  /*2910*/  FADD.FTZ R69, -R12, R69 ;  /* 0x000000450c457221 */ /* 0x000fc80000010100 */
[----:B------:R-:W-:Y:S01]  /*2920*/  FMUL.FTZ R28, R69, R62 ;  /* 0x0000003e451c7220 */ /* 0x000fe20000410000 */
[----:B0-----:R-:W-:Y:S01]  /*2930*/  FMUL.FTZ R20, R23, R30 ;  /* 0x0000001e17147220 */ /* 0x001fe20000410000 */
[----:B------:R-:W-:Y:S01]  /*2940*/  FADD.FTZ R23, -R30, 1 ;  /* 0x3f8000001e177421 */ /* 0x000fe20000010100 */
[----:B------:R-:W-:-:S03]  /*2950*/  FADD.FTZ R30, R15, R18 ;  /* 0x000000120f1e7221 */ /* 0x000fc60000010000 */
[----:B------:R-:W-:Y:S01]  /*2960*/  FFMA.FTZ R23, R68, R23, 1 ;  /* 0x3f80000044177423 */ /* 0x000fe20000010017 */
[C---:B------:R-:W-:Y:S01]  /*2970*/  FMUL.FTZ R68, R59.reuse, R18 ;  /* 0x000000123b447220 */ /* 0x040fe20000410000 */
[----:B------:R-:W-:Y:S02]  /*2980*/  HADD2.F32 R18, -RZ, R56.H0_H0 ;  /* 0x20000038ff127230 */ /* 0x000fe40000004100 */
[----:B------:R-:W-:Y:S01]  /*2990*/  FMUL.FTZ R20, R20, R23 ;  /* 0x0000001714147220 */ /* 0x000fe20000410000 */
[----:B------:R-:W-:Y:S01]  /*29a0*/  FFMA.FTZ R23, R59, R28, R61 ;  /* 0x0000001c3b177223 */ /* 0x000fe2000001003d */
[----:B------:R-:W-:Y:S01]  /*29b0*/  FFMA.FTZ R22, R22, R68, R31 ;  /* 0x0000004416167223 */ /* 0x000fe2000001001f */
[----:B------:R-:W-:Y:S01]  /*29c0*/  FADD.FTZ R29, R29, R68 ;  /* 0x000000441d1d7221 */ /* 0x000fe20000010000 */
[----:B------:R-:W-:Y:S01]  /*29d0*/  FADD.FTZ R27, R27, R20 ;  /* 0x000000141b1b7221 */ /* 0x000fe20000010000 */
[----:B------:R-:W-:-:S06]  /*29e0*/  FMUL.FTZ R69, R23, -1.4426950216293334961 ;  /* 0xbfb8aa3b17457820 */ /* 0x000fcc0000410000 */
[----:B------:R-:W0:Y:S02]  /*29f0*/  MUFU.EX2 R69, R69 ;  /* 0x0000004500457308 */ /* 0x000e240000000800 */
[----:B0-----:R-:W-:Y:S01]  /*2a00*/  FADD.FTZ R21, R69, 1 ;  /* 0x3f80000045157421 */ /* 0x001fe20000010000 */
[----:B------:R-:W-:-:S05]  /*2a10*/  FMUL.FTZ R69, R13, R16 ;  /* 0x000000100d457220 */ /* 0x000fca0000410000 */
[----:B------:R-:W0:Y:S02]  /*2a20*/  MUFU.RCP R21, R21 ;  /* 0x0000001500157308 */ /* 0x000e240000001000 */
[----:B0-----:R-:W-:Y:S01]  /*2a30*/  FADD.FTZ R15, -R21, 1 ;  /* 0x3f800000150f7421 */ /* 0x001fe20000010100 */
[----:B------:R-:W-:Y:S01]  /*2a40*/  FMUL.FTZ R18, R18, R21 ;  /* 0x0000001512127220 */ /* 0x000fe20000410000 */
[C---:B------:R-:W-:Y:S01]  /*2a50*/  FFMA.FTZ R21, R17.reuse, R16, R26 ;  /* 0x0000001011157223 */ /* 0x040fe2000001001a */
[----:B------:R-:W-:Y:S01]  /*2a60*/  FFMA.FTZ R17, R17, R69, R22 ;  /* 0x0000004511117223 */ /* 0x000fe20000010016 */
[----:B------:R-:W-:Y:S01]  /*2a70*/  FFMA.FTZ R15, R23, R15, 1 ;  /* 0x3f800000170f7423 */ /* 0x000fe2000001000f */
[----:B------:R-:W-:Y:S02]  /*2a80*/  HADD2.F32 R23, -RZ, R57.H1_H1 ;  /* 0x30000039ff177230 */ /* 0x000fe40000004100 */
[----:B------:R-:W-:Y:S01]  /*2a90*/  FADD.FTZ R69, R69, R29 ;  /* 0x0000001d45457221 */ /* 0x000fe20000010000 */
[----:B------:R-:W-:-:S02]  /*2aa0*/  HADD2.F32 R22, -RZ, R56.H1_H1 ;  /* 0x30000038ff167230 */ /* 0x000fc40000004100 */
[----:B------:R-:W-:Y:S01]  /*2ab0*/  FMUL.FTZ R18, R18, R15 ;  /* 0x0000000f12127220 */ /* 0x000fe20000410000 */
[----:B------:R-:W-:Y:S01]  /*2ac0*/  FADD.FTZ R29, R30, R19 ;  /* 0x000000131e1d7221 */ /* 0x000fe20000010000 */
        /* <DEDUP_REMOVED lines=10> */
[----:B------:R-:W-:-:S03]  /*2b70*/  FMUL.FTZ R16, R59, R19 ;  /* 0x000000133b107220 */ /* 0x000fc60000410000 */
[----:B------:R-:W-:Y:S01]  /*2b80*/  FMUL.FTZ R22, R22, R23 ;  /* 0x0000001716167220 */ /* 0x000fe20000410000 */
[----:B------:R-:W-:Y:S01]  /*2b90*/  FFMA.FTZ R19, R24, R16, R17 ;  /* 0x0000001018137223 */ /* 0x000fe20000010011 */
[----:B------:R-:W-:Y:S01]  /*2ba0*/  FADD.FTZ R16, R69, R16 ;  /* 0x0000001045107221 */ /* 0x000fe20000010000 */
[-C--:B------:R-:W-:Y:S01]  /*2bb0*/  FMUL.FTZ R17, R13, R20.reuse ;  /* 0x000000140d117220 */ /* 0x080fe20000410000 */
[----:B------:R-:W-:-:S03]  /*2bc0*/  FFMA.FTZ R24, R14, R20, R21 ;  /* 0x000000140e187223 */ /* 0x000fc60000010015 */
[----:B------:R-:W-:Y:S01]  /*2bd0*/  FFMA.FTZ R19, R14, R17, R19 ;  /* 0x000000110e137223 */ /* 0x000fe20000010013 */
[----:B------:R-:W-:Y:S01]  /*2be0*/  FADD.FTZ R16, R17, R16 ;  /* 0x0000001011107221 */ /* 0x000fe20000010000 */
[----:B------:R-:W-:-:S04]  /*2bf0*/  FMUL.FTZ R17, R59, R18 ;  /* 0x000000123b117220 */ /* 0x000fc80000410000 */
[----:B------:R-:W-:Y:S01]  /*2c00*/  FFMA.FTZ R26, R28, R17, R19 ;  /* 0x000000111c1a7223 */ /* 0x000fe20000010013 */
[----:B------:R-:W-:Y:S01]  /*2c10*/  FADD.FTZ R17, R16, R17 ;  /* 0x0000001110117221 */ /* 0x000fe20000010000 */
[----:B------:R-:W-:Y:S01]  /*2c20*/  FMUL.FTZ R16, R13, R22 ;  /* 0x000000160d107220 */ /* 0x000fe20000410000 */
[----:B------:R-:W-:-:S03]  /*2c30*/  FADD.FTZ R19, R27, R22 ;  /* 0x000000161b137221 */ /* 0x000fc60000010000 */
[----:B------:R-:W-:Y:S01]  /*2c40*/  FFMA.FTZ R23, R15, R16, R26 ;  /* 0x000000100f177223 */ /* 0x000fe2000001001a */
[----:B------:R-:W-:Y:S01]  /*2c50*/  FADD.FTZ R14, R16, R17 ;  /* 0x00000011100e7221 */ /* 0x000fe20000010000 */
[----:B------:R-:W-:Y:S01]  /*2c60*/  FFMA.FTZ R16, R28, R18, R25 ;  /* 0x000000121c107223 */ /* 0x000fe20000010019 */
[----:B------:R-:W-:Y:S01]  /*2c70*/  FADD.FTZ R18, R29, R18 ;  /* 0x000000121d127221 */ /* 0x000fe20000010000 */
[----:B------:R-:W-:-:S07]  /*2c80*/  FFMA.FTZ R17, R15, R22, R24 ;  /* 0x000000160f117223 */ /* 0x000fce0000010018 */
.L_x_903:
        /* <DEDUP_REMOVED lines=36> */
.L_x_905:
[----:B------:R-:W-:Y:S05]  /*2ed0*/  BSYNC.RECONVERGENT B0 ;  /* 0x0000000000007941 */ /* 0x000fea0003800200 */
.L_x_904:
        /* <DEDUP_REMOVED lines=10> */
[----:B0--3--:R-:W-:-:S03]  /*2f80*/  FADD.FTZ R14, R15, R29 ;  /* 0x0000001d0f0e7221 */ /* 0x009fc60000010000 */
[----:B-1----:R-:W-:Y:S01]  /*2f90*/  FADD.FTZ R31, R31, R20 ;  /* 0x000000141f1f7221 */ /* 0x002fe20000010000 */
[----:B------:R-:W-:-:S03]  /*2fa0*/  FADD.FTZ R14, R14, R21 ;  /* 0x000000150e0e7221 */ /* 0x000fc60000010000 */
[----:B------:R-:W-:Y:S01]  /*2fb0*/  FADD.FTZ R15, R31, R22 ;  /* 0x000000161f0f7221 */ /* 0x000fe20000010000 */
[----:B------:R-:W-:Y:S01]  /*2fc0*/  FADD.FTZ R14, R14, R23 ;  /* 0x000000170e0e7221 */ /* 0x000fe20000010000 */
        /* <DEDUP_REMOVED lines=24> */
.L_x_907:
[----:B------:R-:W-:Y:S05]  /*3150*/  BSYNC.RECONVERGENT B0 ;  /* 0x0000000000007941 */ /* 0x000fea0003800200 */
.L_x_906:
        /* <DEDUP_REMOVED lines=158> */
.L_x_909:
[----:B------:R-:W-:Y:S05]  /*3b40*/  BSYNC.RECONVERGENT B0 ;  /* 0x0000000000007941 */ /* 0x000fea0003800200 */
.L_x_908:
[----:B------:R-:W-:Y:S04]  /*3b50*/  BSSY.RECONVERGENT B0, `(.L_x_910) ;  /* 0x000001d000007945 */ /* 0x000fe80003800200 */
[----:B------:R-:W-:Y:S05]  /*3b60*/  @P1 BRA `(.L_x_911) ;  /* 0x00000000006c1947 */ /* 0x000fea0003800000 */
[----:B--2---:R-:W1:Y:S01]  /*3b70*/  LDC.64 R20, c[0x0][0x3f8] ;  /* 0x0000fe00ff147b82 */ /* 0x004e620000000a00 */
        /* <DEDUP_REMOVED lines=26> */
.L_x_911:
[----:B------:R-:W-:Y:S05]  /*3d20*/  BSYNC.RECONVERGENT B0 ;  /* 0x0000000000007941 */ /* 0x000fea0003800200 */
.L_x_910:
        /* <DEDUP_REMOVED lines=10> */
[----:B--2---:R-:W-:Y:S01]  /*3dd0*/  LOP3.LUT P1, R20, R39, 0x2, RZ, 0xc0, !PT ;  /* 0x0000000227147812 */ /* 0x004fe2000782c0ff */
        /* <DEDUP_REMOVED lines=13> */
.L_x_914:
[----:B----4-:R-:W2:Y:S04]  /*3eb0*/  LDG.E.STRONG.GPU R18, desc[UR8][R16.64] ;  /* 0x0000000810127981 */ /* 0x010ea8000c1ef900 */
[----:B--2---:R-:W-:Y:S01]  /*3ec0*/  CCTL.IVALL ;  /* 0x00000000ff00798f */ /* 0x004fe20002000000 */
[----:B------:R-:W-:Y:S05]  /*3ed0*/  YIELD ;  /* 0x0000000000007946 */ /* 0x000fea0003800000 */
[----:B------:R-:W-:-:S13]  /*3ee0*/  ISETP.NE.AND P1, PT, R18, R23, PT ;  /* 0x000000171200720c */ /* 0x000fda0003f25270 */
[----:B------:R-:W-:Y:S05]  /*3ef0*/  @P1 BRA `(.L_x_914) ;  /* 0xfffffffc00ec1947 */ /* 0x000fea000383ffff */
.L_x_913:
[----:B------:R-:W-:Y:S05]  /*3f00*/  WARPSYNC.ALL ;  /* 0x0000000000007948 */ /* 0x000fea0003800000 */
[----:B------:R-:W-:Y:S01]  /*3f10*/  BAR.SYNC.DEFER_BLOCKING 0x0 ;  /* 0x0000000000007b1d */ /* 0x000fe20000010000 */
[----:B------:R-:W-:-:S05]  /*3f20*/  HFMA2 R22, -RZ, RZ, 0, 0 ;  /* 0x00000000ff167431 */ /* 0x000fca00000001ff */
[----:B------:R-:W-:Y:S05]  /*3f30*/  @!P3 BRA `(.L_x_915) ;  /* 0x000000040018b947 */ /* 0x000fea0003800000 */
[CC--:B----4-:R-:W-:Y:S01]  /*3f40*/  LEA R21, R4.reuse, R0.reuse, 0x2 ;  /* 0x0000000004157211 */ /* 0x0d0fe200078e10ff */
[C-C-:B--2---:R-:W-:Y:S01]  /*3f50*/  IMAD R20, R4.reuse, 0x5, R0.reuse ;  /* 0x0000000504147824 */ /* 0x144fe200078e0200 */
[C---:B------:R-:W-:Y:S01]  /*3f60*/  LEA R29, R4.reuse, R0, 0x1 ;  /* 0x00000000041d7211 */ /* 0x040fe200078e08ff */
[--C-:B------:R-:W-:Y:S01]  /*3f70*/  IMAD R28, R4, 0x6, R0.reuse ;  /* 0x00000006041c7824 */ /* 0x100fe200078e0200 */
[----:B------:R-:W-:Y:S01]  /*3f80*/  IADD3 R25, PT, PT, R0, R4, RZ ;  /* 0x0000000400197210 */ /* 0x000fe20007ffe0ff */
[C-C-:B------:R-:W-:Y:S01]  /*3f90*/  IMAD R27, R4.reuse, 0x7, R0.reuse ;  /* 0x00000007041b7824 */ /* 0x140fe200078e0200 */
[----:B------:R-:W-:Y:S01]  /*3fa0*/  MOV R24, RZ ;  /* 0x000000ff00187202 */ /* 0x000fe20000000f00 */
[----:B------:R-:W-:Y:S01]  /*3fb0*/  IMAD R26, R4, 0x3, R0 ;  /* 0x00000003041a7824 */ /* 0x000fe200078e0200 */
[----:B-1----:R-:W-:Y:S01]  /*3fc0*/  MOV R23, R0 ;  /* 0x0000000000177202 */ /* 0x002fe20000000f00 */
[----:B------:R-:W-:Y:S01]  /*3fd0*/  UIADD3 UR6, UPT, UPT, -UR10, URZ, URZ ;  /* 0x000000ff0a067290 */ /* 0x000fe2000fffe1ff */
[----:B------:R-:W-:-:S11]  /*3fe0*/  LOP3.LUT R22, R5, 0x7ffffff8, RZ, 0xc0, !PT ;  /* 0x7ffffff805167812 */ /* 0x000fd600078ec0ff */
.L_x_916:
        /* <DEDUP_REMOVED lines=59> */
.L_x_915:
        /* <DEDUP_REMOVED lines=23> */
[----:B------:R-:W3:Y:S04]  /*4510*/  @!P5 LDG.E.64 R16, desc[UR8][R16.64] ;  /* 0x000000081010d981 */ /* 0x000ee8000c1e1b00 */
[----:B------:R-:W4:Y:S02]  /*4520*/  @!P3 LDG.E.64 R18, desc[UR8][R18.64] ;  /* 0x000000081212b981 */ /* 0x000f24000c1e1b00 */
[----:B------:R-:W-:-:S04]  /*4530*/  @!P6 IMAD R25, R25, R4, R0 ;  /* 0x000000041919e224 */ /* 0x000fc800078e0200 */
[----:B--2---:R-:W-:-:S06]  /*4540*/  @!P6 IMAD.WIDE.U32 R20, R25, 0x8, R30 ;  /* 0x000000081914e825 */ /* 0x004fcc00078e001e */
[----:B------:R-:W2:Y:S01]  /*4550*/  @!P6 LDG.E.64 R20, desc[UR8][R20.64] ;  /* 0x000000081414e981 */ /* 0x000ea2000c1e1b00 */
[----:B------:R-:W-:Y:S01]  /*4560*/  IADD3 R22, PT, PT, R22, 0x4, RZ ;  /* 0x0000000416167810 */ /* 0x000fe20007ffe0ff */
[----:B---3--:R-:W-:Y:S01]  /*4570*/  @!P5 FADD.FTZ R14, R14, R16 ;  /* 0x000000100e0ed221 */ /* 0x008fe20000010000 */
[----:B------:R-:W-:-:S03]  /*4580*/  @!P5 FADD.FTZ R15, R15, R17 ;  /* 0x000000110f0fd221 */ /* 0x000fc60000010000 */
[----:B----4-:R-:W-:Y:S01]  /*4590*/  @!P3 FADD.FTZ R14, R14, R18 ;  /* 0x000000120e0eb221 */ /* 0x010fe20000010000 */
[----:B------:R-:W-:-:S03]  /*45a0*/  @!P3 FADD.FTZ R15, R15, R19 ;  /* 0x000000130f0fb221 */ /* 0x000fc60000010000 */
[----:B--2---:R-:W-:Y:S01]  /*45b0*/  @!P6 FADD.FTZ R14, R14, R20 ;  /* 0x000000140e0ee221 */ /* 0x004fe20000010000 */
[----:B------:R-:W-:-:S07]  /*45c0*/  @!P6 FADD.FTZ R15, R15, R21 ;  /* 0x000000150f0fe221 */ /* 0x000fce0000010000 */
.L_x_917:
[----:B------:R-:W-:Y:S05]  /*45d0*/  @!P1 BRA `(.L_x_912) ;  /* 0x00000000006c9947 */ /* 0x000fea0003800000 */
[----:B------:R-:W-:Y:S02]  /*45e0*/  ISETP.NE.AND P1, PT, R23, 0x1, PT ;  /* 0x000000011700780c */ /* 0x000fe40003f25270 */
[----:B--2---:R-:W-:-:S11]  /*45f0*/  LOP3.LUT R20, R5, 0x1, RZ, 0xc0, !PT ;  /* 0x0000000105147812 */ /* 0x004fd600078ec0ff */
        /* <DEDUP_REMOVED lines=15> */
.L_x_918:
        /* <DEDUP_REMOVED lines=9> */
.L_x_919:
[----:B------:R-:W-:Y:S05]  /*4780*/  BSYNC.RECONVERGENT B0 ;  /* 0x0000000000007941 */ /* 0x000fea0003800200 */
.L_x_912:
[----:B------:R-:W5:Y:S01]  /*4790*/  S2UR UR7, SR_CgaCtaId ;  /* 0x00000000000779c3 */ /* 0x000f620000008800 */
[----:B------:R-:W-:Y:S01]  /*47a0*/  UMOV UR6, 0x400 ;  /* 0x0000040000067882 */ /* 0x000fe20000000000 */
[----:B------:R-:W0:Y:S01]  /*47b0*/  LDCU.64 UR14, c[0x0][0x400] ;  /* 0x00008000ff0e77ac */ /* 0x000e220008000a00 */
[--C-:B----4-:R-:W-:Y:S01]  /*47c0*/  HADD2.F32 R17, -RZ, R37.reuse.H0_H0 ;  /* 0x20000025ff117230 */ /* 0x110fe20000004100 */
[----:B------:R-:W-:Y:S01]  /*47d0*/  IADD3 R31, PT, PT, R49, 0x20, RZ ;  /* 0x00000020311f7810 */ /* 0x000fe20007ffe0ff */
[----:B------:R-:W-:Y:S02]  /*47e0*/  HADD2.F32 R27, -RZ, R37.H1_H1 ;  /* 0x30000025ff1b7230 */ /* 0x000fe40000004100 */
[----:B------:R-:W-:Y:S02]  /*47f0*/  HADD2.F32 R29, -RZ, R52.H1_H1 ;  /* 0x30000034ff1d7230 */ /* 0x000fe40000004100 */
[----:B------:R-:W-:Y:S01]  /*4800*/  FADD.FTZ R37, -R12, R17 ;  /* 0x000000110c257221 */ /* 0x000fe20000010100 */
[----:B------:R-:W-:-:S02]  /*4810*/  HADD2.F32 R18, -RZ, R33.H0_H0 ;  /* 0x20000021ff127230 */ /* 0x000fc40000004100 */
[C---:B------:R-:W-:Y:S01]  /*4820*/  FADD.FTZ R17, -R12.reuse, R27 ;  /* 0x0000001b0c117221 */ /* 0x040fe20000010100 */
[--C-:B------:R-:W-:Y:S02]  /*4830*/  HADD2.F32 R25, -RZ, R11.reuse.H0_H0 ;  /* 0x2000000bff197230 */ /* 0x100fe40000004100 */
[C---:B--2---:R-:W-:Y:S01]  /*4840*/  FADD.FTZ R20, -R12.reuse, R29 ;  /* 0x0000001d0c147221 */ /* 0x044fe20000010100 */
[----:B------:R-:W-:Y:S02]  /*4850*/  HADD2.F32 R63, -RZ, R11.H1_H1 ;  /* 0x3000000bff3f7230 */ /* 0x000fe40000004100 */
[C---:B------:R-:W-:Y:S01]  /*4860*/  FADD.FTZ R27, -R12.reuse, R18 ;  /* 0x000000120c1b7221 */ /* 0x040fe20000010100 */
[----:B-1----:R-:W-:Y:S02]  /*4870*/  HADD2.F32 R23, -RZ, R51.H0_H0 ;  /* 0x20000033ff177230 */ /* 0x002fe40000004100 */
[----:B------:R-:W-:Y:S01]  /*4880*/  FADD.FTZ R26, -R12, R25 ;  /* 0x000000190c1a7221 */ /* 0x000fe20000010100 */
[----:B------:R-:W-:-:S02]  /*4890*/  HADD2.F32 R19, -RZ, R55.H0_H0 ;  /* 0x20000037ff137230 */ /* 0x000fc40000004100 */
[C---:B------:R-:W-:Y:S01]  /*48a0*/  FADD.FTZ R25, -R12.reuse, R63 ;  /* 0x0000003f0c197221 */ /* 0x040fe20000010100 */
[--C-:B------:R-:W-:Y:S02]  /*48b0*/  HADD2.F32 R69, -RZ, R35.reuse.H0_H0 ;  /* 0x20000023ff457230 */ /* 0x100fe40000004100 */
[C---:B------:R-:W-:Y:S01]  /*48c0*/  FADD.FTZ R24, -R12.reuse, R23 ;  /* 0x000000170c187221 */ /* 0x040fe20000010100 */
[----:B------:R-:W-:Y:S02]  /*48d0*/  HADD2.F32 R16, -RZ, R35.H1_H1 ;  /* 0x30000023ff107230 */ /* 0x000fe40000004100 */
[C---:B------:R-:W-:Y:S01]  /*48e0*/  FADD.FTZ R19, -R12.reuse, R19 ;  /* 0x000000130c137221 */ /* 0x040fe20000010100 */
[----:B------:R-:W-:Y:S01]  /*48f0*/  HADD2.F32 R22, -RZ, R33.H1_H1 ;  /* 0x30000021ff167230 */ /* 0x000fe20000004100 */
[----:B-----5:R-:W-:Y:S01]  /*4900*/  ULEA UR6, UR7, UR6, 0x18 ;  /* 0x0000000607067291 */ /* 0x020fe2000f8ec0ff */
[----:B------:R-:W-:Y:S02]  /*4910*/  HADD2.F32 R51, -RZ, R51.H1_H1 ;  /* 0x30000033ff337230 */ /* 0x000fe40000004100 */
[----:B------:R-:W-:Y:S01]  /*4920*/  FADD.FTZ R35, -R12, R69 ;  /* 0x000000450c237221 */ /* 0x000fe20000010100 */
[----:B------:R-:W-:-:S02]  /*4930*/  HADD2.F32 R21, -RZ, R52.H0_H0 ;  /* 0x20000034ff157230 */ /* 0x000fc40000004100 */
[C---:B------:R-:W-:Y:S01]  /*4940*/  FADD.FTZ R33, -R12.reuse, R16 ;  /* 0x000000100c217221 */ /* 0x040fe20000010100 */
[----:B------:R-:W-:Y:S02]  /*4950*/  HADD2.F32 R55, -RZ, R55.H1_H1 ;  /* 0x30000037ff377230 */ /* 0x000fe40000004100 */
[C---:B------:R-:W-:Y:S01]  /*4960*/  FADD.FTZ R22, -R12.reuse, R22 ;  /* 0x000000160c167221 */ /* 0x040fe20000010100 */
[--C-:B------:R-:W-:Y:S02]  /*4970*/  HADD2.F32 R11, -RZ, R57.reuse.H0_H0 ;  /* 0x20000039ff0b7230 */ /* 0x100fe40000004100 */
[C---:B------:R-:W-:Y:S01]  /*4980*/  FADD.FTZ R23, -R12.reuse, R51 ;  /* 0x000000330c177221 */ /* 0x040fe20000010100 */
[----:B------:R-:W-:Y:S01]  /*4990*/  @!P2 STS.64 [UR6+0x88], R14 ;  /* 0x0000880eff00a988 */ /* 0x000fe20008000a06 */
[----:B------:R-:W-:Y:S02]  /*49a0*/  HADD2.F32 R57, -RZ, R57.H1_H1 ;  /* 0x30000039ff397230 */ /* 0x000fe40000004100 */
[C---:B------:R-:W-:Y:S01]  /*49b0*/  FADD.FTZ R21, -R12.reuse, R21 ;  /* 0x000000150c157221 */ /* 0x040fe20000010100 */
[C---:B------:R-:W-:Y:S01]  /*49c0*/  FADD.FTZ R18, -R12.reuse, R55 ;  /* 0x000000370c127221 */ /* 0x040fe20000010100 */
[----:B------:R-:W-:Y:S01]  /*49d0*/  BAR.SYNC.DEFER_BLOCKING 0x0 ;  /* 0x0000000000007b1d */ /* 0x000fe20000010000 */
[C---:B------:R-:W-:Y:S01]  /*49e0*/  FADD.FTZ R11, -R12.reuse, R11 ;  /* 0x0000000b0c0b7221 */ /* 0x040fe20000010100 */
[----:B------:R-:W-:Y:S01]  /*49f0*/  FADD.FTZ R12, -R12, R57 ;  /* 0x000000390c0c7221 */ /* 0x000fe20000010100 */
[----:B0-----:R-:W-:Y:S01]  /*4a00*/  ISETP.GE.U32.AND P1, PT, R31, UR14, PT ;  /* 0x0000000e1f007c0c */ /* 0x001fe2000bf26070 */
[-C--:B------:R-:W-:Y:S01]  /*4a10*/  FMUL.FTZ R16, R37, R62.reuse ;  /* 0x0000003e25107220 */ /* 0x080fe20000410000 */
[----:B------:R-:W-:Y:S01]  /*4a20*/  SHF.R.S32.HI R30, RZ, 0x1f, R31 ;  /* 0x0000001fff1e7819 */ /* 0x000fe2000001141f */
[----:B------:R-:W-:Y:S01]  /*4a30*/  FMUL.FTZ R52, R17, R62 ;  /* 0x0000003e11347220 */ /* 0x000fe20000410000 */
[----:B---3--:R-:W0:Y:S01]  /*4a40*/  LDS.64 R14, [UR6+0x88] ;  /* 0x00008806ff0e7984 */ /* 0x008e220008000a00 */
[----:B------:R-:W0:Y:S02]  /*4a50*/  LDCU UR6, c[0x0][0x42c] ;  /* 0x00008580ff0677ac */ /* 0x000e240008000800 */
[----:B0-----:R-:W-:Y:S01]  /*4a60*/  FMUL.FTZ R28, R14, UR6 ;  /* 0x000000060e1c7c20 */ /* 0x001fe20008410000 */
[----:B------:R-:W-:Y:S01]  /*4a70*/  FMUL.FTZ R29, R15, UR6 ;  /* 0x000000060f1d7c20 */ /* 0x000fe20008410000 */
[----:B------:R-:W-:-:S02]  /*4a80*/  HADD2.F32 R14, -RZ, R36.H0_H0 ;  /* 0x20000024ff0e7230 */ /* 0x000fc40000004100 */
        /* <DEDUP_REMOVED lines=20> */
.L_x_920:
[----:B------:R-:W-:Y:S04]  /*4bd0*/  BSSY.RECONVERGENT B0, `(.L_x_921) ;  /* 0x0000015000007945 */ /* 0x000fe80003800200 */
[----:B------:R-:W-:Y:S05]  /*4be0*/  @P0 BRA `(.L_x_922) ;  /* 0x00000000004c0947 */ /* 0x000fea0003800000 */
[----:B------:R-:W0:Y:S01]  /*4bf0*/  LDCU.64 UR12, c[0x0][0x3f8] ;  /* 0x00007f00ff0c77ac */ /* 0x000e220008000a00 */
[C---:B------:R-:W-:Y:S01]  /*4c00*/  FFMA.FTZ R16, R28.reuse, R16, R29 ;  /* 0x000000101c107223 */ /* 0x040fe2000001001d */
[----:B------:R-:W-:Y:S01]  /*4c10*/  SHF.R.S32.HI R15, RZ, 0x1f, R49 ;  /* 0x0000001fff0f7819 */ /* 0x000fe20000011431 */
[----:B------:R-:W-:Y:S01]  /*4c20*/  FFMA.FTZ R52, R28, R52, R29 ;  /* 0x000000341c347223 */ /* 0x000fe2000001001d */
[----:B------:R-:W1:Y:S01]  /*4c30*/  LDCU.64 UR6, c[0x0][0x380] ;  /* 0x00007000ff0677ac */ /* 0x000e620008000a00 */
[----:B------:R-:W-:Y:S01]  /*4c40*/  FFMA.FTZ R17, R59, R14, -R16 ;  /* 0x0000000e3b117223 */ /* 0x000fe20000010810 */
[----:B------:R-:W-:Y:S01]  /*4c50*/  MOV R14, R66 ;  /* 0x00000042000e7202 */ /* 0x000fe20000000f00 */
[----:B------:R-:W-:Y:S02]  /*4c60*/  FFMA.FTZ R51, R13, R36, -R52 ;  /* 0x000000240d337223 */ /* 0x000fe40000010834 */
[-C--:B------:R-:W-:Y:S02]  /*4c70*/  FMUL.FTZ R37, R17, R62.reuse ;  /* 0x0000003e11257220 */ /* 0x080fe40000410000 */
[----:B------:R-:W-:Y:S01]  /*4c80*/  FMUL.FTZ R36, R51, R62 ;  /* 0x0000003e33247220 */ /* 0x000fe20000410000 */
        /* <DEDUP_REMOVED lines=9> */
.L_x_922:
[----:B------:R-:W-:Y:S05]  /*4d20*/  BSYNC.RECONVERGENT B0 ;  /* 0x0000000000007941 */ /* 0x000fea0003800200 */
.L_x_921:
[----:B------:R-:W-:Y:S01]  /*4d30*/  UISETP.NE.AND UP0, UPT, UR11, URZ, UPT ;  /* 0x000000ff0b00728c */ /* 0x000fe2000bf05270 */
[-C--:B------:R-:W-:Y:S01]  /*4d40*/  FMUL.FTZ R36, R35, R62.reuse ;  /* 0x0000003e23247220 */ /* 0x080fe20000410000 */
[----:B------:R-:W-:Y:S01]  /*4d50*/  FMUL.FTZ R52, R33, R62 ;  /* 0x0000003e21347220 */ /* 0x000fe20000410000 */
[--C-:B------:R-:W-:Y:S01]  /*4d60*/  HADD2.F32 R33, -RZ, R34.reuse.H0_H0 ;  /* 0x20000022ff217230 */ /* 0x100fe20000004100 */
[----:B------:R-:W-:Y:S01]  /*4d70*/  ISETP.GE.AND.EX P1, PT, R30, UR15, PT, P1 ;  /* 0x0000000f1e007c0c */ /* 0x000fe2000bf26310 */
[C-C-:B------:R-:W-:Y:S01]  /*4d80*/  FFMA.FTZ R14, R28.reuse, R36, R29.reuse ;  /* 0x000000241c0e7223 */ /* 0x140fe2000001001d */
[----:B0-----:R-:W-:Y:S01]  /*4d90*/  FFMA.FTZ R16, R28, R52, R29 ;  /* 0x000000341c107223 */ /* 0x001fe2000001001d */
        /* <DEDUP_REMOVED lines=20> */
.L_x_923:
        /* <DEDUP_REMOVED lines=15> */
[----:B------:R-:W-:Y:S02]  /*4fd0*/  F2FP.F16.F32.PACK_AB R15, R30, R33 ;  /* 0x000000211e0f723e */ /* 0x000fe400000000ff */
[----:B------:R-:W-:-:S05]  /*4fe0*/  LEA.HI.X R17, R14, UR13, R31, 0x1, P0 ;  /* 0x0000000d0e117c11 */ /* 0x000fca00080f0c1f */
[----:B------:R0:W-:Y:S02]  /*4ff0*/  STG.E desc[UR8][R16.64], R15 ;  /* 0x0000000f10007986 */ /* 0x0001e4000c101908 */
.L_x_925:
[----:B------:R-:W-:Y:S05]  /*5000*/  BSYNC.RECONVERGENT B0 ;  /* 0x0000000000007941 */ /* 0x000fea0003800200 */
.L_x_924:
[----:B0-----:R-:W-:Y:S01]  /*5010*/  SHF.R.S32.HI R15, RZ, 0x1f, R45 ;  /* 0x0000001fff0f7819 */ /* 0x001fe2000001142d */
[--C-:B------:R-:W-:Y:S01]  /*5020*/  HADD2.F32 R14, -RZ, R32.reuse.H0_H0 ;  /* 0x20000020ff0e7230 */ /* 0x100fe20000004100 */
[----:B------:R-:W-:Y:S01]  /*5030*/  ISETP.GE.U32.AND P1, PT, R45, UR14, PT ;  /* 0x0000000e2d007c0c */ /* 0x000fe2000bf26070 */
[----:B------:R-:W-:Y:S01]  /*5040*/  HADD2.F32 R32, -RZ, R32.H1_H1 ;  /* 0x30000020ff207230 */ /* 0x000fe20000004100 */
        /* <DEDUP_REMOVED lines=41> */
.L_x_926:
        /* <DEDUP_REMOVED lines=21> */
[----:B------:R-:W-:Y:S01]  /*5430*/  F2FP.F16.F32.PACK_AB R29, R29, R32 ;  /* 0x000000201d1d723e */ /* 0x000fe200000000ff */
[----:B0-----:R-:W-:Y:S01]  /*5440*/  IMAD R16, R15, UR6, RZ ;  /* 0x000000060f107c24 */ /* 0x001fe2000f8e02ff */
[----:B------:R-:W-:-:S03]  /*5450*/  MOV R15, R65 ;  /* 0x00000041000f7202 */ /* 0x000fc60000000f00 */
[C---:B------:R-:W-:Y:S02]  /*5460*/  IMAD R37, R45.reuse, UR7, R16 ;  /* 0x000000072d257c24 */ /* 0x040fe4000f8e0210 */
[----:B------:R-:W-:-:S05]  /*5470*/  IMAD.WIDE.U32 R14, R45, UR6, R14 ;  /* 0x000000062d0e7c25 */ /* 0x000fca000f8e000e */
[----:B------:R-:W-:Y:S02]  /*5480*/  IADD3 R37, PT, PT, R15, R37, RZ ;  /* 0x000000250f257210 */ /* 0x000fe40007ffe0ff */
[----:B-1----:R-:W-:-:S04]  /*5490*/  LEA R16, P1, R14, UR12, 0x1 ;  /* 0x0000000c0e107c11 */ /* 0x002fc8000f8208ff */
[----:B------:R-:W-:-:S05]  /*54a0*/  LEA.HI.X R17, R14, UR13, R37, 0x1, P1 ;  /* 0x0000000d0e117c11 */ /* 0x000fca00088f0c25 */
[----:B------:R0:W-:Y:S04]  /*54b0*/  STG.E desc[UR8][R16.64], R29 ;  /* 0x0000001d10007986 */ /* 0x0001e8000c101908 */
.L_x_928:
[----:B------:R-:W-:Y:S05]  /*54c0*/  BSYNC.RECONVERGENT B0 ;  /* 0x0000000000007941 */ /* 0x000fea0003800200 */
.L_x_927:
        /* <DEDUP_REMOVED lines=21> */
.L_x_929:
[----:B------:R-:W-:Y:S01]  /*5620*/  BSSY.RECONVERGENT B0, `(.L_x_930) ;  /* 0x0000012000007945 */ /* 0x000fe20003800200 */
[----:B0-----:R-:W-:Y:S01]  /*5630*/  FFMA.FTZ R17, R59, R14, -R36 ;  /* 0x0000000e3b117223 */ /* 0x001fe20000010824 */
        /* <DEDUP_REMOVED lines=16> */
.L_x_931:
[----:B------:R-:W-:Y:S05]  /*5740*/  BSYNC.RECONVERGENT B0 ;  /* 0x0000000000007941 */ /* 0x000fea0003800200 */
.L_x_930:
[--C-:B------:R-:W-:Y:S02]  /*5750*/  HADD2.F32 R14, -RZ, R53.reuse.H0_H0 ;  /* 0x20000035ff0e7230 */ /* 0x100fe40000004100 */
[----:B0-----:R-:W-:Y:S01]  /*5760*/  HADD2.F32 R16, -RZ, R53.H1_H1 ;  /* 0x30000035ff107230 */ /* 0x001fe20000004100 */
        /* <DEDUP_REMOVED lines=19> */
.L_x_932:
        /* <DEDUP_REMOVED lines=18> */
.L_x_934:
[----:B------:R-:W-:Y:S05]  /*59c0*/  BSYNC.RECONVERGENT B0 ;  /* 0x0000000000007941 */ /* 0x000fea0003800200 */
.L_x_933:
        /* <DEDUP_REMOVED lines=21> */
.L_x_935:
        /* <DEDUP_REMOVED lines=18> */
.L_x_937:
[----:B------:R-:W-:Y:S05]  /*5c40*/  BSYNC.RECONVERGENT B0 ;  /* 0x0000000000007941 */ /* 0x000fea0003800200 */
.L_x_936:
        /* <DEDUP_REMOVED lines=21> */
.L_x_938:
[----:B------:R-:W-:Y:S01]  /*5da0*/  BSSY.RECONVERGENT B0, `(.L_x_939) ;  /* 0x0000012000007945 */ /* 0x000fe20003800200 */
[----:B------:R-:W-:Y:S01]  /*5db0*/  FFMA.FTZ R33, R59, R14, -R33 ;  /* 0x0000000e3b217223 */ /* 0x000fe20000010821 */
[----:B0-----:R-:W-:Y:S02]  /*5dc0*/  FFMA.FTZ R17, R13, R58, -R34 ;  /* 0x0000003a0d117223 */ /* 0x001fe40000010822 */
        /* <DEDUP_REMOVED lines=15> */
.L_x_940:
[----:B------:R-:W-:Y:S05]  /*5ec0*/  BSYNC.RECONVERGENT B0 ;  /* 0x0000000000007941 */ /* 0x000fea0003800200 */
.L_x_939:
        /* <DEDUP_REMOVED lines=21> */
.L_x_941:
        /* <DEDUP_REMOVED lines=9> */
[----:B------:R-:W-:Y:S01]  /*60b0*/  F2FP.F16.F32.PACK_AB R11, R62, R11 ;  /* 0x0000000b3e0b723e */ /* 0x000fe200000000ff */
[----:B------:R-:W2:Y:S01]  /*60c0*/  LDCU.64 UR12, c[0x0][0x380] ;  /* 0x00007000ff0c77ac */ /* 0x000ea20008000a00 */
[----:B-1----:R-:W-:Y:S02]  /*60d0*/  IMAD R13, R10, UR6, RZ ;  /* 0x000000060a0d7c24 */ /* 0x002fe4000f8e02ff */
[----:B------:R-:W-:-:S04]  /*60e0*/  IMAD.WIDE.U32 R64, R40, UR6, R64 ;  /* 0x0000000628407c25 */ /* 0x000fc8000f8e0040 */
[----:B------:R-:W-:Y:S01]  /*60f0*/  IMAD R13, R40, UR7, R13 ;  /* 0x00000007280d7c24 */ /* 0x000fe2000f8e020d */
[----:B--2---:R-:W-:-:S04]  /*6100*/  LEA R12, P0, R64, UR12, 0x1 ;  /* 0x0000000c400c7c11 */ /* 0x004fc8000f8008ff */
[----:B------:R-:W-:-:S04]  /*6110*/  IADD3 R13, PT, PT, R65, R13, RZ ;  /* 0x0000000d410d7210 */ /* 0x000fc80007ffe0ff */
[----:B------:R-:W-:-:S05]  /*6120*/  LEA.HI.X R13, R64, UR13, R13, 0x1, P0 ;  /* 0x0000000d400d7c11 */ /* 0x000fca00080f0c0d */
[----:B------:R1:W-:Y:S02]  /*6130*/  STG.E desc[UR8][R12.64], R11 ;  /* 0x0000000b0c007986 */ /* 0x0003e4000c101908 */
.L_x_943:
[----:B------:R-:W-:Y:S05]  /*6140*/  BSYNC.RECONVERGENT B0 ;  /* 0x0000000000007941 */ /* 0x000fea0003800200 */
.L_x_942:
[----:B------:R-:W-:Y:S02]  /*6150*/  IADD3 R38, PT, PT, R4, R38, RZ ;  /* 0x0000002604267210 */ /* 0x000fe40007ffe0ff */
[----:B------:R-:W-:Y:S02]  /*6160*/  IADD3 R39, PT, PT, R39, 0x1, RZ ;  /* 0x0000000127277810 */ /* 0x000fe40007ffe0ff */
[----:B------:R-:W-:-:S13]  /*6170*/  ISETP.GE.AND P0, PT, R38, UR4, PT ;  /* 0x0000000426007c0c */ /* 0x000fda000bf06270 */
[----:B------:R-:W-:Y:S05]  /*6180*/  @!P0 BRA `(.L_x_944) ;  /* 0xffffffa000548947 */ /* 0x000fea000383ffff */
.L_x_901:
[----:B------:R-:W2:Y:S01]  /*6190*/  LDC R6, c[0x0][0x370] ;  /* 0x0000dc00ff067b82 */ /* 0x000ea20000000800 */
[----:B------:R-:W-:Y:S01]  /*61a0*/  ISETP.NE.AND P2, PT, R2, RZ, PT ;  /* 0x000000ff0200720c */ /* 0x000fe20003f45270 */
[----:B------:R-:W-:Y:S06]  /*61b0*/  BSSY.RECONVERGENT B0, `(.L_x_945) ;  /* 0x0000011000007945 */ /* 0x000fec0003800200 */
[----:B------:R-:W3:Y:S08]  /*61c0*/  LDC R7, c[0x0][0x374] ;  /* 0x0000dd00ff077b82 */ /* 0x000ef00000000800 */
[----:B------:R-:W4:Y:S01]  /*61d0*/  LDC.64 R4, c[0x0][0x3c8] ;  /* 0x0000f200ff047b82 */ /* 0x000f220000000a00 */
[----:B--2---:R-:W-:-:S02]  /*61e0*/  ISETP.NE.AND P1, PT, R6, 0x1, PT ;  /* 0x000000010600780c */ /* 0x004fc40003f25270 */
[----:B------:R-:W-:Y:S02]  /*61f0*/  IADD3 R8, PT, PT, R6, -0x1, RZ ;  /* 0xffffffff06087810 */ /* 0x000fe40007ffe0ff */
[----:B---3--:R-:W-:-:S04]  /*6200*/  IADD3 R3, PT, PT, R7, -0x1, RZ ;  /* 0xffffffff07037810 */ /* 0x008fc80007ffe0ff */
[----:B------:R-:W-:Y:S02]  /*6210*/  ISETP.NE.AND P0, PT, R0, R3, PT ;  /* 0x000000030000720c */ /* 0x000fe40003f05270 */
        /* <DEDUP_REMOVED lines=10> */
.L_x_946:
[----:B------:R-:W-:Y:S05]  /*62c0*/  BSYNC.RECONVERGENT B0 ;  /* 0x0000000000007941 */ /* 0x000fea0003800200 */
.L_x_945:
[----:B------:R-:W-:Y:S05]  /*62d0*/  @P0 EXIT ;  /* 0x000000000000094d */ /* 0x000fea0003800000 */
[----:B------:R-:W-:Y:S05]  /*62e0*/  @P2 BRA `(.L_x_947) ;  /* 0x0000000000202947 */ /* 0x000fea0003800000 */
[----:B------:R-:W-:-:S05]  /*62f0*/  IMAD R0, R6, R7, RZ ;  /* 0x0000000706007224 */ /* 0x000fca00078e02ff */
[----:B------:R-:W-:-:S13]  /*6300*/  ISETP.NE.AND P0, PT, R0, -0x1, PT ;  /* 0xffffffff0000780c */ /* 0x000fda0003f05270 */
[----:B------:R-:W-:Y:S05]  /*6310*/  @!P0 BRA `(.L_x_947) ;  /* 0x0000000000148947 */ /* 0x000fea0003800000 */
.L_x_948:
[----:B--2---:R-:W2:Y:S04]  /*6320*/  LDG.E.STRONG.GPU R3, desc[UR8][R4.64] ;  /* 0x0000000804037981 */ /* 0x004ea8000c1ef900 */
[----:B--2---:R-:W-:Y:S01]  /*6330*/  CCTL.IVALL ;  /* 0x00000000ff00798f */ /* 0x004fe20002000000 */
[----:B------:R-:W-:Y:S05]  /*6340*/  YIELD ;  /* 0x0000000000007946 */ /* 0x000fea0003800000 */
[----:B------:R-:W-:-:S13]  /*6350*/  ISETP.NE.AND P0, PT, R3, R0, PT ;  /* 0x000000000300720c */ /* 0x000fda0003f05270 */
[----:B------:R-:W-:Y:S05]  /*6360*/  @P0 BRA `(.L_x_948) ;  /* 0xfffffffc00ec0947 */ /* 0x000fea000383ffff */
.L_x_947:
[----:B------:R-:W-:Y:S05]  /*6370*/  WARPSYNC.ALL ;  /* 0x0000000000007948 */ /* 0x000fea0003800000 */
[----:B-1----:R-:W2:Y:S08]  /*6380*/  LDC.64 R10, c[0x0][0x3f8] ;  /* 0x0000fe00ff0a7b82 */ /* 0x002eb00000000a00 */
[----:B------:R-:W-:Y:S01]  /*6390*/  BAR.SYNC.DEFER_BLOCKING 0x0 ;  /* 0x0000000000007b1d */ /* 0x000fe20000010000 */
[----:B--2---:R-:W-:-:S04]  /*63a0*/  LEA.HI R3, P0, R11, R10, RZ, 0x1 ;  /* 0x0000000a0b037211 */ /* 0x004fc800078108ff */
        /* <DEDUP_REMOVED lines=18> */
[----:B0-----:R-:W-:-:S04]  /*64d0*/  SEL R17, RZ, 0x1, !P0 ;  /* 0x00000001ff117807 */ /* 0x001fc80004000000 */
        /* <DEDUP_REMOVED lines=51> */
.L_x_951:
        /* <DEDUP_REMOVED lines=31> */
.L_x_950:
[----:B------:R-:W-:Y:S05]  /*6a00*/  BSYNC.RECONVERGENT B0 ;  /* 0x0000000000007941 */ /* 0x000fea0003800200 */
.L_x_949:
        /* <DEDUP_REMOVED lines=10> */
.L_x_952:
        /* <DEDUP_REMOVED lines=87> */
.L_x_953:
        /* <DEDUP_REMOVED lines=14> */
.L_x_3422:


//--------------------- .text._Z35group_norm_nhwc_bwd_one_pass_kernelI11Fp16IOBf16WLi512ELi28ELi448EEv26Group_norm_nhwc_bwd_params --------------------------
	.section	.text._Z35group_norm_nhwc_bwd_one_pass_kernelI11Fp16IOBf16WLi512ELi28ELi448EEv26Group_norm_nhwc_bwd_params,"ax",@progbits
	.align	128
        .global         _Z35group_norm_nhwc_bwd_one_pass_kernelI11Fp16IOBf16WLi512ELi28ELi448EEv26Group_norm_nhwc_bwd_params
        .type           _Z35group_norm_nhwc_bwd_one_pass_kernelI11Fp16IOBf16WLi512ELi28ELi448EEv26Group_norm_nhwc_bwd_params,@function
        .size           _Z35group_norm_nhwc_bwd_one_pass_kernelI11Fp16IOBf16WLi512ELi28ELi448EEv26Group_norm_nhwc_bwd_params,(.L_x_3423 - _Z35group_norm_nhwc_bwd_one_pass_kernelI11Fp16IOBf16WLi512ELi28ELi448EEv26Group_norm_nhwc_bwd_params)
        .other          _Z35group_norm_nhwc_bwd_one_pass_kernelI11Fp16IOBf16WLi512ELi28ELi448EEv26Group_norm_nhwc_bwd_params,@"STO_CUDA_ENTRY STV_DEFAULT"
_Z35group_norm_nhwc_bwd_one_pass_kernelI11Fp16IOBf16WLi512ELi28ELi448EEv26Group_norm_nhwc_bwd_params:
.text._Z35group_norm_nhwc_bwd_one_pass_kernelI11Fp16IOBf16WLi512ELi28ELi448EEv26Group_norm_nhwc_bwd_params:
        /* <DEDUP_REMOVED lines=21> */
.L_x_1021:
[----:B------:R-:W1:Y:S01]  /*0150*/  LDC R8, c[0x0][0x410] ;  /* 0x00010400ff087b82 */ /* 0x000e620000000800 */
[----:B------:R-:W-:Y:S01]  /*0160*/  IABS R9, UR6 ;  /* 0x0000000600097c13 */ /* 0x000fe20008000000 */
[----:B0-----:R-:W2:Y:S01]  /*0170*/  S2R R2, SR_CTAID.X ;  /* 0x0000000000027919 */ /* 0x001ea20000002500 */
[----:B------:R-:W2:Y:S01]  /*0180*/  LDCU UR5, c[0x0][0x41c] ;  /* 0x00008380ff0577ac */ /* 0x000ea20008000800 */
[----:B------:R-:W-:Y:S01]  /*0190*/  ISETP.LE.AND P3, PT, RZ, UR6, PT ;  /* 0x00000006ff007c0c */ /* 0x000fe2000bf63270 */
[----:B------:R-:W-:Y:S01]  /*01a0*/  HFMA2 R44, -RZ, RZ, 0, 0 ;  /* 0x00000000ff2c7431 */ /* 0x000fe200000001ff */
[----:B------:R-:W3:Y:S01]  /*01b0*/  LDCU.128 UR12, c[0x0][0x400] ;  /* 0x00008000ff0c77ac */ /* 0x000ee20008000c00 */
[----:B------:R-:W-:Y:S02]  /*01c0*/  CS2R R42, SRZ ;  /* 0x00000000002a7805 */ /* 0x000fe4000001ff00 */
[----:B------:R-:W-:Y:S02]  /*01d0*/  CS2R R40, SRZ ;  /* 0x0000000000287805 */ /* 0x000fe4000001ff00 */
[----:B------:R-:W-:-:S02]  /*01e0*/  CS2R R38, SRZ ;  /* 0x0000000000267805 */ /* 0x000fc4000001ff00 */
[----:B------:R-:W-:Y:S02]  /*01f0*/  CS2R R36, SRZ ;  /* 0x0000000000247805 */ /* 0x000fe4000001ff00 */
[----:B------:R-:W-:Y:S01]  /*0200*/  CS2R R34, SRZ ;  /* 0x0000000000227805 */ /* 0x000fe2000001ff00 */
[----:B------:R-:W4:Y:S01]  /*0210*/  LDCU.64 UR8, c[0x0][0x3b8] ;  /* 0x00007700ff0877ac */ /* 0x000f220008000a00 */
[----:B------:R-:W0:Y:S01]  /*0220*/  LDCU.U8 UR7, c[0x0][0x414] ;  /* 0x00008280ff0777ac */ /* 0x000e220008000000 */
[----:B-1----:R-:W-:-:S04]  /*0230*/  IABS R6, R8 ;  /* 0x0000000800067213 */ /* 0x002fc80000000000 */
[----:B------:R-:W1:Y:S01]  /*0240*/  I2F.RP R3, R6 ;  /* 0x0000000600037306 */ /* 0x000e620000209400 */
[----:B--2---:R-:W-:-:S05]  /*0250*/  IMAD R23, R2, UR5, R47 ;  /* 0x0000000502177c24 */ /* 0x004fca000f8e022f */
[C---:B---3--:R-:W-:Y:S02]  /*0260*/  ISETP.GE.U32.AND P2, PT, R23.reuse, UR12, PT ;  /* 0x0000000c17007c0c */ /* 0x048fe4000bf46070 */
[C---:B------:R-:W-:Y:S01]  /*0270*/  IADD3 R19, PT, PT, R23.reuse, 0x20, RZ ;  /* 0x0000002017137810 */ /* 0x040fe20007ffe0ff */
[----:B-1----:R-:W1:Y:S01]  /*0280*/  MUFU.RCP R3, R3 ;  /* 0x0000000300037308 */ /* 0x002e620000001000 */
[----:B------:R-:W-:Y:S02]  /*0290*/  IADD3 R21, PT, PT, R23, 0x40, RZ ;  /* 0x0000004017157810 */ /* 0x000fe40007ffe0ff */
[----:B------:R-:W-:Y:S02]  /*02a0*/  SHF.R.S32.HI R13, RZ, 0x1f, R19 ;  /* 0x0000001fff0d7819 */ /* 0x000fe40000011413 */
[----:B------:R-:W-:Y:S02]  /*02b0*/  SHF.R.S32.HI R25, RZ, 0x1f, R21 ;  /* 0x0000001fff197819 */ /* 0x000fe40000011415 */
[----:B-1----:R-:W-:-:S04]  /*02c0*/  IADD3 R4, PT, PT, R3, 0xffffffe, RZ ;  /* 0x0ffffffe03047810 */ /* 0x002fc80007ffe0ff */
[----:B------:R1:W2:Y:S02]  /*02d0*/  F2I.FTZ.U32.TRUNC.NTZ R5, R4 ;  /* 0x0000000400057305 */ /* 0x0002a4000021f000 */
[----:B-1----:R-:W-:Y:S01]  /*02e0*/  HFMA2 R4, -RZ, RZ, 0, 0 ;  /* 0x00000000ff047431 */ /* 0x002fe200000001ff */
[----:B--2---:R-:W-:-:S05]  /*02f0*/  IADD3 R7, PT, PT, RZ, -R5, RZ ;  /* 0x80000005ff077210 */ /* 0x004fca0007ffe0ff */
[----:B------:R-:W-:-:S04]  /*0300*/  IMAD R7, R7, R6, RZ ;  /* 0x0000000607077224 */ /* 0x000fc800078e02ff */
[----:B------:R-:W-:Y:S01]  /*0310*/  IMAD.HI.U32 R5, R5, R7, R4 ;  /* 0x0000000705057227 */ /* 0x000fe200078e0004 */
[----:B------:R-:W-:Y:S02]  /*0320*/  MOV R7, R9 ;  /* 0x0000000900077202 */ /* 0x000fe40000000f00 */
[----:B------:R-:W-:-:S03]  /*0330*/  SHF.R.S32.HI R9, RZ, 0x1f, R23 ;  /* 0x0000001fff097819 */ /* 0x000fc60000011417 */
[----:B------:R-:W-:Y:S01]  /*0340*/  IMAD.HI.U32 R5, R5, R7, RZ ;  /* 0x0000000705057227 */ /* 0x000fe200078e00ff */
[----:B------:R-:W-:-:S04]  /*0350*/  ISETP.GE.AND.EX P2, PT, R9, UR13, PT, P2 ;  /* 0x0000000d09007c0c */ /* 0x000fc8000bf46320 */
[----:B------:R-:W-:-:S05]  /*0360*/  IADD3 R3, PT, PT, -R5, RZ, RZ ;  /* 0x000000ff05037210 */ /* 0x000fca0007ffe1ff */
[----:B------:R-:W-:Y:S01]  /*0370*/  IMAD R3, R6, R3, R7 ;  /* 0x0000000306037224 */ /* 0x000fe200078e0207 */
[----:B------:R-:W-:-:S03]  /*0380*/  LOP3.LUT R7, R8, UR6, RZ, 0x3c, !PT ;  /* 0x0000000608077c12 */ /* 0x000fc6000f8e3cff */
[----:B------:R-:W1:Y:S01]  /*0390*/  @!P2 LDC.64 R10, c[0x0][0x3f8] ;  /* 0x0000fe00ff0aab82 */ /* 0x000e620000000a00 */
[----:B------:R-:W-:Y:S02]  /*03a0*/  ISETP.GT.U32.AND P4, PT, R6, R3, PT ;  /* 0x000000030600720c */ /* 0x000fe40003f84070 */
[----:B------:R-:W-:-:S05]  /*03b0*/  ISETP.GE.AND P0, PT, R7, RZ, PT ;  /* 0x000000ff0700720c */ /* 0x000fca0003f06270 */
[----:B------:R-:W2:Y:S06]  /*03c0*/  @!P2 LDC.64 R14, c[0x0][0x3a0] ;  /* 0x0000e800ff0eab82 */ /* 0x000eac0000000a00 */
[-C--:B------:R-:W-:Y:S02]  /*03d0*/  @!P4 IADD3 R3, PT, PT, R3, -R6.reuse, RZ ;  /* 0x800000060303c210 */ /* 0x080fe40007ffe0ff */
[----:B------:R-:W-:Y:S02]  /*03e0*/  @!P4 IADD3 R5, PT, PT, R5, 0x1, RZ ;  /* 0x000000010505c810 */ /* 0x000fe40007ffe0ff */
[----:B------:R-:W-:-:S02]  /*03f0*/  ISETP.GE.U32.AND P1, PT, R3, R6, PT ;  /* 0x000000060300720c */ /* 0x000fc40003f26070 */
[-C--:B------:R-:W-:Y:S02]  /*0400*/  ISETP.GT.U32.AND P5, PT, R6, R3.reuse, PT ;  /* 0x000000030600720c */ /* 0x080fe40003fa4070 */
[----:B------:R-:W-:Y:S02]  /*0410*/  IADD3 R4, PT, PT, R3, -R6, RZ ;  /* 0x8000000603047210 */ /* 0x000fe40007ffe0ff */
[----:B------:R-:W-:Y:S02]  /*0420*/  ISETP.NE.AND P4, PT, R8, RZ, PT ;  /* 0x000000ff0800720c */ /* 0x000fe40003f85270 */
[----:B------:R-:W-:Y:S02]  /*0430*/  SEL R3, R4, R3, !P5 ;  /* 0x0000000304037207 */ /* 0x000fe40006800000 */
[----:B------:R-:W-:Y:S02]  /*0440*/  LOP3.LUT R4, RZ, R8, RZ, 0x33, !PT ;  /* 0x00000008ff047212 */ /* 0x000fe400078e33ff */
[----:B------:R-:W-:-:S02]  /*0450*/  @!P3 IADD3 R3, PT, PT, -R3, RZ, RZ ;  /* 0x000000ff0303b210 */ /* 0x000fc40007ffe1ff */
[----:B------:R-:W-:Y:S02]  /*0460*/  @P1 IADD3 R5, PT, PT, R5, 0x1, RZ ;  /* 0x0000000105051810 */ /* 0x000fe40007ffe0ff */
[----:B------:R-:W-:Y:S02]  /*0470*/  ISETP.GE.U32.AND P3, PT, R19, UR12, PT ;  /* 0x0000000c13007c0c */ /* 0x000fe4000bf66070 */
[C---:B------:R-:W-:Y:S02]  /*0480*/  SEL R63, R4.reuse, R3, !P4 ;  /* 0x00000003043f7207 */ /* 0x040fe40006000000 */
[----:B------:R-:W-:Y:S02]  /*0490*/  @!P0 IADD3 R5, PT, PT, -R5, RZ, RZ ;  /* 0x000000ff05058210 */ /* 0x000fe40007ffe1ff */
[----:B------:R-:W-:Y:S01]  /*04a0*/  ISETP.GE.AND.EX P3, PT, R13, UR13, PT, P3 ;  /* 0x0000000d0d007c0c */ /* 0x000fe2000bf66330 */
[----:B------:R-:W-:Y:S01]  /*04b0*/  IMAD R7, R63, 0x1c, RZ ;  /* 0x0000001c3f077824 */ /* 0x000fe200078e02ff */
[----:B------:R-:W-:-:S02]  /*04c0*/  SEL R3, R4, R5, !P4 ;  /* 0x0000000504037207 */ /* 0x000fc40006000000 */
[----:B------:R-:W-:Y:S02]  /*04d0*/  ISETP.GE.U32.AND P4, PT, R21, UR12, PT ;  /* 0x0000000c15007c0c */ /* 0x000fe4000bf86070 */
[----:B------:R-:W-:Y:S02]  /*04e0*/  SHF.R.S32.HI R4, RZ, 0x1f, R3 ;  /* 0x0000001fff047819 */ /* 0x000fe40000011403 */
[----:B------:R-:W-:Y:S02]  /*04f0*/  IADD3 R64, P0, PT, R7, R50, RZ ;  /* 0x0000003207407210 */ /* 0x000fe40007f1e0ff */
[----:B------:R-:W-:Y:S01]  /*0500*/  ISETP.GE.AND.EX P4, PT, R25, UR13, PT, P4 ;  /* 0x0000000d19007c0c */ /* 0x000fe2000bf86340 */
[----:B------:R-:W-:Y:S01]  /*0510*/  IMAD R6, R4, UR14, RZ ;  /* 0x0000000e04067c24 */ /* 0x000fe2000f8e02ff */
[----:B------:R-:W-:Y:S01]  /*0520*/  LEA.HI.X.SX32 R65, R7, RZ, 0x1, P0 ;  /* 0x000000ff07417211 */ /* 0x000fe200000f0eff */
[----:B------:R-:W3:Y:S02]  /*0530*/  @!P3 LDC.64 R4, c[0x0][0x3f8] ;  /* 0x0000fe00ff04bb82 */ /* 0x000ee40000000a00 */
[----:B------:R-:W-:-:S02]  /*0540*/  IMAD R67, R3, UR15, R6 ;  /* 0x0000000f03437c24 */ /* 0x000fc4000f8e0206 */
[----:B------:R-:W-:-:S04]  /*0550*/  IMAD.WIDE.U32 R64, R3, UR14, R64 ;  /* 0x0000000e03407c25 */ /* 0x000fc8000f8e0040 */
[----:B-1----:R-:W-:Y:S01]  /*0560*/  @!P2 IMAD R6, R9, R10, RZ ;  /* 0x0000000a0906a224 */ /* 0x002fe200078e02ff */
[----:B------:R-:W-:Y:S02]  /*0570*/  IADD3 R67, PT, PT, R65, R67, RZ ;  /* 0x0000004341437210 */ /* 0x000fe40007ffe0ff */
[----:B------:R-:W-:Y:S01]  /*0580*/  @!P2 MOV R66, R64 ;  /* 0x000000400042a202 */ /* 0x000fe20000000f00 */
[C---:B------:R-:W-:Y:S01]  /*0590*/  @!P2 IMAD R3, R23.reuse, R11, R6 ;  /* 0x0000000b1703a224 */ /* 0x040fe200078e0206 */
[----:B------:R-:W-:Y:S01]  /*05a0*/  @!P3 MOV R17, R67 ;  /* 0x000000430011b202 */ /* 0x000fe20000000f00 */
[----:B------:R-:W1:Y:S02]  /*05b0*/  @!P4 LDC.64 R6, c[0x0][0x3f8] ;  /* 0x0000fe00ff06cb82 */ /* 0x000e640000000a00 */
[----:B------:R-:W-:-:S05]  /*05c0*/  @!P2 IMAD.WIDE.U32 R8, R23, R10, R66 ;  /* 0x0000000a1708a225 */ /* 0x000fca00078e0042 */
[----:B------:R-:W-:Y:S01]  /*05d0*/  @!P2 IADD3 R9, PT, PT, R9, R3, RZ ;  /* 0x000000030909a210 */ /* 0x000fe20007ffe0ff */
[----:B------:R-:W4:Y:S01]  /*05e0*/  @!P2 LDC.64 R10, c[0x0][0x398] ;  /* 0x0000e600ff0aab82 */ /* 0x000f220000000a00 */
[C---:B------:R-:W-:Y:S01]  /*05f0*/  @!P2 SHF.L.U32 R3, R8.reuse, 0x1, RZ ;  /* 0x000000010803a819 */ /* 0x040fe200000006ff */
[----:B---3--:R-:W-:Y:S01]  /*0600*/  @!P3 IMAD R16, R13, R4, RZ ;  /* 0x000000040d10b224 */ /* 0x008fe200078e02ff */
[----:B------:R-:W-:Y:S02]  /*0610*/  @!P2 SHF.L.U64.HI R12, R8, 0x1, R9 ;  /* 0x00000001080ca819 */ /* 0x000fe40000010209 */
[----:B--2---:R-:W-:Y:S01]  /*0620*/  @!P2 IADD3 R14, P0, PT, R3, R14, RZ ;  /* 0x0000000e030ea210 */ /* 0x004fe20007f1e0ff */
[----:B------:R-:W-:Y:S01]  /*0630*/  @!P3 IMAD R29, R19, R5, R16 ;  /* 0x00000005131db224 */ /* 0x000fe200078e0210 */
[----:B------:R-:W-:Y:S01]  /*0640*/  IADD3 R13, PT, PT, R23, 0x60, RZ ;  /* 0x00000060170d7810 */ /* 0x000fe20007ffe0ff */
[----:B------:R-:W2:Y:S01]  /*0650*/  @!P3 LDC.64 R8, c[0x0][0x3a0] ;  /* 0x0000e800ff08bb82 */ /* 0x000ea20000000a00 */
[----:B------:R-:W-:-:S02]  /*0660*/  @!P3 MOV R16, R64 ;  /* 0x000000400010b202 */ /* 0x000fc40000000f00 */
[----:B------:R-:W-:Y:S02]  /*0670*/  @!P2 IADD3.X R15, PT, PT, R12, R15, RZ, P0, !PT ;  /* 0x0000000f0c0fa210 */ /* 0x000fe400007fe4ff */
[----:B------:R-:W-:Y:S01]  /*0680*/  ISETP.GE.U32.AND P0, PT, R13, UR12, PT ;  /* 0x0000000c0d007c0c */ /* 0x000fe2000bf06070 */
[----:B------:R-:W-:Y:S01]  /*0690*/  @!P3 IMAD.WIDE.U32 R16, R19, R4, R16 ;  /* 0x000000041310b225 */ /* 0x000fe200078e0010 */
[----:B------:R-:W-:Y:S01]  /*06a0*/  SHF.R.S32.HI R27, RZ, 0x1f, R13 ;  /* 0x0000001fff1b7819 */ /* 0x000fe2000001140d */
[----:B------:R-:W3:Y:S01]  /*06b0*/  @!P3 LDC.64 R4, c[0x0][0x398] ;  /* 0x0000e600ff04bb82 */ /* 0x000ee20000000a00 */
[----:B------:R0:W5:Y:S01]  /*06c0*/  @!P2 LDG.E R44, desc[UR10][R14.64] ;  /* 0x0000000a0e2ca981 */ /* 0x000162000c1e1900 */
[----:B-1----:R-:W-:Y:S01]  /*06d0*/  @!P4 IMAD R18, R25, R6, RZ ;  /* 0x000000061912c224 */ /* 0x002fe200078e02ff */
[----:B------:R-:W-:Y:S02]  /*06e0*/  ISETP.GE.AND.EX P0, PT, R27, UR13, PT, P0 ;  /* 0x0000000d1b007c0c */ /* 0x000fe4000bf06300 */
[----:B------:R-:W-:Y:S01]  /*06f0*/  @!P3 IADD3 R17, PT, PT, R17, R29, RZ ;  /* 0x0000001d1111b210 */ /* 0x000fe20007ffe0ff */
[----:B------:R-:W-:Y:S01]  /*0700*/  @!P4 IMAD R31, R21, R7, R18 ;  /* 0x00000007151fc224 */ /* 0x000fe200078e0212 */
[----:B------:R-:W-:-:S02]  /*0710*/  @!P4 MOV R24, R64 ;  /* 0x000000400018c202 */ /* 0x000fc40000000f00 */
[----:B----4-:R-:W-:Y:S02]  /*0720*/  @!P2 IADD3 R10, P1, PT, R3, R10, RZ ;  /* 0x0000000a030aa210 */ /* 0x010fe40007f3e0ff */
[----:B------:R-:W-:Y:S02]  /*0730*/  @!P3 SHF.L.U32 R3, R16, 0x1, RZ ;  /* 0x000000011003b819 */ /* 0x000fe400000006ff */
[----:B------:R-:W-:Y:S02]  /*0740*/  @!P2 IADD3.X R11, PT, PT, R12, R11, RZ, P1, !PT ;  /* 0x0000000b0c0ba210 */ /* 0x000fe40000ffe4ff */
[----:B------:R-:W-:Y:S01]  /*0750*/  @!P4 MOV R25, R67 ;  /* 0x000000430019c202 */ /* 0x000fe20000000f00 */
[----:B0-----:R-:W0:Y:S01]  /*0760*/  @!P0 LDC.64 R14, c[0x0][0x3f8] ;  /* 0x0000fe00ff0e8b82 */ /* 0x001e220000000a00 */
[----:B------:R-:W-:Y:S01]  /*0770*/  @!P3 SHF.L.U64.HI R22, R16, 0x1, R17 ;  /* 0x000000011016b819 */ /* 0x000fe20000010211 */
[----:B------:R1:W5:Y:S01]  /*0780*/  @!P2 LDG.E R43, desc[UR10][R10.64] ;  /* 0x0000000a0a2ba981 */ /* 0x000362000c1e1900 */
[----:B--2---:R-:W-:Y:S01]  /*0790*/  @!P3 IADD3 R18, P1, PT, R3, R8, RZ ;  /* 0x000000080312b210 */ /* 0x004fe20007f3e0ff */
[----:B------:R-:W-:Y:S01]  /*07a0*/  @!P4 IMAD.WIDE.U32 R24, R21, R6, R24 ;  /* 0x000000061518c225 */ /* 0x000fe200078e0018 */
[----:B------:R-:W-:-:S02]  /*07b0*/  IADD3 R12, PT, PT, R23, 0x80, RZ ;  /* 0x00000080170c7810 */ /* 0x000fc40007ffe0ff */
[----:B------:R-:W-:Y:S01]  /*07c0*/  @!P3 IADD3.X R19, PT, PT, R22, R9, RZ, P1, !PT ;  /* 0x000000091613b210 */ /* 0x000fe20000ffe4ff */
[----:B------:R-:W2:Y:S01]  /*07d0*/  @!P4 LDC.64 R16, c[0x0][0x3a0] ;  /* 0x0000e800ff10cb82 */ /* 0x000ea20000000a00 */
[----:B------:R-:W-:Y:S02]  /*07e0*/  ISETP.GE.U32.AND P1, PT, R12, UR12, PT ;  /* 0x0000000c0c007c0c */ /* 0x000fe4000bf26070 */
[----:B------:R-:W-:Y:S01]  /*07f0*/  SHF.R.S32.HI R29, RZ, 0x1f, R12 ;  /* 0x0000001fff1d7819 */ /* 0x000fe2000001140c */
[----:B------:R4:W5:Y:S04]  /*0800*/  @!P3 LDG.E R42, desc[UR10][R18.64] ;  /* 0x0000000a122ab981 */ /* 0x000968000c1e1900 */
[----:B------:R-:W4:Y:S01]  /*0810*/  @!P4 LDC.64 R6, c[0x0][0x398] ;  /* 0x0000e600ff06cb82 */ /* 0x000f220000000a00 */
[----:B------:R-:W-:-:S02]  /*0820*/  ISETP.GE.AND.EX P1, PT, R29, UR13, PT, P1 ;  /* 0x0000000d1d007c0c */ /* 0x000fc4000bf26310 */
[----:B---3--:R-:W-:Y:S02]  /*0830*/  @!P3 IADD3 R20, P2, PT, R3, R4, RZ ;  /* 0x000000040314b210 */ /* 0x008fe40007f5e0ff */
[----:B------:R-:W-:Y:S02]  /*0840*/  @!P4 IADD3 R9, PT, PT, R25, R31, RZ ;  /* 0x0000001f1909c210 */ /* 0x000fe40007ffe0ff */
[----:B------:R-:W-:Y:S01]  /*0850*/  IADD3 R3, PT, PT, R23, 0xa0, RZ ;  /* 0x000000a017037810 */ /* 0x000fe20007ffe0ff */
[----:B-1----:R-:W1:Y:S01]  /*0860*/  @!P0 LDC.64 R10, c[0x0][0x398] ;  /* 0x0000e600ff0a8b82 */ /* 0x002e620000000a00 */
[----:B------:R-:W-:Y:S02]  /*0870*/  @!P3 IADD3.X R21, PT, PT, R22, R5, RZ, P2, !PT ;  /* 0x000000051615b210 */ /* 0x000fe400017fe4ff */
[----:B------:R-:W-:Y:S02]  /*0880*/  @!P4 SHF.L.U32 R31, R24, 0x1, RZ ;  /* 0x00000001181fc819 */ /* 0x000fe400000006ff */
[----:B------:R-:W-:-:S02]  /*0890*/  ISETP.GE.U32.AND P2, PT, R3, UR12, PT ;  /* 0x0000000c03007c0c */ /* 0x000fc4000bf46070 */
[----:B------:R-:W-:Y:S01]  /*08a0*/  SHF.R.S32.HI R25, RZ, 0x1f, R3 ;  /* 0x0000001fff197819 */ /* 0x000fe20000011403 */
[----:B------:R-:W3:Y:S01]  /*08b0*/  @!P1 LDC.64 R4, c[0x0][0x3f8] ;  /* 0x0000fe00ff049b82 */ /* 0x000ee20000000a00 */
[----:B------:R-:W-:Y:S01]  /*08c0*/  @!P4 SHF.L.U64.HI R24, R24, 0x1, R9 ;  /* 0x000000011818c819 */ /* 0x000fe20000010209 */
[----:B0-----:R-:W-:Y:S01]  /*08d0*/  @!P0 IMAD R22, R27, R14, RZ ;  /* 0x0000000e1b168224 */ /* 0x001fe200078e02ff */
[----:B------:R-:W-:Y:S01]  /*08e0*/  ISETP.GE.AND.EX P2, PT, R25, UR13, PT, P2 ;  /* 0x0000000d19007c0c */ /* 0x000fe2000bf46320 */
[----:B------:R0:W5:Y:S04]  /*08f0*/  @!P3 LDG.E R41, desc[UR10][R20.64] ;  /* 0x0000000a1429b981 */ /* 0x000168000c1e1900 */
[----:B------:R-:W3:Y:S01]  /*0900*/  @!P0 LDC.64 R8, c[0x0][0x3a0] ;  /* 0x0000e800ff088b82 */ /* 0x000ee20000000a00 */
[----:B------:R-:W-:-:S02]  /*0910*/  @!P0 MOV R26, R64 ;  /* 0x00000040001a8202 */ /* 0x000fc40000000f00 */
[----:B------:R-:W-:Y:S02]  /*0920*/  @!P0 MOV R27, R67 ;  /* 0x00000043001b8202 */ /* 0x000fe40000000f00 */
[C---:B--2---:R-:W-:Y:S02]  /*0930*/  @!P4 IADD3 R16, P5, PT, R31.reuse, R16, RZ ;  /* 0x000000101f10c210 */ /* 0x044fe40007fbe0ff */
[----:B----4-:R-:W-:Y:S01]  /*0940*/  @!P4 IADD3 R18, P3, PT, R31, R6, RZ ;  /* 0x000000061f12c210 */ /* 0x010fe20007f7e0ff */
[C---:B------:R-:W-:Y:S02]  /*0950*/  @!P0 IMAD R31, R13.reuse, R15, R22 ;  /* 0x0000000f0d1f8224 */ /* 0x040fe400078e0216 */
[----:B------:R-:W-:Y:S02]  /*0960*/  @!P0 IMAD.WIDE.U32 R26, R13, R14, R26 ;  /* 0x0000000e0d1a8225 */ /* 0x000fe400078e001a */
[----:B------:R-:W2:Y:S01]  /*0970*/  @!P2 LDC.64 R14, c[0x0][0x3f8] ;  /* 0x0000fe00ff0eab82 */ /* 0x000ea20000000a00 */
[----:B------:R-:W-:-:S02]  /*0980*/  @!P4 IADD3.X R17, PT, PT, R24, R17, RZ, P5, !PT ;  /* 0x000000111811c210 */ /* 0x000fc40002ffe4ff */
[----:B------:R-:W-:Y:S02]  /*0990*/  @!P4 IADD3.X R19, PT, PT, R24, R7, RZ, P3, !PT ;  /* 0x000000071813c210 */ /* 0x000fe40001ffe4ff */
[----:B------:R-:W-:Y:S01]  /*09a0*/  @!P0 IADD3 R13, PT, PT, R27, R31, RZ ;  /* 0x0000001f1b0d8210 */ /* 0x000fe20007ffe0ff */
[----:B------:R4:W5:Y:S01]  /*09b0*/  @!P4 LDG.E R40, desc[UR10][R16.64] ;  /* 0x0000000a1028c981 */ /* 0x000962000c1e1900 */
[C---:B------:R-:W-:Y:S02]  /*09c0*/  @!P0 SHF.L.U32 R7, R26.reuse, 0x1, RZ ;  /* 0x000000011a078819 */ /* 0x040fe400000006ff */
[----:B0-----:R-:W-:Y:S01]  /*09d0*/  @!P0 SHF.L.U64.HI R20, R26, 0x1, R13 ;  /* 0x000000011a148819 */ /* 0x001fe2000001020d */
[----:B------:R0:W5:Y:S01]  /*09e0*/  @!P4 LDG.E R39, desc[UR10][R18.64] ;  /* 0x0000000a1227c981 */ /* 0x000162000c1e1900 */
[C---:B-1----:R-:W-:Y:S02]  /*09f0*/  @!P0 IADD3 R10, P4, PT, R7.reuse, R10, RZ ;  /* 0x0000000a070a8210 */ /* 0x042fe40007f9e0ff */
[----:B---3--:R-:W-:-:S02]  /*0a00*/  @!P0 IADD3 R26, P3, PT, R7, R8, RZ ;  /* 0x00000008071a8210 */ /* 0x008fc40007f7e0ff */
[----:B------:R-:W-:Y:S01]  /*0a10*/  IADD3 R21, PT, PT, R23, 0xc0, RZ ;  /* 0x000000c017157810 */ /* 0x000fe20007ffe0ff */
[----:B------:R-:W1:Y:S01]  /*0a20*/  @!P1 LDC.64 R6, c[0x0][0x3a0] ;  /* 0x0000e800ff069b82 */ /* 0x000e620000000a00 */
[----:B------:R-:W-:Y:S01]  /*0a30*/  @!P0 IADD3.X R27, PT, PT, R20, R9, RZ, P3, !PT ;  /* 0x00000009141b8210 */ /* 0x000fe20001ffe4ff */
[----:B------:R-:W-:Y:S01]  /*0a40*/  @!P1 IMAD R29, R29, R4, RZ ;  /* 0x000000041d1d9224 */ /* 0x000fe200078e02ff */
[----:B------:R-:W-:Y:S02]  /*0a50*/  ISETP.GE.U32.AND P3, PT, R21, UR12, PT ;  /* 0x0000000c15007c0c */ /* 0x000fe4000bf66070 */
[----:B----4-:R-:W-:Y:S02]  /*0a60*/  SHF.R.S32.HI R17, RZ, 0x1f, R21 ;  /* 0x0000001fff117819 */ /* 0x010fe40000011415 */
[----:B------:R-:W-:Y:S01]  /*0a70*/  @!P1 MOV R8, R64 ;  /* 0x0000004000089202 */ /* 0x000fe20000000f00 */
[----:B0-----:R-:W0:Y:S01]  /*0a80*/  @!P1 LDC.64 R18, c[0x0][0x398] ;  /* 0x0000e600ff129b82 */ /* 0x001e220000000a00 */
[----:B------:R-:W-:Y:S01]  /*0a90*/  @!P1 MOV R9, R67 ;  /* 0x0000004300099202 */ /* 0x000fe20000000f00 */
[C---:B------:R-:W-:Y:S01]  /*0aa0*/  @!P1 IMAD R29, R12.reuse, R5, R29 ;  /* 0x000000050c1d9224 */ /* 0x040fe200078e021d */
[----:B------:R-:W-:Y:S01]  /*0ab0*/  ISETP.GE.AND.EX P3, PT, R17, UR13, PT, P3 ;  /* 0x0000000d11007c0c */ /* 0x000fe2000bf66330 */
[----:B------:R3:W5:Y:S01]  /*0ac0*/  @!P0 LDG.E R38, desc[UR10][R26.64] ;  /* 0x0000000a1a268981 */ /* 0x000762000c1e1900 */
[----:B------:R-:W-:Y:S01]  /*0ad0*/  @!P1 IMAD.WIDE.U32 R4, R12, R4, R8 ;  /* 0x000000040c049225 */ /* 0x000fe200078e0008 */
[----:B------:R-:W-:-:S02]  /*0ae0*/  @!P0 IADD3.X R11, PT, PT, R20, R11, RZ, P4, !PT ;  /* 0x0000000b140b8210 */ /* 0x000fc400027fe4ff */
[----:B------:R-:W4:Y:S01]  /*0af0*/  @!P2 LDC.64 R12, c[0x0][0x3a0] ;  /* 0x0000e800ff0cab82 */ /* 0x000f220000000a00 */
[----:B------:R-:W-:Y:S01]  /*0b00*/  IADD3 R20, PT, PT, R23, 0xe0, RZ ;  /* 0x000000e017147810 */ /* 0x000fe20007ffe0ff */
[----:B--2---:R-:W-:Y:S01]  /*0b10*/  @!P2 IMAD R8, R25, R14, RZ ;  /* 0x0000000e1908a224 */ /* 0x004fe200078e02ff */
[----:B------:R-:W-:Y:S01]  /*0b20*/  @!P1 IADD3 R5, PT, PT, R5, R29, RZ ;  /* 0x0000001d05059210 */ /* 0x000fe20007ffe0ff */
[----:B------:R2:W5:Y:S01]  /*0b30*/  @!P0 LDG.E R37, desc[UR10][R10.64] ;  /* 0x0000000a0a258981 */ /* 0x000562000c1e1900 */
[----:B------:R-:W-:Y:S01]  /*0b40*/  ISETP.GE.U32.AND P4, PT, R20, UR12, PT ;  /* 0x0000000c14007c0c */ /* 0x000fe2000bf86070 */
[----:B------:R-:W-:Y:S01]  /*0b50*/  @!P2 IMAD R33, R3, R15, R8 ;  /* 0x0000000f0321a224 */ /* 0x000fe200078e0208 */
[----:B------:R-:W-:Y:S01]  /*0b60*/  SHF.R.S32.HI R25, RZ, 0x1f, R20 ;  /* 0x0000001fff197819 */ /* 0x000fe20000011414 */
[----:B------:R-:W4:Y:S01]  /*0b70*/  @!P2 LDC.64 R8, c[0x0][0x398] ;  /* 0x0000e600ff08ab82 */ /* 0x000f220000000a00 */
[----:B---3--:R-:W-:Y:S02]  /*0b80*/  @!P2 MOV R26, R64 ;  /* 0x00000040001aa202 */ /* 0x008fe40000000f00 */
[----:B------:R-:W-:-:S02]  /*0b90*/  @!P2 MOV R27, R67 ;  /* 0x00000043001ba202 */ /* 0x000fc40000000f00 */
[C---:B------:R-:W-:Y:S02]  /*0ba0*/  @!P1 SHF.L.U32 R31, R4.reuse, 0x1, RZ ;  /* 0x00000001041f9819 */ /* 0x040fe400000006ff */
[----:B------:R-:W-:Y:S01]  /*0bb0*/  @!P1 SHF.L.U64.HI R16, R4, 0x1, R5 ;  /* 0x0000000104109819 */ /* 0x000fe20000010205 */
[----:B--2---:R-:W2:Y:S01]  /*0bc0*/  @!P3 LDC.64 R10, c[0x0][0x3a0] ;  /* 0x0000e800ff0abb82 */ /* 0x004ea20000000a00 */
[----:B------:R-:W-:Y:S01]  /*0bd0*/  ISETP.GE.AND.EX P4, PT, R25, UR13, PT, P4 ;  /* 0x0000000d19007c0c */ /* 0x000fe2000bf86340 */
[----:B------:R-:W-:Y:S01]  /*0be0*/  @!P2 IMAD.WIDE.U32 R14, R3, R14, R26 ;  /* 0x0000000e030ea225 */ /* 0x000fe200078e001a */
[----:B-1----:R-:W-:-:S05]  /*0bf0*/  @!P1 IADD3 R28, P5, PT, R31, R6, RZ ;  /* 0x000000061f1c9210 */ /* 0x002fca0007fbe0ff */
[----:B------:R-:W1:Y:S01]  /*0c00*/  @!P3 LDC.64 R4, c[0x0][0x3f8] ;  /* 0x0000fe00ff04bb82 */ /* 0x000e620000000a00 */
[----:B------:R-:W-:Y:S02]  /*0c10*/  @!P1 IADD3.X R29, PT, PT, R16, R7, RZ, P5, !PT ;  /* 0x00000007101d9210 */ /* 0x000fe40002ffe4ff */
[----:B------:R-:W-:Y:S02]  /*0c20*/  @!P2 IADD3 R7, PT, PT, R15, R33, RZ ;  /* 0x000000210f07a210 */ /* 0x000fe40007ffe0ff */
[----:B0-----:R-:W-:Y:S01]  /*0c30*/  @!P1 IADD3 R18, P0, PT, R31, R18, RZ ;  /* 0x000000121f129210 */ /* 0x001fe20007f1e0ff */
[----:B------:R0:W5:Y:S01]  /*0c40*/  @!P1 LDG.E R36, desc[UR10][R28.64] ;  /* 0x0000000a1c249981 */ /* 0x000162000c1e1900 */
[----:B------:R-:W-:Y:S02]  /*0c50*/  @!P2 SHF.L.U64.HI R22, R14, 0x1, R7 ;  /* 0x000000010e16a819 */ /* 0x000fe40000010207 */
[----:B------:R-:W3:Y:S01]  /*0c60*/  @!P4 LDC.64 R6, c[0x0][0x3f8] ;  /* 0x0000fe00ff06cb82 */ /* 0x000ee20000000a00 */
[----:B------:R-:W-:-:S02]  /*0c70*/  IADD3 R3, PT, PT, R23, 0x100, RZ ;  /* 0x0000010017037810 */ /* 0x000fc40007ffe0ff */
[----:B------:R-:W-:Y:S02]  /*0c80*/  @!P2 SHF.L.U32 R15, R14, 0x1, RZ ;  /* 0x000000010e0fa819 */ /* 0x000fe400000006ff */
[----:B------:R-:W-:Y:S02]  /*0c90*/  @!P1 IADD3.X R19, PT, PT, R16, R19, RZ, P0, !PT ;  /* 0x0000001310139210 */ /* 0x000fe400007fe4ff */
[----:B------:R-:W-:Y:S02]  /*0ca0*/  ISETP.GE.U32.AND P5, PT, R3, UR12, PT ;  /* 0x0000000c03007c0c */ /* 0x000fe4000bfa6070 */
[----:B------:R-:W-:Y:S01]  /*0cb0*/  SHF.R.S32.HI R27, RZ, 0x1f, R3 ;  /* 0x0000001fff1b7819 */ /* 0x000fe20000011403 */
[----:B------:R2:W5:Y:S01]  /*0cc0*/  @!P1 LDG.E R35, desc[UR10][R18.64] ;  /* 0x0000000a12239981 */ /* 0x000562000c1e1900 */
[----:B----4-:R-:W-:Y:S02]  /*0cd0*/  @!P2 IADD3 R16, P6, PT, R15, R8, RZ ;  /* 0x000000080f10a210 */ /* 0x010fe40007fde0ff */
[----:B------:R-:W-:Y:S01]  /*0ce0*/  ISETP.GE.AND.EX P5, PT, R27, UR13, PT, P5 ;  /* 0x0000000d1b007c0c */ /* 0x000fe2000bfa6350 */
[----:B-1----:R-:W-:Y:S01]  /*0cf0*/  @!P3 IMAD R8, R17, R4, RZ ;  /* 0x000000041108b224 */ /* 0x002fe200078e02ff */
[----:B------:R-:W-:-:S02]  /*0d00*/  @!P2 IADD3.X R17, PT, PT, R22, R9, RZ, P6, !PT ;  /* 0x000000091611a210 */ /* 0x000fc400037fe4ff */
[----:B------:R-:W-:Y:S01]  /*0d10*/  @!P3 MOV R9, R67 ;  /* 0x000000430009b202 */ /* 0x000fe20000000f00 */
[----:B0-----:R-:W-:Y:S01]  /*0d20*/  @!P3 IMAD R29, R21, R5, R8 ;  /* 0x00000005151db224 */ /* 0x001fe200078e0208 */
[----:B------:R-:W-:Y:S02]  /*0d30*/  @!P3 MOV R8, R64 ;  /* 0x000000400008b202 */ /* 0x000fe40000000f00 */
[----:B------:R-:W-:-:S03]  /*0d40*/  @!P2 IADD3 R14, P0, PT, R15, R12, RZ ;  /* 0x0000000c0f0ea210 */ /* 0x000fc60007f1e0ff */
[----:B------:R-:W-:Y:S01]  /*0d50*/  @!P3 IMAD.WIDE.U32 R8, R21, R4, R8 ;  /* 0x000000041508b225 */ /* 0x000fe200078e0008 */
[----:B------:R-:W-:Y:S01]  /*0d60*/  @!P2 IADD3.X R15, PT, PT, R22, R13, RZ, P0, !PT ;  /* 0x0000000d160fa210 */ /* 0x000fe200007fe4ff */
[----:B------:R-:W0:Y:S02]  /*0d70*/  @!P5 LDC.64 R4, c[0x0][0x3f8] ;  /* 0x0000fe00ff04db82 */ /* 0x000e240000000a00 */
[----:B---3--:R-:W-:Y:S01]  /*0d80*/  @!P4 IMAD R21, R25, R6, RZ ;  /* 0x000000061915c224 */ /* 0x008fe200078e02ff */
[----:B------:R-:W-:Y:S01]  /*0d90*/  @!P3 IADD3 R9, PT, PT, R9, R29, RZ ;  /* 0x0000001d0909b210 */ /* 0x000fe20007ffe0ff */
[----:B------:R1:W5:Y:S01]  /*0da0*/  @!P2 LDG.E R34, desc[UR10][R14.64] ;  /* 0x0000000a0e22a981 */ /* 0x000362000c1e1900 */
[----:B------:R-:W-:-:S03]  /*0db0*/  IADD3 R25, PT, PT, R23, 0x120, RZ ;  /* 0x0000012017197810 */ /* 0x000fc60007ffe0ff */
[----:B------:R-:W3:Y:S01]  /*0dc0*/  @!P3 LDC.64 R12, c[0x0][0x398] ;  /* 0x0000e600ff0cbb82 */ /* 0x000ee20000000a00 */
[----:B------:R-:W-:Y:S02]  /*0dd0*/  ISETP.GE.U32.AND P1, PT, R25, UR12, PT ;  /* 0x0000000c19007c0c */ /* 0x000fe4000bf26070 */
[----:B------:R-:W-:Y:S02]  /*0de0*/  SHF.R.S32.HI R29, RZ, 0x1f, R25 ;  /* 0x0000001fff1d7819 */ /* 0x000fe40000011419 */
[C---:B--2---:R-:W-:Y:S02]  /*0df0*/  @!P3 SHF.L.U32 R19, R8.reuse, 0x1, RZ ;  /* 0x000000010813b819 */ /* 0x044fe400000006ff */
[----:B------:R-:W-:Y:S02]  /*0e00*/  @!P3 SHF.L.U64.HI R18, R8, 0x1, R9 ;  /* 0x000000010812b819 */ /* 0x000fe40000010209 */
[----:B-1----:R-:W-:Y:S01]  /*0e10*/  @!P4 MOV R14, R64 ;  /* 0x00000040000ec202 */ /* 0x002fe20000000f00 */
[----:B------:R-:W1:Y:S01]  /*0e20*/  @!P4 LDC.64 R8, c[0x0][0x3a0] ;  /* 0x0000e800ff08cb82 */ /* 0x000e620000000a00 */
[----:B------:R-:W-:Y:S01]  /*0e30*/  @!P4 MOV R15, R67 ;  /* 0x00000043000fc202 */ /* 0x000fe20000000f00 */
[C---:B------:R-:W-:Y:S01]  /*0e40*/  @!P4 IMAD R31, R20.reuse, R7, R21 ;  /* 0x00000007141fc224 */ /* 0x040fe200078e0215 */
[----:B------:R-:W-:Y:S01]  /*0e50*/  ISETP.GE.AND.EX P1, PT, R29, UR13, PT, P1 ;  /* 0x0000000d1d007c0c */ /* 0x000fe2000bf26310 */
[----:B------:R-:W-:-:S04]  /*0e60*/  @!P4 IMAD.WIDE.U32 R6, R20, R6, R14 ;  /* 0x000000061406c225 */ /* 0x000fc800078e000e */
[----:B------:R-:W2:Y:S01]  /*0e70*/  @!P4 LDC.64 R20, c[0x0][0x398] ;  /* 0x0000e600ff14cb82 */ /* 0x000ea20000000a00 */
[----:B------:R-:W-:Y:S02]  /*0e80*/  @!P3 IADD3 R10, P0, PT, R19, R10, RZ ;  /* 0x0000000a130ab210 */ /* 0x000fe40007f1e0ff */
[----:B------:R-:W-:Y:S02]  /*0e90*/  CS2R R32, SRZ ;  /* 0x0000000000207805 */ /* 0x000fe4000001ff00 */
[----:B------:R-:W-:-:S04]  /*0ea0*/  @!P3 IADD3.X R11, PT, PT, R18, R11, RZ, P0, !PT ;  /* 0x0000000b120bb210 */ /* 0x000fc800007fe4ff */
[----:B------:R4:W5:Y:S01]  /*0eb0*/  @!P2 LDG.E R33, desc[UR10][R16.64] ;  /* 0x0000000a1021a981 */ /* 0x000962000c1e1900 */
[----:B0-----:R-:W-:-:S03]  /*0ec0*/  @!P5 IMAD R14, R27, R4, RZ ;  /* 0x000000041b0ed224 */ /* 0x001fc600078e02ff */
[----:B------:R0:W5:Y:S01]  /*0ed0*/  @!P3 LDG.E R32, desc[UR10][R10.64] ;  /* 0x0000000a0a20b981 */ /* 0x000162000c1e1900 */
[----:B---3--:R-:W-:Y:S01]  /*0ee0*/  @!P3 IADD3 R12, P0, PT, R19, R12, RZ ;  /* 0x0000000c130cb210 */ /* 0x008fe20007f1e0ff */
[----:B----4-:R-:W3:Y:S01]  /*0ef0*/  @!P1 LDC.64 R16, c[0x0][0x3f8] ;  /* 0x0000fe00ff109b82 */ /* 0x010ee20000000a00 */
[----:B------:R-:W-:Y:S02]  /*0f00*/  @!P4 IADD3 R7, PT, PT, R7, R31, RZ ;  /* 0x0000001f0707c210 */ /* 0x000fe40007ffe0ff */
[----:B0-----:R-:W-:Y:S02]  /*0f10*/  @!P5 MOV R10, R64 ;  /* 0x00000040000ad202 */ /* 0x001fe40000000f00 */
[----:B------:R-:W-:Y:S02]  /*0f20*/  @!P5 MOV R11, R67 ;  /* 0x00000043000bd202 */ /* 0x000fe40000000f00 */
[----:B------:R-:W-:Y:S01]  /*0f30*/  @!P4 SHF.L.U32 R19, R6, 0x1, RZ ;  /* 0x000000010613c819 */ /* 0x000fe200000006ff */
[C---:B------:R-:W-:Y:S01]  /*0f40*/  @!P5 IMAD R49, R3.reuse, R5, R14 ;  /* 0x000000050331d224 */ /* 0x040fe200078e020e */
[----:B------:R-:W-:Y:S01]  /*0f50*/  @!P3 IADD3.X R13, PT, PT, R18, R13, RZ, P0, !PT ;  /* 0x0000000d120db210 */ /* 0x000fe200007fe4ff */
[----:B------:R-:W-:Y:S01]  /*0f60*/  @!P5 IMAD.WIDE.U32 R10, R3, R4, R10 ;  /* 0x00000004030ad225 */ /* 0x000fe200078e000a */
[----:B------:R-:W-:Y:S01]  /*0f70*/  @!P4 SHF.L.U64.HI R18, R6, 0x1, R7 ;  /* 0x000000010612c819 */ /* 0x000fe20000010207 */
[----:B------:R-:W0:Y:S01]  /*0f80*/  @!P5 LDC.64 R4, c[0x0][0x398] ;  /* 0x0000e600ff04db82 */ /* 0x000e220000000a00 */
[----:B-1----:R-:W-:-:S02]  /*0f90*/  @!P4 IADD3 R26, P2, PT, R19, R8, RZ ;  /* 0x00000008131ac210 */ /* 0x002fc40007f5e0ff */
[----:B------:R-:W-:Y:S02]  /*0fa0*/  @!P5 IADD3 R3, PT, PT, R11, R49, RZ ;  /* 0x000000310b03d210 */ /* 0x000fe40007ffe0ff */
[----:B------:R-:W-:Y:S02]  /*0fb0*/  @!P4 IADD3.X R27, PT, PT, R18, R9, RZ, P2, !PT ;  /* 0x00000009121bc210 */ /* 0x000fe400017fe4ff */
[----:B--2---:R-:W-:Y:S01]  /*0fc0*/  @!P4 IADD3 R20, P2, PT, R19, R20, RZ ;  /* 0x000000141314c210 */ /* 0x004fe20007f5e0ff */
[----:B------:R-:W1:Y:S01]  /*0fd0*/  @!P5 LDC.64 R6, c[0x0][0x3a0] ;  /* 0x0000e800ff06db82 */ /* 0x000e620000000a00 */
[----:B------:R-:W-:Y:S01]  /*0fe0*/  @!P5 SHF.L.U64.HI R24, R10, 0x1, R3 ;  /* 0x000000010a18d819 */ /* 0x000fe20000010203 */
[----:B------:R-:W-:Y:S01]  /*0ff0*/  HFMA2 R3, -RZ, RZ, 0, 0 ;  /* 0x00000000ff037431 */ /* 0x000fe200000001ff */
[----:B------:R-:W-:Y:S02]  /*1000*/  @!P4 IADD3.X R21, PT, PT, R18, R21, RZ, P2, !PT ;  /* 0x000000151215c210 */ /* 0x000fe400017fe4ff */
[----:B------:R-:W-:-:S02]  /*1010*/  CS2R R14, SRZ ;  /* 0x00000000000e7805 */ /* 0x000fc4000001ff00 */
[----:B------:R-:W-:Y:S01]  /*1020*/  IADD3 R22, PT, PT, R23, 0x140, RZ ;  /* 0x0000014017167810 */ /* 0x000fe20007ffe0ff */
[----:B---3--:R-:W-:Y:S01]  /*1030*/  @!P1 IMAD R28, R29, R16, RZ ;  /* 0x000000101d1c9224 */ /* 0x008fe200078e02ff */
[----:B------:R2:W5:Y:S02]  /*1040*/  @!P4 LDG.E R3, desc[UR10][R20.64] ;  /* 0x0000000a1403c981 */ /* 0x000564000c1e1900 */
[----:B------:R-:W-:Y:S01]  /*1050*/  ISETP.GE.U32.AND P0, PT, R22, UR12, PT ;  /* 0x0000000c16007c0c */ /* 0x000fe2000bf06070 */
[----:B------:R-:W3:Y:S01]  /*1060*/  @!P1 LDC.64 R18, c[0x0][0x3a0] ;  /* 0x0000e800ff129b82 */ /* 0x000ee20000000a00 */
[----:B------:R-:W-:Y:S01]  /*1070*/  SHF.R.S32.HI R31, RZ, 0x1f, R22 ;  /* 0x0000001fff1f7819 */ /* 0x000fe20000011416 */
[----:B------:R4:W5:Y:S01]  /*1080*/  @!P4 LDG.E R14, desc[UR10][R26.64] ;  /* 0x0000000a1a0ec981 */ /* 0x000962000c1e1900 */
[----:B------:R-:W-:-:S03]  /*1090*/  @!P5 SHF.L.U32 R49, R10, 0x1, RZ ;  /* 0x000000010a31d819 */ /* 0x000fc600000006ff */
[----:B------:R0:W5:Y:S01]  /*10a0*/  @!P3 LDG.E R15, desc[UR10][R12.64] ;  /* 0x0000000a0c0fb981 */ /* 0x000162000c1e1900 */
[----:B--2---:R-:W-:Y:S01]  /*10b0*/  @!P1 MOV R20, R64 ;  /* 0x0000004000149202 */ /* 0x004fe20000000f00 */
[----:B------:R-:W2:Y:S01]  /*10c0*/  @!P1 LDC.64 R10, c[0x0][0x398] ;  /* 0x0000e600ff0a9b82 */ /* 0x000ea20000000a00 */
[----:B------:R-:W-:Y:S02]  /*10d0*/  @!P1 MOV R21, R67 ;  /* 0x0000004300159202 */ /* 0x000fe40000000f00 */
[----:B------:R-:W-:Y:S01]  /*10e0*/  ISETP.GE.AND.EX P0, PT, R31, UR13, PT, P0 ;  /* 0x0000000d1f007c0c */ /* 0x000fe2000bf06300 */
[C---:B----4-:R-:W-:Y:S02]  /*10f0*/  @!P1 IMAD R27, R25.reuse, R17, R28 ;  /* 0x00000011191b9224 */ /* 0x050fe400078e021c */
[----:B------:R-:W-:Y:S01]  /*1100*/  @!P1 IMAD.WIDE.U32 R16, R25, R16, R20 ;  /* 0x0000001019109225 */ /* 0x000fe200078e0014 */
[----:B0-----:R-:W-:-:S04]  /*1110*/  @!P5 IADD3 R12, P3, PT, R49, R4, RZ ;  /* 0x00000004310cd210 */ /* 0x001fc80007f7e0ff */
[----:B------:R-:W-:Y:S02]  /*1120*/  @!P1 IADD3 R25, PT, PT, R17, R27, RZ ;  /* 0x0000001b11199210 */ /* 0x000fe40007ffe0ff */
[----:B------:R-:W-:Y:S02]  /*1130*/  IADD3 R27, PT, PT, R23, 0x160, RZ ;  /* 0x00000160171b7810 */ /* 0x000fe40007ffe0ff */
[----:B------:R-:W-:Y:S01]  /*1140*/  @!P1 SHF.L.U32 R17, R16, 0x1, RZ ;  /* 0x0000000110119819 */ /* 0x000fe200000006ff */
[----:B------:R-:W0:Y:S01]  /*1150*/  @!P0 LDC.64 R8, c[0x0][0x3f8] ;  /* 0x0000fe00ff088b82 */ /* 0x000e220000000a00 */
[----:B------:R-:W-:Y:S02]  /*1160*/  @!P5 IADD3.X R13, PT, PT, R24, R5, RZ, P3, !PT ;  /* 0x00000005180dd210 */ /* 0x000fe40001ffe4ff */
[----:B------:R-:W-:Y:S02]  /*1170*/  @!P1 SHF.L.U64.HI R16, R16, 0x1, R25 ;  /* 0x0000000110109819 */ /* 0x000fe40000010219 */
[----:B------:R-:W-:-:S02]  /*1180*/  ISETP.GE.U32.AND P3, PT, R27, UR12, PT ;  /* 0x0000000c1b007c0c */ /* 0x000fc4000bf66070 */
[----:B------:R-:W-:Y:S02]  /*1190*/  SHF.R.S32.HI R25, RZ, 0x1f, R27 ;  /* 0x0000001fff197819 */ /* 0x000fe4000001141b */
[----:B-1----:R-:W-:Y:S02]  /*11a0*/  @!P5 IADD3 R6, P2, PT, R49, R6, RZ ;  /* 0x000000063106d210 */ /* 0x002fe40007f5e0ff */
[----:B------:R-:W-:Y:S02]  /*11b0*/  ISETP.GE.AND.EX P3, PT, R25, UR13, PT, P3 ;  /* 0x0000000d19007c0c */ /* 0x000fe4000bf66330 */
[----:B------:R-:W-:Y:S02]  /*11c0*/  CS2R R4, SRZ ;  /* 0x0000000000047805 */ /* 0x000fe4000001ff00 */
[----:B------:R-:W-:Y:S02]  /*11d0*/  @!P5 IADD3.X R7, PT, PT, R24, R7, RZ, P2, !PT ;  /* 0x000000071807d210 */ /* 0x000fe400017fe4ff */
[----:B---3--:R-:W-:-:S02]  /*11e0*/  @!P1 IADD3 R18, P2, PT, R17, R18, RZ ;  /* 0x0000001211129210 */ /* 0x008fc40007f5e0ff */
[----:B--2---:R-:W-:Y:S01]  /*11f0*/  @!P1 IADD3 R10, P4, PT, R17, R10, RZ ;  /* 0x0000000a110a9210 */ /* 0x004fe20007f9e0ff */
[----:B------:R1:W5:Y:S01]  /*1200*/  @!P5 LDG.E R5, desc[UR10][R12.64] ;  /* 0x0000000a0c05d981 */ /* 0x000362000c1e1900 */
[C---:B------:R-:W-:Y:S02]  /*1210*/  @!P1 IADD3.X R19, PT, PT, R16.reuse, R19, RZ, P2, !PT ;  /* 0x0000001310139210 */ /* 0x040fe400017fe4ff */
[----:B------:R-:W-:Y:S01]  /*1220*/  @!P1 IADD3.X R11, PT, PT, R16, R11, RZ, P4, !PT ;  /* 0x0000000b100b9210 */ /* 0x000fe200027fe4ff */
[----:B------:R2:W5:Y:S01]  /*1230*/  @!P5 LDG.E R4, desc[UR10][R6.64] ;  /* 0x0000000a0604d981 */ /* 0x000562000c1e1900 */
[----:B------:R-:W3:Y:S08]  /*1240*/  @!P0 LDC.64 R16, c[0x0][0x3a0] ;  /* 0x0000e800ff108b82 */ /* 0x000ef00000000a00 */
[----:B-1----:R-:W1:Y:S01]  /*1250*/  @!P3 LDC.64 R12, c[0x0][0x3f8] ;  /* 0x0000fe00ff0cbb82 */ /* 0x002e620000000a00 */
[----:B------:R-:W-:Y:S01]  /*1260*/  @!P0 MOV R20, R64 ;  /* 0x0000004000148202 */ /* 0x000fe20000000f00 */
[----:B0-----:R-:W-:Y:S01]  /*1270*/  @!P0 IMAD R31, R31, R8, RZ ;  /* 0x000000081f1f8224 */ /* 0x001fe200078e02ff */
[----:B------:R-:W-:-:S02]  /*1280*/  @!P0 MOV R21, R67 ;  /* 0x0000004300158202 */ /* 0x000fc40000000f00 */
[----:B--2---:R-:W-:Y:S01]  /*1290*/  CS2R R6, SRZ ;  /* 0x0000000000067805 */ /* 0x004fe2000001ff00 */
[C---:B------:R-:W-:Y:S02]  /*12a0*/  @!P0 IMAD R9, R22.reuse, R9, R31 ;  /* 0x0000000916098224 */ /* 0x040fe400078e021f */
[----:B------:R-:W-:Y:S01]  /*12b0*/  @!P0 IMAD.WIDE.U32 R20, R22, R8, R20 ;  /* 0x0000000816148225 */ /* 0x000fe200078e0014 */
[----:B------:R-:W-:Y:S02]  /*12c0*/  IADD3 R51, PT, PT, R23, 0x180, RZ ;  /* 0x0000018017337810 */ /* 0x000fe40007ffe0ff */
[----:B------:R0:W5:Y:S02]  /*12d0*/  @!P1 LDG.E R6, desc[UR10][R18.64] ;  /* 0x0000000a12069981 */ /* 0x000164000c1e1900 */
[----:B------:R-:W-:Y:S02]  /*12e0*/  @!P0 IADD3 R21, PT, PT, R21, R9, RZ ;  /* 0x0000000915158210 */ /* 0x000fe40007ffe0ff */
[----:B------:R2:W5:Y:S01]  /*12f0*/  @!P1 LDG.E R7, desc[UR10][R10.64] ;  /* 0x0000000a0a079981 */ /* 0x000562000c1e1900 */
[----:B------:R-:W-:Y:S01]  /*1300*/  @!P0 SHF.L.U32 R49, R20, 0x1, RZ ;  /* 0x0000000114318819 */ /* 0x000fe200000006ff */
[----:B------:R-:W4:Y:S01]  /*1310*/  @!P0 LDC.64 R8, c[0x0][0x398] ;  /* 0x0000e600ff088b82 */ /* 0x000f220000000a00 */
[----:B------:R-:W-:-:S02]  /*1320*/  ISETP.GE.U32.AND P1, PT, R51, UR12, PT ;  /* 0x0000000c33007c0c */ /* 0x000fc4000bf26070 */
[----:B------:R-:W-:Y:S02]  /*1330*/  SHF.R.S32.HI R55, RZ, 0x1f, R51 ;  /* 0x0000001fff377819 */ /* 0x000fe40000011433 */
[----:B------:R-:W-:Y:S02]  /*1340*/  @!P0 SHF.L.U64.HI R26, R20, 0x1, R21 ;  /* 0x00000001141a8819 */ /* 0x000fe40000010215 */
[----:B------:R-:W-:Y:S01]  /*1350*/  IADD3 R53, PT, PT, R23, 0x1a0, RZ ;  /* 0x000001a017357810 */ /* 0x000fe20007ffe0ff */
[----:B------:R-:W-:Y:S01]  /*1360*/  UIMAD.WIDE UR8, UR6, 0x8, UR8 ;  /* 0x00000008060878a5 */ /* 0x000fe2000f8e0208 */
[----:B---3--:R-:W-:Y:S01]  /*1370*/  @!P0 IADD3 R20, P6, PT, R49, R16, RZ ;  /* 0x0000001031148210 */ /* 0x008fe20007fde0ff */
[----:B-1----:R-:W-:Y:S01]  /*1380*/  @!P3 IMAD R16, R25, R12, RZ ;  /* 0x0000000c1910b224 */ /* 0x002fe200078e02ff */
[----:B0-----:R-:W-:Y:S01]  /*1390*/  @!P3 MOV R18, R64 ;  /* 0x000000400012b202 */ /* 0x001fe20000000f00 */
[----:B--2---:R-:W0:Y:S01]  /*13a0*/  @!P3 LDC.64 R10, c[0x0][0x3a0] ;  /* 0x0000e800ff0abb82 */ /* 0x004e220000000a00 */
[----:B------:R-:W-:-:S02]  /*13b0*/  @!P3 MOV R19, R67 ;  /* 0x000000430013b202 */ /* 0x000fc40000000f00 */
[----:B------:R-:W-:Y:S02]  /*13c0*/  ISETP.GE.AND.EX P1, PT, R55, UR13, PT, P1 ;  /* 0x0000000d37007c0c */ /* 0x000fe4000bf26310 */
[----:B------:R-:W-:Y:S02]  /*13d0*/  ISETP.GE.U32.AND P2, PT, R53, UR12, PT ;  /* 0x0000000c35007c0c */ /* 0x000fe4000bf46070 */
[----:B------:R-:W-:Y:S01]  /*13e0*/  SHF.R.S32.HI R57, RZ, 0x1f, R53 ;  /* 0x0000001fff397819 */ /* 0x000fe20000011435 */
[----:B------:R-:W-:Y:S01]  /*13f0*/  @!P3 IMAD.WIDE.U32 R18, R27, R12, R18 ;  /* 0x0000000c1b12b225 */ /* 0x000fe200078e0012 */
[----:B------:R-:W-:-:S03]  /*1400*/  @!P0 IADD3.X R21, PT, PT, R26, R17, RZ, P6, !PT ;  /* 0x000000111a158210 */ /* 0x000fc600037fe4ff */
[----:B------:R-:W-:Y:S01]  /*1410*/  @!P3 IMAD R17, R27, R13, R16 ;  /* 0x0000000d1b11b224 */ /* 0x000fe200078e0210 */
[----:B------:R-:W-:Y:S02]  /*1420*/  ISETP.GE.AND.EX P2, PT, R57, UR13, PT, P2 ;  /* 0x0000000d39007c0c */ /* 0x000fe4000bf46320 */
[----:B------:R-:W-:Y:S01]  /*1430*/  MOV R16, UR8 ;  /* 0x0000000800107c02 */ /* 0x000fe20008000f00 */
[----:B------:R-:W1:Y:S01]  /*1440*/  @!P1 LDC.64 R24, c[0x0][0x3f8] ;  /* 0x0000fe00ff189b82 */ /* 0x000e620000000a00 */
[----:B------:R-:W-:Y:S02]  /*1450*/  @!P3 IADD3 R19, PT, PT, R19, R17, RZ ;  /* 0x000000111313b210 */ /* 0x000fe40007ffe0ff */
[----:B------:R-:W-:Y:S02]  /*1460*/  MOV R17, UR9 ;  /* 0x0000000900117c02 */ /* 0x000fe40008000f00 */
[C---:B------:R-:W-:Y:S02]  /*1470*/  IADD3 R30, PT, PT, R23.reuse, 0x1c0, RZ ;  /* 0x000001c0171e7810 */ /* 0x040fe40007ffe0ff */
[----:B------:R-:W-:-:S02]  /*1480*/  IADD3 R28, PT, PT, R23, 0x1e0, RZ ;  /* 0x000001e0171c7810 */ /* 0x000fc40007ffe0ff */
[----:B------:R-:W2:Y:S01]  /*1490*/  @!P3 LDC.64 R22, c[0x0][0x398] ;  /* 0x0000e600ff16bb82 */ /* 0x000ea20000000a00 */
[----:B------:R-:W3:Y:S01]  /*14a0*/  LDG.E.64 R16, desc[UR10][R16.64] ;  /* 0x0000000a10107981 */ /* 0x000ee2000c1e1b00 */
[----:B----4-:R-:W-:-:S06]  /*14b0*/  @!P0 IADD3 R48, P6, PT, R49, R8, RZ ;  /* 0x0000000831308210 */ /* 0x010fcc0007fde0ff */
[----:B------:R-:W4:Y:S01]  /*14c0*/  @!P2 LDC.64 R12, c[0x0][0x3f8] ;  /* 0x0000fe00ff0cab82 */ /* 0x000f220000000a00 */
[----:B------:R-:W-:Y:S01]  /*14d0*/  HFMA2 R8, -RZ, RZ, 0, 0 ;  /* 0x00000000ff087431 */ /* 0x000fe200000001ff */
[----:B------:R-:W-:Y:S01]  /*14e0*/  @!P0 IADD3.X R49, PT, PT, R26, R9, RZ, P6, !PT ;  /* 0x000000091a318210 */ /* 0x000fe200037fe4ff */
[----:B------:R-:W-:Y:S01]  /*14f0*/  HFMA2 R9, -RZ, RZ, 0, 0 ;  /* 0x00000000ff097431 */ /* 0x000fe200000001ff */
[----:B------:R-:W-:-:S03]  /*1500*/  @!P3 SHF.L.U32 R59, R18, 0x1, RZ ;  /* 0x00000001123bb819 */ /* 0x000fc600000006ff */
[----:B------:R0:W5:Y:S01]  /*1510*/  @!P0 LDG.E R8, desc[UR10][R20.64] ;  /* 0x0000000a14088981 */ /* 0x000162000c1e1900 */
[----:B------:R-:W-:Y:S02]  /*1520*/  ISETP.GE.U32.AND P5, PT, R30, UR12, PT ;  /* 0x0000000c1e007c0c */ /* 0x000fe4000bfa6070 */
[----:B------:R-:W-:Y:S01]  /*1530*/  SHF.R.S32.HI R31, RZ, 0x1f, R30 ;  /* 0x0000001fff1f7819 */ /* 0x000fe2000001141e */
[----:B------:R1:W5:Y:S01]  /*1540*/  @!P0 LDG.E R9, desc[UR10][R48.64] ;  /* 0x0000000a30098981 */ /* 0x000362000c1e1900 */
[----:B------:R-:W-:Y:S01]  /*1550*/  @!P3 SHF.L.U64.HI R46, R18, 0x1, R19 ;  /* 0x00000001122eb819 */ /* 0x000fe20000010213 */
[----:B0-----:R-:W0:Y:S01]  /*1560*/  @!P1 LDC.64 R20, c[0x0][0x398] ;  /* 0x0000e600ff149b82 */ /* 0x001e220000000a00 */
[----:B--2---:R-:W-:Y:S01]  /*1570*/  @!P3 IADD3 R54, P0, PT, R59, R22, RZ ;  /* 0x000000163b36b210 */ /* 0x004fe20007f1e0ff */
[----:B-1----:R-:W-:Y:S01]  /*1580*/  @!P1 IMAD R22, R55, R24, RZ ;  /* 0x0000001837169224 */ /* 0x002fe200078e02ff */
[----:B------:R-:W-:Y:S02]  /*1590*/  ISETP.GE.AND.EX P5, PT, R31, UR13, PT, P5 ;  /* 0x0000000d1f007c0c */ /* 0x000fe4000bfa6350 */
[----:B------:R-:W-:-:S02]  /*15a0*/  @!P1 MOV R48, R64 ;  /* 0x0000004000309202 */ /* 0x000fc40000000f00 */
[----:B------:R-:W-:Y:S01]  /*15b0*/  @!P1 MOV R49, R67 ;  /* 0x0000004300319202 */ /* 0x000fe20000000f00 */
[----:B------:R-:W1:Y:S01]  /*15c0*/  @!P1 LDC.64 R18, c[0x0][0x3a0] ;  /* 0x0000e800ff129b82 */ /* 0x000e620000000a00 */
[----:B------:R-:W-:Y:S01]  /*15d0*/  @!P3 IADD3 R26, P6, PT, R59, R10, RZ ;  /* 0x0000000a3b1ab210 */ /* 0x000fe20007fde0ff */
[C---:B------:R-:W-:Y:S01]  /*15e0*/  @!P1 IMAD R59, R51.reuse, R25, R22 ;  /* 0x00000019333b9224 */ /* 0x040fe200078e0216 */
[----:B------:R-:W-:Y:S01]  /*15f0*/  ISETP.GE.U32.AND P4, PT, R28, UR12, PT ;  /* 0x0000000c1c007c0c */ /* 0x000fe2000bf86070 */
[----:B------:R-:W-:Y:S01]  /*1600*/  @!P1 IMAD.WIDE.U32 R48, R51, R24, R48 ;  /* 0x0000001833309225 */ /* 0x000fe200078e0030 */
[----:B------:R-:W-:Y:S02]  /*1610*/  SHF.R.S32.HI R29, RZ, 0x1f, R28 ;  /* 0x0000001fff1d7819 */ /* 0x000fe4000001141c */
[C---:B------:R-:W-:Y:S02]  /*1620*/  @!P3 IADD3.X R27, PT, PT, R46.reuse, R11, RZ, P6, !PT ;  /* 0x0000000b2e1bb210 */ /* 0x040fe400037fe4ff */
[----:B------:R-:W-:Y:S01]  /*1630*/  @!P3 IADD3.X R55, PT, PT, R46, R23, RZ, P0, !PT ;  /* 0x000000172e37b210 */ /* 0x000fe200007fe4ff */
[----:B----4-:R-:W-:Y:S01]  /*1640*/  @!P2 IMAD R46, R57, R12, RZ ;  /* 0x0000000c392ea224 */ /* 0x010fe200078e02ff */
[----:B------:R-:W-:-:S02]  /*1650*/  @!P2 MOV R50, R64 ;  /* 0x000000400032a202 */ /* 0x000fc40000000f00 */
[----:B------:R-:W-:Y:S02]  /*1660*/  CS2R R10, SRZ ;  /* 0x00000000000a7805 */ /* 0x000fe4000001ff00 */
[----:B------:R-:W-:Y:S01]  /*1670*/  @!P2 MOV R51, R67 ;  /* 0x000000430033a202 */ /* 0x000fe20000000f00 */
[----:B------:R-:W-:Y:S01]  /*1680*/  @!P2 IMAD R57, R53, R13, R46 ;  /* 0x0000000d3539a224 */ /* 0x000fe200078e022e */
[----:B------:R-:W-:Y:S01]  /*1690*/  ISETP.GE.AND.EX P4, PT, R29, UR13, PT, P4 ;  /* 0x0000000d1d007c0c */ /* 0x000fe2000bf86340 */
[----:B------:R-:W2:Y:S01]  /*16a0*/  @!P2 LDC.64 R22, c[0x0][0x3a0] ;  /* 0x0000e800ff16ab82 */ /* 0x000ea20000000a00 */
[----:B------:R-:W-:Y:S01]  /*16b0*/  @!P2 IMAD.WIDE.U32 R12, R53, R12, R50 ;  /* 0x0000000c350ca225 */ /* 0x000fe200078e0032 */
[----:B------:R4:W5:Y:S01]  /*16c0*/  @!P3 LDG.E R10, desc[UR10][R26.64] ;  /* 0x0000000a1a0ab981 */ /* 0x000962000c1e1900 */
[----:B------:R-:W-:Y:S02]  /*16d0*/  ISETP.NE.AND P0, PT, RZ, UR7, PT ;  /* 0x00000007ff007c0c */ /* 0x000fe4000bf05270 */
[----:B------:R-:W-:Y:S01]  /*16e0*/  @!P1 SHF.L.U32 R61, R48, 0x1, RZ ;  /* 0x00000001303d9819 */ /* 0x000fe200000006ff */
[----:B------:R0:W5:Y:S02]  /*16f0*/  @!P3 LDG.E R11, desc[UR10][R54.64] ;  /* 0x0000000a360bb981 */ /* 0x000164000c1e1900 */
[----:B------:R-:W2:Y:S01]  /*1700*/  @!P2 LDC.64 R24, c[0x0][0x398] ;  /* 0x0000e600ff18ab82 */ /* 0x000ea20000000a00 */
[----:B------:R-:W-:-:S07]  /*1710*/  @!P2 IADD3 R13, PT, PT, R13, R57, RZ ;  /* 0x000000390d0da210 */ /* 0x000fce0007ffe0ff */
[----:B----4-:R-:W4:Y:S01]  /*1720*/  @!P5 LDC.64 R26, c[0x0][0x3f8] ;  /* 0x0000fe00ff1adb82 */ /* 0x010f220000000a00 */
[----:B0-----:R-:W-:Y:S02]  /*1730*/  @!P1 IADD3 R60, P3, PT, R61, R20, RZ ;  /* 0x000000143d3c9210 */ /* 0x001fe40007f7e0ff */
[C---:B------:R-:W-:Y:S02]  /*1740*/  @!P2 SHF.L.U32 R55, R12.reuse, 0x1, RZ ;  /* 0x000000010c37a819 */ /* 0x040fe400000006ff */
[----:B------:R-:W-:Y:S02]  /*1750*/  @!P2 SHF.L.U64.HI R20, R12, 0x1, R13 ;  /* 0x000000010c14a819 */ /* 0x000fe4000001020d */
[----:B------:R-:W-:Y:S01]  /*1760*/  @!P1 IADD3 R49, PT, PT, R49, R59, RZ ;  /* 0x0000003b31319210 */ /* 0x000fe20007ffe0ff */
[----:B------:R-:W0:Y:S01]  /*1770*/  @!P4 LDC.64 R12, c[0x0][0x3f8] ;  /* 0x0000fe00ff0ccb82 */ /* 0x000e220000000a00 */
[----:B-1----:R-:W-:Y:S02]  /*1780*/  @!P1 IADD3 R50, P6, PT, R61, R18, RZ ;  /* 0x000000123d329210 */ /* 0x002fe40007fde0ff */
[----:B------:R-:W-:Y:S01]  /*1790*/  @!P1 SHF.L.U64.HI R48, R48, 0x1, R49 ;  /* 0x0000000130309819 */ /* 0x000fe20000010231 */
[----:B------:R-:W-:-:S04]  /*17a0*/  HFMA2 R46, -RZ, RZ, 0, 0 ;  /* 0x00000000ff2e7431 */ /* 0x000fc800000001ff */
[----:B------:R-:W1:Y:S01]  /*17b0*/  @P0 LDC.64 R52, c[0x0][0x3b0] ;  /* 0x0000ec00ff340b82 */ /* 0x000e620000000a00 */
[C---:B------:R-:W-:Y:S02]  /*17c0*/  @!P1 IADD3.X R51, PT, PT, R48.reuse, R19, RZ, P6, !PT ;  /* 0x0000001330339210 */ /* 0x040fe400037fe4ff */
[----:B------:R-:W-:Y:S02]  /*17d0*/  @!P1 IADD3.X R61, PT, PT, R48, R21, RZ, P3, !PT ;  /* 0x00000015303d9210 */ /* 0x000fe40001ffe4ff */
[----:B------:R-:W-:Y:S02]  /*17e0*/  CS2R R48, SRZ ;  /* 0x0000000000307805 */ /* 0x000fe4000001ff00 */
[----:B------:R-:W-:Y:S01]  /*17f0*/  @!P5 MOV R56, R64 ;  /* 0x000000400038d202 */ /* 0x000fe20000000f00 */
[----:B------:R4:W5:Y:S01]  /*1800*/  @!P1 LDG.E R46, desc[UR10][R50.64] ;  /* 0x0000000a322e9981 */ /* 0x000962000c1e1900 */
[----:B------:R-:W-:Y:S01]  /*1810*/  @!P5 MOV R57, R67 ;  /* 0x000000430039d202 */ /* 0x000fe20000000f00 */
[----:B------:R-:W1:Y:S01]  /*1820*/  @!P5 LDC.64 R18, c[0x0][0x3a0] ;  /* 0x0000e800ff12db82 */ /* 0x000e620000000a00 */
[C---:B--2---:R-:W-:Y:S01]  /*1830*/  @!P2 IADD3 R58, P6, PT, R55.reuse, R22, RZ ;  /* 0x00000016373aa210 */ /* 0x044fe20007fde0ff */
[----:B------:R0:W5:Y:S01]  /*1840*/  @!P1 LDG.E R49, desc[UR10][R60.64] ;  /* 0x0000000a3c319981 */ /* 0x000162000c1e1900 */
[----:B------:R-:W-:Y:S01]  /*1850*/  @!P2 IADD3 R54, P1, PT, R55, R24, RZ ;  /* 0x000000183736a210 */ /* 0x000fe20007f3e0ff */
[-C--:B----4-:R-:W-:Y:S01]  /*1860*/  @!P5 IMAD R31, R31, R26.reuse, RZ ;  /* 0x0000001a1f1fd224 */ /* 0x090fe200078e02ff */
[----:B------:R-:W-:Y:S01]  /*1870*/  @!P2 IADD3.X R59, PT, PT, R20, R23, RZ, P6, !PT ;  /* 0x00000017143ba210 */ /* 0x000fe200037fe4ff */
[----:B------:R-:W-:Y:S01]  /*1880*/  @!P5 IMAD.WIDE.U32 R56, R30, R26, R56 ;  /* 0x0000001a1e38d225 */ /* 0x000fe200078e0038 */
[----:B------:R-:W-:Y:S01]  /*1890*/  @!P2 IADD3.X R55, PT, PT, R20, R25, RZ, P1, !PT ;  /* 0x000000191437a210 */ /* 0x000fe20000ffe4ff */
[----:B------:R-:W2:Y:S01]  /*18a0*/  @!P4 LDC.64 R22, c[0x0][0x3a0] ;  /* 0x0000e800ff16cb82 */ /* 0x000ea20000000a00 */
[----:B------:R-:W-:Y:S01]  /*18b0*/  LOP3.LUT R50, R45, 0xffff, RZ, 0xc0, !PT ;  /* 0x0000ffff2d327812 */ /* 0x000fe200078ec0ff */
[----:B------:R-:W-:Y:S01]  /*18c0*/  @!P5 IMAD R31, R30, R27, R31 ;  /* 0x0000001b1e1fd224 */ /* 0x000fe200078e021f */
[----:B------:R1:W5:Y:S01]  /*18d0*/  @!P2 LDG.E R48, desc[UR10][R58.64] ;  /* 0x0000000a3a30a981 */ /* 0x000362000c1e1900 */
[----:B0-----:R-:W-:-:S04]  /*18e0*/  @!P4 IMAD R61, R29, R12, RZ ;  /* 0x0000000c1d3dc224 */ /* 0x001fc800078e02ff */
[----:B------:R-:W0:Y:S01]  /*18f0*/  LDC.64 R26, c[0x0][0x3a8] ;  /* 0x0000ea00ff1a7b82 */ /* 0x000e220000000a00 */
[----:B------:R-:W-:-:S07]  /*1900*/  IMAD R29, R63, 0x1c, R50 ;  /* 0x0000001c3f1d7824 */ /* 0x000fce00078e0232 */
[----:B------:R-:W4:Y:S08]  /*1910*/  @!P5 LDC.64 R20, c[0x0][0x398] ;  /* 0x0000e600ff14db82 */ /* 0x000f300000000a00 */
[----:B------:R-:W2:Y:S01]  /*1920*/  @!P4 LDC.64 R24, c[0x0][0x398] ;  /* 0x0000e600ff18cb82 */ /* 0x000ea20000000a00 */
[----:B-1----:R-:W-:Y:S01]  /*1930*/  @P0 IMAD.WIDE R58, R29, 0x2, R52 ;  /* 0x000000021d3a0825 */ /* 0x002fe200078e0234 */
[----:B------:R-:W-:-:S02]  /*1940*/  @!P4 MOV R52, R64 ;  /* 0x000000400034c202 */ /* 0x000fc40000000f00 */
[----:B------:R-:W-:Y:S02]  /*1950*/  @!P4 MOV R53, R67 ;  /* 0x000000430035c202 */ /* 0x000fe40000000f00 */
[----:B------:R-:W-:Y:S01]  /*1960*/  @!P5 IADD3 R31, PT, PT, R57, R31, RZ ;  /* 0x0000001f391fd210 */ /* 0x000fe20007ffe0ff */
[C---:B------:R-:W-:Y:S02]  /*1970*/  @!P4 IMAD R61, R28.reuse, R13, R61 ;  /* 0x0000000d1c3dc224 */ /* 0x040fe400078e023d */
[----:B------:R-:W-:Y:S01]  /*1980*/  @!P4 IMAD.WIDE.U32 R12, R28, R12, R52 ;  /* 0x0000000c1c0cc225 */ /* 0x000fe200078e0034 */
[----:B------:R-:W-:-:S03]  /*1990*/  @!P5 SHF.L.U64.HI R30, R56, 0x1, R31 ;  /* 0x00000001381ed819 */ /* 0x000fc6000001021f */
[----:B------:R-:W-:Y:S01]  /*19a0*/  HFMA2 R51, -RZ, RZ, 0, 0 ;  /* 0x00000000ff337431 */ /* 0x000fe200000001ff */
[----:B------:R-:W-:Y:S01]  /*19b0*/  @!P5 SHF.L.U32 R31, R56, 0x1, RZ ;  /* 0x00000001381fd819 */ /* 0x000fe200000006ff */
[----:B0-----:R-:W-:Y:S01]  /*19c0*/  IMAD.WIDE R26, R29, 0x2, R26 ;  /* 0x000000021d1a7825 */ /* 0x001fe200078e021a */
[----:B------:R-:W-:Y:S01]  /*19d0*/  @!P4 IADD3 R61, PT, PT, R13, R61, RZ ;  /* 0x0000003d0d3dc210 */ /* 0x000fe20007ffe0ff */
[----:B------:R-:W3:Y:S01]  /*19e0*/  @P0 LDG.E.U16 R28, desc[UR10][R58.64+0x2] ;  /* 0x0000020a3a1c0981 */ /* 0x000ee2000c1e1500 */
[C---:B------:R-:W-:Y:S02]  /*19f0*/  @!P5 IADD3 R56, P1, PT, R31.reuse, R18, RZ ;  /* 0x000000121f38d210 */ /* 0x040fe40007f3e0ff */
[----:B------:R-:W-:Y:S02]  /*1a00*/  @!P4 SHF.L.U32 R13, R12, 0x1, RZ ;  /* 0x000000010c0dc819 */ /* 0x000fe400000006ff */
[----:B------:R-:W-:Y:S02]  /*1a10*/  CS2R R52, SRZ ;  /* 0x0000000000347805 */ /* 0x000fe4000001ff00 */
[----:B------:R-:W-:Y:S01]  /*1a20*/  @!P5 IADD3.X R57, PT, PT, R30, R19, RZ, P1, !PT ;  /* 0x000000131e39d210 */ /* 0x000fe20000ffe4ff */
[----:B------:R0:W5:Y:S01]  /*1a30*/  @!P2 LDG.E R51, desc[UR10][R54.64] ;  /* 0x0000000a3633a981 */ /* 0x000162000c1e1900 */
[----:B----4-:R-:W-:-:S02]  /*1a40*/  @!P5 IADD3 R20, P1, PT, R31, R20, RZ ;  /* 0x000000141f14d210 */ /* 0x010fc40007f3e0ff */
[----:B------:R-:W-:Y:S01]  /*1a50*/  @!P4 SHF.L.U64.HI R12, R12, 0x1, R61 ;  /* 0x000000010c0cc819 */ /* 0x000fe2000001023d */
[----:B------:R-:W5:Y:S01]  /*1a60*/  @!P5 LDG.E R52, desc[UR10][R56.64] ;  /* 0x0000000a3834d981 */ /* 0x000f62000c1e1900 */
[C---:B--2---:R-:W-:Y:S02]  /*1a70*/  @!P4 IADD3 R22, P2, PT, R13.reuse, R22, RZ ;  /* 0x000000160d16c210 */ /* 0x044fe40007f5e0ff */
[----:B------:R-:W-:Y:S01]  /*1a80*/  @!P4 IADD3 R24, P3, PT, R13, R24, RZ ;  /* 0x000000180d18c210 */ /* 0x000fe20007f7e0ff */
[----:B------:R1:W2:Y:S01]  /*1a90*/  @P0 LDG.E.U16 R18, desc[UR10][R58.64] ;  /* 0x0000000a3a120981 */ /* 0x0002a2000c1e1500 */
[----:B------:R-:W-:Y:S02]  /*1aa0*/  @!P5 IADD3.X R21, PT, PT, R30, R21, RZ, P1, !PT ;  /* 0x000000151e15d210 */ /* 0x000fe40000ffe4ff */
[----:B0-----:R-:W-:Y:S02]  /*1ab0*/  CS2R R54, SRZ ;  /* 0x0000000000367805 */ /* 0x001fe4000001ff00 */
[C---:B------:R-:W-:Y:S01]  /*1ac0*/  @!P4 IADD3.X R23, PT, PT, R12.reuse, R23, RZ, P2, !PT ;  /* 0x000000170c17c210 */ /* 0x040fe200017fe4ff */
[----:B------:R-:W4:Y:S01]  /*1ad0*/  LDG.E.U16 R13, desc[UR10][R26.64] ;  /* 0x0000000a1a0d7981 */ /* 0x000f22000c1e1500 */
[----:B------:R-:W-:-:S03]  /*1ae0*/  @!P4 IADD3.X R25, PT, PT, R12, R25, RZ, P3, !PT ;  /* 0x000000190c19c210 */ /* 0x000fc60001ffe4ff */
[----:B------:R-:W4:Y:S04]  /*1af0*/  LDG.E.U16 R56, desc[UR10][R26.64+0x2] ;  /* 0x0000020a1a387981 */ /* 0x000f28000c1e1500 */
[----:B------:R0:W5:Y:S04]  /*1b00*/  @!P5 LDG.E R55, desc[UR10][R20.64] ;  /* 0x0000000a1437d981 */ /* 0x000168000c1e1900 */
[----:B------:R0:W5:Y:S04]  /*1b10*/  @!P4 LDG.E R54, desc[UR10][R22.64] ;  /* 0x0000000a1636c981 */ /* 0x000168000c1e1900 */
[----:B------:R0:W5:Y:S01]  /*1b20*/  @!P4 LDG.E R53, desc[UR10][R24.64] ;  /* 0x0000000a1835c981 */ /* 0x000162000c1e1900 */
[----:B------:R-:W-:Y:S01]  /*1b30*/  UISETP.NE.AND UP1, UPT, UR7, URZ, UPT ;  /* 0x000000ff0700728c */ /* 0x000fe2000bf25270 */
[----:B-1----:R-:W-:Y:S01]  /*1b40*/  CS2R R58, SRZ ;  /* 0x00000000003a7805 */ /* 0x002fe2000001ff00 */
[----:B------:R-:W-:Y:S01]  /*1b50*/  UMOV UR12, 0x3f800000 ;  /* 0x3f800000000c7882 */ /* 0x000fe20000000000 */
[----:B---3--:R-:W-:-:S13]  /*1b60*/  R2UR UR9, R16 ;  /* 0x00000000100972ca */ /* 0x008fda00000e0000 */
        /* <DEDUP_REMOVED lines=10> */
[----:B------:R-:W-:Y:S02]  /*1c10*/  @P0 SHF.L.U32 R59, R28, 0x10, RZ ;  /* 0x000000101c3b0819 */ /* 0x000fe400000006ff */
[----:B--2---:R-:W-:Y:S02]  /*1c20*/  @P0 SHF.L.U32 R58, R18, 0x10, RZ ;  /* 0x00000010123a0819 */ /* 0x004fe400000006ff */
[----:B----4-:R-:W-:Y:S02]  /*1c30*/  SHF.L.U32 R57, R13, 0x10, RZ ;  /* 0x000000100d397819 */ /* 0x010fe400000006ff */
[----:B------:R-:W-:Y:S01]  /*1c40*/  SHF.L.U32 R56, R56, 0x10, RZ ;  /* 0x0000001038387819 */ /* 0x000fe200000006ff */
[----:B0-----:R-:W-:Y:S06]  /*1c50*/  BRA.U UP1, `(.L_x_955) ;  /* 0x0000001101847547 */ /* 0x001fec000b800000 */
[--C-:B-----5:R-:W-:Y:S02]  /*1c60*/  HADD2.F32 R16, -RZ, R44.reuse.H0_H0 ;  /* 0x2000002cff107230 */ /* 0x120fe40000004100 */
[----:B------:R-:W-:Y:S02]  /*1c70*/  HADD2.F32 R17, -RZ, R44.H1_H1 ;  /* 0x3000002cff117230 */ /* 0x000fe40000004100 */
[--C-:B------:R-:W-:Y:S02]  /*1c80*/  HADD2.F32 R12, -RZ, R43.reuse.H0_H0 ;  /* 0x2000002bff0c7230 */ /* 0x100fe40000004100 */
[----:B------:R-:W-:Y:S01]  /*1c90*/  FADD.FTZ R16, R16, -UR9 ;  /* 0x8000000910107e21 */ /* 0x000fe20008010000 */
[----:B------:R-:W-:Y:S02]  /*1ca0*/  HADD2.F32 R19, -RZ, R42.H0_H0 ;  /* 0x2000002aff137230 */ /* 0x000fe40000004100 */
[----:B------:R-:W-:Y:S01]  /*1cb0*/  FADD.FTZ R18, R17, -UR9 ;  /* 0x8000000911127e21 */ /* 0x000fe20008010000 */
[----:B------:R-:W-:-:S02]  /*1cc0*/  HADD2.F32 R13, -RZ, R43.H1_H1 ;  /* 0x3000002bff0d7230 */ /* 0x000fc40000004100 */
[----:B------:R-:W-:Y:S01]  /*1cd0*/  FMUL.FTZ R20, R57, R12 ;  /* 0x0000000c39147220 */ /* 0x000fe20000410000 */
[----:B------:R-:W-:Y:S01]  /*1ce0*/  FMUL.FTZ R17, R16, UR12 ;  /* 0x0000000c10117c20 */ /* 0x000fe20008410000 */
[----:B------:R-:W-:Y:S01]  /*1cf0*/  FADD.FTZ R23, R19, -UR9 ;  /* 0x8000000913177e21 */ /* 0x000fe20008010000 */
[----:B------:R-:W-:Y:S01]  /*1d00*/  FMUL.FTZ R16, R18, UR12 ;  /* 0x0000000c12107c20 */ /* 0x000fe20008410000 */
[----:B------:R-:W-:Y:S02]  /*1d10*/  HADD2.F32 R22, -RZ, R41.H0_H0 ;  /* 0x20000029ff167230 */ /* 0x000fe40000004100 */
[----:B------:R-:W-:Y:S01]  /*1d20*/  FMUL.FTZ R19, R56, R13 ;  /* 0x0000000d38137220 */ /* 0x000fe20000410000 */
[----:B------:R-:W-:Y:S01]  /*1d30*/  FADD.FTZ R18, RZ, R20 ;  /* 0x00000014ff127221 */ /* 0x000fe20000010000 */
[----:B------:R-:W-:Y:S01]  /*1d40*/  FFMA.FTZ R21, R17, R20, RZ ;  /* 0x0000001411157223 */ /* 0x000fe200000100ff */
[----:B------:R-:W-:Y:S01]  /*1d50*/  FFMA.FTZ R25, R12, R17, RZ ;  /* 0x000000110c197223 */ /* 0x000fe200000100ff */
[----:B------:R-:W-:Y:S01]  /*1d60*/  FADD.FTZ R27, RZ, R12 ;  /* 0x0000000cff1b7221 */ /* 0x000fe20000010000 */
[----:B------:R-:W-:Y:S01]  /*1d70*/  FMUL.FTZ R24, R23, UR12 ;  /* 0x0000000c17187c20 */ /* 0x000fe20008410000 */
[----:B------:R-:W-:Y:S01]  /*1d80*/  FADD.FTZ R17, R19, R18 ;  /* 0x0000001213117221 */ /* 0x000fe20000010000 */
[----:B------:R-:W-:-:S02]  /*1d90*/  HADD2.F32 R20, -RZ, R42.H1_H1 ;  /* 0x3000002aff147230 */ /* 0x000fc40000004100 */
[----:B------:R-:W-:Y:S01]  /*1da0*/  FFMA.FTZ R19, R16, R19, R21 ;  /* 0x0000001310137223 */ /* 0x000fe20000010015 */
[----:B------:R-:W-:Y:S01]  /*1db0*/  FMUL.FTZ R26, R57, R22 ;  /* 0x00000016391a7220 */ /* 0x000fe20000410000 */
[--C-:B------:R-:W-:Y:S02]  /*1dc0*/  HADD2.F32 R23, -RZ, R40.reuse.H0_H0 ;  /* 0x20000028ff177230 */ /* 0x100fe40000004100 */
[C---:B------:R-:W-:Y:S01]  /*1dd0*/  FADD.FTZ R12, R22.reuse, R27 ;  /* 0x0000001b160c7221 */ /* 0x040fe20000010000 */
[----:B------:R-:W-:Y:S01]  /*1de0*/  FFMA.FTZ R18, R22, R24, R25 ;  /* 0x0000001816127223 */ /* 0x000fe20000010019 */
[----:B------:R-:W-:Y:S02]  /*1df0*/  HADD2.F32 R21, -RZ, R41.H1_H1 ;  /* 0x30000029ff157230 */ /* 0x000fe40000004100 */
[----:B------:R-:W-:Y:S01]  /*1e00*/  FFMA.FTZ R19, R24, R26, R19 ;  /* 0x0000001a18137223 */ /* 0x000fe20000010013 */
[----:B------:R-:W-:Y:S01]  /*1e10*/  FADD.FTZ R20, R20, -UR9 ;  /* 0x8000000914147e21 */ /* 0x000fe20008010000 */
[----:B------:R-:W-:Y:S01]  /*1e20*/  FADD.FTZ R22, RZ, R13 ;  /* 0x0000000dff167221 */ /* 0x000fe20000010000 */
[----:B------:R-:W-:Y:S01]  /*1e30*/  FADD.FTZ R24, R23, -UR9 ;  /* 0x8000000917187e21 */ /* 0x000fe20008010000 */
[----:B------:R-:W-:-:S02]  /*1e40*/  HADD2.F32 R23, -RZ, R40.H1_H1 ;  /* 0x30000028ff177230 */ /* 0x000fc40000004100 */
[----:B------:R-:W-:Y:S01]  /*1e50*/  FFMA.FTZ R16, R13, R16, RZ ;  /* 0x000000100d107223 */ /* 0x000fe200000100ff */
[--C-:B------:R-:W-:Y:S02]  /*1e60*/  HADD2.F32 R25, -RZ, R39.reuse.H0_H0 ;  /* 0x20000027ff197230 */ /* 0x100fe40000004100 */
[----:B------:R-:W-:Y:S01]  /*1e70*/  FMUL.FTZ R20, R20, UR12 ;  /* 0x0000000c14147c20 */ /* 0x000fe20008410000 */
[----:B------:R-:W-:Y:S01]  /*1e80*/  FADD.FTZ R13, R21, R22 ;  /* 0x00000016150d7221 */ /* 0x000fe20000010000 */
[----:B------:R-:W-:Y:S01]  /*1e90*/  FADD.FTZ R17, R17, R26 ;  /* 0x0000001a11117221 */ /* 0x000fe20000010000 */
[----:B------:R-:W-:Y:S01]  /*1ea0*/  FMUL.FTZ R22, R56, R21 ;  /* 0x0000001538167220 */ /* 0x000fe20000410000 */
[----:B------:R-:W-:Y:S01]  /*1eb0*/  FADD.FTZ R23, R23, -UR9 ;  /* 0x8000000917177e21 */ /* 0x000fe20008010000 */
[----:B------:R-:W-:Y:S01]  /*1ec0*/  FMUL.FTZ R24, R24, UR12 ;  /* 0x0000000c18187c20 */ /* 0x000fe20008410000 */
[----:B------:R-:W-:Y:S01]  /*1ed0*/  FFMA.FTZ R16, R21, R20, R16 ;  /* 0x0000001415107223 */ /* 0x000fe20000010010 */
[----:B------:R-:W-:Y:S01]  /*1ee0*/  FMUL.FTZ R26, R57, R25 ;  /* 0x00000019391a7220 */ /* 0x000fe20000410000 */
[----:B------:R-:W-:Y:S01]  /*1ef0*/  FADD.FTZ R17, R22, R17 ;  /* 0x0000001116117221 */ /* 0x000fe20000010000 */
[----:B------:R-:W-:-:S02]  /*1f00*/  HADD2.F32 R21, -RZ, R39.H1_H1 ;  /* 0x30000027ff157230 */ /* 0x000fc40000004100 */
[----:B------:R-:W-:Y:S01]  /*1f10*/  FFMA.FTZ R19, R20, R22, R19 ;  /* 0x0000001614137223 */ /* 0x000fe20000010013 */
[----:B------:R-:W-:Y:S01]  /*1f20*/  FMUL.FTZ R23, R23, UR12 ;  /* 0x0000000c17177c20 */ /* 0x000fe20008410000 */
[----:B------:R-:W-:Y:S01]  /*1f30*/  FADD.FTZ R12, R12, R25 ;  /* 0x000000190c0c7221 */ /* 0x000fe20000010000 */
[----:B------:R-:W-:Y:S01]  /*1f40*/  FFMA.FTZ R18, R25, R24, R18 ;  /* 0x0000001819127223 */ /* 0x000fe20000010012 */
[----:B------:R-:W-:Y:S01]  /*1f50*/  FADD.FTZ R25, R17, R26 ;  /* 0x0000001a11197221 */ /* 0x000fe20000010000 */
[----:B------:R-:W-:Y:S01]  /*1f60*/  FFMA.FTZ R24, R24, R26, R19 ;  /* 0x0000001a18187223 */ /* 0x000fe20000010013 */
[----:B------:R-:W-:Y:S01]  /*1f70*/  FMUL.FTZ R20, R56, R21 ;  /* 0x0000001538147220 */ /* 0x000fe20000410000 */
[----:B------:R-:W-:Y:S01]  /*1f80*/  FADD.FTZ R17, R13, R21 ;  /* 0x000000150d117221 */ /* 0x000fe20000010000 */
[--C-:B------:R-:W-:Y:S02]  /*1f90*/  HADD2.F32 R19, -RZ, R38.reuse.H0_H0 ;  /* 0x20000026ff137230 */ /* 0x100fe40000004100 */
[----:B------:R-:W-:Y:S01]  /*1fa0*/  FFMA.FTZ R21, R21, R23, R16 ;  /* 0x0000001715157223 */ /* 0x000fe20000010010 */
[----:B------:R-:W-:-:S02]  /*1fb0*/  HADD2.F32 R16, -RZ, R38.H1_H1 ;  /* 0x30000026ff107230 */ /* 0x000fc40000004100 */
[----:B------:R-:W-:Y:S01]  /*1fc0*/  FADD.FTZ R13, R20, R25 ;  /* 0x00000019140d7221 */ /* 0x000fe20000010000 */
[----:B------:R-:W-:Y:S01]  /*1fd0*/  FFMA.FTZ R24, R23, R20, R24 ;  /* 0x0000001417187223 */ /* 0x000fe20000010018 */
[----:B------:R-:W-:Y:S01]  /*1fe0*/  FADD.FTZ R22, R19, -UR9 ;  /* 0x8000000913167e21 */ /* 0x000fe20008010000 */
[--C-:B------:R-:W-:Y:S02]  /*1ff0*/  HADD2.F32 R19, -RZ, R37.reuse.H0_H0 ;  /* 0x20000025ff137230 */ /* 0x100fe40000004100 */
[----:B------:R-:W-:Y:S01]  /*2000*/  FADD.FTZ R16, R16, -UR9 ;  /* 0x8000000910107e21 */ /* 0x000fe20008010000 */
[----:B------:R-:W-:Y:S02]  /*2010*/  HADD2.F32 R20, -RZ, R37.H1_H1 ;  /* 0x30000025ff147230 */ /* 0x000fe40000004100 */
[----:B------:R-:W-:Y:S01]  /*2020*/  FMUL.FTZ R23, R22, UR12 ;  /* 0x0000000c16177c20 */ /* 0x000fe20008410000 */
[----:B------:R-:W-:Y:S02]  /*2030*/  HADD2.F32 R25, -RZ, R36.H0_H0 ;  /* 0x20000024ff197230 */ /* 0x000fe40000004100 */
[----:B------:R-:W-:Y:S01]  /*2040*/  FMUL.FTZ R22, R16, UR12 ;  /* 0x0000000c10167c20 */ /* 0x000fe20008410000 */
        /* <DEDUP_REMOVED lines=27> */
[----:B------:R-:W-:Y:S01]  /*2200*/  FMUL.FTZ R19, R56, R19 ;  /* 0x0000001338137220 */ /* 0x000fe20000410000 */
[--C-:B------:R-:W-:Y:S02]  /*2210*/  HADD2.F32 R24, -RZ, R33.reuse.H0_H0 ;  /* 0x20000021ff187230 */ /* 0x100fe40000004100 */
[----:B------:R-:W-:Y:S01]  /*2220*/  FMUL.FTZ R26, R25, UR12 ;  /* 0x0000000c191a7c20 */ /* 0x000fe20008410000 */
[----:B------:R-:W-:Y:S01]  /*2230*/  FADD.FTZ R22, R22, -UR9 ;  /* 0x8000000916167e21 */ /* 0x000fe20008010000 */
[----:B------:R-:W-:Y:S01]  /*2240*/  FFMA.FTZ R23, R20, R19, R23 ;  /* 0x0000001314177223 */ /* 0x000fe20000010017 */
[----:B------:R-:W-:-:S02]  /*2250*/  HADD2.F32 R20, -RZ, R33.H1_H1 ;  /* 0x30000021ff147230 */ /* 0x000fc40000004100 */
[----:B------:R-:W-:Y:S01]  /*2260*/  FADD.FTZ R16, R16, R24 ;  /* 0x0000001810107221 */ /* 0x000fe20000010000 */
[----:B------:R-:W-:Y:S01]  /*2270*/  FFMA.FTZ R12, R24, R26, R21 ;  /* 0x0000001a180c7223 */ /* 0x000fe20000010015 */
[----:B------:R-:W-:Y:S01]  /*2280*/  FMUL.FTZ R24, R57, R24 ;  /* 0x0000001839187220 */ /* 0x000fe20000410000 */
[----:B------:R-:W-:Y:S01]  /*2290*/  FMUL.FTZ R22, R22, UR12 ;  /* 0x0000000c16167c20 */ /* 0x000fe20008410000 */
[----:B------:R-:W-:Y:S01]  /*22a0*/  FADD.FTZ R13, R19, R13 ;  /* 0x0000000d130d7221 */ /* 0x000fe20000010000 */
[----:B------:R-:W-:Y:S01]  /*22b0*/  FMUL.FTZ R19, R56, R20 ;  /* 0x0000001438137220 */ /* 0x000fe20000410000 */
[----:B------:R-:W-:Y:S01]  /*22c0*/  FADD.FTZ R18, R18, R20 ;  /* 0x0000001412127221 */ /* 0x000fe20000010000 */
[----:B------:R-:W-:Y:S01]  /*22d0*/  FFMA.FTZ R23, R26, R24, R23 ;  /* 0x000000181a177223 */ /* 0x000fe20000010017 */
[--C-:B------:R-:W-:Y:S02]  /*22e0*/  HADD2.F32 R21, -RZ, R32.reuse.H0_H0 ;  /* 0x20000020ff157230 */ /* 0x100fe40000004100 */
[----:B------:R-:W-:Y:S01]  /*22f0*/  FFMA.FTZ R20, R20, R22, R17 ;  /* 0x0000001614147223 */ /* 0x000fe20000010011 */
[----:B------:R-:W-:Y:S01]  /*2300*/  FADD.FTZ R28, R13, R24 ;  /* 0x000000180d1c7221 */ /* 0x000fe20000010000 */
[----:B------:R-:W-:-:S02]  /*2310*/  HADD2.F32 R17, -RZ, R32.H1_H1 ;  /* 0x30000020ff117230 */ /* 0x000fc40000004100 */
[----:B------:R-:W-:Y:S01]  /*2320*/  FFMA.FTZ R23, R22, R19, R23 ;  /* 0x0000001316177223 */ /* 0x000fe20000010017 */
[----:B------:R-:W-:Y:S01]  /*2330*/  FADD.FTZ R22, R21, -UR9 ;  /* 0x8000000915167e21 */ /* 0x000fe20008010000 */
[----:B------:R-:W-:Y:S01]  /*2340*/  FADD.FTZ R13, R19, R28 ;  /* 0x0000001c130d7221 */ /* 0x000fe20000010000 */
[--C-:B------:R-:W-:Y:S02]  /*2350*/  HADD2.F32 R19, -RZ, R15.reuse.H0_H0 ;  /* 0x2000000fff137230 */ /* 0x100fe40000004100 */
[----:B------:R-:W-:Y:S01]  /*2360*/  FADD.FTZ R17, R17, -UR9 ;  /* 0x8000000911117e21 */ /* 0x000fe20008010000 */
[----:B------:R-:W-:Y:S02]  /*2370*/  HADD2.F32 R21, -RZ, R15.H1_H1 ;  /* 0x3000000fff157230 */ /* 0x000fe40000004100 */
[----:B------:R-:W-:Y:S01]  /*2380*/  FMUL.FTZ R22, R22, UR12 ;  /* 0x0000000c16167c20 */ /* 0x000fe20008410000 */
[----:B------:R-:W-:Y:S02]  /*2390*/  HADD2.F32 R25, -RZ, R14.H0_H0 ;  /* 0x2000000eff197230 */ /* 0x000fe40000004100 */
[----:B------:R-:W-:Y:S01]  /*23a0*/  FMUL.FTZ R24, R17, UR12 ;  /* 0x0000000c11187c20 */ /* 0x000fe20008410000 */
[----:B------:R-:W-:Y:S01]  /*23b0*/  FMUL.FTZ R26, R57, R19 ;  /* 0x00000013391a7220 */ /* 0x000fe20000410000 */
[----:B------:R-:W-:Y:S01]  /*23c0*/  FFMA.FTZ R17, R19, R22, R12 ;  /* 0x0000001613117223 */ /* 0x000fe2000001000c */
[----:B------:R-:W-:Y:S01]  /*23d0*/  FADD.FTZ R18, R18, R21 ;  /* 0x0000001512127221 */ /* 0x000fe20000010000 */
[----:B------:R-:W-:Y:S01]  /*23e0*/  FFMA.FTZ R12, R21, R24, R20 ;  /* 0x00000018150c7223 */ /* 0x000fe20000010014 */
[----:B------:R-:W-:Y:S01]  /*23f0*/  FMUL.FTZ R21, R56, R21 ;  /* 0x0000001538157220 */ /* 0x000fe20000410000 */
[----:B------:R-:W-:Y:S01]  /*2400*/  FADD.FTZ R20, R13, R26 ;  /* 0x0000001a0d147221 */ /* 0x000fe20000010000 */
[----:B------:R-:W-:Y:S01]  /*2410*/  FADD.FTZ R25, R25, -UR9 ;  /* 0x8000000919197e21 */ /* 0x000fe20008010000 */
[----:B------:R-:W-:Y:S01]  /*2420*/  FFMA.FTZ R23, R22, R26, R23 ;  /* 0x0000001a16177223 */ /* 0x000fe20000010017 */
[----:B------:R-:W-:-:S02]  /*2430*/  HADD2.F32 R22, -RZ, R3.H0_H0 ;  /* 0x20000003ff167230 */ /* 0x000fc40000004100 */
[----:B------:R-:W-:Y:S01]  /*2440*/  FADD.FTZ R16, R16, R19 ;  /* 0x0000001310107221 */ /* 0x000fe20000010000 */
[----:B------:R-:W-:Y:S01]  /*2450*/  FADD.FTZ R13, R21, R20 ;  /* 0x00000014150d7221 */ /* 0x000fe20000010000 */
[----:B------:R-:W-:Y:S01]  /*2460*/  FMUL.FTZ R20, R25, UR12 ;  /* 0x0000000c19147c20 */ /* 0x000fe20008410000 */
[----:B------:R-:W-:Y:S02]  /*2470*/  HADD2.F32 R19, -RZ, R14.H1_H1 ;  /* 0x3000000eff137230 */ /* 0x000fe40000004100 */
[----:B------:R-:W-:Y:S01]  /*2480*/  FFMA.FTZ R23, R24, R21, R23 ;  /* 0x0000001518177223 */ /* 0x000fe20000010017 */
[----:B------:R-:W-:Y:S01]  /*2490*/  FMUL.FTZ R24, R57, R22 ;  /* 0x0000001639187220 */ /* 0x000fe20000410000 */
[----:B------:R-:W-:Y:S01]  /*24a0*/  FADD.FTZ R16, R16, R22 ;  /* 0x0000001610107221 */ /* 0x000fe20000010000 */
[----:B------:R-:W-:Y:S01]  /*24b0*/  FFMA.FTZ R22, R22, R20, R17 ;  /* 0x0000001416167223 */ /* 0x000fe20000010011 */
[----:B------:R-:W-:Y:S02]  /*24c0*/  HADD2.F32 R21, -RZ, R4.H0_H0 ;  /* 0x20000004ff157230 */ /* 0x000fe40000004100 */
[----:B------:R-:W-:Y:S01]  /*24d0*/  FADD.FTZ R17, R19, -UR9 ;  /* 0x8000000913117e21 */ /* 0x000fe20008010000 */
[----:B------:R-:W-:Y:S01]  /*24e0*/  FFMA.FTZ R23, R20, R24, R23 ;  /* 0x0000001814177223 */ /* 0x000fe20000010017 */
[----:B------:R-:W-:-:S02]  /*24f0*/  HADD2.F32 R19, -RZ, R3.H1_H1 ;  /* 0x30000003ff137230 */ /* 0x000fc40000004100 */
[----:B------:R-:W-:Y:S01]  /*2500*/  FADD.FTZ R13, R13, R24 ;  /* 0x000000180d0d7221 */ /* 0x000fe20000010000 */
[----:B------:R-:W-:Y:S01]  /*2510*/  FMUL.FTZ R20, R17, UR12 ;  /* 0x0000000c11147c20 */ /* 0x000fe20008410000 */
[----:B------:R-:W-:Y:S01]  /*2520*/  FADD.FTZ R24, R21, -UR9 ;  /* 0x8000000915187e21 */ /* 0x000fe20008010000 */
[----:B------:R-:W-:Y:S02]  /*2530*/  HADD2.F32 R21, -RZ, R4.H1_H1 ;  /* 0x30000004ff157230 */ /* 0x000fe40000004100 */
[----:B------:R-:W-:Y:S01]  /*2540*/  FADD.FTZ R18, R18, R19 ;  /* 0x0000001312127221 */ /* 0x000fe20000010000 */
[--C-:B------:R-:W-:Y:S02]  /*2550*/  HADD2.F32 R25, -RZ, R5.reuse.H0_H0 ;  /* 0x20000005ff197230 */ /* 0x100fe40000004100 */
[----:B------:R-:W-:Y:S01]  /*2560*/  FFMA.FTZ R17, R19, R20, R12 ;  /* 0x0000001413117223 */ /* 0x000fe2000001000c */
[----:B------:R-:W-:Y:S01]  /*2570*/  FMUL.FTZ R24, R24, UR12 ;  /* 0x0000000c18187c20 */ /* 0x000fe20008410000 */
[----:B------:R-:W-:Y:S01]  /*2580*/  FMUL.FTZ R19, R56, R19 ;  /* 0x0000001338137220 */ /* 0x000fe20000410000 */
[----:B------:R-:W-:Y:S01]  /*2590*/  FADD.FTZ R21, R21, -UR9 ;  /* 0x8000000915157e21 */ /* 0x000fe20008010000 */
[----:B------:R-:W-:Y:S01]  /*25a0*/  FADD.FTZ R16, R16, R25 ;  /* 0x0000001910107221 */ /* 0x000fe20000010000 */
[----:B------:R-:W-:Y:S01]  /*25b0*/  FFMA.FTZ R12, R25, R24, R22 ;  /* 0x00000018190c7223 */ /* 0x000fe20000010016 */
[----:B------:R-:W-:Y:S01]  /*25c0*/  FFMA.FTZ R23, R20, R19, R23 ;  /* 0x0000001314177223 */ /* 0x000fe20000010017 */
[----:B------:R-:W-:Y:S01]  /*25d0*/  FMUL.FTZ R22, R57, R25 ;  /* 0x0000001939167220 */ /* 0x000fe20000410000 */
[----:B------:R-:W-:Y:S01]  /*25e0*/  FADD.FTZ R13, R19, R13 ;  /* 0x0000000d130d7221 */ /* 0x000fe20000010000 */
[----:B------:R-:W-:-:S02]  /*25f0*/  HADD2.F32 R20, -RZ, R5.H1_H1 ;  /* 0x30000005ff147230 */ /* 0x000fc40000004100 */
[----:B------:R-:W-:Y:S01]  /*2600*/  FMUL.FTZ R21, R21, UR12 ;  /* 0x0000000c15157c20 */ /* 0x000fe20008410000 */
[----:B------:R-:W-:Y:S01]  /*2610*/  FFMA.FTZ R24, R24, R22, R23 ;  /* 0x0000001618187223 */ /* 0x000fe20000010017 */
[----:B------:R-:W-:Y:S01]  /*2620*/  FADD.FTZ R13, R13, R22 ;  /* 0x000000160d0d7221 */ /* 0x000fe20000010000 */
[--C-:B------:R-:W-:Y:S02]  /*2630*/  HADD2.F32 R19, -RZ, R6.reuse.H0_H0 ;  /* 0x20000006ff137230 */ /* 0x100fe40000004100 */
        /* <DEDUP_REMOVED lines=35> */
[----:B------:R-:W-:Y:S01]  /*2870*/  FADD.FTZ R24, R21, -UR9 ;  /* 0x8000000915187e21 */ /* 0x000fe20008010000 */
[----:B------:R-:W-:Y:S01]  /*2880*/  FMUL.FTZ R20, R16, UR12 ;  /* 0x0000000c10147c20 */ /* 0x000fe20008410000 */
[--C-:B------:R-:W-:Y:S02]  /*2890*/  HADD2.F32 R22, -RZ, R11.reuse.H0_H0 ;  /* 0x2000000bff167230 */ /* 0x100fe40000004100 */
[----:B------:R-:W-:Y:S01]  /*28a0*/  FADD.FTZ R18, R18, R19 ;  /* 0x0000001312127221 */ /* 0x000fe20000010000 */
[----:B------:R-:W-:Y:S02]  /*28b0*/  HADD2.F32 R21, -RZ, R10.H1_H1 ;  /* 0x3000000aff157230 */ /* 0x000fe40000004100 */
[----:B------:R-:W-:Y:S01]  /*28c0*/  FMUL.FTZ R24, R24, UR12 ;  /* 0x0000000c18187c20 */ /* 0x000fe20008410000 */
[----:B------:R-:W-:Y:S01]  /*28d0*/  FFMA.FTZ R16, R19, R20, R12 ;  /* 0x0000001413107223 */ /* 0x000fe2000001000c */
[----:B------:R-:W-:Y:S01]  /*28e0*/  FMUL.FTZ R19, R56, R19 ;  /* 0x0000001338137220 */ /* 0x000fe20000410000 */
[----:B------:R-:W-:Y:S01]  /*28f0*/  FADD.FTZ R17, R17, R22 ;  /* 0x0000001611117221 */ /* 0x000fe20000010000 */
[----:B------:R-:W-:Y:S01]  /*2900*/  FFMA.FTZ R12, R22, R24, R25 ;  /* 0x00000018160c7223 */ /* 0x000fe20000010019 */
[----:B------:R-:W-:Y:S01]  /*2910*/  FMUL.FTZ R22, R57, R22 ;  /* 0x0000001639167220 */ /* 0x000fe20000410000 */
[----:B------:R-:W-:Y:S01]  /*2920*/  FADD.FTZ R13, R19, R13 ;  /* 0x0000000d130d7221 */ /* 0x000fe20000010000 */
[----:B------:R-:W-:Y:S01]  /*2930*/  FADD.FTZ R21, R21, -UR9 ;  /* 0x8000000915157e21 */ /* 0x000fe20008010000 */
[----:B------:R-:W-:Y:S01]  /*2940*/  FFMA.FTZ R23, R20, R19, R23 ;  /* 0x0000001314177223 */ /* 0x000fe20000010017 */
[----:B------:R-:W-:-:S02]  /*2950*/  HADD2.F32 R19, -RZ, R11.H1_H1 ;  /* 0x3000000bff137230 */ /* 0x000fc40000004100 */
[----:B------:R-:W-:Y:S01]  /*2960*/  FADD.FTZ R25, R13, R22 ;  /* 0x000000160d197221 */ /* 0x000fe20000010000 */
[----:B------:R-:W-:Y:S01]  /*2970*/  FMUL.FTZ R21, R21, UR12 ;  /* 0x0000000c15157c20 */ /* 0x000fe20008410000 */
[----:B------:R-:W-:Y:S01]  /*2980*/  FFMA.FTZ R22, R24, R22, R23 ;  /* 0x0000001618167223 */ /* 0x000fe20000010017 */
[--C-:B------:R-:W-:Y:S02]  /*2990*/  HADD2.F32 R23, -RZ, R46.reuse.H0_H0 ;  /* 0x2000002eff177230 */ /* 0x100fe40000004100 */
[----:B------:R-:W-:Y:S01]  /*29a0*/  FMUL.FTZ R20, R56, R19 ;  /* 0x0000001338147220 */ /* 0x000fe20000410000 */
[----:B------:R-:W-:Y:S01]  /*29b0*/  FADD.FTZ R18, R18, R19 ;  /* 0x0000001312127221 */ /* 0x000fe20000010000 */
[----:B------:R-:W-:Y:S01]  /*29c0*/  FFMA.FTZ R13, R19, R21, R16 ;  /* 0x00000015130d7223 */ /* 0x000fe20000010010 */
[----:B------:R-:W-:Y:S02]  /*29d0*/  HADD2.F32 R19, -RZ, R46.H1_H1 ;  /* 0x3000002eff137230 */ /* 0x000fe40000004100 */
[----:B------:R-:W-:Y:S01]  /*29e0*/  FADD.FTZ R23, R23, -UR9 ;  /* 0x8000000917177e21 */ /* 0x000fe20008010000 */
[----:B------:R-:W-:Y:S01]  /*29f0*/  FFMA.FTZ R22, R21, R20, R22 ;  /* 0x0000001415167223 */ /* 0x000fe20000010016 */
[----:B------:R-:W-:-:S02]  /*2a00*/  HADD2.F32 R21, -RZ, R49.H0_H0 ;  /* 0x20000031ff157230 */ /* 0x000fc40000004100 */
[----:B------:R-:W-:Y:S01]  /*2a10*/  FADD.FTZ R16, R20, R25 ;  /* 0x0000001914107221 */ /* 0x000fe20000010000 */
[----:B------:R-:W-:Y:S01]  /*2a20*/  FADD.FTZ R19, R19, -UR9 ;  /* 0x8000000913137e21 */ /* 0x000fe20008010000 */
[----:B------:R-:W-:Y:S01]  /*2a30*/  FMUL.FTZ R23, R23, UR12 ;  /* 0x0000000c17177c20 */ /* 0x000fe20008410000 */
[----:B------:R-:W-:Y:S02]  /*2a40*/  HADD2.F32 R26, -RZ, R48.H0_H0 ;  /* 0x20000030ff1a7230 */ /* 0x000fe40000004100 */
[----:B------:R-:W-:Y:S01]  /*2a50*/  FADD.FTZ R17, R17, R21 ;  /* 0x0000001511117221 */ /* 0x000fe20000010000 */
[----:B------:R-:W-:Y:S02]  /*2a60*/  HADD2.F32 R20, -RZ, R49.H1_H1 ;  /* 0x30000031ff147230 */ /* 0x000fe40000004100 */
[----:B------:R-:W-:Y:S01]  /*2a70*/  FMUL.FTZ R24, R19, UR12 ;  /* 0x0000000c13187c20 */ /* 0x000fe20008410000 */
[----:B------:R-:W-:Y:S01]  /*2a80*/  FFMA.FTZ R19, R21, R23, R12 ;  /* 0x0000001715137223 */ /* 0x000fe2000001000c */
[----:B------:R-:W-:Y:S01]  /*2a90*/  FMUL.FTZ R21, R57, R21 ;  /* 0x0000001539157220 */ /* 0x000fe20000410000 */
[----:B------:R-:W-:Y:S01]  /*2aa0*/  FADD.FTZ R26, R26, -UR9 ;  /* 0x800000091a1a7e21 */ /* 0x000fe20008010000 */
[----:B------:R-:W-:Y:S01]  /*2ab0*/  FADD.FTZ R12, R18, R20 ;  /* 0x00000014120c7221 */ /* 0x000fe20000010000 */
[----:B------:R-:W-:-:S02]  /*2ac0*/  HADD2.F32 R18, -RZ, R51.H0_H0 ;  /* 0x20000033ff127230 */ /* 0x000fc40000004100 */
[----:B------:R-:W-:Y:S01]  /*2ad0*/  FMUL.FTZ R25, R56, R20 ;  /* 0x0000001438197220 */ /* 0x000fe20000410000 */
[----:B------:R-:W-:Y:S01]  /*2ae0*/  FADD.FTZ R16, R16, R21 ;  /* 0x0000001510107221 */ /* 0x000fe20000010000 */
[----:B------:R-:W-:Y:S01]  /*2af0*/  FMUL.FTZ R26, R26, UR12 ;  /* 0x0000000c1a1a7c20 */ /* 0x000fe20008410000 */
[----:B------:R-:W-:Y:S01]  /*2b00*/  FFMA.FTZ R13, R20, R24, R13 ;  /* 0x00000018140d7223 */ /* 0x000fe2000001000d */
[----:B------:R-:W-:Y:S01]  /*2b10*/  FFMA.FTZ R21, R23, R21, R22 ;  /* 0x0000001517157223 */ /* 0x000fe20000010016 */
[----:B------:R-:W-:Y:S02]  /*2b20*/  HADD2.F32 R20, -RZ, R48.H1_H1 ;  /* 0x30000030ff147230 */ /* 0x000fe40000004100 */
[----:B------:R-:W-:Y:S01]  /*2b30*/  FADD.FTZ R16, R25, R16 ;  /* 0x0000001019107221 */ /* 0x000fe20000010000 */
[----:B------:R-:W-:Y:S01]  /*2b40*/  FMUL.FTZ R23, R57, R18 ;  /* 0x0000001239177220 */ /* 0x000fe20000410000 */
[----:B------:R-:W-:Y:S01]  /*2b50*/  FADD.FTZ R17, R17, R18 ;  /* 0x0000001211117221 */ /* 0x000fe20000010000 */
[----:B------:R-:W-:Y:S01]  /*2b60*/  FFMA.FTZ R19, R18, R26, R19 ;  /* 0x0000001a12137223 */ /* 0x000fe20000010013 */
[----:B------:R-:W-:Y:S01]  /*2b70*/  FFMA.FTZ R21, R24, R25, R21 ;  /* 0x0000001918157223 */ /* 0x000fe20000010015 */
[----:B------:R-:W-:-:S02]  /*2b80*/  HADD2.F32 R18, -RZ, R51.H1_H1 ;  /* 0x30000033ff127230 */ /* 0x000fc40000004100 */
[----:B------:R-:W-:Y:S01]  /*2b90*/  FADD.FTZ R20, R20, -UR9 ;  /* 0x8000000914147e21 */ /* 0x000fe20008010000 */
[--C-:B------:R-:W-:Y:S02]  /*2ba0*/  HADD2.F32 R25, -RZ, R52.reuse.H0_H0 ;  /* 0x20000034ff197230 */ /* 0x100fe40000004100 */
[----:B------:R-:W-:Y:S01]  /*2bb0*/  FADD.FTZ R24, R16, R23 ;  /* 0x0000001710187221 */ /* 0x000fe20000010000 */
[----:B------:R-:W-:Y:S01]  /*2bc0*/  FFMA.FTZ R23, R26, R23, R21 ;  /* 0x000000171a177223 */ /* 0x000fe20000010015 */
[--C-:B------:R-:W-:Y:S02]  /*2bd0*/  HADD2.F32 R16, -RZ, R55.reuse.H0_H0 ;  /* 0x20000037ff107230 */ /* 0x100fe40000004100 */
[----:B------:R-:W-:Y:S01]  /*2be0*/  FMUL.FTZ R21, R56, R18 ;  /* 0x0000001238157220 */ /* 0x000fe20000410000 */
[----:B------:R-:W-:Y:S02]  /*2bf0*/  HADD2.F32 R26, -RZ, R52.H1_H1 ;  /* 0x30000034ff1a7230 */ /* 0x000fe40000004100 */
[----:B------:R-:W-:Y:S01]  /*2c00*/  FMUL.FTZ R22, R20, UR12 ;  /* 0x0000000c14167c20 */ /* 0x000fe20008410000 */
[----:B------:R-:W-:Y:S01]  /*2c10*/  FADD.FTZ R20, R25, -UR9 ;  /* 0x8000000919147e21 */ /* 0x000fe20008010000 */
[----:B------:R-:W-:Y:S01]  /*2c20*/  FADD.FTZ R24, R21, R24 ;  /* 0x0000001815187221 */ /* 0x000fe20000010000 */
[----:B------:R-:W-:Y:S01]  /*2c30*/  FMUL.FTZ R25, R57, R16 ;  /* 0x0000001039197220 */ /* 0x000fe20000410000 */
[----:B------:R-:W-:Y:S01]  /*2c40*/  FFMA.FTZ R23, R22, R21, R23 ;  /* 0x0000001516177223 */ /* 0x000fe20000010017 */
[----:B------:R-:W-:Y:S01]  /*2c50*/  FADD.FTZ R26, R26, -UR9 ;  /* 0x800000091a1a7e21 */ /* 0x000fe20008010000 */
[----:B------:R-:W-:Y:S01]  /*2c60*/  FMUL.FTZ R20, R20, UR12 ;  /* 0x0000000c14147c20 */ /* 0x000fe20008410000 */
[----:B------:R-:W-:-:S02]  /*2c70*/  HADD2.F32 R21, -RZ, R55.H1_H1 ;  /* 0x30000037ff157230 */ /* 0x000fc40000004100 */
[----:B------:R-:W-:Y:S01]  /*2c80*/  FADD.FTZ R28, R24, R25 ;  /* 0x00000019181c7221 */ /* 0x000fe20000010000 */
[--C-:B------:R-:W-:Y:S02]  /*2c90*/  HADD2.F32 R27, -RZ, R54.reuse.H0_H0 ;  /* 0x20000036ff1b7230 */ /* 0x100fe40000004100 */
[----:B------:R-:W-:Y:S01]  /*2ca0*/  FMUL.FTZ R24, R26, UR12 ;  /* 0x0000000c1a187c20 */ /* 0x000fe20008410000 */
[----:B------:R-:W-:Y:S01]  /*2cb0*/  FFMA.FTZ R25, R20, R25, R23 ;  /* 0x0000001914197223 */ /* 0x000fe20000010017 */
[----:B------:R-:W-:Y:S01]  /*2cc0*/  FADD.FTZ R26, R12, R18 ;  /* 0x000000120c1a7221 */ /* 0x000fe20000010000 */
[----:B------:R-:W-:Y:S01]  /*2cd0*/  FMUL.FTZ R23, R56, R21 ;  /* 0x0000001538177220 */ /* 0x000fe20000410000 */
[----:B------:R-:W-:Y:S01]  /*2ce0*/  FFMA.FTZ R18, R18, R22, R13 ;  /* 0x0000001612127223 */ /* 0x000fe2000001000d */
[----:B------:R-:W-:Y:S02]  /*2cf0*/  HADD2.F32 R12, -RZ, R53.H0_H0 ;  /* 0x20000035ff0c7230 */ /* 0x000fe40000004100 */
[----:B------:R-:W-:Y:S01]  /*2d00*/  FADD.FTZ R13, R27, -UR9 ;  /* 0x800000091b0d7e21 */ /* 0x000fe20008010000 */
[----:B------:R-:W-:-:S02]  /*2d10*/  HADD2.F32 R27, -RZ, R54.H1_H1 ;  /* 0x30000036ff1b7230 */ /* 0x000fc40000004100 */
[----:B------:R-:W-:Y:S01]  /*2d20*/  FFMA.FTZ R22, R24, R23, R25 ;  /* 0x0000001718167223 */ /* 0x000fe20000010019 */
[----:B------:R-:W-:Y:S01]  /*2d30*/  FADD.FTZ R28, R23, R28 ;  /* 0x0000001c171c7221 */ /* 0x000fe20000010000 */
[----:B------:R-:W-:Y:S02]  /*2d40*/  HADD2.F32 R25, -RZ, R53.H1_H1 ;  /* 0x30000035ff197230 */ /* 0x000fe40000004100 */
[----:B------:R-:W-:Y:S01]  /*2d50*/  FMUL.FTZ R29, R57, R12 ;  /* 0x0000000c391d7220 */ /* 0x000fe20000410000 */
[----:B------:R-:W-:Y:S01]  /*2d60*/  FMUL.FTZ R13, R13, UR12 ;  /* 0x0000000c0d0d7c20 */ /* 0x000fe20008410000 */
[----:B------:R-:W-:Y:S01]  /*2d70*/  FADD.FTZ R27, R27, -UR9 ;  /* 0x800000091b1b7e21 */ /* 0x000fe20008010000 */
[----:B------:R-:W-:Y:S01]  /*2d80*/  FADD.FTZ R17, R17, R16 ;  /* 0x0000001011117221 */ /* 0x000fe20000010000 */
[----:B------:R-:W-:Y:S01]  /*2d90*/  FFMA.FTZ R23, R16, R20, R19 ;  /* 0x0000001410177223 */ /* 0x000fe20000010013 */
[----:B------:R-:W-:Y:S01]  /*2da0*/  FADD.FTZ R28, R28, R29 ;  /* 0x0000001d1c1c7221 */ /* 0x000fe20000010000 */
[----:B------:R-:W-:Y:S01]  /*2db0*/  FFMA.FTZ R29, R13, R29, R22 ;  /* 0x0000001d0d1d7223 */ /* 0x000fe20000010016 */
[----:B------:R-:W-:Y:S01]  /*2dc0*/  FMUL.FTZ R19, R56, R25 ;  /* 0x0000001938137220 */ /* 0x000fe20000410000 */
[----:B------:R-:W-:Y:S01]  /*2dd0*/  FADD.FTZ R16, R26, R21 ;  /* 0x000000151a107221 */ /* 0x000fe20000010000 */
        /* <DEDUP_REMOVED lines=9> */
.L_x_955:
        /* <DEDUP_REMOVED lines=8> */
[----:B------:R-:W-:Y:S01]  /*2ef0*/  FADD.FTZ R24, R24, -UR9 ;  /* 0x8000000918187e21 */ /* 0x000fe20008010000 */
[----:B------:R-:W-:Y:S01]  /*2f00*/  FADD.FTZ R12, R12, -UR9 ;  /* 0x800000090c0c7e21 */ /* 0x000fe20008010000 */
[----:B------:R-:W-:Y:S01]  /*2f10*/  FMUL.FTZ R22, R19, UR12 ;  /* 0x0000000c13167c20 */ /* 0x000fe20008410000 */
[C-C-:B------:R-:W-:Y:S01]  /*2f20*/  FFMA.FTZ R16, R57.reuse, R13, R58.reuse ;  /* 0x0000000d39107223 */ /* 0x140fe2000001003a */
[----:B------:R-:W-:Y:S02]  /*2f30*/  HADD2.F32 R28, -RZ, R43.H0_H0 ;  /* 0x2000002bff1c7230 */ /* 0x000fe40000004100 */
[----:B------:R-:W-:Y:S01]  /*2f40*/  FMUL.FTZ R12, R12, UR12 ;  /* 0x0000000c0c0c7c20 */ /* 0x000fe20008410000 */
[----:B------:R-:W-:Y:S01]  /*2f50*/  FFMA.FTZ R19, R57, R22, R58 ;  /* 0x0000001639137223 */ /* 0x000fe2000001003a */
[----:B------:R-:W-:Y:S01]  /*2f60*/  FMUL.FTZ R18, R16, -1.4426950216293334961 ;  /* 0xbfb8aa3b10127820 */ /* 0x000fe20000410000 */
[----:B------:R-:W-:Y:S01]  /*2f70*/  FADD.FTZ R25, R25, -UR9 ;  /* 0x8000000919197e21 */ /* 0x000fe20008010000 */
[----:B------:R-:W-:Y:S01]  /*2f80*/  FFMA.FTZ R17, R56, R12, R59 ;  /* 0x0000000c38117223 */ /* 0x000fe2000001003b */
[----:B------:R-:W-:Y:S01]  /*2f90*/  FMUL.FTZ R29, R19, -1.4426950216293334961 ;  /* 0xbfb8aa3b131d7820 */ /* 0x000fe20000410000 */
[----:B------:R-:W-:-:S02]  /*2fa0*/  HADD2.F32 R31, -RZ, R40.H1_H1 ;  /* 0x30000028ff1f7230 */ /* 0x000fc40000004100 */
[----:B------:R-:W-:Y:S01]  /*2fb0*/  FMUL.FTZ R25, R25, UR12 ;  /* 0x0000000c19197c20 */ /* 0x000fe20008410000 */
[----:B------:R-:W-:Y:S01]  /*2fc0*/  FMUL.FTZ R23, R17, -1.4426950216293334961 ;  /* 0xbfb8aa3b11177820 */ /* 0x000fe20000410000 */
[----:B------:R-:W0:Y:S01]  /*2fd0*/  MUFU.EX2 R18, R18 ;  /* 0x0000001200127308 */ /* 0x000e220000000800 */
[----:B------:R-:W-:Y:S02]  /*2fe0*/  HADD2.F32 R62, -RZ, R41.H0_H0 ;  /* 0x20000029ff3e7230 */ /* 0x000fe40000004100 */
[----:B------:R-:W-:Y:S01]  /*2ff0*/  HADD2.F32 R61, -RZ, R39.H0_H0 ;  /* 0x20000027ff3d7230 */ /* 0x000fe20000004100 */
[----:B------:R-:W-:Y:S01]  /*3000*/  MUFU.EX2 R29, R29 ;  /* 0x0000001d001d7308 */ /* 0x000fe20000000800 */
[----:B------:R-:W-:-:S03]  /*3010*/  HADD2.F32 R69, -RZ, R37.H0_H0 ;  /* 0x20000025ff457230 */ /* 0x000fc60000004100 */
[----:B------:R-:W1:Y:S01]  /*3020*/  MUFU.EX2 R23, R23 ;  /* 0x0000001700177308 */ /* 0x000e620000000800 */
[----:B0-----:R-:W-:-:S06]  /*3030*/  FADD.FTZ R21, R18, 1 ;  /* 0x3f80000012157421 */ /* 0x001fcc0000010000 */
[----:B------:R-:W0:Y:S01]  /*3040*/  MUFU.RCP R21, R21 ;  /* 0x0000001500157308 */ /* 0x000e220000001000 */
[----:B-1----:R-:W-:Y:S01]  /*3050*/  FADD.FTZ R20, R23, 1 ;  /* 0x3f80000017147421 */ /* 0x002fe20000010000 */
[----:B------:R-:W-:-:S04]  /*3060*/  FMUL.FTZ R23, R24, UR12 ;  /* 0x0000000c18177c20 */ /* 0x000fc80008410000 */
[----:B------:R-:W-:Y:S02]  /*3070*/  FFMA.FTZ R18, R56, R23, R59 ;  /* 0x0000001738127223 */ /* 0x000fe4000001003b */
[----:B------:R-:W1:Y:S02]  /*3080*/  MUFU.RCP R20, R20 ;  /* 0x0000001400147308 */ /* 0x000e640000001000 */
[----:B------:R-:W-:-:S06]  /*3090*/  FMUL.FTZ R26, R18, -1.4426950216293334961 ;  /* 0xbfb8aa3b121a7820 */ /* 0x000fcc0000410000 */
[----:B------:R-:W2:Y:S01]  /*30a0*/  MUFU.EX2 R26, R26 ;  /* 0x0000001a001a7308 */ /* 0x000ea20000000800 */
[----:B0-----:R-:W-:Y:S01]  /*30b0*/  FADD.FTZ R27, -R21, 1 ;  /* 0x3f800000151b7421 */ /* 0x001fe20000010100 */
[----:B------:R-:W-:Y:S01]  /*30c0*/  FMUL.FTZ R28, R28, R21 ;  /* 0x000000151c1c7220 */ /* 0x000fe20000410000 */
[----:B------:R-:W-:Y:S02]  /*30d0*/  FADD.FTZ R21, R29, 1 ;  /* 0x3f8000001d157421 */ /* 0x000fe40000010000 */
[----:B------:R-:W-:Y:S01]  /*30e0*/  FFMA.FTZ R27, R16, R27, 1 ;  /* 0x3f800000101b7423 */ /* 0x000fe2000001001b */
[----:B------:R-:W-:Y:S01]  /*30f0*/  FFMA.FTZ R16, R57, R25, R58 ;  /* 0x0000001939107223 */ /* 0x000fe2000001003a */
[----:B-1----:R-:W-:-:S03]  /*3100*/  FADD.FTZ R24, -R20, 1 ;  /* 0x3f80000014187421 */ /* 0x002fc60000010100 */
[----:B------:R-:W-:Y:S01]  /*3110*/  FMUL.FTZ R30, R16, -1.4426950216293334961 ;  /* 0xbfb8aa3b101e7820 */ /* 0x000fe20000410000 */
[----:B------:R-:W0:Y:S01]  /*3120*/  MUFU.RCP R21, R21 ;  /* 0x0000001500157308 */ /* 0x000e220000001000 */
[----:B------:R-:W-:Y:S01]  /*3130*/  FMUL.FTZ R28, R28, R27 ;  /* 0x0000001b1c1c7220 */ /* 0x000fe20000410000 */
[----:B------:R-:W-:Y:S01]  /*3140*/  FFMA.FTZ R29, R17, R24, 1 ;  /* 0x3f800000111d7423 */ /* 0x000fe20000010018 */
[----:B------:R-:W-:Y:S01]  /*3150*/  FADD.FTZ R24, R31, -UR9 ;  /* 0x800000091f187e21 */ /* 0x000fe20008010000 */
[----:B------:R-:W-:Y:S02]  /*3160*/  HADD2.F32 R17, -RZ, R43.H1_H1 ;  /* 0x3000002bff117230 */ /* 0x000fe40000004100 */
[----:B--2---:R-:W-:Y:S01]  /*3170*/  FADD.FTZ R27, R26, 1 ;  /* 0x3f8000001a1b7421 */ /* 0x004fe20000010000 */
[----:B------:R-:W-:Y:S01]  /*3180*/  FMUL.FTZ R24, R24, UR12 ;  /* 0x0000000c18187c20 */ /* 0x000fe20008410000 */
[----:B------:R-:W1:Y:S01]  /*3190*/  MUFU.EX2 R30, R30 ;  /* 0x0000001e001e7308 */ /* 0x000e620000000800 */
[----:B------:R-:W-:-:S02]  /*31a0*/  FMUL.FTZ R20, R17, R20 ;  /* 0x0000001411147220 */ /* 0x000fc40000410000 */
[----:B------:R-:W-:Y:S01]  /*31b0*/  FFMA.FTZ R17, R56, R24, R59 ;  /* 0x0000001838117223 */ /* 0x000fe2000001003b */
[----:B------:R-:W2:Y:S01]  /*31c0*/  MUFU.RCP R27, R27 ;  /* 0x0000001b001b7308 */ /* 0x000ea20000001000 */
[----:B------:R-:W-:Y:S02]  /*31d0*/  FMUL.FTZ R29, R20, R29 ;  /* 0x0000001d141d7220 */ /* 0x000fe40000410000 */
[----:B------:R-:W-:Y:S01]  /*31e0*/  FMUL.FTZ R20, R17, -1.4426950216293334961 ;  /* 0xbfb8aa3b11147820 */ /* 0x000fe20000410000 */
[----:B0-----:R-:W-:-:S05]  /*31f0*/  FADD.FTZ R26, -R21, 1 ;  /* 0x3f800000151a7421 */ /* 0x001fca0000010100 */
[----:B------:R-:W0:Y:S01]  /*3200*/  MUFU.EX2 R20, R20 ;  /* 0x0000001400147308 */ /* 0x000e220000000800 */
[----:B-1----:R-:W-:Y:S01]  /*3210*/  FADD.FTZ R60, R30, 1 ;  /* 0x3f8000001e3c7421 */ /* 0x002fe20000010000 */
[----:B------:R-:W-:Y:S01]  /*3220*/  FFMA.FTZ R30, R19, R26, 1 ;  /* 0x3f800000131e7423 */ /* 0x000fe2000001001a */
[----:B------:R-:W-:Y:S02]  /*3230*/  FMUL.FTZ R19, R62, R21 ;  /* 0x000000153e137220 */ /* 0x000fe40000410000 */
[----:B------:R-:W1:Y:S02]  /*3240*/  MUFU.RCP R26, R60 ;  /* 0x0000003c001a7308 */ /* 0x000e640000001000 */
[----:B------:R-:W-:Y:S01]  /*3250*/  FMUL.FTZ R19, R19, R30 ;  /* 0x0000001e13137220 */ /* 0x000fe20000410000 */
[----:B------:R-:W-:Y:S02]  /*3260*/  HADD2.F32 R30, -RZ, R41.H1_H1 ;  /* 0x30000029ff1e7230 */ /* 0x000fe40000004100 */
[----:B--2---:R-:W-:-:S04]  /*3270*/  FADD.FTZ R21, -R27, 1 ;  /* 0x3f8000001b157421 */ /* 0x004fc80000010100 */
[----:B------:R-:W-:Y:S01]  /*3280*/  FFMA.FTZ R18, R18, R21, 1 ;  /* 0x3f80000012127423 */ /* 0x000fe20000010015 */
[----:B0-----:R-:W-:Y:S01]  /*3290*/  FADD.FTZ R31, R20, 1 ;  /* 0x3f800000141f7421 */ /* 0x001fe20000010000 */
[----:B------:R-:W-:Y:S02]  /*32a0*/  HADD2.F32 R21, -RZ, R38.H0_H0 ;  /* 0x20000026ff157230 */ /* 0x000fe40000004100 */
[----:B------:R-:W-:-:S03]  /*32b0*/  FMUL.FTZ R27, R30, R27 ;  /* 0x0000001b1e1b7220 */ /* 0x000fc60000410000 */
[----:B------:R-:W0:Y:S01]  /*32c0*/  MUFU.RCP R31, R31 ;  /* 0x0000001f001f7308 */ /* 0x000e220000001000 */
[----:B------:R-:W-:Y:S01]  /*32d0*/  FADD.FTZ R21, R21, -UR9 ;  /* 0x8000000915157e21 */ /* 0x000fe20008010000 */
[----:B------:R-:W-:Y:S01]  /*32e0*/  FMUL.FTZ R20, R27, R18 ;  /* 0x000000121b147220 */ /* 0x000fe20000410000 */
[----:B-1----:R-:W-:Y:S01]  /*32f0*/  FADD.FTZ R27, -R26, 1 ;  /* 0x3f8000001a1b7421 */ /* 0x002fe20000010100 */
[----:B------:R-:W-:Y:S01]  /*3300*/  FMUL.FTZ R26, R61, R26 ;  /* 0x0000001a3d1a7220 */ /* 0x000fe20000410000 */
[----:B------:R-:W-:Y:S01]  /*3310*/  FMUL.FTZ R21, R21, UR12 ;  /* 0x0000000c15157c20 */ /* 0x000fe20008410000 */
[----:B------:R-:W-:Y:S02]  /*3320*/  HADD2.F32 R18, -RZ, R39.H1_H1 ;  /* 0x30000027ff127230 */ /* 0x000fe40000004100 */
[----:B------:R-:W-:Y:S01]  /*3330*/  FFMA.FTZ R27, R16, R27, 1 ;  /* 0x3f800000101b7423 */ /* 0x000fe2000001001b */
[----:B------:R-:W-:-:S03]  /*3340*/  FFMA.FTZ R16, R57, R21, R58 ;  /* 0x0000001539107223 */ /* 0x000fc6000001003a */
[----:B------:R-:W-:Y:S01]  /*3350*/  FMUL.FTZ R26, R26, R27 ;  /* 0x0000001b1a1a7220 */ /* 0x000fe20000410000 */
[----:B------:R-:W-:Y:S01]  /*3360*/  FMUL.FTZ R61, R16, -1.4426950216293334961 ;  /* 0xbfb8aa3b103d7820 */ /* 0x000fe20000410000 */
[----:B0-----:R-:W-:-:S05]  /*3370*/  FADD.FTZ R30, -R31, 1 ;  /* 0x3f8000001f1e7421 */ /* 0x001fca0000010100 */
[----:B------:R-:W0:Y:S01]  /*3380*/  MUFU.EX2 R61, R61 ;  /* 0x0000003d003d7308 */ /* 0x000e220000000800 */
[----:B------:R-:W-:Y:S01]  /*3390*/  FMUL.FTZ R31, R18, R31 ;  /* 0x0000001f121f7220 */ /* 0x000fe20000410000 */
[----:B------:R-:W-:Y:S01]  /*33a0*/  FFMA.FTZ R30, R17, R30, 1 ;  /* 0x3f800000111e7423 */ /* 0x000fe2000001001e */
[----:B------:R-:W-:-:S03]  /*33b0*/  HADD2.F32 R17, -RZ, R38.H1_H1 ;  /* 0x30000026ff117230 */ /* 0x000fc60000004100 */
[----:B------:R-:W-:Y:S01]  /*33c0*/  FMUL.FTZ R27, R31, R30 ;  /* 0x0000001e1f1b7220 */ /* 0x000fe20000410000 */
[----:B------:R-:W-:Y:S01]  /*33d0*/  FMUL.FTZ R30, R57, R28 ;  /* 0x0000001c391e7220 */ /* 0x000fe20000410000 */
[----:B------:R-:W-:-:S04]  /*33e0*/  FADD.FTZ R17, R17, -UR9 ;  /* 0x8000000911117e21 */ /* 0x000fc80008010000 */
[----:B------:R-:W-:Y:S01]  /*33f0*/  FMUL.FTZ R18, R17, UR12 ;  /* 0x0000000c11127c20 */ /* 0x000fe20008410000 */
[----:B0-----:R-:W-:-:S03]  /*3400*/  FADD.FTZ R60, R61, 1 ;  /* 0x3f8000003d3c7421 */ /* 0x001fc60000010000 */
[----:B------:R-:W-:-:S03]  /*3410*/  FFMA.FTZ R17, R56, R18, R59 ;  /* 0x0000001238117223 */ /* 0x000fc6000001003b */
[----:B------:R-:W0:Y:S01]  /*3420*/  MUFU.RCP R60, R60 ;  /* 0x0000003c003c7308 */ /* 0x000e220000001000 */
[----:B------:R-:W-:-:S07]  /*3430*/  FMUL.FTZ R61, R17, -1.4426950216293334961 ;  /* 0xbfb8aa3b113d7820 */ /* 0x000fce0000410000 */
[----:B------:R-:W1:Y:S01]  /*3440*/  MUFU.EX2 R61, R61 ;  /* 0x0000003d003d7308 */ /* 0x000e620000000800 */
[----:B0-----:R-:W-:Y:S01]  /*3450*/  FADD.FTZ R31, -R60, 1 ;  /* 0x3f8000003c1f7421 */ /* 0x001fe20000010100 */
[----:B-1----:R-:W-:-:S03]  /*3460*/  FADD.FTZ R62, R61, 1 ;  /* 0x3f8000003d3e7421 */ /* 0x002fc60000010000 */
[----:B------:R-:W-:Y:S01]  /*3470*/  FFMA.FTZ R31, R16, R31, 1 ;  /* 0x3f800000101f7423 */ /* 0x000fe2000001001f */
[----:B------:R-:W-:Y:S01]  /*3480*/  FMUL.FTZ R16, R69, R60 ;  /* 0x0000003c45107220 */ /* 0x000fe20000410000 */
[----:B------:R-:W-:Y:S01]  /*3490*/  FMUL.FTZ R61, R56, R29 ;  /* 0x0000001d383d7220 */ /* 0x000fe20000410000 */
[----:B------:R0:W1:Y:S01]  /*34a0*/  MUFU.RCP R60, R62 ;  /* 0x0000003e003c7308 */ /* 0x0000620000001000 */
[----:B------:R-:W-:Y:S02]  /*34b0*/  HADD2.F32 R69, -RZ, R35.H0_H0 ;  /* 0x20000023ff457230 */ /* 0x000fe40000004100 */
[----:B------:R-:W-:Y:S01]  /*34c0*/  FMUL.FTZ R16, R16, R31 ;  /* 0x0000001f10107220 */ /* 0x000fe20000410000 */
[----:B------:R-:W-:Y:S01]  /*34d0*/  FFMA.FTZ R31, R13, R30, RZ ;  /* 0x0000001e0d1f7223 */ /* 0x000fe200000100ff */
[----:B------:R-:W-:-:S03]  /*34e0*/  FADD.FTZ R30, RZ, R30 ;  /* 0x0000001eff1e7221 */ /* 0x000fc60000010000 */
[C---:B------:R-:W-:Y:S01]  /*34f0*/  FFMA.FTZ R31, R12.reuse, R61, R31 ;  /* 0x0000003d0c1f7223 */ /* 0x040fe2000001001f */
[----:B------:R-:W-:Y:S01]  /*3500*/  FADD.FTZ R30, R61, R30 ;  /* 0x0000001e3d1e7221 */ /* 0x000fe20000010000 */
[----:B------:R-:W-:Y:S02]  /*3510*/  HADD2.F32 R61, -RZ, R37.H1_H1 ;  /* 0x30000025ff3d7230 */ /* 0x000fe40000004100 */
[----:B0-----:R-:W-:Y:S01]  /*3520*/  FMUL.FTZ R62, R57, R19 ;  /* 0x00000013393e7220 */ /* 0x001fe20000410000 */
[----:B------:R-:W-:Y:S01]  /*3530*/  FFMA.FTZ R12, R12, R29, RZ ;  /* 0x0000001d0c0c7223 */ /* 0x000fe200000100ff */
[----:B------:R-:W-:Y:S01]  /*3540*/  FADD.FTZ R29, RZ, R29 ;  /* 0x0000001dff1d7221 */ /* 0x000fe20000010000 */
[----:B-1----:R-:W-:Y:S01]  /*3550*/  FMUL.FTZ R61, R61, R60 ;  /* 0x0000003c3d3d7220 */ /* 0x002fe20000410000 */
[----:B------:R-:W-:-:S04]  /*3560*/  FADD.FTZ R60, -R60, 1 ;  /* 0x3f8000003c3c7421 */ /* 0x000fc80000010100 */
[----:B------:R-:W-:-:S04]  /*3570*/  FFMA.FTZ R60, R17, R60, 1 ;  /* 0x3f800000113c7423 */ /* 0x000fc8000001003c */
[----:B------:R-:W-:Y:S01]  /*3580*/  FMUL.FTZ R17, R61, R60 ;  /* 0x0000003c3d117220 */ /* 0x000fe20000410000 */
[----:B------:R-:W-:Y:S01]  /*3590*/  FFMA.FTZ R61, R13, R28, RZ ;  /* 0x0000001c0d3d7223 */ /* 0x000fe200000100ff */
[----:B------:R-:W-:Y:S02]  /*35a0*/  HADD2.F32 R13, -RZ, R36.H0_H0 ;  /* 0x20000024ff0d7230 */ /* 0x000fe40000004100 */
[----:B------:R-:W-:-:S03]  /*35b0*/  FADD.FTZ R28, RZ, R28 ;  /* 0x0000001cff1c7221 */ /* 0x000fc60000010000 */
[----:B------:R-:W-:Y:S01]  /*35c0*/  FADD.FTZ R60, R13, -UR9 ;  /* 0x800000090d3c7e21 */ /* 0x000fe20008010000 */
[----:B------:R-:W-:Y:S01]  /*35d0*/  FADD.FTZ R13, R28, R19 ;  /* 0x000000131c0d7221 */ /* 0x000fe20000010000 */
[----:B------:R-:W-:Y:S02]  /*35e0*/  FFMA.FTZ R28, R22, R19, R61 ;  /* 0x00000013161c7223 */ /* 0x000fe4000001003d */
[----:B------:R-:W-:Y:S01]  /*35f0*/  FMUL.FTZ R19, R60, UR12 ;  /* 0x0000000c3c137c20 */ /* 0x000fe20008410000 */
[----:B------:R-:W-:Y:S01]  /*3600*/  FFMA.FTZ R60, R22, R62, R31 ;  /* 0x0000003e163c7223 */ /* 0x000fe2000001001f */
[----:B------:R-:W-:Y:S01]  /*3610*/  FADD.FTZ R31, R30, R62 ;  /* 0x0000003e1e1f7221 */ /* 0x000fe20000010000 */
[----:B------:R-:W-:Y:S01]  /*3620*/  FFMA.FTZ R28, R25, R26, R28 ;  /* 0x0000001a191c7223 */ /* 0x000fe2000001001c */
[----:B------:R-:W-:-:S03]  /*3630*/  FFMA.FTZ R22, R57, R19, R58 ;  /* 0x0000001339167223 */ /* 0x000fc6000001003a */
[----:B------:R-:W-:Y:S01]  /*3640*/  FFMA.FTZ R28, R21, R16, R28 ;  /* 0x00000010151c7223 */ /* 0x000fe2000001001c */
[----:B------:R-:W-:-:S06]  /*3650*/  FMUL.FTZ R61, R22, -1.4426950216293334961 ;  /* 0xbfb8aa3b163d7820 */ /* 0x000fcc0000410000 */
[----:B------:R-:W0:Y:S02]  /*3660*/  MUFU.EX2 R61, R61 ;  /* 0x0000003d003d7308 */ /* 0x000e240000000800 */
[----:B0-----:R-:W-:Y:S01]  /*3670*/  FADD.FTZ R68, R61, 1 ;  /* 0x3f8000003d447421 */ /* 0x001fe20000010000 */
[----:B------:R-:W-:-:S04]  /*3680*/  FMUL.FTZ R61, R56, R20 ;  /* 0x00000014383d7220 */ /* 0x000fc80000410000 */
[----:B------:R-:W-:Y:S01]  /*3690*/  FFMA.FTZ R60, R23, R61, R60 ;  /* 0x0000003d173c7223 */ /* 0x000fe2000001003c */
[----:B------:R-:W0:Y:S01]  /*36a0*/  MUFU.RCP R68, R68 ;  /* 0x0000004400447308 */ /* 0x000e220000001000 */
[----:B------:R-:W-:Y:S01]  /*36b0*/  FADD.FTZ R61, R61, R31 ;  /* 0x0000001f3d3d7221 */ /* 0x000fe20000010000 */
[----:B0-----:R-:W-:Y:S01]  /*36c0*/  FMUL.FTZ R30, R69, R68 ;  /* 0x00000044451e7220 */ /* 0x001fe20000410000 */
[----:B------:R-:W-:-:S04]  /*36d0*/  FADD.FTZ R69, -R68, 1 ;  /* 0x3f80000044457421 */ /* 0x000fc80000010100 */
[----:B------:R-:W-:-:S04]  /*36e0*/  FFMA.FTZ R69, R22, R69, 1 ;  /* 0x3f80000016457423 */ /* 0x000fc80000010045 */
[----:B------:R-:W-:Y:S01]  /*36f0*/  FMUL.FTZ R22, R30, R69 ;  /* 0x000000451e167220 */ /* 0x000fe20000410000 */
[----:B------:R-:W-:-:S05]  /*3700*/  HADD2.F32 R30, -RZ, R36.H1_H1 ;  /* 0x30000024ff1e7230 */ /* 0x000fca0000004100 */
[----:B------:R-:W-:Y:S01]  /*3710*/  FADD.FTZ R62, R30, -UR9 ;  /* 0x800000091e3e7e21 */ /* 0x000fe20008010000 */
[----:B------:R-:W-:Y:S01]  /*3720*/  FADD.FTZ R30, R29, R20 ;  /* 0x000000141d1e7221 */ /* 0x000fe20000010000 */
[----:B------:R-:W-:Y:S01]  /*3730*/  FFMA.FTZ R29, R23, R20, R12 ;  /* 0x00000014171d7223 */ /* 0x000fe2000001000c */
[----:B------:R-:W-:Y:S02]  /*3740*/  HADD2.F32 R23, -RZ, R35.H1_H1 ;  /* 0x30000023ff177230 */ /* 0x000fe40000004100 */
[----:B------:R-:W-:Y:S01]  /*3750*/  FMUL.FTZ R20, R62, UR12 ;  /* 0x0000000c3e147c20 */ /* 0x000fe20008410000 */
[----:B------:R-:W-:Y:S01]  /*3760*/  FADD.FTZ R30, R30, R27 ;  /* 0x0000001b1e1e7221 */ /* 0x000fe20000010000 */
[----:B------:R-:W-:Y:S02]  /*3770*/  FFMA.FTZ R29, R24, R27, R29 ;  /* 0x0000001b181d7223 */ /* 0x000fe4000001001d */
        /* <DEDUP_REMOVED lines=9> */
[----:B------:R-:W-:Y:S01]  /*3810*/  FFMA.FTZ R12, R12, R31, 1 ;  /* 0x3f8000000c0c7423 */ /* 0x000fe2000001001f */
[----:B------:R-:W-:Y:S01]  /*3820*/  FADD.FTZ R31, R13, R26 ;  /* 0x0000001a0d1f7221 */ /* 0x000fe20000010000 */
[----:B------:R-:W-:Y:S02]  /*3830*/  FMUL.FTZ R13, R57, R26 ;  /* 0x0000001a390d7220 */ /* 0x000fe40000410000 */
[----:B------:R-:W-:Y:S01]  /*3840*/  FMUL.FTZ R23, R23, R12 ;  /* 0x0000000c17177220 */ /* 0x000fe20000410000 */
[----:B------:R-:W-:Y:S02]  /*3850*/  HADD2.F32 R12, -RZ, R34.H0_H0 ;  /* 0x20000022ff0c7230 */ /* 0x000fe40000004100 */
[----:B------:R-:W-:Y:S01]  /*3860*/  FFMA.FTZ R69, R25, R13, R60 ;  /* 0x0000000d19457223 */ /* 0x000fe2000001003c */
[----:B------:R-:W-:Y:S01]  /*3870*/  FADD.FTZ R61, R61, R13 ;  /* 0x0000000d3d3d7221 */ /* 0x000fe20000010000 */
[----:B------:R-:W-:Y:S02]  /*3880*/  HADD2.F32 R13, -RZ, R33.H0_H0 ;  /* 0x20000021ff0d7230 */ /* 0x000fe40000004100 */
        /* <DEDUP_REMOVED lines=13> */
[----:B------:R-:W-:Y:S02]  /*3960*/  HADD2.F32 R69, -RZ, R33.H1_H1 ;  /* 0x30000021ff457230 */ /* 0x000fe40000004100 */
[----:B------:R-:W-:Y:S01]  /*3970*/  FMUL.FTZ R25, R13, R62 ;  /* 0x0000003e0d197220 */ /* 0x000fe20000410000 */
[----:B------:R-:W-:-:S02]  /*3980*/  HADD2.F32 R13, -RZ, R34.H1_H1 ;  /* 0x30000022ff0d7230 */ /* 0x000fc40000004100 */
[----:B------:R-:W-:-:S03]  /*3990*/  FADD.FTZ R61, R60, R61 ;  /* 0x0000003d3c3d7221 */ /* 0x000fc60000010000 */
        /* <DEDUP_REMOVED lines=11> */
[----:B------:R-:W-:Y:S02]  /*3a50*/  HADD2.F32 R60, -RZ, R32.H0_H0 ;  /* 0x20000020ff3c7230 */ /* 0x000fe40000004100 */
[----:B------:R-:W-:-:S03]  /*3a60*/  FMUL.FTZ R69, R57, R16 ;  /* 0x0000001039457220 */ /* 0x000fc60000410000 */
[----:B------:R-:W-:Y:S01]  /*3a70*/  FADD.FTZ R60, R60, -UR9 ;  /* 0x800000093c3c7e21 */ /* 0x000fe20008010000 */
[----:B------:R-:W-:Y:S01]  /*3a80*/  FFMA.FTZ R27, R21, R69, R26 ;  /* 0x00000045151b7223 */ /* 0x000fe2000001001a */
[----:B------:R-:W-:Y:S01]  /*3a90*/  FADD.FTZ R61, R61, R69 ;  /* 0x000000453d3d7221 */ /* 0x000fe20000010000 */
[----:B------:R-:W-:Y:S02]  /*3aa0*/  HADD2.F32 R69, -RZ, R15.H0_H0 ;  /* 0x2000000fff457230 */ /* 0x000fe40000004100 */
[----:B------:R-:W-:-:S04]  /*3ab0*/  FMUL.FTZ R16, R60, UR12 ;  /* 0x0000000c3c107c20 */ /* 0x000fc80008410000 */
[----:B------:R-:W-:-:S04]  /*3ac0*/  FFMA.FTZ R21, R57, R16, R58 ;  /* 0x0000001039157223 */ /* 0x000fc8000001003a */
        /* <DEDUP_REMOVED lines=8> */
[----:B------:R-:W-:Y:S02]  /*3b50*/  HADD2.F32 R69, -RZ, R15.H1_H1 ;  /* 0x3000000fff457230 */ /* 0x000fe40000004100 */
[----:B------:R-:W-:Y:S01]  /*3b60*/  FADD.FTZ R60, R31, R22 ;  /* 0x000000161f3c7221 */ /* 0x000fe20000010000 */
[----:B------:R-:W-:Y:S01]  /*3b70*/  FFMA.FTZ R21, R21, R68, 1 ;  /* 0x3f80000015157423 */ /* 0x000fe20000010044 */
[----:B------:R-:W-:Y:S02]  /*3b80*/  FMUL.FTZ R31, R57, R22 ;  /* 0x00000016391f7220 */ /* 0x000fe40000410000 */
[----:B------:R-:W-:Y:S01]  /*3b90*/  FADD.FTZ R60, R60, R25 ;  /* 0x000000193c3c7221 */ /* 0x000fe20000010000 */
[----:B------:R-:W-:Y:S01]  /*3ba0*/  FMUL.FTZ R21, R62, R21 ;  /* 0x000000153e157220 */ /* 0x000fe20000410000 */
[----:B------:R-:W-:-:S02]  /*3bb0*/  HADD2.F32 R62, -RZ, R32.H1_H1 ;  /* 0x30000020ff3e7230 */ /* 0x000fc40000004100 */
[----:B------:R-:W-:-:S03]  /*3bc0*/  FADD.FTZ R61, R61, R31 ;  /* 0x0000001f3d3d7221 */ /* 0x000fc60000010000 */
[----:B------:R-:W-:-:S04]  /*3bd0*/  FADD.FTZ R62, R62, -UR9 ;  /* 0x800000093e3e7e21 */ /* 0x000fc80008010000 */
[----:B------:R-:W-:Y:S01]  /*3be0*/  FMUL.FTZ R17, R62, UR12 ;  /* 0x0000000c3e117c20 */ /* 0x000fe20008410000 */
[----:B------:R-:W-:-:S03]  /*3bf0*/  FFMA.FTZ R62, R18, R26, R27 ;  /* 0x0000001a123e7223 */ /* 0x000fc6000001001b */
[----:B------:R-:W-:-:S04]  /*3c00*/  FFMA.FTZ R18, R56, R17, R59 ;  /* 0x0000001138127223 */ /* 0x000fc8000001003b */
[----:B------:R-:W-:-:S06]  /*3c10*/  FMUL.FTZ R27, R18, -1.4426950216293334961 ;  /* 0xbfb8aa3b121b7820 */ /* 0x000fcc0000410000 */
[----:B------:R-:W0:Y:S02]  /*3c20*/  MUFU.EX2 R27, R27 ;  /* 0x0000001b001b7308 */ /* 0x000e240000000800 */
[----:B0-----:R-:W-:Y:S01]  /*3c30*/  FADD.FTZ R68, R27, 1 ;  /* 0x3f8000001b447421 */ /* 0x001fe20000010000 */
[----:B------:R-:W-:-:S05]  /*3c40*/  FFMA.FTZ R27, R19, R22, R28 ;  /* 0x00000016131b7223 */ /* 0x000fca000001001c */
[----:B------:R-:W0:Y:S02]  /*3c50*/  MUFU.RCP R68, R68 ;  /* 0x0000004400447308 */ /* 0x000e240000001000 */
[----:B0-----:R-:W-:Y:S01]  /*3c60*/  FMUL.FTZ R26, R69, R68 ;  /* 0x00000044451a7220 */ /* 0x001fe20000410000 */
[----:B------:R-:W-:-:S04]  /*3c70*/  FADD.FTZ R69, -R68, 1 ;  /* 0x3f80000044457421 */ /* 0x000fc80000010100 */
[----:B------:R-:W-:Y:S01]  /*3c80*/  FFMA.FTZ R69, R18, R69, 1 ;  /* 0x3f80000012457423 */ /* 0x000fe20000010045 */
[----:B------:R-:W-:-:S03]  /*3c90*/  HADD2.F32 R18, -RZ, R14.H0_H0 ;  /* 0x2000000eff127230 */ /* 0x000fc60000004100 */
[----:B------:R-:W-:Y:S01]  /*3ca0*/  FMUL.FTZ R26, R26, R69 ;  /* 0x000000451a1a7220 */ /* 0x000fe20000410000 */
[----:B------:R-:W-:Y:S01]  /*3cb0*/  FFMA.FTZ R69, R19, R31, R62 ;  /* 0x0000001f13457223 */ /* 0x000fe2000001003e */
[----:B------:R-:W-:Y:S01]  /*3cc0*/  FADD.FTZ R18, R18, -UR9 ;  /* 0x8000000912127e21 */ /* 0x000fe20008010000 */
[----:B------:R-:W-:-:S03]  /*3cd0*/  HADD2.F32 R31, -RZ, R3.H0_H0 ;  /* 0x20000003ff1f7230 */ /* 0x000fc60000004100 */
[----:B------:R-:W-:-:S04]  /*3ce0*/  FMUL.FTZ R18, R18, UR12 ;  /* 0x0000000c12127c20 */ /* 0x000fc80008410000 */
[----:B------:R-:W-:-:S04]  /*3cf0*/  FFMA.FTZ R19, R57, R18, R58 ;  /* 0x0000001239137223 */ /* 0x000fc8000001003a */
[----:B------:R-:W-:-:S06]  /*3d00*/  FMUL.FTZ R28, R19, -1.4426950216293334961 ;  /* 0xbfb8aa3b131c7820 */ /* 0x000fcc0000410000 */
[----:B------:R-:W0:Y:S02]  /*3d10*/  MUFU.EX2 R28, R28 ;  /* 0x0000001c001c7308 */ /* 0x000e240000000800 */
[----:B0-----:R-:W-:Y:S01]  /*3d20*/  FADD.FTZ R62, R28, 1 ;  /* 0x3f8000001c3e7421 */ /* 0x001fe20000010000 */
[----:B------:R-:W-:-:S04]  /*3d30*/  FFMA.FTZ R28, R20, R23, R29 ;  /* 0x00000017141c7223 */ /* 0x000fc8000001001d */
[----:B------:R-:W-:Y:S01]  /*3d40*/  FFMA.FTZ R28, R13, R24, R28 ;  /* 0x000000180d1c7223 */ /* 0x000fe2000001001c */
[----:B------:R-:W0:Y:S03]  /*3d50*/  MUFU.RCP R62, R62 ;  /* 0x0000003e003e7308 */ /* 0x000e260000001000 */
[----:B------:R-:W-:Y:S01]  /*3d60*/  FFMA.FTZ R28, R17, R26, R28 ;  /* 0x0000001a111c7223 */ /* 0x000fe2000001001c */
[----:B0-----:R-:W-:Y:S01]  /*3d70*/  FADD.FTZ R68, -R62, 1 ;  /* 0x3f8000003e447421 */ /* 0x001fe20000010100 */
[----:B------:R-:W-:Y:S01]  /*3d80*/  FMUL.FTZ R22, R31, R62 ;  /* 0x0000003e1f167220 */ /* 0x000fe20000410000 */
[----:B------:R-:W-:Y:S01]  /*3d90*/  FADD.FTZ R31, R30, R23 ;  /* 0x000000171e1f7221 */ /* 0x000fe20000010000 */
[----:B------:R-:W-:Y:S01]  /*3da0*/  FMUL.FTZ R30, R56, R23 ;  /* 0x00000017381e7220 */ /* 0x000fe20000410000 */
[----:B------:R-:W-:Y:S01]  /*3db0*/  FFMA.FTZ R19, R19, R68, 1 ;  /* 0x3f80000013137423 */ /* 0x000fe20000010044 */
[----:B------:R-:W-:-:S02]  /*3dc0*/  HADD2.F32 R23, -RZ, R3.H1_H1 ;  /* 0x30000003ff177230 */ /* 0x000fc40000004100 */
[----:B------:R-:W-:Y:S01]  /*3dd0*/  FADD.FTZ R31, R31, R24 ;  /* 0x000000181f1f7221 */ /* 0x000fe20000010000 */
[----:B------:R-:W-:Y:S01]  /*3de0*/  FFMA.FTZ R69, R20, R30, R69 ;  /* 0x0000001e14457223 */ /* 0x000fe20000010045 */
[----:B------:R-:W-:Y:S01]  /*3df0*/  FMUL.FTZ R22, R22, R19 ;  /* 0x0000001316167220 */ /* 0x000fe20000410000 */
[----:B------:R-:W-:Y:S02]  /*3e00*/  HADD2.F32 R19, -RZ, R14.H1_H1 ;  /* 0x3000000eff137230 */ /* 0x000fe40000004100 */
[----:B------:R-:W-:-:S03]  /*3e10*/  FADD.FTZ R61, R30, R61 ;  /* 0x0000003d1e3d7221 */ /* 0x000fc60000010000 */
[----:B------:R-:W-:-:S04]  /*3e20*/  FADD.FTZ R19, R19, -UR9 ;  /* 0x8000000913137e21 */ /* 0x000fc80008010000 */
        /* <DEDUP_REMOVED lines=11> */
[----:B------:R-:W-:Y:S01]  /*3ee0*/  FMUL.FTZ R62, R57, R25 ;  /* 0x00000019393e7220 */ /* 0x000fe20000410000 */
[----:B------:R-:W-:Y:S02]  /*3ef0*/  HADD2.F32 R25, -RZ, R5.H0_H0 ;  /* 0x20000005ff197230 */ /* 0x000fe40000004100 */
[----:B------:R-:W-:Y:S01]  /*3f00*/  FFMA.FTZ R30, R20, R30, 1 ;  /* 0x3f800000141e7423 */ /* 0x000fe2000001001e */
[----:B------:R-:W-:-:S02]  /*3f10*/  HADD2.F32 R20, -RZ, R4.H0_H0 ;  /* 0x20000004ff147230 */ /* 0x000fc40000004100 */
[----:B------:R-:W-:Y:S01]  /*3f20*/  FADD.FTZ R61, R61, R62 ;  /* 0x0000003e3d3d7221 */ /* 0x000fe20000010000 */
[----:B------:R-:W-:Y:S01]  /*3f30*/  FMUL.FTZ R23, R23, R30 ;  /* 0x0000001e17177220 */ /* 0x000fe20000410000 */
        /* <DEDUP_REMOVED lines=8> */
[----:B------:R-:W-:Y:S01]  /*3fc0*/  FADD.FTZ R24, R27, R61 ;  /* 0x0000003d1b187221 */ /* 0x000fe20000010000 */
[----:B------:R-:W0:Y:S01]  /*3fd0*/  MUFU.RCP R68, R68 ;  /* 0x0000004400447308 */ /* 0x000e220000001000 */
[----:B------:R-:W-:Y:S01]  /*3fe0*/  FADD.FTZ R61, R60, R21 ;  /* 0x000000153c3d7221 */ /* 0x000fe20000010000 */
[----:B0-----:R-:W-:Y:S01]  /*3ff0*/  FADD.FTZ R69, -R68, 1 ;  /* 0x3f80000044457421 */ /* 0x001fe20000010100 */
[----:B------:R-:W-:-:S03]  /*4000*/  FMUL.FTZ R25, R25, R68 ;  /* 0x0000004419197220 */ /* 0x000fc60000410000 */
[----:B------:R-:W-:Y:S01]  /*4010*/  FFMA.FTZ R12, R12, R69, 1 ;  /* 0x3f8000000c0c7423 */ /* 0x000fe20000010045 */
[----:B------:R-:W-:Y:S01]  /*4020*/  FFMA.FTZ R69, R13, R27, R30 ;  /* 0x0000001b0d457223 */ /* 0x000fe2000001001e */
[----:B------:R-:W-:Y:S02]  /*4030*/  HADD2.F32 R27, -RZ, R5.H1_H1 ;  /* 0x30000005ff1b7230 */ /* 0x000fe40000004100 */
[----:B------:R-:W-:Y:S01]  /*4040*/  FMUL.FTZ R25, R25, R12 ;  /* 0x0000000c19197220 */ /* 0x000fe20000410000 */
[----:B------:R-:W-:-:S05]  /*4050*/  HADD2.F32 R12, -RZ, R4.H1_H1 ;  /* 0x30000004ff0c7230 */ /* 0x000fca0000004100 */
        /* <DEDUP_REMOVED lines=9> */
[----:B------:R-:W-:Y:S02]  /*40f0*/  HADD2.F32 R69, -RZ, R7.H0_H0 ;  /* 0x20000007ff457230 */ /* 0x000fe40000004100 */
[----:B------:R-:W-:Y:S01]  /*4100*/  FADD.FTZ R21, R24, R30 ;  /* 0x0000001e18157221 */ /* 0x000fe20000010000 */
[----:B------:R-:W-:-:S04]  /*4110*/  FADD.FTZ R30, R31, R26 ;  /* 0x0000001a1f1e7221 */ /* 0x000fc80000010000 */
[----:B------:R-:W-:Y:S01]  /*4120*/  FADD.FTZ R30, R30, R23 ;  /* 0x000000171e1e7221 */ /* 0x000fe20000010000 */
[----:B0-----:R-:W-:Y:S01]  /*4130*/  FADD.FTZ R68, -R62, 1 ;  /* 0x3f8000003e447421 */ /* 0x001fe20000010100 */
[----:B------:R-:W-:-:S03]  /*4140*/  FMUL.FTZ R27, R27, R62 ;  /* 0x0000003e1b1b7220 */ /* 0x000fc60000410000 */
[----:B------:R-:W-:Y:S01]  /*4150*/  FFMA.FTZ R68, R13, R68, 1 ;  /* 0x3f8000000d447423 */ /* 0x000fe20000010044 */
[----:B------:R-:W-:-:S03]  /*4160*/  HADD2.F32 R13, -RZ, R6.H0_H0 ;  /* 0x20000006ff0d7230 */ /* 0x000fc60000004100 */
[----:B------:R-:W-:Y:S02]  /*4170*/  FMUL.FTZ R27, R27, R68 ;  /* 0x000000441b1b7220 */ /* 0x000fe40000410000 */
[----:B------:R-:W-:Y:S02]  /*4180*/  FADD.FTZ R13, R13, -UR9 ;  /* 0x800000090d0d7e21 */ /* 0x000fe40008010000 */
[----:B------:R-:W-:Y:S02]  /*4190*/  FADD.FTZ R30, R30, R27 ;  /* 0x0000001b1e1e7221 */ /* 0x000fe40000010000 */
        /* <DEDUP_REMOVED lines=9> */
[----:B------:R-:W-:-:S03]  /*4230*/  HADD2.F32 R16, -RZ, R6.H1_H1 ;  /* 0x30000006ff107230 */ /* 0x000fc60000004100 */
[----:B------:R-:W-:Y:S01]  /*4240*/  FMUL.FTZ R24, R24, R69 ;  /* 0x0000004518187220 */ /* 0x000fe20000410000 */
[----:B------:R-:W-:Y:S01]  /*4250*/  FMUL.FTZ R69, R56, R26 ;  /* 0x0000001a38457220 */ /* 0x000fe20000410000 */
[----:B------:R-:W-:-:S03]  /*4260*/  FADD.FTZ R16, R16, -UR9 ;  /* 0x8000000910107e21 */ /* 0x000fc60008010000 */
[----:B------:R-:W-:Y:S01]  /*4270*/  FFMA.FTZ R31, R17, R69, R60 ;  /* 0x00000045111f7223 */ /* 0x000fe2000001003c */
[----:B------:R-:W-:Y:S01]  /*4280*/  FMUL.FTZ R16, R16, UR12 ;  /* 0x0000000c10107c20 */ /* 0x000fe20008410000 */
[----:B------:R-:W-:Y:S01]  /*4290*/  FADD.FTZ R60, R69, R21 ;  /* 0x00000015453c7221 */ /* 0x000fe20000010000 */
[----:B------:R-:W-:Y:S02]  /*42a0*/  HADD2.F32 R21, -RZ, R7.H1_H1 ;  /* 0x30000007ff157230 */ /* 0x000fe40000004100 */
[----:B------:R-:W-:-:S04]  /*42b0*/  FFMA.FTZ R17, R56, R16, R59 ;  /* 0x0000001038117223 */ /* 0x000fc8000001003b */
[----:B------:R-:W-:-:S06]  /*42c0*/  FMUL.FTZ R26, R17, -1.4426950216293334961 ;  /* 0xbfb8aa3b111a7820 */ /* 0x000fcc0000410000 */
[----:B------:R-:W0:Y:S02]  /*42d0*/  MUFU.EX2 R26, R26 ;  /* 0x0000001a001a7308 */ /* 0x000e240000000800 */
[----:B0-----:R-:W-:Y:S01]  /*42e0*/  FADD.FTZ R62, R26, 1 ;  /* 0x3f8000001a3e7421 */ /* 0x001fe20000010000 */
[----:B------:R-:W-:Y:S01]  /*42f0*/  FADD.FTZ R26, R61, R22 ;  /* 0x000000163d1a7221 */ /* 0x000fe20000010000 */
[----:B------:R-:W-:-:S04]  /*4300*/  FMUL.FTZ R22, R57, R22 ;  /* 0x0000001639167220 */ /* 0x000fc80000410000 */
[----:B------:R-:W0:Y:S01]  /*4310*/  MUFU.RCP R62, R62 ;  /* 0x0000003e003e7308 */ /* 0x000e220000001000 */
[----:B------:R-:W-:Y:S01]  /*4320*/  FADD.FTZ R60, R60, R22 ;  /* 0x000000163c3c7221 */ /* 0x000fe20000010000 */
[----:B0-----:R-:W-:Y:S01]  /*4330*/  FADD.FTZ R68, -R62, 1 ;  /* 0x3f8000003e447421 */ /* 0x001fe20000010100 */
[----:B------:R-:W-:Y:S01]  /*4340*/  FMUL.FTZ R21, R21, R62 ;  /* 0x0000003e15157220 */ /* 0x000fe20000410000 */
[----:B------:R-:W-:Y:S01]  /*4350*/  FFMA.FTZ R62, R18, R22, R31 ;  /* 0x00000016123e7223 */ /* 0x000fe2000001001f */
[----:B------:R-:W-:Y:S02]  /*4360*/  HADD2.F32 R22, -RZ, R9.H0_H0 ;  /* 0x20000009ff167230 */ /* 0x000fe40000004100 */
        /* <DEDUP_REMOVED lines=14> */
[----:B------:R-:W-:Y:S02]  /*4450*/  FADD.FTZ R60, R23, R60 ;  /* 0x0000003c173c7221 */ /* 0x000fe40000010000 */
[----:B------:R-:W-:Y:S01]  /*4460*/  FFMA.FTZ R31, R16, R21, R31 ;  /* 0x00000015101f7223 */ /* 0x000fe2000001001f */
[----:B0-----:R-:W-:Y:S01]  /*4470*/  FADD.FTZ R69, -R61, 1 ;  /* 0x3f8000003d457421 */ /* 0x001fe20000010100 */
[----:B------:R-:W-:Y:S01]  /*4480*/  FMUL.FTZ R22, R22, R61 ;  /* 0x0000003d16167220 */ /* 0x000fe20000410000 */
[----:B------:R-:W-:Y:S01]  /*4490*/  FADD.FTZ R61, R26, R25 ;  /* 0x000000191a3d7221 */ /* 0x000fe20000010000 */
[----:B------:R-:W-:Y:S01]  /*44a0*/  FFMA.FTZ R26, R20, R25, R29 ;  /* 0x00000019141a7223 */ /* 0x000fe2000001001d */
[----:B------:R-:W-:Y:S01]  /*44b0*/  FFMA.FTZ R69, R18, R69, 1 ;  /* 0x3f80000012457423 */ /* 0x000fe20000010045 */
[----:B------:R-:W-:-:S02]  /*44c0*/  HADD2.F32 R18, -RZ, R8.H1_H1 ;  /* 0x30000008ff127230 */ /* 0x000fc40000004100 */
[----:B------:R-:W-:Y:S01]  /*44d0*/  FADD.FTZ R61, R61, R24 ;  /* 0x000000183d3d7221 */ /* 0x000fe20000010000 */
[----:B------:R-:W-:Y:S01]  /*44e0*/  FFMA.FTZ R26, R13, R24, R26 ;  /* 0x000000180d1a7223 */ /* 0x000fe2000001001a */
[----:B------:R-:W-:Y:S01]  /*44f0*/  FMUL.FTZ R22, R22, R69 ;  /* 0x0000004516167220 */ /* 0x000fe20000410000 */
[----:B------:R-:W-:Y:S01]  /*4500*/  FFMA.FTZ R69, R19, R23, R62 ;  /* 0x0000001713457223 */ /* 0x000fe2000001003e */
[----:B------:R-:W-:Y:S01]  /*4510*/  FADD.FTZ R18, R18, -UR9 ;  /* 0x8000000912127e21 */ /* 0x000fe20008010000 */
[----:B------:R-:W-:Y:S02]  /*4520*/  HADD2.F32 R23, -RZ, R9.H1_H1 ;  /* 0x30000009ff177230 */ /* 0x000fe40000004100 */
[----:B------:R-:W-:Y:S01]  /*4530*/  FADD.FTZ R61, R61, R22 ;  /* 0x000000163d3d7221 */ /* 0x000fe20000010000 */
[----:B------:R-:W-:Y:S01]  /*4540*/  FFMA.FTZ R26, R17, R22, R26 ;  /* 0x00000016111a7223 */ /* 0x000fe2000001001a */
        /* <DEDUP_REMOVED lines=12> */
[----:B------:R-:W-:Y:S01]  /*4610*/  FFMA.FTZ R68, R19, R68, 1 ;  /* 0x3f80000013447423 */ /* 0x000fe20000010044 */
[----:B------:R-:W-:-:S03]  /*4620*/  HADD2.F32 R19, -RZ, R10.H0_H0 ;  /* 0x2000000aff137230 */ /* 0x000fc60000004100 */
[----:B------:R-:W-:Y:S02]  /*4630*/  FMUL.FTZ R23, R23, R68 ;  /* 0x0000004417177220 */ /* 0x000fe40000410000 */
        /* <DEDUP_REMOVED lines=12> */
[----:B------:R-:W-:Y:S02]  /*4700*/  HADD2.F32 R28, -RZ, R10.H1_H1 ;  /* 0x3000000aff1c7230 */ /* 0x000fe40000004100 */
[----:B------:R-:W-:-:S03]  /*4710*/  FADD.FTZ R60, R62, R60 ;  /* 0x0000003c3e3c7221 */ /* 0x000fc60000010000 */
[----:B------:R-:W-:-:S04]  /*4720*/  FADD.FTZ R28, R28, -UR9 ;  /* 0x800000091c1c7e21 */ /* 0x000fc80008010000 */
[----:B------:R-:W-:Y:S01]  /*4730*/  FMUL.FTZ R25, R28, UR12 ;  /* 0x0000000c1c197c20 */ /* 0x000fe20008410000 */
[----:B------:R-:W-:Y:S01]  /*4740*/  FFMA.FTZ R28, R12, R62, R69 ;  /* 0x0000003e0c1c7223 */ /* 0x000fe20000010045 */
[----:B------:R-:W-:Y:S02]  /*4750*/  HADD2.F32 R62, -RZ, R11.H1_H1 ;  /* 0x3000000bff3e7230 */ /* 0x000fe40000004100 */
        /* <DEDUP_REMOVED lines=13> */
[----:B------:R-:W-:-:S03]  /*4830*/  HADD2.F32 R29, -RZ, R49.H0_H0 ;  /* 0x20000031ff1d7230 */ /* 0x000fc60000004100 */
        /* <DEDUP_REMOVED lines=15> */
[----:B------:R-:W-:-:S03]  /*4930*/  HADD2.F32 R62, -RZ, R49.H1_H1 ;  /* 0x30000031ff3e7230 */ /* 0x000fc60000004100 */
        /* <DEDUP_REMOVED lines=12> */
[----:B------:R-:W-:Y:S02]  /*4a00*/  HADD2.F32 R27, -RZ, R51.H0_H0 ;  /* 0x20000033ff1b7230 */ /* 0x000fe40000004100 */
[----:B------:R-:W-:-:S04]  /*4a10*/  FFMA.FTZ R69, R16, R69, 1 ;  /* 0x3f80000010457423 */ /* 0x000fc80000010045 */
[----:B------:R-:W-:Y:S01]  /*4a20*/  FMUL.FTZ R16, R62, R69 ;  /* 0x000000453e107220 */ /* 0x000fe20000410000 */
[----:B------:R-:W-:-:S05]  /*4a30*/  HADD2.F32 R62, -RZ, R48.H0_H0 ;  /* 0x20000030ff3e7230 */ /* 0x000fca0000004100 */
        /* <DEDUP_REMOVED lines=11> */
[----:B------:R-:W-:-:S03]  /*4af0*/  FMUL.FTZ R27, R27, R62 ;  /* 0x0000003e1b1b7220 */ /* 0x000fc60000410000 */
[----:B------:R-:W-:-:S04]  /*4b00*/  FFMA.FTZ R68, R17, R68, 1 ;  /* 0x3f80000011447423 */ /* 0x000fc80000010044 */
[----:B------:R-:W-:Y:S01]  /*4b10*/  FMUL.FTZ R17, R27, R68 ;  /* 0x000000441b117220 */ /* 0x000fe20000410000 */
[----:B------:R-:W-:-:S05]  /*4b20*/  HADD2.F32 R27, -RZ, R48.H1_H1 ;  /* 0x30000030ff1b7230 */ /* 0x000fca0000004100 */
[----:B------:R-:W-:Y:S01]  /*4b30*/  FADD.FTZ R68, R27, -UR9 ;  /* 0x800000091b447e21 */ /* 0x000fe20008010000 */
[----:B------:R-:W-:Y:S01]  /*4b40*/  FADD.FTZ R27, R30, R23 ;  /* 0x000000171e1b7221 */ /* 0x000fe20000010000 */
[----:B------:R-:W-:Y:S02]  /*4b50*/  FMUL.FTZ R30, R56, R23 ;  /* 0x00000017381e7220 */ /* 0x000fe40000410000 */
[----:B------:R-:W-:Y:S01]  /*4b60*/  FMUL.FTZ R23, R68, UR12 ;  /* 0x0000000c44177c20 */ /* 0x000fe20008410000 */
[----:B------:R-:W-:Y:S01]  /*4b70*/  FADD.FTZ R27, R27, R12 ;  /* 0x0000000c1b1b7221 */ /* 0x000fe20000010000 */
[----:B------:R-:W-:Y:S01]  /*4b80*/  FFMA.FTZ R62, R18, R30, R29 ;  /* 0x0000001e123e7223 */ /* 0x000fe2000001001d */
[----:B------:R-:W-:Y:S01]  /*4b90*/  FADD.FTZ R60, R30, R60 ;  /* 0x0000003c1e3c7221 */ /* 0x000fe20000010000 */
[----:B------:R-:W-:Y:S01]  /*4ba0*/  FFMA.FTZ R18, R56, R23, R59 ;  /* 0x0000001738127223 */ /* 0x000fe2000001003b */
[----:B------:R-:W-:Y:S02]  /*4bb0*/  HADD2.F32 R30, -RZ, R51.H1_H1 ;  /* 0x30000033ff1e7230 */ /* 0x000fe40000004100 */
[----:B------:R-:W-:Y:S01]  /*4bc0*/  FADD.FTZ R27, R27, R16 ;  /* 0x000000101b1b7221 */ /* 0x000fe20000010000 */
[----:B------:R-:W-:-:S06]  /*4bd0*/  FMUL.FTZ R29, R18, -1.4426950216293334961 ;  /* 0xbfb8aa3b121d7820 */ /* 0x000fcc0000410000 */
[----:B------:R-:W0:Y:S02]  /*4be0*/  MUFU.EX2 R29, R29 ;  /* 0x0000001d001d7308 */ /* 0x000e240000000800 */
[----:B0-----:R-:W-:Y:S01]  /*4bf0*/  FADD.FTZ R31, R29, 1 ;  /* 0x3f8000001d1f7421 */ /* 0x001fe20000010000 */
[----:B------:R-:W-:-:S04]  /*4c00*/  FFMA.FTZ R29, R19, R20, R26 ;  /* 0x00000014131d7223 */ /* 0x000fc8000001001a */
[----:B------:R-:W-:Y:S01]  /*4c10*/  FFMA.FTZ R29, R24, R13, R29 ;  /* 0x0000000d181d7223 */ /* 0x000fe2000001001d */
        /* <DEDUP_REMOVED lines=10> */
[----:B------:R-:W-:Y:S01]  /*4cc0*/  FADD.FTZ R68, R30, -UR9 ;  /* 0x800000091e447e21 */ /* 0x000fe20008010000 */
[----:B------:R-:W-:-:S03]  /*4cd0*/  FADD.FTZ R30, R61, R20 ;  /* 0x000000143d1e7221 */ /* 0x000fc60000010000 */
[----:B------:R-:W-:Y:S01]  /*4ce0*/  FMUL.FTZ R20, R68, UR12 ;  /* 0x0000000c44147c20 */ /* 0x000fe20008410000 */
[----:B------:R-:W-:Y:S02]  /*4cf0*/  HADD2.F32 R68, -RZ, R55.H0_H0 ;  /* 0x20000037ff447230 */ /* 0x000fe40000004100 */
[----:B------:R-:W-:Y:S01]  /*4d00*/  FADD.FTZ R30, R30, R13 ;  /* 0x0000000d1e1e7221 */ /* 0x000fe20000010000 */
[----:B------:R-:W-:-:S03]  /*4d10*/  FFMA.FTZ R19, R57, R20, R58 ;  /* 0x0000001439137223 */ /* 0x000fc6000001003a */
[----:B------:R-:W-:Y:S01]  /*4d20*/  FADD.FTZ R30, R30, R17 ;  /* 0x000000111e1e7221 */ /* 0x000fe20000010000 */
[----:B------:R-:W-:-:S06]  /*4d30*/  FMUL.FTZ R26, R19, -1.4426950216293334961 ;  /* 0xbfb8aa3b131a7820 */ /* 0x000fcc0000410000 */
[----:B------:R-:W0:Y:S02]  /*4d40*/  MUFU.EX2 R26, R26 ;  /* 0x0000001a001a7308 */ /* 0x000e240000000800 */
[----:B0-----:R-:W-:-:S06]  /*4d50*/  FADD.FTZ R61, R26, 1 ;  /* 0x3f8000001a3d7421 */ /* 0x001fcc0000010000 */
[----:B------:R-:W0:Y:S02]  /*4d60*/  MUFU.RCP R61, R61 ;  /* 0x0000003d003d7308 */ /* 0x000e240000001000 */
[----:B0-----:R-:W-:Y:S01]  /*4d70*/  FMUL.FTZ R31, R68, R61 ;  /* 0x0000003d441f7220 */ /* 0x001fe20000410000 */
[----:B------:R-:W-:Y:S01]  /*4d80*/  FADD.FTZ R68, -R61, 1 ;  /* 0x3f8000003d447421 */ /* 0x000fe20000010100 */
[----:B------:R-:W-:-:S03]  /*4d90*/  FMUL.FTZ R61, R56, R12 ;  /* 0x0000000c383d7220 */ /* 0x000fc60000410000 */
[----:B------:R-:W-:Y:S01]  /*4da0*/  FFMA.FTZ R68, R19, R68, 1 ;  /* 0x3f80000013447423 */ /* 0x000fe20000010044 */
[----:B------:R-:W-:-:S03]  /*4db0*/  FADD.FTZ R60, R61, R60 ;  /* 0x0000003c3d3c7221 */ /* 0x000fc60000010000 */
[----:B------:R-:W-:Y:S01]  /*4dc0*/  FMUL.FTZ R19, R31, R68 ;  /* 0x000000441f137220 */ /* 0x000fe20000410000 */
[----:B------:R-:W-:-:S05]  /*4dd0*/  HADD2.F32 R31, -RZ, R52.H1_H1 ;  /* 0x30000034ff1f7230 */ /* 0x000fca0000004100 */
[----:B------:R-:W-:-:S04]  /*4de0*/  FADD.FTZ R31, R31, -UR9 ;  /* 0x800000091f1f7e21 */ /* 0x000fc80008010000 */
[----:B------:R-:W-:Y:S01]  /*4df0*/  FMUL.FTZ R12, R31, UR12 ;  /* 0x0000000c1f0c7c20 */ /* 0x000fe20008410000 */
[----:B------:R-:W-:Y:S01]  /*4e00*/  FFMA.FTZ R31, R25, R61, R62 ;  /* 0x0000003d191f7223 */ /* 0x000fe2000001003e */
[----:B------:R-:W-:Y:S02]  /*4e10*/  HADD2.F32 R61, -RZ, R55.H1_H1 ;  /* 0x30000037ff3d7230 */ /* 0x000fe40000004100 */
        /* <DEDUP_REMOVED lines=23> */
[----:B------:R-:W-:-:S04]  /*4f90*/  FFMA.FTZ R31, R31, R68, 1 ;  /* 0x3f8000001f1f7423 */ /* 0x000fc80000010044 */
[----:B------:R-:W-:Y:S01]  /*4fa0*/  FMUL.FTZ R26, R26, R31 ;  /* 0x0000001f1a1a7220 */ /* 0x000fe20000410000 */
[----:B------:R-:W-:-:S05]  /*4fb0*/  HADD2.F32 R31, -RZ, R54.H1_H1 ;  /* 0x30000036ff1f7230 */ /* 0x000fca0000004100 */
[----:B------:R-:W-:Y:S01]  /*4fc0*/  FADD.FTZ R68, R31, -UR9 ;  /* 0x800000091f447e21 */ /* 0x000fe20008010000 */
[----:B------:R-:W-:-:S03]  /*4fd0*/  FMUL.FTZ R31, R56, R16 ;  /* 0x00000010381f7220 */ /* 0x000fc60000410000 */
[----:B------:R-:W-:Y:S01]  /*4fe0*/  FMUL.FTZ R16, R68, UR12 ;  /* 0x0000000c44107c20 */ /* 0x000fe20008410000 */
[----:B------:R-:W-:Y:S01]  /*4ff0*/  FFMA.FTZ R21, R21, R31, R24 ;  /* 0x0000001f15157223 */ /* 0x000fe20000010018 */
[----:B------:R-:W-:Y:S01]  /*5000*/  FADD.FTZ R60, R31, R60 ;  /* 0x0000003c1f3c7221 */ /* 0x000fe20000010000 */
[----:B------:R-:W-:Y:S02]  /*5010*/  HADD2.F32 R31, -RZ, R53.H1_H1 ;  /* 0x30000035ff1f7230 */ /* 0x000fe40000004100 */
        /* <DEDUP_REMOVED lines=8> */
[C---:B------:R-:W-:Y:S01]  /*50a0*/  FFMA.FTZ R24, R22.reuse, R17, R29 ;  /* 0x0000001116187223 */ /* 0x040fe2000001001d */
[----:B------:R-:W-:Y:S01]  /*50b0*/  FFMA.FTZ R29, R22, R62, R21 ;  /* 0x0000003e161d7223 */ /* 0x000fe20000010015 */
[-C--:B------:R-:W-:Y:S01]  /*50c0*/  FMUL.FTZ R22, R56, R18.reuse ;  /* 0x0000001238167220 */ /* 0x080fe20000410000 */
[----:B------:R-:W-:Y:S01]  /*50d0*/  FMUL.FTZ R17, R31, R69 ;  /* 0x000000451f117220 */ /* 0x000fe20000410000 */
[----:B------:R-:W-:Y:S01]  /*50e0*/  FADD.FTZ R31, R60, R62 ;  /* 0x0000003e3c1f7221 */ /* 0x000fe20000010000 */
[C---:B------:R-:W-:Y:S01]  /*50f0*/  FFMA.FTZ R21, R23.reuse, R18, R28 ;  /* 0x0000001217157223 */ /* 0x040fe2000001001c */
[----:B------:R-:W-:Y:S01]  /*5100*/  FFMA.FTZ R29, R23, R22, R29 ;  /* 0x00000016171d7223 */ /* 0x000fe2000001001d */
[----:B------:R-:W-:Y:S01]  /*5110*/  FMUL.FTZ R23, R56, R25 ;  /* 0x0000001938177220 */ /* 0x000fe20000410000 */
[----:B------:R-:W-:Y:S01]  /*5120*/  FADD.FTZ R31, R22, R31 ;  /* 0x0000001f161f7221 */ /* 0x000fe20000010000 */
[-C--:B------:R-:W-:Y:S01]  /*5130*/  FMUL.FTZ R22, R57, R19.reuse ;  /* 0x0000001339167220 */ /* 0x080fe20000410000 */
[----:B------:R-:W-:Y:S01]  /*5140*/  FADD.FTZ R18, R27, R18 ;  /* 0x000000121b127221 */ /* 0x000fe20000010000 */
[C---:B------:R-:W-:Y:S01]  /*5150*/  FFMA.FTZ R24, R20.reuse, R19, R24 ;  /* 0x0000001314187223 */ /* 0x040fe20000010018 */
[----:B------:R-:W-:Y:S01]  /*5160*/  FMUL.FTZ R27, R57, R26 ;  /* 0x0000001a391b7220 */ /* 0x000fe20000410000 */
[----:B------:R-:W-:Y:S01]  /*5170*/  FFMA.FTZ R29, R20, R22, R29 ;  /* 0x00000016141d7223 */ /* 0x000fe2000001001d */
[----:B------:R-:W-:Y:S01]  /*5180*/  FADD.FTZ R22, R31, R22 ;  /* 0x000000161f167221 */ /* 0x000fe20000010000 */
[C---:B------:R-:W-:Y:S01]  /*5190*/  FFMA.FTZ R21, R12.reuse, R25, R21 ;  /* 0x000000190c157223 */ /* 0x040fe20000010015 */
[----:B------:R-:W-:Y:S01]  /*51a0*/  FFMA.FTZ R24, R13, R26, R24 ;  /* 0x0000001a0d187223 */ /* 0x000fe20000010018 */
[----:B------:R-:W-:Y:S01]  /*51b0*/  FFMA.FTZ R20, R12, R23, R29 ;  /* 0x000000170c147223 */ /* 0x000fe2000001001d */
[----:B------:R-:W-:Y:S01]  /*51c0*/  FADD.FTZ R22, R23, R22 ;  /* 0x0000001617167221 */ /* 0x000fe20000010000 */
[----:B------:R-:W-:Y:S01]  /*51d0*/  FADD.FTZ R23, R30, R19 ;  /* 0x000000131e177221 */ /* 0x000fe20000010000 */
[----:B------:R-:W-:Y:S01]  /*51e0*/  FMUL.FTZ R29, R56, R17 ;  /* 0x00000011381d7220 */ /* 0x000fe20000410000 */
[----:B------:R-:W-:Y:S01]  /*51f0*/  FFMA.FTZ R19, R13, R27, R20 ;  /* 0x0000001b0d137223 */ /* 0x000fe20000010014 */
[----:B------:R-:W-:Y:S01]  /*5200*/  FADD.FTZ R22, R22, R27 ;  /* 0x0000001b16167221 */ /* 0x000fe20000010000 */
[----:B------:R-:W-:Y:S01]  /*5210*/  FADD.FTZ R12, R18, R25 ;  /* 0x00000019120c7221 */ /* 0x000fe20000010000 */
[----:B------:R-:W-:Y:S01]  /*5220*/  FADD.FTZ R26, R23, R26 ;  /* 0x0000001a171a7221 */ /* 0x000fe20000010000 */
[C---:B------:R-:W-:Y:S01]  /*5230*/  FFMA.FTZ R19, R16.reuse, R29, R19 ;  /* 0x0000001d10137223 */ /* 0x040fe20000010013 */
[----:B------:R-:W-:Y:S01]  /*5240*/  FADD.FTZ R18, R29, R22 ;  /* 0x000000161d127221 */ /* 0x000fe20000010000 */
[----:B------:R-:W-:Y:S01]  /*5250*/  FFMA.FTZ R25, R16, R17, R21 ;  /* 0x0000001110197223 */ /* 0x000fe20000010015 */
[----:B------:R-:W-:-:S07]  /*5260*/  FADD.FTZ R27, R12, R17 ;  /* 0x000000110c1b7221 */ /* 0x000fce0000010000 */
.L_x_956:
        /* <DEDUP_REMOVED lines=44> */
.L_x_958:
[----:B------:R-:W-:Y:S05]  /*5530*/  BSYNC.RECONVERGENT B0 ;  /* 0x0000000000007941 */ /* 0x000fea0003800200 */
.L_x_957:
[----:B------:R-:W-:Y:S06]  /*5540*/  BAR.SYNC.DEFER_BLOCKING 0x0 ;  /* 0x0000000000007b1d */ /* 0x000fec0000010000 */
[----:B------:R-:W-:Y:S04]  /*5550*/  BSSY.RECONVERGENT B0, `(.L_x_959) ;  /* 0x0000024000007945 */ /* 0x000fe80003800200 */
[----:B------:R-:W-:Y:S05]  /*5560*/  @P1 BRA `(.L_x_960) ;  /* 0x0000000000881947 */ /* 0x000fea0003800000 */
[----:B------:R-:W-:-:S09]  /*5570*/  ULEA UR5, UR13, UR8, 0x18 ;  /* 0x000000080d057291 */ /* 0x000fd2000f8ec0ff */
[----:B------:R-:W4:Y:S04]  /*5580*/  LDS.64 R28, [UR5+0x18] ;  /* 0x00001805ff1c7984 */ /* 0x000f280008000a00 */
[----:B------:R-:W5:Y:S04]  /*5590*/  LDS.128 R20, [UR5+0x20] ;  /* 0x00002005ff147984 */ /* 0x000f680008000c00 */
[----:B-123--:R-:W1:Y:S01]  /*55a0*/  LDS.128 R16, [UR5+0x30] ;  /* 0x00003005ff107984 */ /* 0x00ee620008000c00 */
[----:B----4-:R-:W-:Y:S01]  /*55b0*/  FADD.FTZ R69, R12, R28 ;  /* 0x0000001c0c457221 */ /* 0x010fe20000010000 */
[----:B0-----:R-:W-:-:S02]  /*55c0*/  FADD.FTZ R12, R13, R29 ;  /* 0x0000001d0d0c7221 */ /* 0x001fc40000010000 */
        /* <DEDUP_REMOVED lines=28> */
.L_x_960:
[----:B------:R-:W-:Y:S05]  /*5790*/  BSYNC.RECONVERGENT B0 ;  /* 0x0000000000007941 */ /* 0x000fea0003800200 */
.L_x_959:
        /* <DEDUP_REMOVED lines=8> */
[----:B------:R-:W5:Y:S04]  /*5820*/  LDS.128 R20, [R61+0x1c0] ;  /* 0x0001c0003d147984 */ /* 0x000f680000000c00 */
[----:B-123--:R-:W1:Y:S01]  /*5830*/  LDS.128 R16, [R61+0x2a0] ;  /* 0x0002a0003d107984 */ /* 0x00ee620000000c00 */
[----:B----4-:R-:W-:Y:S01]  /*5840*/  FADD.FTZ R63, R24, R28 ;  /* 0x0000001c183f7221 */ /* 0x010fe20000010000 */
[----:B------:R-:W-:Y:S01]  /*5850*/  FADD.FTZ R28, R25, R29 ;  /* 0x0000001d191c7221 */ /* 0x000fe20000010000 */
[----:B------:R-:W-:Y:S01]  /*5860*/  FADD.FTZ R29, R26, R30 ;  /* 0x0000001e1a1d7221 */ /* 0x000fe20000010000 */
[----:B------:R-:W-:Y:S01]  /*5870*/  FADD.FTZ R30, R27, R31 ;  /* 0x0000001f1b1e7221 */ /* 0x000fe20000010000 */
[----:B-----5:R-:W-:Y:S01]  /*5880*/  FADD.FTZ R63, R63, R20 ;  /* 0x000000143f3f7221 */ /* 0x020fe20000010000 */
        /* <DEDUP_REMOVED lines=147> */
.L_x_962:
[----:B------:R-:W-:Y:S05]  /*61c0*/  BSYNC.RECONVERGENT B0 ;  /* 0x0000000000007941 */ /* 0x000fea0003800200 */
.L_x_961:
[----:B------:R-:W-:Y:S04]  /*61d0*/  BSSY.RECONVERGENT B0, `(.L_x_963) ;  /* 0x000001c000007945 */ /* 0x000fe80003800200 */
[----:B------:R-:W-:Y:S05]  /*61e0*/  @P2 BRA `(.L_x_964) ;  /* 0x0000000000682947 */ /* 0x000fea0003800000 */
[----:B---3--:R-:W3:Y:S08]  /*61f0*/  LDC.64 R16, c[0x0][0x3f8] ;  /* 0x0000fe00ff107b82 */ /* 0x008ef00000000a00 */
[----:B-12---:R-:W1:Y:S01]  /*6200*/  LDC.64 R18, c[0x0][0x3d8] ;  /* 0x0000f600ff127b82 */ /* 0x006e620000000a00 */
[----:B---3--:R-:W-:Y:S01]  /*6210*/  IMAD.WIDE.U32 R20, R16, 0x3, RZ ;  /* 0x0000000310147825 */ /* 0x008fe200078e00ff */
        /* <DEDUP_REMOVED lines=23> */
.L_x_964:
[----:B------:R-:W-:Y:S05]  /*6390*/  BSYNC.RECONVERGENT B0 ;  /* 0x0000000000007941 */ /* 0x000fea0003800200 */
.L_x_963:
[----:B------:R-:W-:Y:S05]  /*63a0*/  @!P0 BRA `(.L_x_965) ;  /* 0x0000000800cc8947 */ /* 0x000fea0003800000 */
[----:B------:R-:W-:Y:S01]  /*63b0*/  ULOP3.LUT UR5, UR4, 0x1, URZ, 0xc0, !UPT ;  /* 0x0000000104057892 */ /* 0x000fe2000f8ec0ff */
[----:B------:R-:W5:Y:S01]  /*63c0*/  LDC.64 R62, c[0x0][0x3d0] ;  /* 0x0000f400ff3e7b82 */ /* 0x000f620000000a00 */
[----:B----4-:R-:W4:Y:S01]  /*63d0*/  S2R R25, SR_CTAID.Y ;  /* 0x0000000000197919 */ /* 0x010f220000002600 */
[----:B------:R-:W-:-:S03]  /*63e0*/  ISETP.GE.U32.AND P2, PT, R60, 0x8, PT ;  /* 0x000000083c00780c */ /* 0x000fc60003f46070 */
[----:B-1----:R-:W-:-:S05]  /*63f0*/  MOV R19, UR5 ;  /* 0x0000000500137c02 */ /* 0x002fca0008000f00 */
[----:B------:R-:W-:-:S04]  /*6400*/  IMAD R19, R19, UR7, RZ ;  /* 0x0000000713137c24 */ /* 0x000fc8000f8e02ff */
[----:B---3--:R-:W-:-:S05]  /*6410*/  IMAD R16, R19, R60, RZ ;  /* 0x0000003c13107224 */ /* 0x008fca00078e02ff */
[----:B------:R-:W-:-:S05]  /*6420*/  SHF.L.U32 R17, R16, 0x1, RZ ;  /* 0x0000000110117819 */ /* 0x000fca00000006ff */
        /* <DEDUP_REMOVED lines=10> */
[----:B--2---:R-:W-:Y:S01]  /*64d0*/  IMAD.WIDE.U32 R18, R21, 0x8, R62 ;  /* 0x0000000815127825 */ /* 0x004fe200078e003e */
        /* <DEDUP_REMOVED lines=8> */
.L_x_967:
[----:B-1----:R-:W2:Y:S04]  /*6560*/  LDG.E.STRONG.GPU R18, desc[UR10][R16.64] ;  /* 0x0000000a10127981 */ /* 0x002ea8000c1ef900 */
[----:B--2---:R-:W-:Y:S01]  /*6570*/  CCTL.IVALL ;  /* 0x00000000ff00798f */ /* 0x004fe20002000000 */
[----:B------:R-:W-:Y:S05]  /*6580*/  YIELD ;  /* 0x0000000000007946 */ /* 0x000fea0003800000 */
[----:B------:R-:W-:-:S13]  /*6590*/  ISETP.NE.AND P0, PT, R18, R21, PT ;  /* 0x000000151200720c */ /* 0x000fda0003f05270 */
[----:B------:R-:W-:Y:S05]  /*65a0*/  @P0 BRA `(.L_x_967) ;  /* 0xfffffffc00ec0947 */ /* 0x000fea000383ffff */
.L_x_966:
[----:B------:R-:W-:Y:S05]  /*65b0*/  WARPSYNC.ALL ;  /* 0x0000000000007948 */ /* 0x000fea0003800000 */
[----:B------:R-:W-:Y:S01]  /*65c0*/  BAR.SYNC.DEFER_BLOCKING 0x0 ;  /* 0x0000000000007b1d */ /* 0x000fe20000010000 */
[----:B------:R-:W-:-:S05]  /*65d0*/  HFMA2 R24, -RZ, RZ, 0, 0 ;  /* 0x00000000ff187431 */ /* 0x000fca00000001ff */
[----:B------:R-:W-:Y:S05]  /*65e0*/  @!P2 BRA `(.L_x_968) ;  /* 0x000000040044a947 */ /* 0x000fea0003800000 */
[----:B-12---:R-:W-:Y:S01]  /*65f0*/  MOV R18, UR7 ;  /* 0x0000000700127c02 */ /* 0x006fe20008000f00 */
[----:B------:R-:W-:Y:S01]  /*6600*/  UMOV UR5, URZ ;  /* 0x000000ff00057c82 */ /* 0x000fe20008000000 */
[----:B------:R-:W-:Y:S02]  /*6610*/  MOV R30, UR7 ;  /* 0x00000007001e7c02 */ /* 0x000fe40008000f00 */
[----:B------:R-:W-:Y:S01]  /*6620*/  MOV R20, UR7 ;  /* 0x0000000700147c02 */ /* 0x000fe20008000f00 */
        /* <DEDUP_REMOVED lines=13> */
.L_x_969:
        /* <DEDUP_REMOVED lines=64> */
.L_x_968:
        /* <DEDUP_REMOVED lines=17> */
[----:B--2---:R-:W-:Y:S01]  /*6c10*/  @!P2 IMAD.WIDE.U32 R18, R19, 0x8, R62 ;  /* 0x000000081312a825 */ /* 0x004fe200078e003e */
[----:B------:R-:W0:Y:S03]  /*6c20*/  @!P0 LDG.E.64 R16, desc[UR10][R16.64] ;  /* 0x0000000a10108981 */ /* 0x000e26000c1e1b00 */
[----:B------:R-:W-:Y:S02]  /*6c30*/  @!P4 IMAD R23, R23, UR7, R25 ;  /* 0x000000071717cc24 */ /* 0x000fe4000f8e0219 */
[--C-:B------:R-:W-:Y:S01]  /*6c40*/  @!P3 IMAD.WIDE.U32 R20, R21, 0x8, R62.reuse ;  /* 0x000000081514b825 */ /* 0x100fe200078e003e */
        /* <DEDUP_REMOVED lines=13> */
.L_x_970:
        /* <DEDUP_REMOVED lines=10> */
[----:B--2---:R-:W-:Y:S02]  /*6dc0*/  @!P0 IMAD.WIDE.U32 R18, R19, 0x8, R62 ;  /* 0x0000000813128825 */ /* 0x004fe400078e003e */
[----:B------:R-:W0:Y:S04]  /*6dd0*/  @!P2 LDG.E.64 R16, desc[UR10][R16.64] ;  /* 0x0000000a1010a981 */ /* 0x000e28000c1e1b00 */
[----:B------:R-:W2:Y:S01]  /*6de0*/  @!P0 LDG.E.64 R18, desc[UR10][R18.64] ;  /* 0x0000000a12128981 */ /* 0x000ea2000c1e1b00 */
[----:B------:R-:W-:Y:S01]  /*6df0*/  IADD3 R24, PT, PT, R24, 0x2, RZ ;  /* 0x0000000218187810 */ /* 0x000fe20007ffe0ff */
[----:B0-----:R-:W-:Y:S01]  /*6e00*/  @!P2 FADD.FTZ R12, R12, R16 ;  /* 0x000000100c0ca221 */ /* 0x001fe20000010000 */
[----:B------:R-:W-:-:S03]  /*6e10*/  @!P2 FADD.FTZ R13, R13, R17 ;  /* 0x000000110d0da221 */ /* 0x000fc60000010000 */
[----:B--2---:R-:W-:Y:S01]  /*6e20*/  @!P0 FADD.FTZ R12, R12, R18 ;  /* 0x000000120c0c8221 */ /* 0x004fe20000010000 */
[----:B------:R-:W-:-:S07]  /*6e30*/  @!P0 FADD.FTZ R13, R13, R19 ;  /* 0x000000130d0d8221 */ /* 0x000fce0000010000 */
.L_x_971:
        /* <DEDUP_REMOVED lines=9> */
.L_x_972:
[----:B------:R-:W-:Y:S05]  /*6ed0*/  BSYNC.RECONVERGENT B0 ;  /* 0x0000000000007941 */ /* 0x000fea0003800200 */
.L_x_965:
[----:B------:R-:W5:Y:S01]  /*6ee0*/  S2UR UR8, SR_CgaCtaId ;  /* 0x00000000000879c3 */ /* 0x000f620000008800 */
[----:B------:R-:W-:Y:S01]  /*6ef0*/  UMOV UR5, 0x400 ;  /* 0x0000040000057882 */ /* 0x000fe20000000000 */
[--C-:B-1--4-:R-:W-:Y:S02]  /*6f00*/  HADD2.F32 R19, -RZ, R44.reuse.H0_H0 ;  /* 0x2000002cff137230 */ /* 0x112fe40000004100 */
[----:B------:R-:W-:Y:S01]  /*6f10*/  HADD2.F32 R44, -RZ, R44.H1_H1 ;  /* 0x3000002cff2c7230 */ /* 0x000fe20000004100 */
[----:B-----5:R-:W-:Y:S01]  /*6f20*/  ULEA UR5, UR8, UR5, 0x18 ;  /* 0x0000000508057291 */ /* 0x020fe2000f8ec0ff */
[----:B------:R-:W1:Y:S08]  /*6f30*/  LDCU.U8 UR8, c[0x0][0x414] ;  /* 0x00008280ff0877ac */ /* 0x000e700008000000 */
[----:B------:R0:W-:Y:S01]  /*6f40*/  @!P1 STS.64 [UR5+0x88], R12 ;  /* 0x0000880cff009988 */ /* 0x0001e20008000a05 */
[----:B------:R-:W-:Y:S01]  /*6f50*/  BAR.SYNC.DEFER_BLOCKING 0x0 ;  /* 0x0000000000007b1d */ /* 0x000fe20000010000 */
[----:B0--3--:R-:W-:Y:S01]  /*6f60*/  FADD.FTZ R13, R44, -UR9 ;  /* 0x800000092c0d7e21 */ /* 0x009fe20008010000 */
[----:B-1----:R-:W-:Y:S01]  /*6f70*/  UISETP.NE.AND UP0, UPT, UR8, URZ, UPT ;  /* 0x000000ff0800728c */ /* 0x002fe2000bf05270 */
[----:B------:R-:W-:-:S02]  /*6f80*/  HADD2.F32 R12, -RZ, R43.H0_H0 ;  /* 0x2000002bff0c7230 */ /* 0x000fc40000004100 */
[----:B------:R-:W-:Y:S02]  /*6f90*/  HADD2.F32 R43, -RZ, R43.H1_H1 ;  /* 0x3000002bff2b7230 */ /* 0x000fe40000004100 */
[----:B------:R-:W-:Y:S01]  /*6fa0*/  FMUL.FTZ R13, R13, UR12 ;  /* 0x0000000c0d0d7c20 */ /* 0x000fe20008410000 */
[----:B------:R-:W2:Y:S01]  /*6fb0*/  LDS.64 R16, [UR5+0x88] ;  /* 0x00008805ff107984 */ /* 0x000ea20008000a00 */
[----:B------:R-:W2:Y:S02]  /*6fc0*/  LDCU UR5, c[0x0][0x42c] ;  /* 0x00008580ff0577ac */ /* 0x000ea40008000800 */
[----:B--2---:R-:W-:Y:S01]  /*6fd0*/  FMUL.FTZ R18, R17, UR5 ;  /* 0x0000000511127c20 */ /* 0x004fe20008410000 */
[----:B------:R-:W-:Y:S01]  /*6fe0*/  FADD.FTZ R17, R19, -UR9 ;  /* 0x8000000913117e21 */ /* 0x000fe20008010000 */
[----:B------:R-:W-:-:S03]  /*6ff0*/  FMUL.FTZ R16, R16, UR5 ;  /* 0x0000000510107c20 */ /* 0x000fc60008410000 */
        /* <DEDUP_REMOVED lines=20> */
.L_x_973:
[----:B------:R-:W0:Y:S01]  /*7140*/  LDCU UR8, c[0x0][0x41c] ;  /* 0x00008380ff0877ac */ /* 0x000e220008000800 */
[----:B------:R-:W-:Y:S01]  /*7150*/  R2UR UR5, R16 ;  /* 0x00000000100572ca */ /* 0x000fe200000e0000 */
[----:B------:R-:W-:Y:S01]  /*7160*/  BSSY.RECONVERGENT B0, `(.L_x_974) ;  /* 0x0000020000007945 */ /* 0x000fe20003800200 */
[----:B------:R-:W1:Y:S11]  /*7170*/  LDCU.64 UR14, c[0x0][0x400] ;  /* 0x00008000ff0e77ac */ /* 0x000e760008000a00 */
[----:B------:R-:W-:Y:S01]  /*7180*/  FFMA.FTZ R16, R17, UR5, R18 ;  /* 0x0000000511107c23 */ /* 0x000fe20008010012 */
[----:B------:R-:W-:-:S02]  /*7190*/  HADD2.F32 R17, -RZ, R42.H0_H0 ;  /* 0x2000002aff117230 */ /* 0x000fc40000004100 */
[----:B------:R-:W-:Y:S01]  /*71a0*/  FFMA.FTZ R13, R13, UR5, R18 ;  /* 0x000000050d0d7c23 */ /* 0x000fe20008010012 */
[----:B------:R-:W-:Y:S02]  /*71b0*/  HADD2.F32 R42, -RZ, R42.H1_H1 ;  /* 0x3000002aff2a7230 */ /* 0x000fe40000004100 */
[----:B------:R-:W-:Y:S01]  /*71c0*/  FFMA.FTZ R16, R57, R12, -R16 ;  /* 0x0000000c39107223 */ /* 0x000fe20000010810 */
[----:B0-----:R-:W-:Y:S02]  /*71d0*/  IMAD R19, R2, UR8, R47 ;  /* 0x0000000802137c24 */ /* 0x001fe4000f8e022f */
[----:B------:R-:W-:Y:S01]  /*71e0*/  FADD.FTZ R24, R17, -UR9 ;  /* 0x8000000911187e21 */ /* 0x000fe20008010000 */
[----:B------:R-:W-:Y:S02]  /*71f0*/  FFMA.FTZ R20, R56, R43, -R13 ;  /* 0x0000002b38147223 */ /* 0x000fe4000001080d */
[----:B-1----:R-:W-:Y:S02]  /*7200*/  ISETP.GE.U32.AND P0, PT, R19, UR14, PT ;  /* 0x0000000e13007c0c */ /* 0x002fe4000bf06070 */
[----:B------:R-:W-:-:S02]  /*7210*/  SHF.R.S32.HI R22, RZ, 0x1f, R19 ;  /* 0x0000001fff167819 */ /* 0x000fc40000011413 */
[----:B------:R-:W-:Y:S02]  /*7220*/  IADD3 R21, PT, PT, R19, 0x20, RZ ;  /* 0x0000002013157810 */ /* 0x000fe40007ffe0ff */
        /* <DEDUP_REMOVED lines=19> */
.L_x_975:
[----:B------:R-:W-:Y:S05]  /*7360*/  BSYNC.RECONVERGENT B0 ;  /* 0x0000000000007941 */ /* 0x000fea0003800200 */
.L_x_974:
        /* <DEDUP_REMOVED lines=25> */
.L_x_976:
[----:B------:R-:W-:Y:S01]  /*7500*/  FFMA.FTZ R13, R27, UR5, R18 ;  /* 0x000000051b0d7c23 */ /* 0x000fe20008010012 */
[----:B------:R-:W-:Y:S01]  /*7510*/  BSSY.RECONVERGENT B0, `(.L_x_977) ;  /* 0x0000014000007945 */ /* 0x000fe20003800200 */
[----:B------:R-:W-:Y:S01]  /*7520*/  FFMA.FTZ R28, R57, R12, -R28 ;  /* 0x0000000c391c7223 */ /* 0x000fe2000001081c */
[C---:B------:R-:W-:Y:S01]  /*7530*/  IADD3 R25, PT, PT, R19.reuse, 0x40, RZ ;  /* 0x0000004013197810 */ /* 0x040fe20007ffe0ff */
[----:B------:R-:W-:Y:S01]  /*7540*/  FFMA.FTZ R41, R56, R41, -R13 ;  /* 0x0000002938297223 */ /* 0x000fe2000001080d */
[----:B------:R-:W-:Y:S01]  /*7550*/  IADD3 R23, PT, PT, R19, 0x60, RZ ;  /* 0x0000006013177810 */ /* 0x000fe20007ffe0ff */
[----:B------:R-:W-:Y:S06]  /*7560*/  @P1 BRA `(.L_x_978) ;  /* 0x0000000000381947 */ /* 0x000fec0003800000 */
[----:B------:R-:W0:Y:S01]  /*7570*/  LDCU.64 UR16, c[0x0][0x3f8] ;  /* 0x00007f00ff1077ac */ /* 0x000e220008000a00 */
[----:B------:R-:W-:Y:S02]  /*7580*/  MOV R12, R64 ;  /* 0x00000040000c7202 */ /* 0x000fe40000000f00 */
[----:B------:R-:W-:Y:S01]  /*7590*/  MOV R13, R67 ;  /* 0x00000043000d7202 */ /* 0x000fe20000000f00 */
[----:B------:R-:W1:Y:S01]  /*75a0*/  LDCU.64 UR18, c[0x0][0x380] ;  /* 0x00007000ff1277ac */ /* 0x000e620008000a00 */
[----:B0-----:R-:W-:Y:S02]  /*75b0*/  IMAD R2, R2, UR16, RZ ;  /* 0x0000001002027c24 */ /* 0x001fe4000f8e02ff */
        /* <DEDUP_REMOVED lines=9> */
.L_x_978:
[----:B------:R-:W-:Y:S05]  /*7650*/  BSYNC.RECONVERGENT B0 ;  /* 0x0000000000007941 */ /* 0x000fea0003800200 */
.L_x_977:
        /* <DEDUP_REMOVED lines=35> */
.L_x_979:
        /* <DEDUP_REMOVED lines=10> */
[----:B------:R-:W-:Y:S01]  /*7930*/  FMUL.FTZ R20, R17, UR12 ;  /* 0x0000000c11147c20 */ /* 0x000fe20008410000 */
[----:B------:R-:W1:Y:S01]  /*7940*/  LDCU.64 UR18, c[0x0][0x380] ;  /* 0x00007000ff1277ac */ /* 0x000e620008000a00 */
[----:B0-----:R-:W-:Y:S01]  /*7950*/  IMAD R16, R12, UR16, RZ ;  /* 0x000000100c107c24 */ /* 0x001fe2000f8e02ff */
[----:B------:R-:W-:-:S05]  /*7960*/  MOV R12, R64 ;  /* 0x00000040000c7202 */ /* 0x000fca0000000f00 */
[----:B------:R-:W-:-:S04]  /*7970*/  IMAD.WIDE.U32 R12, R25, UR16, R12 ;  /* 0x00000010190c7c25 */ /* 0x000fc8000f8e000c */
[----:B------:R-:W-:Y:S01]  /*7980*/  IMAD R25, R25, UR17, R16 ;  /* 0x0000001119197c24 */ /* 0x000fe2000f8e0210 */
[----:B-1----:R-:W-:-:S04]  /*7990*/  LEA R16, P0, R12, UR18, 0x1 ;  /* 0x000000120c107c11 */ /* 0x002fc8000f8008ff */
[----:B------:R-:W-:Y:S02]  /*79a0*/  IADD3 R25, PT, PT, R13, R25, RZ ;  /* 0x000000190d197210 */ /* 0x000fe40007ffe0ff */
[----:B------:R-:W-:Y:S02]  /*79b0*/  F2FP.F16.F32.PACK_AB R13, R20, R21 ;  /* 0x00000015140d723e */ /* 0x000fe400000000ff */
[----:B------:R-:W-:-:S05]  /*79c0*/  LEA.HI.X R17, R12, UR19, R25, 0x1, P0 ;  /* 0x000000130c117c11 */ /* 0x000fca00080f0c19 */
[----:B------:R0:W-:Y:S02]  /*79d0*/  STG.E desc[UR10][R16.64], R13 ;  /* 0x0000000d10007986 */ /* 0x0001e4000c10190a */
.L_x_981:
[----:B------:R-:W-:Y:S05]  /*79e0*/  BSYNC.RECONVERGENT B0 ;  /* 0x0000000000007941 */ /* 0x000fea0003800200 */
.L_x_980:
        /* <DEDUP_REMOVED lines=25> */
.L_x_982:
        /* <DEDUP_REMOVED lines=21> */
.L_x_984:
[----:B------:R-:W-:Y:S05]  /*7cd0*/  BSYNC.RECONVERGENT B0 ;  /* 0x0000000000007941 */ /* 0x000fea0003800200 */
.L_x_983:
[--C-:B0-----:R-:W-:Y:S01]  /*7ce0*/  HADD2.F32 R13, -RZ, R36.reuse.H0_H0 ;  /* 0x20000024ff0d7230 */ /* 0x101fe20000004100 */
[----:B------:R-:W-:Y:S01]  /*7cf0*/  ISETP.GE.U32.AND P0, PT, R25, UR14, PT ;  /* 0x0000000e19007c0c */ /* 0x000fe2000bf06070 */
[----:B------:R-:W-:Y:S01]  /*7d00*/  HADD2.F32 R36, -RZ, R36.H1_H1 ;  /* 0x30000024ff247230 */ /* 0x000fe20000004100 */
[----:B------:R-:W-:Y:S01]  /*7d10*/  ISETP.GE.U32.AND P1, PT, R21, UR14, PT ;  /* 0x0000000e15007c0c */ /* 0x000fe2000bf26070 */
[--C-:B------:R-:W-:Y:S02]  /*7d20*/  HADD2.F32 R16, -RZ, R35.reuse.H0_H0 ;  /* 0x20000023ff107230 */ /* 0x100fe40000004100 */
[----:B------:R-:W-:Y:S01]  /*7d30*/  FADD.FTZ R13, R13, -UR9 ;  /* 0x800000090d0d7e21 */ /* 0x000fe20008010000 */
[----:B------:R-:W-:Y:S01]  /*7d40*/  SHF.R.S32.HI R12, RZ, 0x1f, R25 ;  /* 0x0000001fff0c7819 */ /* 0x000fe20000011419 */
[----:B------:R-:W-:Y:S01]  /*7d50*/  HADD2.F32 R35, -RZ, R35.H1_H1 ;  /* 0x30000023ff237230 */ /* 0x000fe20000004100 */
[----:B------:R-:W-:Y:S01]  /*7d60*/  SHF.R.S32.HI R2, RZ, 0x1f, R21 ;  /* 0x0000001fff027819 */ /* 0x000fe20000011415 */
[----:B------:R-:W-:Y:S01]  /*7d70*/  FMUL.FTZ R17, R13, UR12 ;  /* 0x0000000c0d117c20 */ /* 0x000fe20008410000 */
[----:B------:R-:W-:Y:S01]  /*7d80*/  FADD.FTZ R13, R36, -UR9 ;  /* 0x80000009240d7e21 */ /* 0x000fe20008010000 */
[----:B------:R-:W-:Y:S01]  /*7d90*/  ISETP.GE.AND.EX P0, PT, R12, UR15, PT, P0 ;  /* 0x0000000f0c007c0c */ /* 0x000fe2000bf06300 */
[----:B------:R-:W-:Y:S01]  /*7da0*/  HADD2.F32 R29, -RZ, R34.H0_H0 ;  /* 0x20000022ff1d7230 */ /* 0x000fe20000004100 */
        /* <DEDUP_REMOVED lines=22> */
.L_x_985:
        /* <DEDUP_REMOVED lines=21> */
.L_x_987:
[----:B------:R-:W-:Y:S05]  /*8060*/  BSYNC.RECONVERGENT B0 ;  /* 0x0000000000007941 */ /* 0x000fea0003800200 */
.L_x_986:
[----:B------:R-:W-:Y:S01]  /*8070*/  FMUL.FTZ R29, R29, UR12 ;  /* 0x0000000c1d1d7c20 */ /* 0x000fe20008410000 */
[----:B------:R-:W-:Y:S01]  /*8080*/  FADD.FTZ R34, R34, -UR9 ;  /* 0x8000000922227e21 */ /* 0x000fe20008010000 */
[--C-:B------:R-:W-:Y:S02]  /*8090*/  HADD2.F32 R12, -RZ, R33.reuse.H0_H0 ;  /* 0x20000021ff0c7230 */ /* 0x100fe40000004100 */
[----:B------:R-:W-:Y:S02]  /*80a0*/  HADD2.F32 R33, -RZ, R33.H1_H1 ;  /* 0x30000021ff217230 */ /* 0x000fe40000004100 */
[----:B------:R-:W-:Y:S01]  /*80b0*/  FFMA.FTZ R28, R29, UR5, R18 ;  /* 0x000000051d1c7c23 */ /* 0x000fe20008010012 */
[----:B------:R-:W-:Y:S01]  /*80c0*/  FMUL.FTZ R27, R34, UR12 ;  /* 0x0000000c221b7c20 */ /* 0x000fe20008410000 */
[----:B------:R-:W-:Y:S06]  /*80d0*/  BRA.U !UP0, `(.L_x_988) ;  /* 0x0000000108487547 */ /* 0x000fec000b800000 */
[----:B0-----:R-:W-:Y:S01]  /*80e0*/  FFMA.FTZ R16, R56, R27, R59 ;  /* 0x0000001b38107223 */ /* 0x001fe2000001003b */
        /* <DEDUP_REMOVED lines=17> */
.L_x_988:
[----:B0-----:R-:W-:Y:S01]  /*8200*/  FFMA.FTZ R13, R27, UR5, R18 ;  /* 0x000000051b0d7c23 */ /* 0x001fe20008010012 */
        /* <DEDUP_REMOVED lines=20> */
.L_x_990:
[----:B------:R-:W-:Y:S05]  /*8350*/  BSYNC.RECONVERGENT B0 ;  /* 0x0000000000007941 */ /* 0x000fea0003800200 */
.L_x_989:
[--C-:B------:R-:W-:Y:S01]  /*8360*/  HADD2.F32 R12, -RZ, R32.reuse.H0_H0 ;  /* 0x20000020ff0c7230 */ /* 0x100fe20000004100 */
[----:B------:R-:W-:Y:S01]  /*8370*/  ISETP.GE.U32.AND P0, PT, R22, UR14, PT ;  /* 0x0000000e16007c0c */ /* 0x000fe2000bf06070 */
[----:B------:R-:W-:Y:S01]  /*8380*/  HADD2.F32 R32, -RZ, R32.H1_H1 ;  /* 0x30000020ff207230 */ /* 0x000fe20000004100 */
[----:B------:R-:W-:Y:S01]  /*8390*/  ISETP.GE.U32.AND P1, PT, R20, UR14, PT ;  /* 0x0000000e14007c0c */ /* 0x000fe2000bf26070 */
[----:B------:R-:W-:Y:S02]  /*83a0*/  HADD2.F32 R30, -RZ, R14.H0_H0 ;  /* 0x2000000eff1e7230 */ /* 0x000fe40000004100 */
[----:B0-----:R-:W-:Y:S01]  /*83b0*/  FADD.FTZ R13, R12, -UR9 ;  /* 0x800000090c0d7e21 */ /* 0x001fe20008010000 */
        /* <DEDUP_REMOVED lines=29> */
.L_x_991:
        /* <DEDUP_REMOVED lines=21> */
.L_x_993:
[----:B------:R-:W-:Y:S05]  /*86e0*/  BSYNC.RECONVERGENT B0 ;  /* 0x0000000000007941 */ /* 0x000fea0003800200 */
.L_x_992:
        /* <DEDUP_REMOVED lines=25> */
.L_x_994:
        /* <DEDUP_REMOVED lines=8> */
[----:B------:R-:W-:Y:S01]  /*8900*/  MOV R3, R67 ;  /* 0x0000004300037202 */ /* 0x000fe20000000f00 */
[----:B------:R-:W-:Y:S01]  /*8910*/  FMUL.FTZ R16, R15, UR12 ;  /* 0x0000000c0f107c20 */ /* 0x000fe20008410000 */
[----:B------:R-:W1:Y:S01]  /*8920*/  LDCU.64 UR18, c[0x0][0x380] ;  /* 0x00007000ff1277ac */ /* 0x000e620008000a00 */
[----:B0-----:R-:W-:Y:S01]  /*8930*/  IMAD R17, R2, UR16, RZ ;  /* 0x0000001002117c24 */ /* 0x001fe2000f8e02ff */
[----:B------:R-:W-:-:S03]  /*8940*/  MOV R2, R64 ;  /* 0x0000004000027202 */ /* 0x000fc60000000f00 */
[----:B------:R-:W-:Y:S02]  /*8950*/  IMAD R21, R20, UR17, R17 ;  /* 0x0000001114157c24 */ /* 0x000fe4000f8e0211 */
[----:B------:R-:W-:Y:S01]  /*8960*/  FMUL.FTZ R17, R26, UR12 ;  /* 0x0000000c1a117c20 */ /* 0x000fe20008410000 */
[----:B------:R-:W-:-:S03]  /*8970*/  IMAD.WIDE.U32 R2, R20, UR16, R2 ;  /* 0x0000001014027c25 */ /* 0x000fc6000f8e0002 */
[----:B-1----:R-:W-:Y:S02]  /*8980*/  LEA R14, P0, R2, UR18, 0x1 ;  /* 0x00000012020e7c11 */ /* 0x002fe4000f8008ff */
[----:B------:R-:W-:Y:S02]  /*8990*/  IADD3 R21, PT, PT, R3, R21, RZ ;  /* 0x0000001503157210 */ /* 0x000fe40007ffe0ff */
[----:B------:R-:W-:Y:S02]  /*89a0*/  F2FP.F16.F32.PACK_AB R3, R16, R17 ;  /* 0x000000111003723e */ /* 0x000fe400000000ff */
[----:B------:R-:W-:-:S05]  /*89b0*/  LEA.HI.X R15, R2, UR19, R21, 0x1, P0 ;  /* 0x00000013020f7c11 */ /* 0x000fca00080f0c15 */
[----:B------:R0:W-:Y:S02]  /*89c0*/  STG.E desc[UR10][R14.64], R3 ;  /* 0x000000030e007986 */ /* 0x0001e4000c10190a */
.L_x_996:
[----:B------:R-:W-:Y:S05]  /*89d0*/  BSYNC.RECONVERGENT B0 ;  /* 0x0000000000007941 */ /* 0x000fea0003800200 */
.L_x_995:
        /* <DEDUP_REMOVED lines=35> */
.L_x_997:
        /* <DEDUP_REMOVED lines=21> */
.L_x_999:
[----:B------:R-:W-:Y:S05]  /*8d60*/  BSYNC.RECONVERGENT B0 ;  /* 0x0000000000007941 */ /* 0x000fea0003800200 */
.L_x_998:
        /* <DEDUP_REMOVED lines=25> */
.L_x_1000:
        /* <DEDUP_REMOVED lines=12> */
[----:B------:R-:W-:Y:S01]  /*8fc0*/  FMUL.FTZ R2, R13, UR12 ;  /* 0x0000000c0d027c20 */ /* 0x000fe20008410000 */
        /* <DEDUP_REMOVED lines=8> */
.L_x_1002:
[----:B------:R-:W-:Y:S05]  /*9050*/  BSYNC.RECONVERGENT B0 ;  /* 0x0000000000007941 */ /* 0x000fea0003800200 */
.L_x_1001:
        /* <DEDUP_REMOVED lines=35> */
.L_x_1003:
        /* <DEDUP_REMOVED lines=21> */
.L_x_1005:
[----:B------:R-:W-:Y:S05]  /*93e0*/  BSYNC.RECONVERGENT B0 ;  /* 0x0000000000007941 */ /* 0x000fea0003800200 */
.L_x_1004:
        /* <DEDUP_REMOVED lines=25> */
.L_x_1006:
        /* <DEDUP_REMOVED lines=21> */
.L_x_1008:
[----:B------:R-:W-:Y:S05]  /*96d0*/  BSYNC.RECONVERGENT B0 ;  /* 0x0000000000007941 */ /* 0x000fea0003800200 */
.L_x_1007:
        /* <DEDUP_REMOVED lines=35> */
.L_x_1009:
        /* <DEDUP_REMOVED lines=21> */
.L_x_1011:
[----:B------:R-:W-:Y:S05]  /*9a60*/  BSYNC.RECONVERGENT B0 ;  /* 0x0000000000007941 */ /* 0x000fea0003800200 */
.L_x_1010:
        /* <DEDUP_REMOVED lines=25> */
.L_x_1012:
        /* <DEDUP_REMOVED lines=21> */
.L_x_1014:
[----:B------:R-:W-:Y:S05]  /*9d50*/  BSYNC.RECONVERGENT B0 ;  /* 0x0000000000007941 */ /* 0x000fea0003800200 */
.L_x_1013:
[----:B------:R-:W-:Y:S01]  /*9d60*/  IADD3 R17, PT, PT, R19, 0x1c0, RZ ;  /* 0x000001c013117810 */ /* 0x000fe20007ffe0ff */
[----:B------:R-:W-:Y:S01]  /*9d70*/  FADD.FTZ R8, R8, -UR9 ;  /* 0x8000000908087e21 */ /* 0x000fe20008010000 */
[----:B------:R-:W-:Y:S01]  /*9d80*/  FADD.FTZ R52, R52, -UR9 ;  /* 0x8000000934347e21 */ /* 0x000fe20008010000 */
[--C-:B0-----:R-:W-:Y:S01]  /*9d90*/  HADD2.F32 R2, -RZ, R55.reuse.H0_H0 ;  /* 0x20000037ff027230 */ /* 0x101fe20000004100 */
[----:B------:R-:W-:Y:S01]  /*9da0*/  ISETP.GE.U32.AND P0, PT, R17, UR14, PT ;  /* 0x0000000e11007c0c */ /* 0x000fe2000bf06070 */
[--C-:B------:R-:W-:Y:S02]  /*9db0*/  HADD2.F32 R16, -RZ, R54.reuse.H0_H0 ;  /* 0x20000036ff107230 */ /* 0x100fe40000004100 */
        /* <DEDUP_REMOVED lines=25> */
.L_x_1015:
        /* <DEDUP_REMOVED lines=26> */
.L_x_1017:
[----:B------:R-:W-:Y:S05]  /*a0f0*/  BSYNC.RECONVERGENT B0 ;  /* 0x0000000000007941 */ /* 0x000fea0003800200 */
.L_x_1016:
        /* <DEDUP_REMOVED lines=24> */
.L_x_1018:
        /* <DEDUP_REMOVED lines=18> */
.L_x_1020:
[----:B------:R-:W-:Y:S05]  /*a3a0*/  BSYNC.RECONVERGENT B0 ;  /* 0x0000000000007941 */ /* 0x000fea0003800200 */
.L_x_1019:
[----:B------:R-:W1:Y:S01]  /*a3b0*/  LDCU UR5, c[0x0][0x410] ;  /* 0x00008200ff0577ac */ /* 0x000e620008000800 */
[----:B------:R-:W1:Y:S01]  /*a3c0*/  LDCU UR8, c[0x0][0x3e0] ;  /* 0x00007c00ff0877ac */ /* 0x000e620008000800 */
[----:B------:R-:W-:Y:S02]  /*a3d0*/  UIADD3 UR6, UPT, UPT, UR7, UR6, URZ ;  /* 0x0000000607067290 */ /* 0x000fe4000fffe0ff */
[----:B------:R-:W-:Y:S02]  /*a3e0*/  UIADD3 UR4, UPT, UPT, UR4, 0x1, URZ ;  /* 0x0000000104047890 */ /* 0x000fe4000fffe0ff */
[----:B-1----:R-:W-:-:S04]  /*a3f0*/  UIMAD UR5, UR5, UR8, URZ ;  /* 0x00000008050572a4 */ /* 0x002fc8000f8e02ff */
[----:B------:R-:W-:-:S09]  /*a400*/  UISETP.GE.AND UP0, UPT, UR6, UR5, UPT ;  /* 0x000000050600728c */ /* 0x000fd2000bf06270 */
[----:B------:R-:W-:Y:S05]  /*a410*/  BRA.U !UP0, `(.L_x_1021) ;  /* 0xffffff5d084c7547 */ /* 0x000fea000b83ffff */
.L_x_954:
        /* <DEDUP_REMOVED lines=16> */
.L_x_1023:
[----:B------:R-:W-:Y:S05]  /*a520*/  BSYNC.RECONVERGENT B0 ;  /* 0x0000000000007941 */ /* 0x000fea0003800200 */
.L_x_1022:
        /* <DEDUP_REMOVED lines=11> */
.L_x_1025:
[----:B------:R-:W2:Y:S04]  /*a5e0*/  LDG.E.STRONG.GPU R5, desc[UR10][R2.64] ;  /* 0x0000000a02057981 */ /* 0x000ea8000c1ef900 */
[----:B--2---:R-:W-:Y:S01]  /*a5f0*/  CCTL.IVALL ;  /* 0x00000000ff00798f */ /* 0x004fe20002000000 */
[----:B------:R-:W-:Y:S05]  /*a600*/  YIELD ;  /* 0x0000000000007946 */ /* 0x000fea0003800000 */
[----:B------:R-:W-:-:S13]  /*a610*/  ISETP.NE.AND P0, PT, R5, R0, PT ;  /* 0x000000000500720c */ /* 0x000fda0003f05270 */
[----:B------:R-:W-:Y:S05]  /*a620*/  @P0 BRA `(.L_x_1025) ;  /* 0xfffffffc00ec0947 */ /* 0x000fea000383ffff */
.L_x_1024:
        /* <DEDUP_REMOVED lines=59> */
[----:B------:R-:W-:Y:S01]  /*a9e0*/  SHF.L.U32 R31, R11, 0x2, RZ ;  /* 0x000000020b1f7819 */ /* 0x000fe200000006ff */
[----:B------:R-:W-:Y:S01]  /*a9f0*/  UMOV UR4, URZ ;  /* 0x000000ff00047c82 */ /* 0x000fe20008000000 */
[----:B------:R-:W-:-:S02]  /*aa00*/  SHF.L.U64.HI R33, R0, 0x2, R3 ;  /* 0x0000000200217819 */ /* 0x000fc40000010203 */
[----:B------:R-:W-:Y:S02]  /*aa10*/  IADD3 R5, PT, PT, R7, UR4, RZ ;  /* 0x0000000407057c10 */ /* 0x000fe4000fffe0ff */
[----:B------:R-:W-:Y:S01]  /*aa20*/  MOV R2, R6 ;  /* 0x0000000600027202 */ /* 0x000fe20000000f00 */
[----:B------:R-:W-:Y:S01]  /*aa30*/  IMAD.WIDE.U32 R6, R10, 0x4, RZ ;  /* 0x000000040a067825 */ /* 0x000fe200078e00ff */
[----:B0-----:R-:W-:Y:S02]  /*aa40*/  IADD3 R27, P1, PT, R22, UR6, RZ ;  /* 0x00000006161b7c10 */ /* 0x001fe4000ff3e0ff */
[----:B------:R-:W-:Y:S02]  /*aa50*/  SHF.L.U64.HI R29, R28, 0x2, R35 ;  /* 0x000000021c1d7819 */ /* 0x000fe40000010223 */
[----:B-1----:R-:W-:Y:S02]  /*aa60*/  IADD3 R24, P2, PT, R22, UR8, RZ ;  /* 0x0000000816187c10 */ /* 0x002fe4000ff5e0ff */
[----:B------:R-:W-:-:S02]  /*aa70*/  IADD3.X R26, PT, PT, R23, UR7, RZ, P1, !PT ;  /* 0x00000007171a7c10 */ /* 0x000fc40008ffe4ff */
[C---:B------:R-:W-:Y:S02]  /*aa80*/  IADD3.X R25, PT, PT, R23.reuse, UR9, RZ, P2, !PT ;  /* 0x0000000917197c10 */ /* 0x040fe400097fe4ff */
[----:B--2---:R-:W-:Y:S02]  /*aa90*/  IADD3 R22, P1, PT, R22, UR12, RZ ;  /* 0x0000000c16167c10 */ /* 0x004fe4000ff3e0ff */
[----:B------:R-:W-:Y:S02]  /*aaa0*/  IADD3 R18, P2, PT, RZ, -R9, RZ ;  /* 0x80000009ff127210 */ /* 0x000fe40007f5e0ff */
[----:B------:R-:W-:Y:S02]  /*aab0*/  IADD3.X R23, PT, PT, R23, UR13, RZ, P1, !PT ;  /* 0x0000000d17177c10 */ /* 0x000fe40008ffe4ff */
[----:B------:R-:W-:Y:S02]  /*aac0*/  IADD3 R31, PT, PT, R7, R31, RZ ;  /* 0x0000001f071f7210 */ /* 0x000fe40007ffe0ff */
[----:B------:R-:W-:-:S07]  /*aad0*/  IADD3.X R20, PT, PT, RZ, -0x1, RZ, P2, !PT ;  /* 0xffffffffff147810 */ /* 0x000fce00017fe4ff */
.L_x_1028:
        /* <DEDUP_REMOVED lines=31> */
.L_x_1027:
[----:B------:R-:W-:Y:S05]  /*acd0*/  BSYNC.RECONVERGENT B0 ;  /* 0x0000000000007941 */ /* 0x000fea0003800200 */
.L_x_1026:
        /* <DEDUP_REMOVED lines=10> */
.L_x_1029:
        /* <DEDUP_REMOVED lines=87> */
.L_x_1030:
        /* <DEDUP_REMOVED lines=9> */
.L_x_3423:


//--------------------- .text._Z35group_norm_nhwc_bwd_one_pass_kernelI11Fp16IOFp16WLi64ELi28ELi448EEv26Group_norm_nhwc_bwd_params --------------------------
	.section	.text._Z35group_norm_nhwc_bwd_one_pass_kernelI11Fp16IOFp16WLi64ELi28ELi448EEv26Group_norm_nhwc_bwd_params,"ax",@progbits
	.align	128
        .global         _Z35group_norm_nhwc_bwd_one_pass_kernelI11Fp16IOFp16WLi64ELi28ELi448EEv26Group_norm_nhwc_bwd_params
        .type           _Z35group_norm_nhwc_bwd_one_pass_kernelI11Fp16IOFp16WLi64ELi28ELi448EEv26Group_norm_nhwc_bwd_params,@function
        .size           _Z35group_norm_nhwc_bwd_one_pass_kernelI11Fp16IOFp16WLi64ELi28ELi448EEv26Group_norm_nhwc_bwd_params,(.L_x_3424 - _Z35group_norm_nhwc_bwd_one_pass_kernelI11Fp16IOFp16WLi64ELi28ELi448EEv26Group_norm_nhwc_bwd_params)
        .other          _Z35group_norm_nhwc_bwd_one_pass_kernelI11Fp16IOFp16WLi64ELi28ELi448EEv26Group_norm_nhwc_bwd_params,@"STO_CUDA_ENTRY STV_DEFAULT"
_Z35group_norm_nhwc_bwd_one_pass_kernelI11Fp16IOFp16WLi64ELi28ELi448EEv26Group_norm_nhwc_bwd_params:
.text._Z35group_norm_nhwc_bwd_one_pass_kernelI11Fp16IOFp16WLi64ELi28ELi448EEv26Group_norm_nhwc_bwd_params:
        /* <DEDUP_REMOVED lines=52> */
.L_x_1056:
        /* <DEDUP_REMOVED lines=109> */
[----:B----4-:R-:W-:Y:S02]  /*0a10*/  @P2 HADD2.F32 R23, -RZ, R2.H0_H0 ;  /* 0x20000002ff172230 */ /* 0x010fe40000004100 */
[----:B---3--:R-:W-:Y:S02]  /*0a20*/  HADD2.F32 R2, -RZ, R4.H0_H0 ;  /* 0x20000004ff027230 */ /* 0x008fe40000004100 */
[----:B------:R-:W-:Y:S02]  /*0a30*/  HADD2.F32 R4, -RZ, R12.H0_H0 ;  /* 0x2000000cff047230 */ /* 0x000fe40000004100 */
[----:B------:R-:W-:Y:S01]  /*0a40*/  @P2 HADD2.F32 R25, -RZ, R13.H0_H0 ;  /* 0x2000000dff192230 */ /* 0x000fe20000004100 */
        /* <DEDUP_REMOVED lines=38> */
.L_x_1032:
        /* <DEDUP_REMOVED lines=72> */
.L_x_1033:
        /* <DEDUP_REMOVED lines=34> */
.L_x_1035:
[----:B------:R-:W-:Y:S05]  /*1350*/  BSYNC.RECONVERGENT B0 ;  /* 0x0000000000007941 */ /* 0x000fea0003800200 */
.L_x_1034:
        /* <DEDUP_REMOVED lines=39> */
.L_x_1037:
[----:B------:R-:W-:Y:S05]  /*15d0*/  BSYNC.RECONVERGENT B0 ;  /* 0x0000000000007941 */ /* 0x000fea0003800200 */
.L_x_1036:
        /* <DEDUP_REMOVED lines=158> */
.L_x_1039:
[----:B------:R-:W-:Y:S05]  /*1fc0*/  BSYNC.RECONVERGENT B0 ;  /* 0x0000000000007941 */ /* 0x000fea0003800200 */
.L_x_1038:
        /* <DEDUP_REMOVED lines=29> */
.L_x_1041:
[----:B------:R-:W-:Y:S05]  /*21a0*/  BSYNC.RECONVERGENT B0 ;  /* 0x0000000000007941 */ /* 0x000fea0003800200 */
.L_x_1040:
        /* <DEDUP_REMOVED lines=29> */
.L_x_1044:
[----:B-1----:R-:W2:Y:S04]  /*2380*/  LDG.E.STRONG.GPU R8, desc[UR26][R10.64] ;  /* 0x0000001a0a087981 */ /* 0x002ea8000c1ef900 */
[----:B--2---:R-:W-:Y:S01]  /*2390*/  CCTL.IVALL ;  /* 0x00000000ff00798f */ /* 0x004fe20002000000 */
[----:B------:R-:W-:Y:S05]  /*23a0*/  YIELD ;  /* 0x0000000000007946 */ /* 0x000fea0003800000 */
[----:B------:R-:W-:-:S13]  /*23b0*/  ISETP.NE.AND P1, PT, R8, R15, PT ;  /* 0x0000000f0800720c */ /* 0x000fda0003f25270 */
[----:B------:R-:W-:Y:S05]  /*23c0*/  @P1 BRA `(.L_x_1044) ;  /* 0xfffffffc00ec1947 */ /* 0x000fea000383ffff */
.L_x_1043:
        /* <DEDUP_REMOVED lines=14> */
.L_x_1046:
        /* <DEDUP_REMOVED lines=84> */
.L_x_1045:
        /* <DEDUP_REMOVED lines=39> */
.L_x_1047:
        /* <DEDUP_REMOVED lines=22> */
.L_x_1048:
        /* <DEDUP_REMOVED lines=11> */
.L_x_1049:
[----:B------:R-:W-:Y:S05]  /*2e70*/  BSYNC.RECONVERGENT B0 ;  /* 0x0000000000007941 */ /* 0x000fea0003800200 */
.L_x_1042:
        /* <DEDUP_REMOVED lines=40> */
.L_x_1050:
        /* <DEDUP_REMOVED lines=20> */
.L_x_1052:
[----:B------:R-:W-:Y:S05]  /*3240*/  BSYNC.RECONVERGENT B0 ;  /* 0x0000000000007941 */ /* 0x000fea0003800200 */
.L_x_1051:
        /* <DEDUP_REMOVED lines=24> */
.L_x_1053:
        /* <DEDUP_REMOVED lines=22> */
.L_x_1055:
[----:B------:R-:W-:Y:S05]  /*3530*/  BSYNC.RECONVERGENT B0 ;  /* 0x0000000000007941 */ /* 0x000fea0003800200 */
.L_x_1054:
[----:B------:R-:W-:Y:S02]  /*3540*/  UIADD3 UR17, UPT, UPT, UR29, UR17, URZ ;  /* 0x000000111d117290 */ /* 0x000fe4000fffe0ff */
[----:B------:R-:W-:Y:S02]  /*3550*/  UIADD3 UR4, UPT, UPT, UR4, 0x1, URZ ;  /* 0x0000000104047890 */ /* 0x000fe4000fffe0ff */
[----:B------:R-:W-:-:S09]  /*3560*/  UISETP.GE.AND UP1, UPT, UR17, UR8, UPT ;  /* 0x000000081100728c */ /* 0x000fd2000bf26270 */
[----:B------:R-:W-:Y:S05]  /*3570*/  BRA.U !UP1, `(.L_x_1056) ;  /* 0xffffffcd09707547 */ /* 0x000fea000b83ffff */
.L_x_1031:
        /* <DEDUP_REMOVED lines=19> */
.L_x_1058:
[----:B------:R-:W-:Y:S05]  /*36b0*/  BSYNC.RECONVERGENT B0 ;  /* 0x0000000000007941 */ /* 0x000fea0003800200 */
.L_x_1057:
[----:B------:R-:W-:Y:S05]  /*36c0*/  @P0 EXIT ;  /* 0x000000000000094d */ /* 0x000fea0003800000 */
[----:B------:R-:W-:Y:S05]  /*36d0*/  @P2 BRA `(.L_x_1059) ;  /* 0x0000000000202947 */ /* 0x000fea0003800000 */
[----:B------:R-:W-:-:S05]  /*36e0*/  IMAD R0, R4, R7, RZ ;  /* 0x0000000704007224 */ /* 0x000fca00078e02ff */
[----:B------:R-:W-:-:S13]  /*36f0*/  ISETP.NE.AND P0, PT, R0, -0x1, PT ;  /* 0xffffffff0000780c */ /* 0x000fda0003f05270 */
[----:B------:R-:W-:Y:S05]  /*3700*/  @!P0 BRA `(.L_x_1059) ;  /* 0x0000000000148947 */ /* 0x000fea0003800000 */
.L_x_1060:
[----:B0-----:R-:W2:Y:S04]  /*3710*/  LDG.E.STRONG.GPU R5, desc[UR26][R2.64] ;  /* 0x0000001a02057981 */ /* 0x001ea8000c1ef900 */
[----:B--2---:R-:W-:Y:S01]  /*3720*/  CCTL.IVALL ;  /* 0x00000000ff00798f */ /* 0x004fe20002000000 */
[----:B------:R-:W-:Y:S05]  /*3730*/  YIELD ;  /* 0x0000000000007946 */ /* 0x000fea0003800000 */
[----:B------:R-:W-:-:S13]  /*3740*/  ISETP.NE.AND P0, PT, R5, R0, PT ;  /* 0x000000000500720c */ /* 0x000fda0003f05270 */
[----:B------:R-:W-:Y:S05]  /*3750*/  @P0 BRA `(.L_x_1060) ;  /* 0xfffffffc00ec0947 */ /* 0x000fea000383ffff */
.L_x_1059:
        /* <DEDUP_REMOVED lines=75> */
.L_x_1063:
        /* <DEDUP_REMOVED lines=18> */
[----:B--2---:R-:W-:Y:S02]  /*3d30*/  F2FP.F16.F32.PACK_AB R27, R8, R27 ;  /* 0x0000001b081b723e */ /* 0x004fe400000000ff */
[----:B------:R-:W-:Y:S02]  /*3d40*/  MOV R8, R19 ;  /* 0x0000001300087202 */ /* 0x000fe40000000f00 */
[----:B---3--:R-:W-:Y:S02]  /*3d50*/  F2FP.F16.F32.PACK_AB R29, R13, R10 ;  /* 0x0000000a0d1d723e */ /* 0x008fe400000000ff */
        /* <DEDUP_REMOVED lines=8> */
.L_x_1062:
[----:B------:R-:W-:Y:S05]  /*3de0*/  BSYNC.RECONVERGENT B0 ;  /* 0x0000000000007941 */ /* 0x000fea0003800200 */
.L_x_1061:
        /* <DEDUP_REMOVED lines=10> */
.L_x_1064:
        /* <DEDUP_REMOVED lines=21> */
[----:B----4-:R-:W-:Y:S02]  /*3fe0*/  F2FP.F16.F32.PACK_AB R31, R7, R4 ;  /* 0x00000004071f723e */ /* 0x010fe400000000ff */
        /* <DEDUP_REMOVED lines=65> */
.L_x_1065:
        /* <DEDUP_REMOVED lines=16> */
.L_x_3424:


//--------------------- .text._Z35group_norm_nhwc_bwd_one_pass_kernelI11Fp16IOFp16WLi128ELi28ELi448EEv26Group_norm_nhwc_bwd_params --------------------------
	.section	.text._Z35group_norm_nhwc_bwd_one_pass_kernelI11Fp16IOFp16WLi128ELi28ELi448EEv26Group_norm_nhwc_bwd_params,"ax",@progbits
	.align	128
        .global         _Z35group_norm_nhwc_bwd_one_pass_kernelI11Fp16IOFp16WLi128ELi28ELi448EEv26Group_norm_nhwc_bwd_params
        .type           _Z35group_norm_nhwc_bwd_one_pass_kernelI11Fp16IOFp16WLi128ELi28ELi448EEv26Group_norm_nhwc_bwd_params,@function
        .size           _Z35group_norm_nhwc_bwd_one_pass_kernelI11Fp16IOFp16WLi128ELi28ELi448EEv26Group_norm_nhwc_bwd_params,(.L_x_3425 - _Z35group_norm_nhwc_bwd_one_pass_kernelI11Fp16IOFp16WLi128ELi28ELi448EEv26Group_norm_nhwc_bwd_params)
        .other          _Z35group_norm_nhwc_bwd_one_pass_kernelI11Fp16IOFp16WLi128ELi28ELi448EEv26Group_norm_nhwc_bwd_params,@"STO_CUDA_ENTRY STV_DEFAULT"
_Z35group_norm_nhwc_bwd_one_pass_kernelI11Fp16IOFp16WLi128ELi28ELi448EEv26Group_norm_nhwc_bwd_params:
.text._Z35group_norm_nhwc_bwd_one_pass_kernelI11Fp16IOFp16WLi128ELi28ELi448EEv26Group_norm_nhwc_bwd_params:
        /* <DEDUP_REMOVED lines=24> */
.L_x_1097:
        /* <DEDUP_REMOVED lines=160> */
[----:B--2---:R-:W-:Y:S02]  /*0b80*/  @P4 HADD2.F32 R9, -RZ, R27.H0_H0 ;  /* 0x2000001bff094230 */ /* 0x004fe40000004100 */
[----:B----4-:R-:W-:Y:S02]  /*0b90*/  @P4 HADD2.F32 R10, -RZ, R26.H0_H0 ;  /* 0x2000001aff0a4230 */ /* 0x010fe40000004100 */
[----:B------:R-:W-:Y:S02]  /*0ba0*/  HADD2.F32 R12, -RZ, R12.H0_H0 ;  /* 0x2000000cff0c7230 */ /* 0x000fe40000004100 */
[----:B------:R-:W-:Y:S01]  /*0bb0*/  HADD2.F32 R11, -RZ, R22.H0_H0 ;  /* 0x20000016ff0b7230 */ /* 0x000fe20000004100 */
        /* <DEDUP_REMOVED lines=74> */
.L_x_1067:
        /* <DEDUP_REMOVED lines=144> */
.L_x_1068:
        /* <DEDUP_REMOVED lines=44> */
.L_x_1070:
[----:B------:R-:W-:Y:S05]  /*1c20*/  BSYNC.RECONVERGENT B0 ;  /* 0x0000000000007941 */ /* 0x000fea0003800200 */
.L_x_1069:
        /* <DEDUP_REMOVED lines=37> */
.L_x_1072:
[----:B------:R-:W-:Y:S05]  /*1e80*/  BSYNC.RECONVERGENT B0 ;  /* 0x0000000000007941 */ /* 0x000fea0003800200 */
.L_x_1071:
        /* <DEDUP_REMOVED lines=158> */
.L_x_1074:
[----:B------:R-:W-:Y:S05]  /*2870*/  BSYNC.RECONVERGENT B0 ;  /* 0x0000000000007941 */ /* 0x000fea0003800200 */
.L_x_1073:
        /* <DEDUP_REMOVED lines=31> */
.L_x_1076:
[----:B------:R-:W-:Y:S05]  /*2a70*/  BSYNC.RECONVERGENT B0 ;  /* 0x0000000000007941 */ /* 0x000fea0003800200 */
.L_x_1075:
        /* <DEDUP_REMOVED lines=24> */
.L_x_1079:
[----:B------:R-:W4:Y:S04]  /*2c00*/  LDG.E.STRONG.GPU R7, desc[UR6][R18.64] ;  /* 0x0000000612077981 */ /* 0x000f28000c1ef900 */
[----:B----4-:R-:W-:Y:S01]  /*2c10*/  CCTL.IVALL ;  /* 0x00000000ff00798f */ /* 0x010fe20002000000 */
[----:B------:R-:W-:Y:S05]  /*2c20*/  YIELD ;  /* 0x0000000000007946 */ /* 0x000fea0003800000 */
[----:B------:R-:W-:-:S13]  /*2c30*/  ISETP.NE.AND P0, PT, R7, R22, PT ;  /* 0x000000160700720c */ /* 0x000fda0003f05270 */
[----:B------:R-:W-:Y:S05]  /*2c40*/  @P0 BRA `(.L_x_1079) ;  /* 0xfffffffc00ec0947 */ /* 0x000fea000383ffff */
.L_x_1078:
        /* <DEDUP_REMOVED lines=15> */
.L_x_1081:
        /* <DEDUP_REMOVED lines=59> */
.L_x_1080:
        /* <DEDUP_REMOVED lines=34> */
.L_x_1082:
        /* <DEDUP_REMOVED lines=18> */
.L_x_1083:
        /* <DEDUP_REMOVED lines=9> */
.L_x_1084:
[----:B------:R-:W-:Y:S05]  /*34c0*/  BSYNC.RECONVERGENT B0 ;  /* 0x0000000000007941 */ /* 0x000fea0003800200 */
.L_x_1077:
        /* <DEDUP_REMOVED lines=45> */
.L_x_1085:
        /* <DEDUP_REMOVED lines=21> */
.L_x_1087:
[----:B------:R-:W-:Y:S05]  /*38f0*/  BSYNC.RECONVERGENT B0 ;  /* 0x0000000000007941 */ /* 0x000fea0003800200 */
.L_x_1086:
        /* <DEDUP_REMOVED lines=53> */
.L_x_1088:
        /* <DEDUP_REMOVED lines=18> */
.L_x_1090:
[----:B------:R-:W-:Y:S05]  /*3d70*/  BSYNC.RECONVERGENT B0 ;  /* 0x0000000000007941 */ /* 0x000fea0003800200 */
.L_x_1089:
        /* <DEDUP_REMOVED lines=21> */
.L_x_1091:
        /* <DEDUP_REMOVED lines=18> */
.L_x_1093:
[----:B------:R-:W-:Y:S05]  /*3ff0*/  BSYNC.RECONVERGENT B0 ;  /* 0x0000000000007941 */ /* 0x000fea0003800200 */
.L_x_1092:
        /* <DEDUP_REMOVED lines=22> */
.L_x_1094:
        /* <DEDUP_REMOVED lines=18> */
.L_x_1096:
[----:B------:R-:W-:Y:S05]  /*4280*/  BSYNC.RECONVERGENT B0 ;  /* 0x0000000000007941 */ /* 0x000fea0003800200 */
.L_x_1095:
[----:B------:R-:W1:Y:S01]  /*4290*/  LDCU UR4, c[0x0][0x410] ;  /* 0x00008200ff0477ac */ /* 0x000e620008000800 */
[----:B------:R-:W-:Y:S02]  /*42a0*/  IADD3 R38, PT, PT, R5, R38, RZ ;  /* 0x0000002605267210 */ /* 0x000fe40007ffe0ff */
[----:B------:R-:W-:Y:S01]  /*42b0*/  IADD3 R37, PT, PT, R37, 0x1, RZ ;  /* 0x0000000125257810 */ /* 0x000fe20007ffe0ff */
[----:B------:R-:W1:Y:S02]  /*42c0*/  LDCU UR5, c[0x0][0x3e0] ;  /* 0x00007c00ff0577ac */ /* 0x000e640008000800 */
[----:B-1----:R-:W-:-:S06]  /*42d0*/  UIMAD UR4, UR4, UR5, URZ ;  /* 0x00000005040472a4 */ /* 0x002fcc000f8e02ff */
[----:B------:R-:W-:-:S13]  /*42e0*/  ISETP.GE.AND P0, PT, R38, UR4, PT ;  /* 0x0000000426007c0c */ /* 0x000fda000bf06270 */
[----:B------:R-:W-:Y:S05]  /*42f0*/  @!P0 BRA `(.L_x_1097) ;  /* 0xffffffbc00a08947 */ /* 0x000fea000383ffff */
.L_x_1066:
        /* <DEDUP_REMOVED lines=19> */
.L_x_1099:
[----:B------:R-:W-:Y:S05]  /*4430*/  BSYNC.RECONVERGENT B0 ;  /* 0x0000000000007941 */ /* 0x000fea0003800200 */
.L_x_1098:
[----:B------:R-:W-:Y:S05]  /*4440*/  @P0 EXIT ;  /* 0x000000000000094d */ /* 0x000fea0003800000 */
[----:B------:R-:W-:Y:S05]  /*4450*/  @P2 BRA `(.L_x_1100) ;  /* 0x0000000000202947 */ /* 0x000fea0003800000 */
[----:B------:R-:W-:-:S05]  /*4460*/  IMAD R0, R6, R7, RZ ;  /* 0x0000000706007224 */ /* 0x000fca00078e02ff */
[----:B------:R-:W-:-:S13]  /*4470*/  ISETP.NE.AND P0, PT, R0, -0x1, PT ;  /* 0xffffffff0000780c */ /* 0x000fda0003f05270 */
[----:B------:R-:W-:Y:S05]  /*4480*/  @!P0 BRA `(.L_x_1100) ;  /* 0x0000000000148947 */ /* 0x000fea0003800000 */
.L_x_1101:
[----:B0-----:R-:W2:Y:S04]  /*4490*/  LDG.E.STRONG.GPU R3, desc[UR6][R4.64] ;  /* 0x0000000604037981 */ /* 0x001ea8000c1ef900 */
[----:B--2---:R-:W-:Y:S01]  /*44a0*/  CCTL.IVALL ;  /* 0x00000000ff00798f */ /* 0x004fe20002000000 */
[----:B------:R-:W-:Y:S05]  /*44b0*/  YIELD ;  /* 0x0000000000007946 */ /* 0x000fea0003800000 */
[----:B------:R-:W-:-:S13]  /*44c0*/  ISETP.NE.AND P0, PT, R3, R0, PT ;  /* 0x000000000300720c */ /* 0x000fda0003f05270 */
[----:B------:R-:W-:Y:S05]  /*44d0*/  @P0 BRA `(.L_x_1101) ;  /* 0xfffffffc00ec0947 */ /* 0x000fea000383ffff */
.L_x_1100:
        /* <DEDUP_REMOVED lines=74> */
.L_x_1104:
        /* <DEDUP_REMOVED lines=31> */
.L_x_1103:
[----:B------:R-:W-:Y:S05]  /*4b70*/  BSYNC.RECONVERGENT B0 ;  /* 0x0000000000007941 */ /* 0x000fea0003800200 */
.L_x_1102:
        /* <DEDUP_REMOVED lines=10> */
.L_x_1105:
        /* <DEDUP_REMOVED lines=87> */
.L_x_1106:
        /* <DEDUP_REMOVED lines=15> */
.L_x_3425:


//--------------------- .text._Z35group_norm_nhwc_bwd_one_pass_kernelI11Fp16IOFp16WLi256ELi28ELi448EEv26Group_norm_nhwc_bwd_params --------------------------
	.section	.text._Z35group_norm_nhwc_bwd_one_pass_kernelI11Fp16IOFp16WLi256ELi28ELi448EEv26Group_norm_nhwc_bwd_params,"ax",@progbits
	.align	128
        .global         _Z35group_norm_nhwc_bwd_one_pass_kernelI11Fp16IOFp16WLi256ELi28ELi448EEv26Group_norm_nhwc_bwd_params
        .type           _Z35group_norm_nhwc_bwd_one_pass_kernelI11Fp16IOFp16WLi256ELi28ELi448EEv26Group_norm_nhwc_bwd_params,@function
        .size           _Z35group_norm_nhwc_bwd_one_pass_kernelI11Fp16IOFp16WLi256ELi28ELi448EEv26Group_norm_nhwc_bwd_params,(.L_x_3426 - _Z35group_norm_nhwc_bwd_one_pass_kernelI11Fp16IOFp16WLi256ELi28ELi448EEv26Group_norm_nhwc_bwd_params)
        .other          _Z35group_norm_nhwc_bwd_one_pass_kernelI11Fp16IOFp16WLi256ELi28ELi448EEv26Group_norm_nhwc_bwd_params,@"STO_CUDA_ENTRY STV_DEFAULT"
_Z35group_norm_nhwc_bwd_one_pass_kernelI11Fp16IOFp16WLi256ELi28ELi448EEv26Group_norm_nhwc_bwd_params:
.text._Z35group_norm_nhwc_bwd_one_pass_kernelI11Fp16IOFp16WLi256ELi28ELi448EEv26Group_norm_nhwc_bwd_params:
        /* <DEDUP_REMOVED lines=46> */
.L_x_1150:
        /* <DEDUP_REMOVED lines=229> */
[----:B--2---:R-:W-:Y:S02]  /*1130*/  @P4 HADD2.F32 R61, -RZ, R24.H0_H0 ;  /* 0x20000018ff3d4230 */ /* 0x004fe40000004100 */
[----:B----4-:R-:W-:Y:S02]  /*1140*/  HADD2.F32 R59, -RZ, R59.H0_H0 ;  /* 0x2000003bff3b7230 */ /* 0x010fe40000004100 */
[----:B------:R-:W-:Y:S02]  /*1150*/  @P4 HADD2.F32 R60, -RZ, R16.H0_H0 ;  /* 0x20000010ff3c4230 */ /* 0x000fe40000004100 */
[----:B------:R-:W-:Y:S01]  /*1160*/  HADD2.F32 R13, -RZ, R15.H0_H0 ;  /* 0x2000000fff0d7230 */ /* 0x000fe20000004100 */
        /* <DEDUP_REMOVED lines=146> */
.L_x_1108:
        /* <DEDUP_REMOVED lines=288> */
.L_x_1109:
        /* <DEDUP_REMOVED lines=36> */
.L_x_1111:
[----:B------:R-:W-:Y:S05]  /*2ed0*/  BSYNC.RECONVERGENT B0 ;  /* 0x0000000000007941 */ /* 0x000fea0003800200 */
.L_x_1110:
        /* <DEDUP_REMOVED lines=39> */
.L_x_1113:
[----:B------:R-:W-:Y:S05]  /*3150*/  BSYNC.RECONVERGENT B0 ;  /* 0x0000000000007941 */ /* 0x000fea0003800200 */
.L_x_1112:
        /* <DEDUP_REMOVED lines=158> */
.L_x_1115:
[----:B------:R-:W-:Y:S05]  /*3b40*/  BSYNC.RECONVERGENT B0 ;  /* 0x0000000000007941 */ /* 0x000fea0003800200 */
.L_x_1114:
        /* <DEDUP_REMOVED lines=29> */
.L_x_1117:
[----:B------:R-:W-:Y:S05]  /*3d20*/  BSYNC.RECONVERGENT B0 ;  /* 0x0000000000007941 */ /* 0x000fea0003800200 */
.L_x_1116:
        /* <DEDUP_REMOVED lines=24> */
.L_x_1120:
[----:B----4-:R-:W2:Y:S04]  /*3eb0*/  LDG.E.STRONG.GPU R18, desc[UR8][R16.64] ;  /* 0x0000000810127981 */ /* 0x010ea8000c1ef900 */
[----:B--2---:R-:W-:Y:S01]  /*3ec0*/  CCTL.IVALL ;  /* 0x00000000ff00798f */ /* 0x004fe20002000000 */
[----:B------:R-:W-:Y:S05]  /*3ed0*/  YIELD ;  /* 0x0000000000007946 */ /* 0x000fea0003800000 */
[----:B------:R-:W-:-:S13]  /*3ee0*/  ISETP.NE.AND P1, PT, R18, R23, PT ;  /* 0x000000171200720c */ /* 0x000fda0003f25270 */
[----:B------:R-:W-:Y:S05]  /*3ef0*/  @P1 BRA `(.L_x_1120) ;  /* 0xfffffffc00ec1947 */ /* 0x000fea000383ffff */
.L_x_1119:
        /* <DEDUP_REMOVED lines=15> */
.L_x_1122:
        /* <DEDUP_REMOVED lines=59> */
.L_x_1121:
        /* <DEDUP_REMOVED lines=35> */
.L_x_1123:
        /* <DEDUP_REMOVED lines=18> */
.L_x_1124:
        /* <DEDUP_REMOVED lines=9> */
.L_x_1125:
[----:B------:R-:W-:Y:S05]  /*4780*/  BSYNC.RECONVERGENT B0 ;  /* 0x0000000000007941 */ /* 0x000fea0003800200 */
.L_x_1118:
        /* <DEDUP_REMOVED lines=68> */
.L_x_1126:
        /* <DEDUP_REMOVED lines=21> */
.L_x_1128:
[----:B------:R-:W-:Y:S05]  /*4d20*/  BSYNC.RECONVERGENT B0 ;  /* 0x0000000000007941 */ /* 0x000fea0003800200 */
.L_x_1127:
        /* <DEDUP_REMOVED lines=27> */
.L_x_1129:
        /* <DEDUP_REMOVED lines=18> */
.L_x_1131:
[----:B------:R-:W-:Y:S05]  /*5000*/  BSYNC.RECONVERGENT B0 ;  /* 0x0000000000007941 */ /* 0x000fea0003800200 */
.L_x_1130:
        /* <DEDUP_REMOVED lines=45> */
.L_x_1132:
        /* <DEDUP_REMOVED lines=30> */
.L_x_1134:
[----:B------:R-:W-:Y:S05]  /*54c0*/  BSYNC.RECONVERGENT B0 ;  /* 0x0000000000007941 */ /* 0x000fea0003800200 */
.L_x_1133:
        /* <DEDUP_REMOVED lines=21> */
.L_x_1135:
        /* <DEDUP_REMOVED lines=18> */
.L_x_1137:
[----:B------:R-:W-:Y:S05]  /*5740*/  BSYNC.RECONVERGENT B0 ;  /* 0x0000000000007941 */ /* 0x000fea0003800200 */
.L_x_1136:
        /* <DEDUP_REMOVED lines=21> */
.L_x_1138:
        /* <DEDUP_REMOVED lines=18> */
.L_x_1140:
[----:B------:R-:W-:Y:S05]  /*59c0*/  BSYNC.RECONVERGENT B0 ;  /* 0x0000000000007941 */ /* 0x000fea0003800200 */
.L_x_1139:
        /* <DEDUP_REMOVED lines=21> */
.L_x_1141:
        /* <DEDUP_REMOVED lines=18> */
.L_x_1143:
[----:B------:R-:W-:Y:S05]  /*5c40*/  BSYNC.RECONVERGENT B0 ;  /* 0x0000000000007941 */ /* 0x000fea0003800200 */
.L_x_1142:
        /* <DEDUP_REMOVED lines=21> */
.L_x_1144:
        /* <DEDUP_REMOVED lines=18> */
.L_x_1146:
[----:B------:R-:W-:Y:S05]  /*5ec0*/  BSYNC.RECONVERGENT B0 ;  /* 0x0000000000007941 */ /* 0x000fea0003800200 */
.L_x_1145:
        /* <DEDUP_REMOVED lines=21> */
.L_x_1147:
        /* <DEDUP_REMOVED lines=18> */
.L_x_1149:
[----:B------:R-:W-:Y:S05]  /*6140*/  BSYNC.RECONVERGENT B0 ;  /* 0x0000000000007941 */ /* 0x000fea0003800200 */
.L_x_1148:
[----:B------:R-:W-:Y:S02]  /*6150*/  IADD3 R38, PT, PT, R4, R38, RZ ;  /* 0x0000002604267210 */ /* 0x000fe40007ffe0ff */
[----:B------:R-:W-:Y:S02]  /*6160*/  IADD3 R39, PT, PT, R39, 0x1, RZ ;  /* 0x0000000127277810 */ /* 0x000fe40007ffe0ff */
[----:B------:R-:W-:-:S13]  /*6170*/  ISETP.GE.AND P0, PT, R38, UR4, PT ;  /* 0x0000000426007c0c */ /* 0x000fda000bf06270 */
[----:B------:R-:W-:Y:S05]  /*6180*/  @!P0 BRA `(.L_x_1150) ;  /* 0xffffffa000548947 */ /* 0x000fea000383ffff */
.L_x_1107:
        /* <DEDUP_REMOVED lines=19> */
.L_x_1152:
[----:B------:R-:W-:Y:S05]  /*62c0*/  BSYNC.RECONVERGENT B0 ;  /* 0x0000000000007941 */ /* 0x000fea0003800200 */
.L_x_1151:
[----:B------:R-:W-:Y:S05]  /*62d0*/  @P0 EXIT ;  /* 0x000000000000094d */ /* 0x000fea0003800000 */
[----:B------:R-:W-:Y:S05]  /*62e0*/  @P2 BRA `(.L_x_1153) ;  /* 0x0000000000202947 */ /* 0x000fea0003800000 */
[----:B------:R-:W-:-:S05]  /*62f0*/  IMAD R0, R6, R7, RZ ;  /* 0x0000000706007224 */ /* 0x000fca00078e02ff */
[----:B------:R-:W-:-:S13]  /*6300*/  ISETP.NE.AND P0, PT, R0, -0x1, PT ;  /* 0xffffffff0000780c */ /* 0x000fda0003f05270 */
[----:B------:R-:W-:Y:S05]  /*6310*/  @!P0 BRA `(.L_x_1153) ;  /* 0x0000000000148947 */ /* 0x000fea0003800000 */
.L_x_1154:
[----:B--2---:R-:W2:Y:S04]  /*6320*/  LDG.E.STRONG.GPU R3, desc[UR8][R4.64] ;  /* 0x0000000804037981 */ /* 0x004ea8000c1ef900 */
[----:B--2---:R-:W-:Y:S01]  /*6330*/  CCTL.IVALL ;  /* 0x00000000ff00798f */ /* 0x004fe20002000000 */
[----:B------:R-:W-:Y:S05]  /*6340*/  YIELD ;  /* 0x0000000000007946 */ /* 0x000fea0003800000 */
[----:B------:R-:W-:-:S13]  /*6350*/  ISETP.NE.AND P0, PT, R3, R0, PT ;  /* 0x000000000300720c */ /* 0x000fda0003f05270 */
[----:B------:R-:W-:Y:S05]  /*6360*/  @P0 BRA `(.L_x_1154) ;  /* 0xfffffffc00ec0947 */ /* 0x000fea000383ffff */
.L_x_1153:
        /* <DEDUP_REMOVED lines=74> */
.L_x_1157:
        /* <DEDUP_REMOVED lines=31> */
.L_x_1156:
[----:B------:R-:W-:Y:S05]  /*6a00*/  BSYNC.RECONVERGENT B0 ;  /* 0x0000000000007941 */ /* 0x000fea0003800200 */
.L_x_1155:
        /* <DEDUP_REMOVED lines=10> */
.L_x_1158:
        /* <DEDUP_REMOVED lines=87> */
.L_x_1159:
        /* <DEDUP_REMOVED lines=14> */
.L_x_3426:


//--------------------- .text._Z35group_norm_nhwc_bwd_one_pass_kernelI11Fp16IOFp16WLi512ELi28ELi448EEv26Group_norm_nhwc_bwd_params --------------------------
	.section	.text._Z35group_norm_nhwc_bwd_one_pass_kernelI11Fp16IOFp16WLi512ELi28ELi448EEv26Group_norm_nhwc_bwd_params,"ax",@progbits
	.align	128
        .global         _Z35group_norm_nhwc_bwd_one_pass_kernelI11Fp16IOFp16WLi512ELi28ELi448EEv26Group_norm_nhwc_bwd_params
        .type           _Z35group_norm_nhwc_bwd_one_pass_kernelI11Fp16IOFp16WLi512ELi28ELi448EEv26Group_norm_nhwc_bwd_params,@function
        .size           _Z35group_norm_nhwc_bwd_one_pass_kernelI11Fp16IOFp16WLi512ELi28ELi448EEv26Group_norm_nhwc_bwd_params,(.L_x_3427 - _Z35group_norm_nhwc_bwd_one_pass_kernelI11Fp16IOFp16WLi512ELi28ELi448EEv26Group_norm_nhwc_bwd_params)
        .other          _Z35group_norm_nhwc_bwd_one_pass_kernelI11Fp16IOFp16WLi512ELi28ELi448EEv26Group_norm_nhwc_bwd_params,@"STO_CUDA_ENTRY STV_DEFAULT"
_Z35group_norm_nhwc_bwd_one_pass_kernelI11Fp16IOFp16WLi512ELi28ELi448EEv26Group_norm_nhwc_bwd_params:
.text._Z35group_norm_nhwc_bwd_one_pass_kernelI11Fp16IOFp16WLi512ELi28ELi448EEv26Group_norm_nhwc_bwd_params:
        /* <DEDUP_REMOVED lines=21> */
.L_x_1227:
        /* <DEDUP_REMOVED lines=428> */
[----:B------:R-:W-:Y:S02]  /*1c10*/  @P0 HADD2.F32 R59, -RZ, R28.H0_H0 ;  /* 0x2000001cff3b0230 */ /* 0x000fe40000004100 */
[----:B--2---:R-:W-:Y:S02]  /*1c20*/  @P0 HADD2.F32 R58, -RZ, R18.H0_H0 ;  /* 0x20000012ff3a0230 */ /* 0x004fe40000004100 */
[----:B----4-:R-:W-:Y:S02]  /*1c30*/  HADD2.F32 R57, -RZ, R13.H0_H0 ;  /* 0x2000000dff397230 */ /* 0x010fe40000004100 */
[----:B------:R-:W-:Y:S01]  /*1c40*/  HADD2.F32 R56, -RZ, R56.H0_H0 ;  /* 0x20000038ff387230 */ /* 0x000fe20000004100 */
        /* <DEDUP_REMOVED lines=290> */
.L_x_1161:
        /* <DEDUP_REMOVED lines=576> */
.L_x_1162:
        /* <DEDUP_REMOVED lines=44> */
.L_x_1164:
[----:B------:R-:W-:Y:S05]  /*5530*/  BSYNC.RECONVERGENT B0 ;  /* 0x0000000000007941 */ /* 0x000fea0003800200 */
.L_x_1163:
        /* <DEDUP_REMOVED lines=37> */
.L_x_1166:
[----:B------:R-:W-:Y:S05]  /*5790*/  BSYNC.RECONVERGENT B0 ;  /* 0x0000000000007941 */ /* 0x000fea0003800200 */
.L_x_1165:
        /* <DEDUP_REMOVED lines=162> */
.L_x_1168:
[----:B------:R-:W-:Y:S05]  /*61c0*/  BSYNC.RECONVERGENT B0 ;  /* 0x0000000000007941 */ /* 0x000fea0003800200 */
.L_x_1167:
        /* <DEDUP_REMOVED lines=28> */
.L_x_1170:
[----:B------:R-:W-:Y:S05]  /*6390*/  BSYNC.RECONVERGENT B0 ;  /* 0x0000000000007941 */ /* 0x000fea0003800200 */
.L_x_1169:
        /* <DEDUP_REMOVED lines=28> */
.L_x_1173:
[----:B-1----:R-:W2:Y:S04]  /*6560*/  LDG.E.STRONG.GPU R18, desc[UR10][R16.64] ;  /* 0x0000000a10127981 */ /* 0x002ea8000c1ef900 */
[----:B--2---:R-:W-:Y:S01]  /*6570*/  CCTL.IVALL ;  /* 0x00000000ff00798f */ /* 0x004fe20002000000 */
[----:B------:R-:W-:Y:S05]  /*6580*/  YIELD ;  /* 0x0000000000007946 */ /* 0x000fea0003800000 */
[----:B------:R-:W-:-:S13]  /*6590*/  ISETP.NE.AND P0, PT, R18, R21, PT ;  /* 0x000000151200720c */ /* 0x000fda0003f05270 */
[----:B------:R-:W-:Y:S05]  /*65a0*/  @P0 BRA `(.L_x_1173) ;  /* 0xfffffffc00ec0947 */ /* 0x000fea000383ffff */
.L_x_1172:
        /* <DEDUP_REMOVED lines=21> */
.L_x_1175:
        /* <DEDUP_REMOVED lines=64> */
.L_x_1174:
        /* <DEDUP_REMOVED lines=34> */
.L_x_1176:
        /* <DEDUP_REMOVED lines=18> */
.L_x_1177:
        /* <DEDUP_REMOVED lines=9> */
.L_x_1178:
[----:B------:R-:W-:Y:S05]  /*6ed0*/  BSYNC.RECONVERGENT B0 ;  /* 0x0000000000007941 */ /* 0x000fea0003800200 */
.L_x_1171:
        /* <DEDUP_REMOVED lines=38> */
.L_x_1179:
        /* <DEDUP_REMOVED lines=34> */
.L_x_1181:
[----:B------:R-:W-:Y:S05]  /*7360*/  BSYNC.RECONVERGENT B0 ;  /* 0x0000000000007941 */ /* 0x000fea0003800200 */
.L_x_1180:
        /* <DEDUP_REMOVED lines=25> */
.L_x_1182:
        /* <DEDUP_REMOVED lines=21> */
.L_x_1184:
[----:B------:R-:W-:Y:S05]  /*7650*/  BSYNC.RECONVERGENT B0 ;  /* 0x0000000000007941 */ /* 0x000fea0003800200 */
.L_x_1183:
        /* <DEDUP_REMOVED lines=35> */
.L_x_1185:
        /* <DEDUP_REMOVED lines=21> */
.L_x_1187:
[----:B------:R-:W-:Y:S05]  /*79e0*/  BSYNC.RECONVERGENT B0 ;  /* 0x0000000000007941 */ /* 0x000fea0003800200 */
.L_x_1186:
        /* <DEDUP_REMOVED lines=25> */
.L_x_1188:
        /* <DEDUP_REMOVED lines=21> */
.L_x_1190:
[----:B------:R-:W-:Y:S05]  /*7cd0*/  BSYNC.RECONVERGENT B0 ;  /* 0x0000000000007941 */ /* 0x000fea0003800200 */
.L_x_1189:
        /* <DEDUP_REMOVED lines=35> */
.L_x_1191:
        /* <DEDUP_REMOVED lines=21> */
.L_x_1193:
[----:B------:R-:W-:Y:S05]  /*8060*/  BSYNC.RECONVERGENT B0 ;  /* 0x0000000000007941 */ /* 0x000fea0003800200 */
.L_x_1192:
        /* <DEDUP_REMOVED lines=25> */
.L_x_1194:
        /* <DEDUP_REMOVED lines=21> */
.L_x_1196:
[----:B------:R-:W-:Y:S05]  /*8350*/  BSYNC.RECONVERGENT B0 ;  /* 0x0000000000007941 */ /* 0x000fea0003800200 */
.L_x_1195:
        /* <DEDUP_REMOVED lines=35> */
.L_x_1197:
        /* <DEDUP_REMOVED lines=21> */
.L_x_1199:
[----:B------:R-:W-:Y:S05]  /*86e0*/  BSYNC.RECONVERGENT B0 ;  /* 0x0000000000007941 */ /* 0x000fea0003800200 */
.L_x_1198:
        /* <DEDUP_REMOVED lines=25> */
.L_x_1200:
        /* <DEDUP_REMOVED lines=21> */
.L_x_1202:
[----:B------:R-:W-:Y:S05]  /*89d0*/  BSYNC.RECONVERGENT B0 ;  /* 0x0000000000007941 */ /* 0x000fea0003800200 */
.L_x_1201:
        /* <DEDUP_REMOVED lines=35> */
.L_x_1203:
        /* <DEDUP_REMOVED lines=21> */
.L_x_1205:
[----:B------:R-:W-:Y:S05]  /*8d60*/  BSYNC.RECONVERGENT B0 ;  /* 0x0000000000007941 */ /* 0x000fea0003800200 */
.L_x_1204:
        /* <DEDUP_REMOVED lines=25> */
.L_x_1206:
        /* <DEDUP_REMOVED lines=21> */
.L_x_1208:
[----:B------:R-:W-:Y:S05]  /*9050*/  BSYNC.RECONVERGENT B0 ;  /* 0x0000000000007941 */ /* 0x000fea0003800200 */
.L_x_1207:
        /* <DEDUP_REMOVED lines=35> */
.L_x_1209:
        /* <DEDUP_REMOVED lines=21> */
.L_x_1211:
[----:B------:R-:W-:Y:S05]  /*93e0*/  BSYNC.RECONVERGENT B0 ;  /* 0x0000000000007941 */ /* 0x000fea0003800200 */
.L_x_1210:
        /* <DEDUP_REMOVED lines=25> */
.L_x_1212:
        /* <DEDUP_REMOVED lines=21> */
.L_x_1214:
[----:B------:R-:W-:Y:S05]  /*96d0*/  BSYNC.RECONVERGENT B0 ;  /* 0x0000000000007941 */ /* 0x000fea0003800200 */
.L_x_1213:
        /* <DEDUP_REMOVED lines=35> */
.L_x_1215:
        /* <DEDUP_REMOVED lines=21> */
.L_x_1217:
[----:B------:R-:W-:Y:S05]  /*9a60*/  BSYNC.RECONVERGENT B0 ;  /* 0x0000000000007941 */ /* 0x000fea0003800200 */
.L_x_1216:
        /* <DEDUP_REMOVED lines=25> */
.L_x_1218:
        /* <DEDUP_REMOVED lines=21> */
.L_x_1220:
[----:B------:R-:W-:Y:S05]  /*9d50*/  BSYNC.RECONVERGENT B0 ;  /* 0x0000000000007941 */ /* 0x000fea0003800200 */
.L_x_1219:
        /* <DEDUP_REMOVED lines=31> */
.L_x_1221:
        /* <DEDUP_REMOVED lines=26> */
.L_x_1223:
[----:B------:R-:W-:Y:S05]  /*a0f0*/  BSYNC.RECONVERGENT B0 ;  /* 0x0000000000007941 */ /* 0x000fea0003800200 */
.L_x_1222:
        /* <DEDUP_REMOVED lines=24> */
.L_x_1224:
        /* <DEDUP_REMOVED lines=18> */
.L_x_1226:
[----:B------:R-:W-:Y:S05]  /*a3a0*/  BSYNC.RECONVERGENT B0 ;  /* 0x0000000000007941 */ /* 0x000fea0003800200 */
.L_x_1225:
[----:B------:R-:W1:Y:S01]  /*a3b0*/  LDCU UR5, c[0x0][0x410] ;  /* 0x00008200ff0577ac */ /* 0x000e620008000800 */
[----:B------:R-:W1:Y:S01]  /*a3c0*/  LDCU UR8, c[0x0][0x3e0] ;  /* 0x00007c00ff0877ac */ /* 0x000e620008000800 */
[----:B------:R-:W-:Y:S02]  /*a3d0*/  UIADD3 UR6, UPT, UPT, UR7, UR6, URZ ;  /* 0x0000000607067290 */ /* 0x000fe4000fffe0ff */
[----:B------:R-:W-:Y:S02]  /*a3e0*/  UIADD3 UR4, UPT, UPT, UR4, 0x1, URZ ;  /* 0x0000000104047890 */ /* 0x000fe4000fffe0ff */
[----:B-1----:R-:W-:-:S04]  /*a3f0*/  UIMAD UR5, UR5, UR8, URZ ;  /* 0x00000008050572a4 */ /* 0x002fc8000f8e02ff */
[----:B------:R-:W-:-:S09]  /*a400*/  UISETP.GE.AND UP0, UPT, UR6, UR5, UPT ;  /* 0x000000050600728c */ /* 0x000fd2000bf06270 */
[----:B------:R-:W-:Y:S05]  /*a410*/  BRA.U !UP0, `(.L_x_1227) ;  /* 0xffffff5d084c7547 */ /* 0x000fea000b83ffff */
.L_x_1160:
        /* <DEDUP_REMOVED lines=16> */
.L_x_1229:
[----:B------:R-:W-:Y:S05]  /*a520*/  BSYNC.RECONVERGENT B0 ;  /* 0x0000000000007941 */ /* 0x000fea0003800200 */
.L_x_1228:
        /* <DEDUP_REMOVED lines=11> */
.L_x_1231:
[----:B------:R-:W2:Y:S04]  /*a5e0*/  LDG.E.STRONG.GPU R5, desc[UR10][R2.64] ;  /* 0x0000000a02057981 */ /* 0x000ea8000c1ef900 */
[----:B--2---:R-:W-:Y:S01]  /*a5f0*/  CCTL.IVALL ;  /* 0x00000000ff00798f */ /* 0x004fe20002000000 */
[----:B------:R-:W-:Y:S05]  /*a600*/  YIELD ;  /* 0x0000000000007946 */ /* 0x000fea0003800000 */
[----:B------:R-:W-:-:S13]  /*a610*/  ISETP.NE.AND P0, PT, R5, R0, PT ;  /* 0x000000000500720c */ /* 0x000fda0003f05270 */
[----:B------:R-:W-:Y:S05]  /*a620*/  @P0 BRA `(.L_x_1231) ;  /* 0xfffffffc00ec0947 */ /* 0x000fea000383ffff */
.L_x_1230:
        /* <DEDUP_REMOVED lines=75> */
.L_x_1234:
        /* <DEDUP_REMOVED lines=31> */
.L_x_1233:
[----:B------:R-:W-:Y:S05]  /*acd0*/  BSYNC.RECONVERGENT B0 ;  /* 0x0000000000007941 */ /* 0x000fea0003800200 */
.L_x_1232:
        /* <DEDUP_REMOVED lines=10> */
.L_x_1235:
        /* <DEDUP_REMOVED lines=87> */
.L_x_1236:
        /* <DEDUP_REMOVED lines=9> */
.L_x_3427:


//--------------------- .text._Z35group_norm_nhwc_bwd_one_pass_kernelI11Fp32IOFp32WLi64ELi28ELi448EEv26Group_norm_nhwc_bwd_params --------------------------
	.section	.text._Z35group_norm_nhwc_bwd_one_pass_kernelI11Fp32IOFp32WLi64ELi28ELi448EEv26Group_norm_nhwc_bwd_params,"ax",@progbits
	.align	128
        .global         _Z35group_norm_nhwc_bwd_one_pass_kernelI11Fp32IOFp32WLi64ELi28ELi448EEv26Group_norm_nhwc_bwd_params
        .type           _Z35group_norm_nhwc_bwd_one_pass_kernelI11Fp32IOFp32WLi64ELi28ELi448EEv26Group_norm_nhwc_bwd_params,@function
        .size           _Z35group_norm_nhwc_bwd_one_pass_kernelI11Fp32IOFp32WLi64ELi28ELi448EEv26Group_norm_nhwc_bwd_params,(.L_x_3428 - _Z35group_norm_nhwc_bwd_one_pass_kernelI11Fp32IOFp32WLi64ELi28ELi448EEv26Group_norm_nhwc_bwd_params)
        .other          _Z35group_norm_nhwc_bwd_one_pass_kernelI11Fp32IOFp32WLi64ELi28ELi448EEv26Group_norm_nhwc_bwd_params,@"STO_CUDA_ENTRY STV_DEFAULT"
_Z35group_norm_nhwc_bwd_one_pass_kernelI11Fp32IOFp32WLi64ELi28ELi448EEv26Group_norm_nhwc_bwd_params:
.text._Z35group_norm_nhwc_bwd_one_pass_kernelI11Fp32IOFp32WLi64ELi28ELi448EEv26Group_norm_nhwc_bwd_params:
        /* <DEDUP_REMOVED lines=11> */
[----:B------:R-:W0:Y:S01]  /*00b0*/  S2R R29, SR_LANEID ;  /* 0x00000000001d7919 */ /* 0x000e220000000000 */
[----:B------:R-:W1:Y:S03]  /*00c0*/  LDCU UR18, c[0x0][0x374] ;  /* 0x00006e80ff1277ac */ /* 0x000e660008000800 */
[----:B------:R-:W-:Y:S01]  /*00d0*/  IMAD R0, R0, 0x124a, RZ ;  /* 0x0000124a00007824 */ /* 0x000fe200078e02ff */
[----:B------:R-:W2:Y:S04]  /*00e0*/  LDCU.U8 UR17, c[0x0][0x414] ;  /* 0x00008280ff1177ac */ /* 0x000ea80008000000 */
[----:B------:R-:W-:Y:S01]  /*00f0*/  SHF.R.U32.HI R32, RZ, 0x10, R0 ;  /* 0x00000010ff207819 */ /* 0x000fe20000011600 */
[----:B------:R-:W3:Y:S03]  /*0100*/  LDCU UR16, c[0x0][0x370] ;  /* 0x00006e00ff1077ac */ /* 0x000ee60008000800 */
[----:B------:R-:W-:Y:S01]  /*0110*/  PRMT R0, R32, 0x9910, RZ ;  /* 0x0000991020007816 */ /* 0x000fe200000000ff */
[----:B------:R-:W-:Y:S01]  /*0120*/  UMOV UR4, URZ ;  /* 0x000000ff00047c82 */ /* 0x000fe20008000000 */
[----:B------:R-:W-:-:S03]  /*0130*/  UMOV UR6, UR5 ;  /* 0x0000000500067c82 */ /* 0x000fc60008000000 */
[----:B------:R-:W-:-:S05]  /*0140*/  IMAD R0, R0, 0xe, RZ ;  /* 0x0000000e00007824 */ /* 0x000fca00078e02ff */
[----:B------:R-:W-:-:S04]  /*0150*/  IADD3 R0, PT, PT, RZ, -R0, RZ ;  /* 0x80000000ff007210 */ /* 0x000fc80007ffe0ff */
[----:B------:R-:W-:-:S04]  /*0160*/  PRMT R30, R0, 0x7710, RZ ;  /* 0x00007710001e7816 */ /* 0x000fc800000000ff */
[----:B------:R-:W-:-:S04]  /*0170*/  IADD3 R30, PT, PT, R30, R31, RZ ;  /* 0x0000001f1e1e7210 */ /* 0x000fc80007ffe0ff */
[----:B------:R-:W-:-:S04]  /*0180*/  SHF.L.U32 R30, R30, 0x1, RZ ;  /* 0x000000011e1e7819 */ /* 0x000fc800000006ff */
[----:B0123--:R-:W-:-:S07]  /*0190*/  LOP3.LUT R28, R30, 0xffff, RZ, 0xc0, !PT ;  /* 0x0000ffff1e1c7812 */ /* 0x00ffce00078ec0ff */
.L_x_1262:
[----:B0-----:R-:W0:Y:S01]  /*01a0*/  LDC R6, c[0x0][0x410] ;  /* 0x00010400ff067b82 */ /* 0x001e220000000800 */
[----:B------:R-:W1:Y:S01]  /*01b0*/  LDCU.64 UR8, c[0x0][0x3b8] ;  /* 0x00007700ff0877ac */ /* 0x000e620008000a00 */
[----:B--2---:R-:W2:Y:S06]  /*01c0*/  LDCU.128 UR20, c[0x0][0x400] ;  /* 0x00008000ff1477ac */ /* 0x004eac0008000c00 */
[----:B------:R-:W3:Y:S01]  /*01d0*/  LDC R9, c[0x0][0x41c] ;  /* 0x00010700ff097b82 */ /* 0x000ee20000000800 */
[----:B-1----:R-:W-:Y:S01]  /*01e0*/  UIMAD.WIDE UR8, UR6, 0x8, UR8 ;  /* 0x00000008060878a5 */ /* 0x002fe2000f8e0208 */
[----:B0-----:R-:W-:-:S05]  /*01f0*/  IABS R5, R6 ;  /* 0x0000000600057213 */ /* 0x001fca0000000000 */
[----:B------:R-:W-:Y:S01]  /*0200*/  MOV R12, UR8 ;  /* 0x00000008000c7c02 */ /* 0x000fe20008000f00 */
[----:B------:R-:W0:Y:S01]  /*0210*/  I2F.RP R0, R5 ;  /* 0x0000000500007306 */ /* 0x000e220000209400 */
[----:B------:R-:W-:Y:S01]  /*0220*/  MOV R13, UR9 ;  /* 0x00000009000d7c02 */ /* 0x000fe20008000f00 */
[----:B---3--:R-:W-:-:S05]  /*0230*/  IMAD R9, R9, UR13, R32 ;  /* 0x0000000d09097c24 */ /* 0x008fca000f8e0220 */
[----:B------:R-:W3:Y:S01]  /*0240*/  LDG.E.64 R12, desc[UR14][R12.64] ;  /* 0x0000000e0c0c7981 */ /* 0x000ee2000c1e1b00 */
[----:B------:R-:W-:Y:S02]  /*0250*/  ISETP.LE.AND P2, PT, RZ, UR6, PT ;  /* 0x00000006ff007c0c */ /* 0x000fe4000bf43270 */
[----:B--2---:R-:W-:Y:S01]  /*0260*/  ISETP.GE.U32.AND P0, PT, R9, UR20, PT ;  /* 0x0000001409007c0c */ /* 0x004fe2000bf06070 */
        /* <DEDUP_REMOVED lines=8> */
[----:B------:R-:W-:-:S05]  /*02f0*/  LOP3.LUT R2, R6, UR6, RZ, 0x3c, !PT ;  /* 0x0000000606027c12 */ /* 0x000fca000f8e3cff */
[----:B------:R-:W-:-:S05]  /*0300*/  IMAD.HI.U32 R3, R3, R4, RZ ;  /* 0x0000000403037227 */ /* 0x000fca00078e00ff */
[----:B------:R-:W-:-:S05]  /*0310*/  IADD3 R0, PT, PT, -R3, RZ, RZ ;  /* 0x000000ff03007210 */ /* 0x000fca0007ffe1ff */
[----:B------:R-:W-:-:S05]  /*0320*/  IMAD R0, R5, R0, R4 ;  /* 0x0000000005007224 */ /* 0x000fca00078e0204 */
[----:B------:R-:W-:Y:S02]  /*0330*/  ISETP.GT.U32.AND P1, PT, R5, R0, PT ;  /* 0x000000000500720c */ /* 0x000fe40003f24070 */
[----:B------:R-:W-:Y:S02]  /*0340*/  IADD3 R4, PT, PT, R9, 0x20, RZ ;  /* 0x0000002009047810 */ /* 0x000fe40007ffe0ff */
[----:B------:R-:W-:-:S09]  /*0350*/  ISETP.GE.AND P3, PT, R2, RZ, PT ;  /* 0x000000ff0200720c */ /* 0x000fd20003f66270 */
[----:B------:R-:W-:-:S04]  /*0360*/  @!P1 IADD3 R0, PT, PT, R0, -R5, RZ ;  /* 0x8000000500009210 */ /* 0x000fc80007ffe0ff */
[----:B------:R-:W-:Y:S02]  /*0370*/  ISETP.GE.U32.AND P4, PT, R0, R5, PT ;  /* 0x000000050000720c */ /* 0x000fe40003f86070 */
[----:B------:R-:W-:Y:S02]  /*0380*/  @!P1 IADD3 R3, PT, PT, R3, 0x1, RZ ;  /* 0x0000000103039810 */ /* 0x000fe40007ffe0ff */
[----:B------:R-:W-:Y:S02]  /*0390*/  ISETP.GE.U32.AND P1, PT, R4, UR20, PT ;  /* 0x0000001404007c0c */ /* 0x000fe4000bf26070 */
[----:B------:R-:W-:Y:S02]  /*03a0*/  SHF.R.S32.HI R11, RZ, 0x1f, R4 ;  /* 0x0000001fff0b7819 */ /* 0x000fe40000011404 */
[----:B------:R-:W-:Y:S02]  /*03b0*/  SHF.R.S32.HI R15, RZ, 0x1f, R9 ;  /* 0x0000001fff0f7819 */ /* 0x000fe40000011409 */
[----:B------:R-:W-:-:S02]  /*03c0*/  ISETP.GE.AND.EX P1, PT, R11, UR21, PT, P1 ;  /* 0x000000150b007c0c */ /* 0x000fc4000bf26310 */
[-C--:B------:R-:W-:Y:S02]  /*03d0*/  ISETP.GT.U32.AND P5, PT, R5, R0.reuse, PT ;  /* 0x000000000500720c */ /* 0x080fe40003fa4070 */
[----:B------:R-:W-:Y:S02]  /*03e0*/  ISETP.GE.AND.EX P0, PT, R15, UR21, PT, P0 ;  /* 0x000000150f007c0c */ /* 0x000fe4000bf06300 */
[----:B------:R-:W-:Y:S02]  /*03f0*/  IADD3 R5, PT, PT, R0, -R5, RZ ;  /* 0x8000000500057210 */ /* 0x000fe40007ffe0ff */
[----:B------:R-:W-:Y:S02]  /*0400*/  @P4 IADD3 R3, PT, PT, R3, 0x1, RZ ;  /* 0x0000000103034810 */ /* 0x000fe40007ffe0ff */
[----:B------:R-:W-:Y:S02]  /*0410*/  SEL R0, R5, R0, !P5 ;  /* 0x0000000005007207 */ /* 0x000fe40006800000 */
[----:B------:R-:W-:-:S02]  /*0420*/  @!P3 IADD3 R3, PT, PT, -R3, RZ, RZ ;  /* 0x000000ff0303b210 */ /* 0x000fc40007ffe1ff */
[----:B------:R-:W-:Y:S02]  /*0430*/  ISETP.NE.AND P4, PT, R6, RZ, PT ;  /* 0x000000ff0600720c */ /* 0x000fe40003f85270 */
[----:B------:R-:W-:Y:S01]  /*0440*/  LOP3.LUT R5, RZ, R6, RZ, 0x33, !PT ;  /* 0x00000006ff057212 */ /* 0x000fe200078e33ff */
[----:B------:R-:W0:Y:S01]  /*0450*/  @!P0 LDC.64 R20, c[0x0][0x3a0] ;  /* 0x0000e800ff148b82 */ /* 0x000e220000000a00 */
[----:B------:R-:W-:Y:S02]  /*0460*/  @!P2 IADD3 R0, PT, PT, -R0, RZ, RZ ;  /* 0x000000ff0000a210 */ /* 0x000fe40007ffe1ff */
[C---:B------:R-:W-:Y:S02]  /*0470*/  SEL R17, R5.reuse, R3, !P4 ;  /* 0x0000000305117207 */ /* 0x040fe40006000000 */
[----:B------:R-:W-:-:S03]  /*0480*/  SEL R0, R5, R0, !P4 ;  /* 0x0000000005007207 */ /* 0x000fc60006000000 */
[----:B------:R-:W1:Y:S02]  /*0490*/  @!P1 LDC.64 R2, c[0x0][0x3f8] ;  /* 0x0000fe00ff029b82 */ /* 0x000e640000000a00 */
[----:B------:R-:W-:-:S06]  /*04a0*/  IMAD R5, R0, 0x1c, RZ ;  /* 0x0000001c00057824 */ /* 0x000fcc00078e02ff */
[----:B------:R-:W2:Y:S01]  /*04b0*/  @!P0 LDC.64 R6, c[0x0][0x3f8] ;  /* 0x0000fe00ff068b82 */ /* 0x000ea20000000a00 */
[C---:B------:R-:W-:Y:S02]  /*04c0*/  IADD3 R34, P2, PT, R5.reuse, R28, RZ ;  /* 0x0000001c05227210 */ /* 0x040fe40007f5e0ff */
[----:B------:R-:W-:Y:S02]  /*04d0*/  SHF.R.S32.HI R8, RZ, 0x1f, R17 ;  /* 0x0000001fff087819 */ /* 0x000fe40000011411 */
[----:B------:R-:W-:Y:S02]  /*04e0*/  LEA.HI.X.SX32 R35, R5, RZ, 0x1, P2 ;  /* 0x000000ff05237211 */ /* 0x000fe400010f0eff */
[----:B------:R-:W-:Y:S01]  /*04f0*/  ISETP.NE.AND P2, PT, RZ, UR17, PT ;  /* 0x00000011ff007c0c */ /* 0x000fe2000bf45270 */
[----:B------:R-:W-:Y:S01]  /*0500*/  IMAD R8, R8, UR22, RZ ;  /* 0x0000001608087c24 */ /* 0x000fe2000f8e02ff */
[----:B------:R-:W4:Y:S01]  /*0510*/  @!P0 LDC.64 R22, c[0x0][0x398] ;  /* 0x0000e600ff168b82 */ /* 0x000f220000000a00 */
[----:B------:R-:W-:-:S04]  /*0520*/  IMAD.WIDE.U32 R34, R17, UR22, R34 ;  /* 0x0000001611227c25 */ /* 0x000fc8000f8e0022 */
[----:B------:R-:W-:Y:S02]  /*0530*/  IMAD R37, R17, UR23, R8 ;  /* 0x0000001711257c24 */ /* 0x000fe4000f8e0208 */
[----:B-1----:R-:W-:Y:S01]  /*0540*/  @!P1 IMAD R11, R11, R2, RZ ;  /* 0x000000020b0b9224 */ /* 0x002fe200078e02ff */
[----:B------:R-:W1:Y:S01]  /*0550*/  @!P1 LDC.64 R16, c[0x0][0x398] ;  /* 0x0000e600ff109b82 */ /* 0x000e620000000a00 */
[----:B------:R-:W-:Y:S02]  /*0560*/  @!P0 MOV R36, R34 ;  /* 0x0000002200248202 */ /* 0x000fe40000000f00 */
[----:B------:R-:W-:Y:S02]  /*0570*/  @!P1 IMAD R27, R4, R3, R11 ;  /* 0x00000003041b9224 */ /* 0x000fe400078e020b */
[----:B--2---:R-:W-:-:S03]  /*0580*/  @!P0 IMAD R8, R15, R6, RZ ;  /* 0x000000060f088224 */ /* 0x004fc600078e02ff */
[----:B------:R-:W2:Y:S01]  /*0590*/  LDC.64 R10, c[0x0][0x3a8] ;  /* 0x0000ea00ff0a7b82 */ /* 0x000ea20000000a00 */
[----:B------:R-:W-:-:S07]  /*05a0*/  IADD3 R37, PT, PT, R35, R37, RZ ;  /* 0x0000002523257210 */ /* 0x000fce0007ffe0ff */
[----:B------:R-:W1:Y:S01]  /*05b0*/  @!P1 LDC.64 R14, c[0x0][0x3a0] ;  /* 0x0000e800ff0e9b82 */ /* 0x000e620000000a00 */
[----:B------:R-:W-:-:S07]  /*05c0*/  @!P0 IMAD R25, R9, R7, R8 ;  /* 0x0000000709198224 */ /* 0x000fce00078e0208 */
[----:B------:R-:W2:Y:S01]  /*05d0*/  @P2 LDC.64 R18, c[0x0][0x3b0] ;  /* 0x0000ec00ff122b82 */ /* 0x000ea20000000a00 */
[----:B------:R-:W-:Y:S01]  /*05e0*/  @!P0 IMAD.WIDE.U32 R6, R9, R6, R36 ;  /* 0x0000000609068225 */ /* 0x000fe200078e0024 */
[----:B------:R-:W-:Y:S02]  /*05f0*/  @!P1 MOV R8, R34 ;  /* 0x0000002200089202 */ /* 0x000fe40000000f00 */
[----:B------:R-:W-:Y:S02]  /*0600*/  @!P1 MOV R9, R37 ;  /* 0x0000002500099202 */ /* 0x000fe40000000f00 */
[----:B------:R-:W-:Y:S01]  /*0610*/  LOP3.LUT R28, R30, 0xffff, RZ, 0xc0, !PT ;  /* 0x0000ffff1e1c7812 */ /* 0x000fe200078ec0ff */
[----:B------:R-:W-:Y:S01]  /*0620*/  @!P1 IMAD.WIDE.U32 R2, R4, R2, R8 ;  /* 0x0000000204029225 */ /* 0x000fe200078e0008 */
[----:B------:R-:W-:Y:S02]  /*0630*/  @!P0 IADD3 R25, PT, PT, R7, R25, RZ ;  /* 0x0000001907198210 */ /* 0x000fe40007ffe0ff */
[----:B------:R-:W-:-:S02]  /*0640*/  @!P0 SHF.L.U32 R9, R6, 0x2, RZ ;  /* 0x0000000206098819 */ /* 0x000fc400000006ff */
[----:B------:R-:W-:Y:S02]  /*0650*/  @!P1 IADD3 R7, PT, PT, R3, R27, RZ ;  /* 0x0000001b03079210 */ /* 0x000fe40007ffe0ff */
[----:B------:R-:W-:Y:S02]  /*0660*/  @!P1 SHF.L.U32 R3, R2, 0x2, RZ ;  /* 0x0000000202039819 */ /* 0x000fe400000006ff */
[----:B------:R-:W-:Y:S02]  /*0670*/  IADD3 R5, PT, PT, R5, R28, RZ ;  /* 0x0000001c05057210 */ /* 0x000fe40007ffe0ff */
[----:B------:R-:W-:Y:S02]  /*0680*/  @!P0 SHF.L.U64.HI R6, R6, 0x2, R25 ;  /* 0x0000000206068819 */ /* 0x000fe40000010219 */
[C---:B0-----:R-:W-:Y:S02]  /*0690*/  @!P0 IADD3 R20, P3, PT, R9.reuse, R20, RZ ;  /* 0x0000001409148210 */ /* 0x041fe40007f7e0ff */
[----:B----4-:R-:W-:-:S02]  /*06a0*/  @!P0 IADD3 R22, P4, PT, R9, R22, RZ ;  /* 0x0000001609168210 */ /* 0x010fc40007f9e0ff */
[----:B------:R-:W-:Y:S02]  /*06b0*/  @!P1 SHF.L.U64.HI R2, R2, 0x2, R7 ;  /* 0x0000000202029819 */ /* 0x000fe40000010207 */
[C---:B-1----:R-:W-:Y:S02]  /*06c0*/  @!P1 IADD3 R14, P5, PT, R3.reuse, R14, RZ ;  /* 0x0000000e030e9210 */ /* 0x042fe40007fbe0ff */
[----:B------:R-:W-:Y:S01]  /*06d0*/  @!P1 IADD3 R16, P6, PT, R3, R16, RZ ;  /* 0x0000001003109210 */ /* 0x000fe20007fde0ff */
[C---:B--2---:R-:W-:Y:S01]  /*06e0*/  IMAD.WIDE R10, R5.reuse, 0x4, R10 ;  /* 0x00000004050a7825 */ /* 0x044fe200078e020a */
[C---:B------:R-:W-:Y:S02]  /*06f0*/  @!P0 IADD3.X R21, PT, PT, R6.reuse, R21, RZ, P3, !PT ;  /* 0x0000001506158210 */ /* 0x040fe40001ffe4ff */
[----:B------:R-:W-:Y:S02]  /*0700*/  CS2R R8, SRZ ;  /* 0x0000000000087805 */ /* 0x000fe4000001ff00 */
[----:B------:R-:W-:Y:S01]  /*0710*/  @!P0 IADD3.X R23, PT, PT, R6, R23, RZ, P4, !PT ;  /* 0x0000001706178210 */ /* 0x000fe200027fe4ff */
[----:B------:R-:W-:Y:S01]  /*0720*/  @P2 IMAD.WIDE R18, R5, 0x4, R18 ;  /* 0x0000000405122825 */ /* 0x000fe200078e0212 */
[----:B------:R-:W-:-:S02]  /*0730*/  CS2R R4, SRZ ;  /* 0x0000000000047805 */ /* 0x000fc4000001ff00 */
[----:B------:R-:W-:Y:S02]  /*0740*/  CS2R R6, SRZ ;  /* 0x0000000000067805 */ /* 0x000fe4000001ff00 */
[C---:B------:R-:W-:Y:S01]  /*0750*/  @!P1 IADD3.X R15, PT, PT, R2.reuse, R15, RZ, P5, !PT ;  /* 0x0000000f020f9210 */ /* 0x040fe20002ffe4ff */
[----:B------:R-:W5:Y:S01]  /*0760*/  LDG.E.64 R10, desc[UR14][R10.64] ;  /* 0x0000000e0a0a7981 */ /* 0x000f62000c1e1b00 */
[----:B------:R-:W-:-:S03]  /*0770*/  @!P1 IADD3.X R17, PT, PT, R2, R17, RZ, P6, !PT ;  /* 0x0000001102119210 */ /* 0x000fc600037fe4ff */
[----:B------:R0:W5:Y:S04]  /*0780*/  @!P1 LDG.E.64 R4, desc[UR14][R14.64] ;  /* 0x0000000e0e049981 */ /* 0x000168000c1e1b00 */
[----:B------:R0:W5:Y:S04]  /*0790*/  @!P1 LDG.E.64 R6, desc[UR14][R16.64] ;  /* 0x0000000e10069981 */ /* 0x000168000c1e1b00 */
[----:B------:R0:W5:Y:S01]  /*07a0*/  @P2 LDG.E.64 R8, desc[UR14][R18.64] ;  /* 0x0000000e12082981 */ /* 0x000162000c1e1b00 */
[----:B------:R-:W-:Y:S01]  /*07b0*/  CS2R R24, SRZ ;  /* 0x0000000000187805 */ /* 0x000fe2000001ff00 */
[----:B------:R-:W-:Y:S01]  /*07c0*/  HFMA2 R3, -RZ, RZ, 0, 0 ;  /* 0x00000000ff037431 */ /* 0x000fe200000001ff */
[----:B------:R-:W-:-:S04]  /*07d0*/  MOV R2, RZ ;  /* 0x000000ff00027202 */ /* 0x000fc80000000f00 */
[----:B------:R0:W5:Y:S04]  /*07e0*/  @!P0 LDG.E.64 R24, desc[UR14][R20.64] ;  /* 0x0000000e14188981 */ /* 0x000168000c1e1b00 */
[----:B------:R0:W5:Y:S01]  /*07f0*/  @!P0 LDG.E.64 R2, desc[UR14][R22.64] ;  /* 0x0000000e16028981 */ /* 0x000162000c1e1b00 */
        /* <DEDUP_REMOVED lines=13> */
[----:B0-----:R-:W-:Y:S05]  /*08d0*/  BRA.U UP1, `(.L_x_1238) ;  /* 0x0000000101747547 */ /* 0x001fea000b800000 */
[----:B-----5:R-:W-:Y:S01]  /*08e0*/  FADD.FTZ R13, R24, -UR31 ;  /* 0x8000001f180d7e21 */ /* 0x020fe20008010000 */
[----:B------:R-:W-:Y:S01]  /*08f0*/  FADD.FTZ R12, R25, -UR31 ;  /* 0x8000001f190c7e21 */ /* 0x000fe20008010000 */
[----:B------:R-:W-:Y:S01]  /*0900*/  FMUL.FTZ R14, R2, R10 ;  /* 0x0000000a020e7220 */ /* 0x000fe20000410000 */
[-C--:B------:R-:W-:Y:S01]  /*0910*/  FMUL.FTZ R15, R3, R11.reuse ;  /* 0x0000000b030f7220 */ /* 0x080fe20000410000 */
[----:B------:R-:W-:Y:S01]  /*0920*/  FMUL.FTZ R13, R13, UR19 ;  /* 0x000000130d0d7c20 */ /* 0x000fe20008410000 */
[----:B------:R-:W-:Y:S01]  /*0930*/  FMUL.FTZ R12, R12, UR19 ;  /* 0x000000130c0c7c20 */ /* 0x000fe20008410000 */
[----:B------:R-:W-:Y:S01]  /*0940*/  FADD.FTZ R16, RZ, R14 ;  /* 0x0000000eff107221 */ /* 0x000fe20000010000 */
[----:B------:R-:W-:Y:S01]  /*0950*/  FADD.FTZ R18, R4, -UR31 ;  /* 0x8000001f04127e21 */ /* 0x000fe20008010000 */
[----:B------:R-:W-:Y:S01]  /*0960*/  FFMA.FTZ R17, R13, R14, RZ ;  /* 0x0000000e0d117223 */ /* 0x000fe200000100ff */
[----:B------:R-:W-:Y:S01]  /*0970*/  FMUL.FTZ R19, R6, R10 ;  /* 0x0000000a06137220 */ /* 0x000fe20000410000 */
[----:B------:R-:W-:Y:S01]  /*0980*/  FADD.FTZ R16, R15, R16 ;  /* 0x000000100f107221 */ /* 0x000fe20000010000 */
[----:B------:R-:W-:Y:S01]  /*0990*/  FMUL.FTZ R21, R7, R11 ;  /* 0x0000000b07157220 */ /* 0x000fe20000410000 */
[----:B------:R-:W-:Y:S01]  /*09a0*/  FFMA.FTZ R14, R12, R15, R17 ;  /* 0x0000000f0c0e7223 */ /* 0x000fe20000010011 */
[----:B------:R-:W-:Y:S01]  /*09b0*/  FMUL.FTZ R15, R18, UR19 ;  /* 0x00000013120f7c20 */ /* 0x000fe20008410000 */
[----:B------:R-:W-:Y:S01]  /*09c0*/  FADD.FTZ R17, R5, -UR31 ;  /* 0x8000001f05117e21 */ /* 0x000fe20008010000 */
[----:B------:R-:W-:Y:S01]  /*09d0*/  FADD.FTZ R16, R16, R19 ;  /* 0x0000001310107221 */ /* 0x000fe20000010000 */
[----:B------:R-:W-:Y:S01]  /*09e0*/  FFMA.FTZ R13, R2, R13, RZ ;  /* 0x0000000d020d7223 */ /* 0x000fe200000100ff */
[----:B------:R-:W-:Y:S01]  /*09f0*/  FFMA.FTZ R19, R15, R19, R14 ;  /* 0x000000130f137223 */ /* 0x000fe2000001000e */
[----:B------:R-:W-:Y:S01]  /*0a00*/  FMUL.FTZ R14, R17, UR19 ;  /* 0x00000013110e7c20 */ /* 0x000fe20008410000 */
[----:B------:R-:W-:Y:S01]  /*0a10*/  FADD.FTZ R20, R21, R16 ;  /* 0x0000001015147221 */ /* 0x000fe20000010000 */
[----:B------:R-:W-:Y:S01]  /*0a20*/  FFMA.FTZ R12, R3, R12, RZ ;  /* 0x0000000c030c7223 */ /* 0x000fe200000100ff */
[----:B------:R-:W-:Y:S01]  /*0a30*/  FADD.FTZ R22, RZ, R3 ;  /* 0x00000003ff167221 */ /* 0x000fe20000010000 */
[----:B------:R-:W-:Y:S01]  /*0a40*/  FFMA.FTZ R21, R14, R21, R19 ;  /* 0x000000150e157223 */ /* 0x000fe20000010013 */
[----:B------:R-:W-:Y:S01]  /*0a50*/  FADD.FTZ R19, RZ, R2 ;  /* 0x00000002ff137221 */ /* 0x000fe20000010000 */
[----:B------:R-:W-:Y:S01]  /*0a60*/  FFMA.FTZ R16, R6, R15, R13 ;  /* 0x0000000f06107223 */ /* 0x000fe2000001000d */
[----:B------:R-:W-:-:S02]  /*0a70*/  FFMA.FTZ R17, R7, R14, R12 ;  /* 0x0000000e07117223 */ /* 0x000fc4000001000c */
[----:B------:R-:W-:Y:S01]  /*0a80*/  FADD.FTZ R18, R6, R19 ;  /* 0x0000001306127221 */ /* 0x000fe20000010000 */
[----:B------:R-:W-:Y:S01]  /*0a90*/  FADD.FTZ R19, R7, R22 ;  /* 0x0000001607137221 */ /* 0x000fe20000010000 */
[----:B------:R-:W-:Y:S06]  /*0aa0*/  BRA `(.L_x_1239) ;  /* 0x0000000400007947 */ /* 0x000fec0003800000 */
.L_x_1238:
[----:B-----5:R-:W-:Y:S01]  /*0ab0*/  FADD.FTZ R13, R24, -UR31 ;  /* 0x8000001f180d7e21 */ /* 0x020fe20008010000 */
[----:B------:R-:W-:Y:S01]  /*0ac0*/  FADD.FTZ R12, R25, -UR31 ;  /* 0x8000001f190c7e21 */ /* 0x000fe20008010000 */
[----:B------:R-:W-:Y:S01]  /*0ad0*/  FADD.FTZ R15, R4, -UR31 ;  /* 0x8000001f040f7e21 */ /* 0x000fe20008010000 */
[----:B------:R-:W-:Y:S01]  /*0ae0*/  FADD.FTZ R14, R5, -UR31 ;  /* 0x8000001f050e7e21 */ /* 0x000fe20008010000 */
[----:B------:R-:W-:Y:S01]  /*0af0*/  FMUL.FTZ R13, R13, UR19 ;  /* 0x000000130d0d7c20 */ /* 0x000fe20008410000 */
[----:B------:R-:W-:Y:S01]  /*0b00*/  FMUL.FTZ R12, R12, UR19 ;  /* 0x000000130c0c7c20 */ /* 0x000fe20008410000 */
[----:B------:R-:W-:Y:S01]  /*0b10*/  FMUL.FTZ R15, R15, UR19 ;  /* 0x000000130f0f7c20 */ /* 0x000fe20008410000 */
[----:B------:R-:W-:Y:S01]  /*0b20*/  FMUL.FTZ R14, R14, UR19 ;  /* 0x000000130e0e7c20 */ /* 0x000fe20008410000 */
[C-C-:B------:R-:W-:Y:S01]  /*0b30*/  FFMA.FTZ R20, R10.reuse, R13, R8.reuse ;  /* 0x0000000d0a147223 */ /* 0x140fe20000010008 */
[C-C-:B------:R-:W-:Y:S01]  /*0b40*/  FFMA.FTZ R18, R11.reuse, R12, R9.reuse ;  /* 0x0000000c0b127223 */ /* 0x140fe20000010009 */
[----:B------:R-:W-:Y:S01]  /*0b50*/  FFMA.FTZ R17, R10, R15, R8 ;  /* 0x0000000f0a117223 */ /* 0x000fe20000010008 */
[----:B------:R-:W-:Y:S01]  /*0b60*/  FFMA.FTZ R16, R11, R14, R9 ;  /* 0x0000000e0b107223 */ /* 0x000fe20000010009 */
[----:B------:R-:W-:Y:S01]  /*0b70*/  FMUL.FTZ R26, R20, -1.4426950216293334961 ;  /* 0xbfb8aa3b141a7820 */ /* 0x000fe20000410000 */
[----:B------:R-:W-:Y:S01]  /*0b80*/  FMUL.FTZ R23, R18, -1.4426950216293334961 ;  /* 0xbfb8aa3b12177820 */ /* 0x000fe20000410000 */
[----:B------:R-:W-:Y:S01]  /*0b90*/  FMUL.FTZ R33, R17, -1.4426950216293334961 ;  /* 0xbfb8aa3b11217820 */ /* 0x000fe20000410000 */
[----:B------:R-:W-:Y:S01]  /*0ba0*/  FMUL.FTZ R22, R16, -1.4426950216293334961 ;  /* 0xbfb8aa3b10167820 */ /* 0x000fe20000410000 */
[----:B------:R-:W0:Y:S04]  /*0bb0*/  MUFU.EX2 R21, R26 ;  /* 0x0000001a00157308 */ /* 0x000e280000000800 */
[----:B------:R-:W1:Y:S04]  /*0bc0*/  MUFU.EX2 R23, R23 ;  /* 0x0000001700177308 */ /* 0x000e680000000800 */
[----:B------:R-:W2:Y:S04]  /*0bd0*/  MUFU.EX2 R19, R33 ;  /* 0x0000002100137308 */ /* 0x000ea80000000800 */
[----:B------:R-:W3:Y:S01]  /*0be0*/  MUFU.EX2 R22, R22 ;  /* 0x0000001600167308 */ /* 0x000ee20000000800 */
[----:B0-----:R-:W-:Y:S01]  /*0bf0*/  FADD.FTZ R21, R21, 1 ;  /* 0x3f80000015157421 */ /* 0x001fe20000010000 */
[----:B-1----:R-:W-:-:S05]  /*0c00*/  FADD.FTZ R27, R23, 1 ;  /* 0x3f800000171b7421 */ /* 0x002fca0000010000 */
[----:B------:R-:W0:Y:S01]  /*0c10*/  MUFU.RCP R21, R21 ;  /* 0x0000001500157308 */ /* 0x000e220000001000 */
[----:B--2---:R-:W-:-:S07]  /*0c20*/  FADD.FTZ R19, R19, 1 ;  /* 0x3f80000013137421 */ /* 0x004fce0000010000 */
[----:B------:R3:W1:Y:S08]  /*0c30*/  MUFU.RCP R26, R27 ;  /* 0x0000001b001a7308 */ /* 0x0006700000001000 */
[----:B------:R-:W2:Y:S01]  /*0c40*/  MUFU.RCP R19, R19 ;  /* 0x0000001300137308 */ /* 0x000ea20000001000 */
[----:B---3--:R-:W-:Y:S01]  /*0c50*/  FADD.FTZ R27, R22, 1 ;  /* 0x3f800000161b7421 */ /* 0x008fe20000010000 */
[----:B0-----:R-:W-:Y:S01]  /*0c60*/  FADD.FTZ R23, -R21, 1 ;  /* 0x3f80000015177421 */ /* 0x001fe20000010100 */
[----:B------:R-:W-:-:S03]  /*0c70*/  FMUL.FTZ R21, R2, R21 ;  /* 0x0000001502157220 */ /* 0x000fc60000410000 */
[----:B------:R-:W-:Y:S02]  /*0c80*/  FFMA.FTZ R22, R20, R23, 1 ;  /* 0x3f80000014167423 */ /* 0x000fe40000010017 */
[----:B------:R-:W0:Y:S01]  /*0c90*/  MUFU.RCP R20, R27 ;  /* 0x0000001b00147308 */ /* 0x000e220000001000 */
[----:B-1----:R-:W-:Y:S01]  /*0ca0*/  FADD.FTZ R23, -R26, 1 ;  /* 0x3f8000001a177421 */ /* 0x002fe20000010100 */
[----:B------:R-:W-:-:S03]  /*0cb0*/  FMUL.FTZ R22, R21, R22 ;  /* 0x0000001615167220 */ /* 0x000fc60000410000 */
[----:B------:R-:W-:Y:S01]  /*0cc0*/  FFMA.FTZ R23, R18, R23, 1 ;  /* 0x3f80000012177423 */ /* 0x000fe20000010017 */
[----:B------:R-:W-:Y:S01]  /*0cd0*/  FMUL.FTZ R18, R3, R26 ;  /* 0x0000001a03127220 */ /* 0x000fe20000410000 */
[----:B--2---:R-:W-:-:S03]  /*0ce0*/  FADD.FTZ R26, -R19, 1 ;  /* 0x3f800000131a7421 */ /* 0x004fc60000010100 */
[----:B------:R-:W-:Y:S01]  /*0cf0*/  FMUL.FTZ R18, R18, R23 ;  /* 0x0000001712127220 */ /* 0x000fe20000410000 */
[----:B------:R-:W-:Y:S01]  /*0d00*/  FFMA.FTZ R26, R17, R26, 1 ;  /* 0x3f800000111a7423 */ /* 0x000fe2000001001a */
[----:B------:R-:W-:Y:S01]  /*0d10*/  FMUL.FTZ R17, R6, R19 ;  /* 0x0000001306117220 */ /* 0x000fe20000410000 */
[----:B0-----:R-:W-:Y:S01]  /*0d20*/  FADD.FTZ R21, -R20, 1 ;  /* 0x3f80000014157421 */ /* 0x001fe20000010100 */
[----:B------:R-:W-:Y:S02]  /*0d30*/  FMUL.FTZ R19, R7, R20 ;  /* 0x0000001407137220 */ /* 0x000fe40000410000 */
[----:B------:R-:W-:Y:S01]  /*0d40*/  FMUL.FTZ R17, R17, R26 ;  /* 0x0000001a11117220 */ /* 0x000fe20000410000 */
[----:B------:R-:W-:Y:S01]  /*0d50*/  FFMA.FTZ R21, R16, R21, 1 ;  /* 0x3f80000010157423 */ /* 0x000fe20000010015 */
[----:B------:R-:W-:-:S03]  /*0d60*/  FMUL.FTZ R16, R10, R22 ;  /* 0x000000160a107220 */ /* 0x000fc60000410000 */
[----:B------:R-:W-:Y:S01]  /*0d70*/  FMUL.FTZ R19, R19, R21 ;  /* 0x0000001513137220 */ /* 0x000fe20000410000 */
[----:B------:R-:W-:Y:S01]  /*0d80*/  FMUL.FTZ R21, R11, R18 ;  /* 0x000000120b157220 */ /* 0x000fe20000410000 */
[----:B------:R-:W-:Y:S01]  /*0d90*/  FFMA.FTZ R23, R13, R16, RZ ;  /* 0x000000100d177223 */ /* 0x000fe200000100ff */
[----:B------:R-:W-:-:S03]  /*0da0*/  FADD.FTZ R20, RZ, R16 ;  /* 0x00000010ff147221 */ /* 0x000fc60000010000 */
[----:B------:R-:W-:Y:S01]  /*0db0*/  FFMA.FTZ R16, R12, R21, R23 ;  /* 0x000000150c107223 */ /* 0x000fe20000010017 */
[----:B------:R-:W-:Y:S01]  /*0dc0*/  FADD.FTZ R20, R21, R20 ;  /* 0x0000001415147221 */ /* 0x000fe20000010000 */
[----:B------:R-:W-:Y:S01]  /*0dd0*/  FMUL.FTZ R21, R10, R17 ;  /* 0x000000110a157220 */ /* 0x000fe20000410000 */
[----:B------:R-:W-:-:S03]  /*0de0*/  FMUL.FTZ R23, R11, R19 ;  /* 0x000000130b177220 */ /* 0x000fc60000410000 */
[----:B------:R-:W-:Y:S01]  /*0df0*/  FFMA.FTZ R27, R15, R21, R16 ;  /* 0x000000150f1b7223 */ /* 0x000fe20000010010 */
[----:B------:R-:W-:Y:S01]  /*0e00*/  FFMA.FTZ R16, R13, R22, RZ ;  /* 0x000000160d107223 */ /* 0x000fe200000100ff */
[----:B------:R-:W-:Y:S01]  /*0e10*/  FADD.FTZ R22, RZ, R22 ;  /* 0x00000016ff167221 */ /* 0x000fe20000010000 */
[----:B------:R-:W-:Y:S01]  /*0e20*/  FFMA.FTZ R13, R12, R18, RZ ;  /* 0x000000120c0d7223 */ /* 0x000fe200000100ff */
[----:B------:R-:W-:Y:S01]  /*0e30*/  FADD.FTZ R20, R20, R21 ;  /* 0x0000001514147221 */ /* 0x000fe20000010000 */
[----:B------:R-:W-:Y:S01]  /*0e40*/  FADD.FTZ R12, RZ, R18 ;  /* 0x00000012ff0c7221 */ /* 0x000fe20000010000 */
[----:B------:R-:W-:Y:S01]  /*0e50*/  FFMA.FTZ R16, R15, R17, R16 ;  /* 0x000000110f107223 */ /* 0x000fe20000010010 */
[----:B------:R-:W-:Y:S01]  /*0e60*/  FADD.FTZ R18, R22, R17 ;  /* 0x0000001116127221 */ /* 0x000fe20000010000 */
[C---:B------:R-:W-:Y:S01]  /*0e70*/  FFMA.FTZ R17, R14.reuse, R19, R13 ;  /* 0x000000130e117223 */ /* 0x040fe2000001000d */
[----:B------:R-:W-:Y:S01]  /*0e80*/  FFMA.FTZ R21, R14, R23, R27 ;  /* 0x000000170e157223 */ /* 0x000fe2000001001b */
[----:B------:R-:W-:Y:S01]  /*0e90*/  FADD.FTZ R20, R23, R20 ;  /* 0x0000001417147221 */ /* 0x000fe20000010000 */
[----:B------:R-:W-:-:S07]  /*0ea0*/  FADD.FTZ R19, R12, R19 ;  /* 0x000000130c137221 */ /* 0x000fce0000010000 */
.L_x_1239:
        /* <DEDUP_REMOVED lines=43> */
.L_x_1241:
[----:B------:R-:W-:Y:S05]  /*1160*/  BSYNC.RECONVERGENT B0 ;  /* 0x0000000000007941 */ /* 0x000fea0003800200 */
.L_x_1240:
[----:B------:R-:W-:Y:S06]  /*1170*/  BAR.SYNC.DEFER_BLOCKING 0x0 ;  /* 0x0000000000007b1d */ /* 0x000fec0000010000 */
[----:B------:R-:W-:Y:S04]  /*1180*/  BSSY.RECONVERGENT B0, `(.L_x_1242) ;  /* 0x0000024000007945 */ /* 0x000fe80003800200 */
[----:B------:R-:W-:Y:S05]  /*1190*/  @P1 BRA `(.L_x_1243) ;  /* 0x0000000000881947 */ /* 0x000fea0003800000 */
[----:B------:R-:W-:-:S09]  /*11a0*/  ULEA UR8, UR10, UR9, 0x18 ;  /* 0x000000090a087291 */ /* 0x000fd2000f8ec0ff */
[----:B--2---:R-:W2:Y:S04]  /*11b0*/  LDS.64 R20, [UR8+0x18] ;  /* 0x00001808ff147984 */ /* 0x004ea80008000a00 */
[----:B-1-3--:R-:W0:Y:S01]  /*11c0*/  LDS.128 R12, [UR8+0x20] ;  /* 0x00002008ff0c7984 */ /* 0x00ae220008000c00 */
[----:B--2---:R-:W-:Y:S01]  /*11d0*/  FADD.FTZ R23, R26, R20 ;  /* 0x000000141a177221 */ /* 0x004fe20000010000 */
[----:B------:R-:W-:-:S03]  /*11e0*/  FADD.FTZ R20, R27, R21 ;  /* 0x000000151b147221 */ /* 0x000fc60000010000 */
[----:B0-----:R-:W-:Y:S01]  /*11f0*/  FADD.FTZ R27, R23, R12 ;  /* 0x0000000c171b7221 */ /* 0x001fe20000010000 */
[----:B------:R-:W-:Y:S02]  /*1200*/  FADD.FTZ R12, R20, R13 ;  /* 0x0000000d140c7221 */ /* 0x000fe40000010000 */
[----:B------:R-:W0:Y:S01]  /*1210*/  LDS.128 R20, [UR8+0x30] ;  /* 0x00003008ff147984 */ /* 0x000e220008000c00 */
[----:B------:R-:W-:Y:S01]  /*1220*/  FADD.FTZ R27, R27, R14 ;  /* 0x0000000e1b1b7221 */ /* 0x000fe20000010000 */
        /* <DEDUP_REMOVED lines=22> */
[----:B------:R-:W-:-:S03]  /*1390*/  FADD.FTZ R12, R12, R21 ;  /* 0x000000150c0c7221 */ /* 0x000fc60000010000 */
[----:B------:R-:W-:Y:S01]  /*13a0*/  FADD.FTZ R26, R27, R22 ;  /* 0x000000161b1a7221 */ /* 0x000fe20000010000 */
[----:B------:R-:W-:-:S07]  /*13b0*/  FADD.FTZ R27, R12, R23 ;  /* 0x000000170c1b7221 */ /* 0x000fce0000010000 */
.L_x_1243:
[----:B------:R-:W-:Y:S05]  /*13c0*/  BSYNC.RECONVERGENT B0 ;  /* 0x0000000000007941 */ /* 0x000fea0003800200 */
.L_x_1242:
[----:B------:R-:W-:Y:S06]  /*13d0*/  BAR.SYNC.DEFER_BLOCKING 0x0 ;  /* 0x0000000000007b1d */ /* 0x000fec0000010000 */
[----:B------:R-:W-:Y:S04]  /*13e0*/  BSSY.RECONVERGENT B0, `(.L_x_1244) ;  /* 0x000009d000007945 */ /* 0x000fe80003800200 */
[----:B------:R-:W-:Y:S05]  /*13f0*/  @P4 BRA `(.L_x_1245) ;  /* 0x00000008006c4947 */ /* 0x000fea0003800000 */
[----:B-1-3--:R-:W1:Y:S04]  /*1400*/  LDS.128 R12, [R33+0xe0] ;  /* 0x0000e000210c7984 */ /* 0x00ae680000000c00 */
[----:B--2---:R-:W2:Y:S01]  /*1410*/  LDS.128 R20, [R33+0x1c0] ;  /* 0x0001c00021147984 */ /* 0x004ea20000000c00 */
[----:B-1----:R-:W-:Y:S01]  /*1420*/  FADD.FTZ R12, R16, R12 ;  /* 0x0000000c100c7221 */ /* 0x002fe20000010000 */
[----:B------:R-:W-:Y:S01]  /*1430*/  FADD.FTZ R13, R17, R13 ;  /* 0x0000000d110d7221 */ /* 0x000fe20000010000 */
[----:B------:R-:W-:Y:S01]  /*1440*/  FADD.FTZ R16, R19, R15 ;  /* 0x0000000f13107221 */ /* 0x000fe20000010000 */
[----:B------:R-:W-:Y:S01]  /*1450*/  FADD.FTZ R17, R18, R14 ;  /* 0x0000000e12117221 */ /* 0x000fe20000010000 */
[----:B--2---:R-:W-:Y:S01]  /*1460*/  FADD.FTZ R19, R12, R20 ;  /* 0x000000140c137221 */ /* 0x004fe20000010000 */
[----:B------:R-:W-:-:S02]  /*1470*/  FADD.FTZ R20, R13, R21 ;  /* 0x000000150d147221 */ /* 0x000fc40000010000 */
[----:B------:R-:W1:Y:S01]  /*1480*/  LDS.128 R12, [R33+0x2a0] ;  /* 0x0002a000210c7984 */ /* 0x000e620000000c00 */
[----:B------:R-:W-:Y:S01]  /*1490*/  FADD.FTZ R21, R17, R22 ;  /* 0x0000001611157221 */ /* 0x000fe20000010000 */
[----:B------:R-:W-:Y:S01]  /*14a0*/  FADD.FTZ R22, R16, R23 ;  /* 0x0000001710167221 */ /* 0x000fe20000010000 */
[----:B-1----:R-:W-:Y:S01]  /*14b0*/  FADD.FTZ R23, R19, R12 ;  /* 0x0000000c13177221 */ /* 0x002fe20000010000 */
[----:B------:R-:W-:Y:S01]  /*14c0*/  FADD.FTZ R20, R20, R13 ;  /* 0x0000000d14147221 */ /* 0x000fe20000010000 */
[----:B------:R-:W1:Y:S01]  /*14d0*/  LDS.128 R16, [R33+0x380] ;  /* 0x0003800021107984 */ /* 0x000e620000000c00 */
        /* <DEDUP_REMOVED lines=141> */
.L_x_1245:
[----:B------:R-:W-:Y:S05]  /*1db0*/  BSYNC.RECONVERGENT B0 ;  /* 0x0000000000007941 */ /* 0x000fea0003800200 */
.L_x_1244:
[----:B------:R-:W-:Y:S04]  /*1dc0*/  BSSY.RECONVERGENT B0, `(.L_x_1246) ;  /* 0x000001d000007945 */ /* 0x000fe80003800200 */
[----:B------:R-:W-:Y:S05]  /*1dd0*/  @P4 BRA `(.L_x_1247) ;  /* 0x00000000006c4947 */ /* 0x000fea0003800000 */
[----:B-1----:R-:W2:Y:S01]  /*1de0*/  LDC.64 R14, c[0x0][0x3d8] ;  /* 0x0000f600ff0e7b82 */ /* 0x002ea20000000a00 */
[----:B------:R-:W-:-:S07]  /*1df0*/  IMAD R21, R0, 0xe, R31 ;  /* 0x0000000e00157824 */ /* 0x000fce00078e021f */
[----:B---3--:R-:W1:Y:S01]  /*1e00*/  LDC.64 R12, c[0x0][0x3f8] ;  /* 0x0000fe00ff0c7b82 */ /* 0x008e620000000a00 */
[----:B--2---:R-:W-:-:S05]  /*1e10*/  IMAD.WIDE R20, R21, 0x4, R14 ;  /* 0x0000000415147825 */ /* 0x004fca00078e020e */
        /* <DEDUP_REMOVED lines=23> */
.L_x_1247:
[----:B------:R-:W-:Y:S05]  /*1f90*/  BSYNC.RECONVERGENT B0 ;  /* 0x0000000000007941 */ /* 0x000fea0003800200 */
.L_x_1246:
        /* <DEDUP_REMOVED lines=11> */
[----:B---34-:R-:W3:Y:S01]  /*2050*/  LDC.64 R12, c[0x0][0x3c8] ;  /* 0x0000f200ff0c7b82 */ /* 0x018ee20000000a00 */
[----:B------:R-:W-:Y:S01]  /*2060*/  MOV R0, UR4 ;  /* 0x0000000400007c02 */ /* 0x000fe20008000f00 */
[----:B------:R-:W-:Y:S02]  /*2070*/  UIADD3 UR20, UPT, UPT, UR12, UR5, URZ ;  /* 0x000000050c147290 */ /* 0x000fe4000fffe0ff */
[----:B------:R-:W-:Y:S01]  /*2080*/  UIMAD UR10, UR13, UR18, UR5 ;  /* 0x000000120d0a72a4 */ /* 0x000fe2000f8e0205 */
[----:B------:R-:W-:-:S03]  /*2090*/  LOP3.LUT P0, R0, R0, 0x2, RZ, 0xc0, !PT ;  /* 0x0000000200007812 */ /* 0x000fc6000780c0ff */
[----:B------:R-:W-:Y:S01]  /*20a0*/  UIMAD.WIDE.U32 UR10, UR10, 0x8, UR8 ;  /* 0x000000080a0a78a5 */ /* 0x000fe2000f8e0008 */
[----:B------:R-:W-:Y:S02]  /*20b0*/  SEL R19, RZ, UR16, P0 ;  /* 0x00000010ff137c07 */ /* 0x000fe40008000000 */
[----:B-1----:R-:W-:Y:S02]  /*20c0*/  MOV R15, UR20 ;  /* 0x00000014000f7c02 */ /* 0x002fe40008000f00 */
[----:B------:R-:W-:Y:S02]  /*20d0*/  ISETP.NE.AND P0, PT, R19, -0x1, PT ;  /* 0xffffffff1300780c */ /* 0x000fe40003f05270 */
[----:B------:R-:W-:Y:S02]  /*20e0*/  MOV R14, UR10 ;  /* 0x0000000a000e7c02 */ /* 0x000fe40008000f00 */
[----:B------:R-:W-:Y:S01]  /*20f0*/  IADD3 R17, PT, PT, -R0, 0x1, RZ ;  /* 0x0000000100117810 */ /* 0x000fe20007ffe1ff */
[----:B---3--:R-:W-:Y:S01]  /*2100*/  IMAD.WIDE.U32 R12, R15, 0x4, R12 ;  /* 0x000000040f0c7825 */ /* 0x008fe200078e000c */
[----:B------:R-:W-:-:S05]  /*2110*/  MOV R15, UR11 ;  /* 0x0000000b000f7c02 */ /* 0x000fca0008000f00 */
[----:B------:R1:W-:Y:S01]  /*2120*/  STG.E.64 desc[UR14][R14.64], R26 ;  /* 0x0000001a0e007986 */ /* 0x0003e2000c101b0e */
[----:B------:R-:W-:Y:S06]  /*2130*/  MEMBAR.ALL.GPU ;  /* 0x0000000000007992 */ /* 0x000fec000000a000 */
[----:B------:R-:W-:-:S00]  /*2140*/  ERRBAR ;  /* 0x00000000000079ab */ /* 0x000fc00000000000 */
[----:B------:R-:W-:Y:S06]  /*2150*/  CGAERRBAR ;  /* 0x00000000000075ab */ /* 0x000fec0000000000 */
[----:B------:R1:W-:Y:S01]  /*2160*/  REDG.E.ADD.S32.STRONG.GPU desc[UR14][R12.64], R17 ;  /* 0x000000110c00798e */ /* 0x0003e2000c12e30e */
[----:B------:R-:W-:Y:S05]  /*2170*/  @!P0 BRA `(.L_x_1249) ;  /* 0x0000000000148947 */ /* 0x000fea0003800000 */
.L_x_1250:
[----:B------:R-:W3:Y:S04]  /*2180*/  LDG.E.STRONG.GPU R0, desc[UR14][R12.64] ;  /* 0x0000000e0c007981 */ /* 0x000ee8000c1ef900 */
[----:B---3--:R-:W-:Y:S01]  /*2190*/  CCTL.IVALL ;  /* 0x00000000ff00798f */ /* 0x008fe20002000000 */
[----:B------:R-:W-:Y:S05]  /*21a0*/  YIELD ;  /* 0x0000000000007946 */ /* 0x000fea0003800000 */
[----:B------:R-:W-:-:S13]  /*21b0*/  ISETP.NE.AND P0, PT, R0, R19, PT ;  /* 0x000000130000720c */ /* 0x000fda0003f05270 */
[----:B------:R-:W-:Y:S05]  /*21c0*/  @P0 BRA `(.L_x_1250) ;  /* 0xfffffffc00ec0947 */ /* 0x000fea000383ffff */
.L_x_1249:
[----:B------:R-:W-:Y:S05]  /*21d0*/  WARPSYNC.ALL ;  /* 0x0000000000007948 */ /* 0x000fea0003800000 */
[----:B------:R-:W-:Y:S01]  /*21e0*/  BAR.SYNC.DEFER_BLOCKING 0x0 ;  /* 0x0000000000007b1d */ /* 0x000fe20000010000 */
[----:B------:R-:W-:-:S05]  /*21f0*/  HFMA2 R0, -RZ, RZ, 0, 0 ;  /* 0x00000000ff007431 */ /* 0x000fca00000001ff */
[----:B------:R-:W-:Y:S05]  /*2200*/  @!P3 BRA `(.L_x_1251) ;  /* 0x00000004007cb947 */ /* 0x000fea0003800000 */
[----:B------:R-:W-:Y:S01]  /*2210*/  MOV R0, RZ ;  /* 0x000000ff00007202 */ /* 0x000fe20000000f00 */
[----:B------:R-:W-:Y:S02]  /*2220*/  ULEA UR11, UR18, UR5, 0x1 ;  /* 0x00000005120b7291 */ /* 0x000fe4000f8e08ff */
[----:B------:R-:W-:Y:S02]  /*2230*/  ULEA UR12, UR18, UR5, 0x2 ;  /* 0x00000005120c7291 */ /* 0x000fe4000f8e10ff */
[----:B------:R-:W-:Y:S02]  /*2240*/  UIMAD UR20, UR18, 0x6, UR5 ;  /* 0x00000006121478a4 */ /* 0x000fe4000f8e0205 */
[----:B------:R-:W-:Y:S02]  /*2250*/  UIMAD UR21, UR18, 0x5, UR5 ;  /* 0x00000005121578a4 */ /* 0x000fe4000f8e0205 */
[----:B------:R-:W-:Y:S02]  /*2260*/  UIMAD UR22, UR18, 0x3, UR5 ;  /* 0x00000003121678a4 */ /* 0x000fe4000f8e0205 */
[----:B------:R-:W-:-:S02]  /*2270*/  UIMAD UR23, UR18, 0x7, UR5 ;  /* 0x00000007121778a4 */ /* 0x000fc4000f8e0205 */
[----:B------:R-:W-:Y:S02]  /*2280*/  UIADD3 UR24, UPT, UPT, UR5, UR18, URZ ;  /* 0x0000001205187290 */ /* 0x000fe4000fffe0ff */
[----:B------:R-:W-:Y:S02]  /*2290*/  UIADD3 UR25, UPT, UPT, -UR13, URZ, URZ ;  /* 0x000000ff0d197290 */ /* 0x000fe4000fffe1ff */
[----:B------:R-:W-:Y:S01]  /*22a0*/  ULOP3.LUT UR30, UR16, 0x7ffffff8, URZ, 0xc0, !UPT ;  /* 0x7ffffff8101e7892 */ /* 0x000fe2000f8ec0ff */
[----:B------:R-:W-:-:S11]  /*22b0*/  UMOV UR10, UR5 ;  /* 0x00000005000a7c82 */ /* 0x000fd60008000000 */
.L_x_1252:
[----:B------:R-:W-:Y:S02]  /*22c0*/  ISETP.EQ.OR P5, PT, RZ, UR25, P1 ;  /* 0x00000019ff007c0c */ /* 0x000fe40008fa2670 */
[C---:B-1-34-:R-:W-:Y:S02]  /*22d0*/  IADD3 R12, PT, PT, R0.reuse, 0x1, RZ ;  /* 0x00000001000c7810 */ /* 0x05afe40007ffe0ff */
[----:B------:R-:W-:Y:S02]  /*22e0*/  IADD3 R13, PT, PT, R0, 0x2, RZ ;  /* 0x00000002000d7810 */ /* 0x000fe40007ffe0ff */
[----:B------:R-:W-:Y:S02]  /*22f0*/  ISETP.EQ.OR P6, PT, R12, UR13, P1 ;  /* 0x0000000d0c007c0c */ /* 0x000fe40008fc2670 */
[----:B------:R-:W-:-:S05]  /*2300*/  ISETP.EQ.OR P0, PT, R13, UR13, P1 ;  /* 0x0000000d0d007c0c */ /* 0x000fca0008f02670 */
[----:B------:R-:W-:-:S05]  /*2310*/  VOTEU.ALL UP1, P5 ;  /* 0x0000000000ff7886 */ /* 0x000fca0002820000 */
[----:B------:R-:W-:Y:S01]  /*2320*/  @!UP1 UIMAD.WIDE.U32 UR26, UR10, 0x8, UR8 ;  /* 0x000000080a1a98a5 */ /* 0x000fe2000f8e0008 */
[----:B------:R-:W-:Y:S02]  /*2330*/  VOTEU.ALL UP0, P6 ;  /* 0x0000000000ff7886 */ /* 0x000fe40003000000 */
[----:B------:R-:W-:-:S03]  /*2340*/  VOTEU.ALL UP1, P0 ;  /* 0x0000000000ff7886 */ /* 0x000fc60000020000 */
[----:B------:R-:W-:Y:S01]  /*2350*/  MOV R12, UR26 ;  /* 0x0000001a000c7c02 */ /* 0x000fe20008000f00 */
[----:B------:R-:W-:Y:S01]  /*2360*/  @!UP0 UIMAD.WIDE.U32 UR28, UR24, 0x8, UR8 ;  /* 0x00000008181c88a5 */ /* 0x000fe2000f8e0008 */
[----:B------:R-:W-:Y:S01]  /*2370*/  MOV R13, UR27 ;  /* 0x0000001b000d7c02 */ /* 0x000fe20008000f00 */
[----:B------:R-:W-:-:S04]  /*2380*/  @!UP1 UIMAD.WIDE.U32 UR26, UR11, 0x8, UR8 ;  /* 0x000000080b1a98a5 */ /* 0x000fc8000f8e0008 */
[----:B------:R-:W-:Y:S01]  /*2390*/  MOV R14, UR28 ;  /* 0x0000001c000e7c02 */ /* 0x000fe20008000f00 */
[----:B------:R-:W0:Y:S01]  /*23a0*/  @!P5 LDG.E.64 R12, desc[UR14][R12.64] ;  /* 0x0000000e0c0cd981 */ /* 0x000e22000c1e1b00 */
[----:B------:R-:W-:Y:S02]  /*23b0*/  MOV R15, UR29 ;  /* 0x0000001d000f7c02 */ /* 0x000fe40008000f00 */
[----:B------:R-:W-:Y:S02]  /*23c0*/  MOV R16, UR26 ;  /* 0x0000001a00107c02 */ /* 0x000fe40008000f00 */
[----:B------:R-:W-:Y:S02]  /*23d0*/  MOV R17, UR27 ;  /* 0x0000001b00117c02 */ /* 0x000fe40008000f00 */
[----:B------:R-:W3:Y:S04]  /*23e0*/  @!P6 LDG.E.64 R14, desc[UR14][R14.64] ;  /* 0x0000000e0e0ee981 */ /* 0x000ee8000c1e1b00 */
[----:B------:R-:W4:Y:S01]  /*23f0*/  @!P0 LDG.E.64 R16, desc[UR14][R16.64] ;  /* 0x0000000e10108981 */ /* 0x000f22000c1e1b00 */
[----:B------:R-:W-:-:S02]  /*2400*/  IADD3 R18, PT, PT, R0, 0x3, RZ ;  /* 0x0000000300127810 */ /* 0x000fc40007ffe0ff */
[----:B------:R-:W-:Y:S02]  /*2410*/  IADD3 R19, PT, PT, R0, 0x4, RZ ;  /* 0x0000000400137810 */ /* 0x000fe40007ffe0ff */
[----:B------:R-:W-:Y:S02]  /*2420*/  ISETP.EQ.OR P3, PT, R18, UR13, P1 ;  /* 0x0000000d12007c0c */ /* 0x000fe40008f62670 */
[----:B------:R-:W-:Y:S02]  /*2430*/  ISETP.EQ.OR P4, PT, R19, UR13, P1 ;  /* 0x0000000d13007c0c */ /* 0x000fe40008f82670 */
[----:B------:R-:W-:-:S09]  /*2440*/  IADD3 R18, PT, PT, R0, 0x5, RZ ;  /* 0x0000000500127810 */ /* 0x000fd20007ffe0ff */
[----:B------:R-:W-:Y:S02]  /*2450*/  VOTEU.ALL UP1, P3 ;  /* 0x0000000000ff7886 */ /* 0x000fe40001820000 */
[----:B------:R-:W-:-:S03]  /*2460*/  VOTEU.ALL UP0, P4 ;  /* 0x0000000000ff7886 */ /* 0x000fc60002000000 */
[----:B------:R-:W-:Y:S02]  /*2470*/  @!UP1 UIMAD.WIDE.U32 UR26, UR22, 0x8, UR8 ;  /* 0x00000008161a98a5 */ /* 0x000fe4000f8e0008 */
[----:B------:R-:W-:Y:S01]  /*2480*/  @!UP0 UIMAD.WIDE.U32 UR28, UR12, 0x8, UR8 ;  /* 0x000000080c1c88a5 */ /* 0x000fe2000f8e0008 */
[----:B0-----:R-:W-:Y:S01]  /*2490*/  @!P5 FADD.FTZ R26, R26, R12 ;  /* 0x0000000c1a1ad221 */ /* 0x001fe20000010000 */
[----:B------:R-:W-:Y:S01]  /*24a0*/  @!P5 FADD.FTZ R27, R27, R13 ;  /* 0x0000000d1b1bd221 */ /* 0x000fe20000010000 */
[----:B------:R-:W-:Y:S02]  /*24b0*/  IADD3 R12, PT, PT, R0, 0x6, RZ ;  /* 0x00000006000c7810 */ /* 0x000fe40007ffe0ff */
[----:B------:R-:W-:Y:S01]  /*24c0*/  ISETP.EQ.OR P5, PT, R18, UR13, P1 ;  /* 0x0000000d12007c0c */ /* 0x000fe20008fa2670 */
[----:B---3--:R-:W-:Y:S01]  /*24d0*/  @!P6 FADD.FTZ R26, R26, R14 ;  /* 0x0000000e1a1ae221 */ /* 0x008fe20000010000 */
[----:B------:R-:W-:Y:S01]  /*24e0*/  @!P6 FADD.FTZ R27, R27, R15 ;  /* 0x0000000f1b1be221 */ /* 0x000fe20000010000 */
[----:B------:R-:W-:-:S02]  /*24f0*/  ISETP.EQ.OR P6, PT, R12, UR13, P1 ;  /* 0x0000000d0c007c0c */ /* 0x000fc40008fc2670 */
[----:B------:R-:W-:Y:S01]  /*2500*/  IADD3 R12, PT, PT, R0, 0x7, RZ ;  /* 0x00000007000c7810 */ /* 0x000fe20007ffe0ff */
[----:B----4-:R-:W-:Y:S01]  /*2510*/  @!P0 FADD.FTZ R26, R26, R16 ;  /* 0x000000101a1a8221 */ /* 0x010fe20000010000 */
[----:B------:R-:W-:Y:S02]  /*2520*/  @!P0 FADD.FTZ R27, R27, R17 ;  /* 0x000000111b1b8221 */ /* 0x000fe40000010000 */
[----:B------:R-:W-:-:S04]  /*2530*/  ISETP.EQ.OR P0, PT, R12, UR13, P1 ;  /* 0x0000000d0c007c0c */ /* 0x000fc80008f02670 */
[----:B------:R-:W-:Y:S01]  /*2540*/  VOTEU.ALL UP1, P5 ;  /* 0x0000000000ff7886 */ /* 0x000fe20002820000 */
[----:B------:R-:W-:Y:S02]  /*2550*/  MOV R12, UR26 ;  /* 0x0000001a000c7c02 */ /* 0x000fe40008000f00 */
[----:B------:R-:W-:Y:S01]  /*2560*/  MOV R13, UR27 ;  /* 0x0000001b000d7c02 */ /* 0x000fe20008000f00 */
[----:B------:R-:W-:Y:S01]  /*2570*/  VOTEU.ALL UP0, P6 ;  /* 0x0000000000ff7886 */ /* 0x000fe20003000000 */
[----:B------:R-:W-:Y:S01]  /*2580*/  @!UP1 UIMAD.WIDE.U32 UR26, UR21, 0x8, UR8 ;  /* 0x00000008151a98a5 */ /* 0x000fe2000f8e0008 */
[----:B------:R-:W-:Y:S02]  /*2590*/  MOV R14, UR28 ;  /* 0x0000001c000e7c02 */ /* 0x000fe40008000f00 */
[----:B------:R-:W-:Y:S01]  /*25a0*/  MOV R15, UR29 ;  /* 0x0000001d000f7c02 */ /* 0x000fe20008000f00 */
[----:B------:R-:W-:Y:S01]  /*25b0*/  @!UP0 UIMAD.WIDE.U32 UR28, UR20, 0x8, UR8 ;  /* 0x00000008141c88a5 */ /* 0x000fe2000f8e0008 */
[----:B------:R-:W3:Y:S01]  /*25c0*/  @!P3 LDG.E.64 R12, desc[UR14][R12.64] ;  /* 0x0000000e0c0cb981 */ /* 0x000ee2000c1e1b00 */
[----:B------:R-:W-:Y:S01]  /*25d0*/  VOTEU.ALL UP0, P0 ;  /* 0x0000000000ff7886 */ /* 0x000fe20000000000 */
[----:B------:R-:W-:-:S02]  /*25e0*/  MOV R16, UR26 ;  /* 0x0000001a00107c02 */ /* 0x000fc40008000f00 */
[----:B------:R-:W-:Y:S01]  /*25f0*/  MOV R17, UR27 ;  /* 0x0000001b00117c02 */ /* 0x000fe20008000f00 */
[----:B------:R-:W4:Y:S01]  /*2600*/  @!P4 LDG.E.64 R14, desc[UR14][R14.64] ;  /* 0x0000000e0e0ec981 */ /* 0x000f22000c1e1b00 */
[----:B------:R-:W-:Y:S01]  /*2610*/  @!UP0 UIMAD.WIDE.U32 UR26, UR23, 0x8, UR8 ;  /* 0x00000008171a88a5 */ /* 0x000fe2000f8e0008 */
[----:B------:R-:W-:Y:S02]  /*2620*/  MOV R18, UR28 ;  /* 0x0000001c00127c02 */ /* 0x000fe40008000f00 */
[----:B------:R-:W-:Y:S01]  /*2630*/  MOV R19, UR29 ;  /* 0x0000001d00137c02 */ /* 0x000fe20008000f00 */
[----:B------:R-:W5:Y:S02]  /*2640*/  @!P5 LDG.E.64 R16, desc[UR14][R16.64] ;  /* 0x0000000e1010d981 */ /* 0x000f64000c1e1b00 */
[----:B--2---:R-:W-:Y:S02]  /*2650*/  MOV R20, UR26 ;  /* 0x0000001a00147c02 */ /* 0x004fe40008000f00 */
[----:B------:R-:W-:Y:S01]  /*2660*/  MOV R21, UR27 ;  /* 0x0000001b00157c02 */ /* 0x000fe20008000f00 */
[----:B------:R-:W2:Y:S05]  /*2670*/  @!P6 LDG.E.64 R18, desc[UR14][R18.64] ;  /* 0x0000000e1212e981 */ /* 0x000eaa000c1e1b00 */
[----:B------:R-:W2:Y:S01]  /*2680*/  @!P0 LDG.E.64 R20, desc[UR14][R20.64] ;  /* 0x0000000e14148981 */ /* 0x000ea2000c1e1b00 */
[----:B------:R-:W-:Y:S01]  /*2690*/  IADD3 R0, PT, PT, R0, 0x8, RZ ;  /* 0x0000000800007810 */ /* 0x000fe20007ffe0ff */
[----:B------:R-:W-:-:S02]  /*26a0*/  UIADD3 UR25, UPT, UPT, UR25, 0x8, URZ ;  /* 0x0000000819197890 */ /* 0x000fc4000fffe0ff */
[----:B------:R-:W-:Y:S02]  /*26b0*/  ULEA UR10, UR18, UR10, 0x3 ;  /* 0x0000000a120a7291 */ /* 0x000fe4000f8e18ff */
[----:B------:R-:W-:Y:S02]  /*26c0*/  ULEA UR24, UR18, UR24, 0x3 ;  /* 0x0000001812187291 */ /* 0x000fe4000f8e18ff */
[----:B------:R-:W-:Y:S02]  /*26d0*/  ULEA UR11, UR18, UR11, 0x3 ;  /* 0x0000000b120b7291 */ /* 0x000fe4000f8e18ff */
[----:B------:R-:W-:Y:S02]  /*26e0*/  ULEA UR22, UR18, UR22, 0x3 ;  /* 0x0000001612167291 */ /* 0x000fe4000f8e18ff */
[----:B------:R-:W-:Y:S02]  /*26f0*/  ULEA UR12, UR18, UR12, 0x3 ;  /* 0x0000000c120c7291 */ /* 0x000fe4000f8e18ff */
[----:B------:R-:W-:-:S02]  /*2700*/  ULEA UR21, UR18, UR21, 0x3 ;  /* 0x0000001512157291 */ /* 0x000fc4000f8e18ff */
[----:B------:R-:W-:Y:S02]  /*2710*/  ULEA UR20, UR18, UR20, 0x3 ;  /* 0x0000001412147291 */ /* 0x000fe4000f8e18ff */
[----:B------:R-:W-:Y:S01]  /*2720*/  ULEA UR23, UR18, UR23, 0x3 ;  /* 0x0000001712177291 */ /* 0x000fe2000f8e18ff */
[----:B---3--:R-:W-:Y:S01]  /*2730*/  @!P3 FADD.FTZ R26, R26, R12 ;  /* 0x0000000c1a1ab221 */ /* 0x008fe20000010000 */
[----:B------:R-:W-:Y:S01]  /*2740*/  @!P3 FADD.FTZ R27, R27, R13 ;  /* 0x0000000d1b1bb221 */ /* 0x000fe20000010000 */
[----:B------:R-:W-:Y:S02]  /*2750*/  ISETP.NE.AND P3, PT, R0, UR30, PT ;  /* 0x0000001e00007c0c */ /* 0x000fe4000bf65270 */
[----:B----4-:R-:W-:Y:S01]  /*2760*/  @!P4 FADD.FTZ R26, R26, R14 ;  /* 0x0000000e1a1ac221 */ /* 0x010fe20000010000 */
[----:B------:R-:W-:-:S03]  /*2770*/  @!P4 FADD.FTZ R27, R27, R15 ;  /* 0x0000000f1b1bc221 */ /* 0x000fc60000010000 */
[----:B-----5:R-:W-:Y:S01]  /*2780*/  @!P5 FADD.FTZ R26, R26, R16 ;  /* 0x000000101a1ad221 */ /* 0x020fe20000010000 */
[----:B------:R-:W-:-:S03]  /*2790*/  @!P5 FADD.FTZ R27, R27, R17 ;  /* 0x000000111b1bd221 */ /* 0x000fc60000010000 */
[----:B--2---:R-:W-:Y:S01]  /*27a0*/  @!P6 FADD.FTZ R26, R26, R18 ;  /* 0x000000121a1ae221 */ /* 0x004fe20000010000 */
[----:B------:R-:W-:-:S03]  /*27b0*/  @!P6 FADD.FTZ R27, R27, R19 ;  /* 0x000000131b1be221 */ /* 0x000fc60000010000 */
[----:B------:R-:W-:Y:S01]  /*27c0*/  @!P0 FADD.FTZ R26, R26, R20 ;  /* 0x000000141a1a8221 */ /* 0x000fe20000010000 */
[----:B------:R-:W-:Y:S01]  /*27d0*/  @!P0 FADD.FTZ R27, R27, R21 ;  /* 0x000000151b1b8221 */ /* 0x000fe20000010000 */
[----:B------:R-:W-:Y:S06]  /*27e0*/  @P3 BRA `(.L_x_1252) ;  /* 0xfffffff800b43947 */ /* 0x000fec000383ffff */
[----:B------:R-:W-:-:S07]  /*27f0*/  MOV R0, UR30 ;  /* 0x0000001e00007c02 */ /* 0x000fce0008000f00 */
.L_x_1251:
[----:B------:R-:W-:-:S09]  /*2800*/  ULOP3.LUT UP0, UR10, UR16, 0x7, URZ, 0xc0, !UPT ;  /* 0x00000007100a7892 */ /* 0x000fd2000f80c0ff */
[----:B------:R-:W-:Y:S05]  /*2810*/  BRA.U !UP0, `(.L_x_1248) ;  /* 0x0000000508287547 */ /* 0x000fea000b800000 */
[----:B------:R-:W-:Y:S02]  /*2820*/  UIADD3 UR10, UPT, UPT, UR10, -0x1, URZ ;  /* 0xffffffff0a0a7890 */ /* 0x000fe4000fffe0ff */
[----:B------:R-:W-:Y:S02]  /*2830*/  ULOP3.LUT UP1, UR11, UR16, 0x3, URZ, 0xc0, !UPT ;  /* 0x00000003100b7892 */ /* 0x000fe4000f82c0ff */
[----:B------:R-:W-:-:S09]  /*2840*/  UISETP.GE.U32.AND UP0, UPT, UR10, 0x3, UPT ;  /* 0x000000030a00788c */ /* 0x000fd2000bf06070 */
[----:B------:R-:W-:Y:S05]  /*2850*/  BRA.U !UP0, `(.L_x_1253) ;  /* 0x00000001088c7547 */ /* 0x000fea000b800000 */
[C---:B-1--4-:R-:W-:Y:S01]  /*2860*/  IADD3 R14, PT, PT, R0.reuse, 0x1, RZ ;  /* 0x00000001000e7810 */ /* 0x052fe20007ffe0ff */
[----:B------:R-:W-:Y:S01]  /*2870*/  HFMA2 R21, -RZ, RZ, 0, 4.76837158203125e-07 ;  /* 0x00000008ff157431 */ /* 0x000fe200000001ff */
[C---:B------:R-:W-:Y:S02]  /*2880*/  ISETP.EQ.OR P0, PT, R0.reuse, UR13, P1 ;  /* 0x0000000d00007c0c */ /* 0x040fe40008f02670 */
[----:B------:R-:W-:Y:S02]  /*2890*/  IADD3 R18, PT, PT, R0, 0x2, RZ ;  /* 0x0000000200127810 */ /* 0x000fe40007ffe0ff */
[----:B------:R-:W-:Y:S02]  /*28a0*/  ISETP.EQ.OR P3, PT, R14, UR13, P1 ;  /* 0x0000000d0e007c0c */ /* 0x000fe40008f62670 */
[----:B------:R-:W-:Y:S02]  /*28b0*/  IADD3 R16, PT, PT, R0, 0x3, RZ ;  /* 0x0000000300107810 */ /* 0x000fe40007ffe0ff */
[----:B------:R-:W-:-:S02]  /*28c0*/  ISETP.EQ.OR P4, PT, R18, UR13, P1 ;  /* 0x0000000d12007c0c */ /* 0x000fc40008f82670 */
[----:B------:R-:W-:Y:S02]  /*28d0*/  MOV R13, UR18 ;  /* 0x00000012000d7c02 */ /* 0x000fe40008000f00 */
[----:B------:R-:W-:Y:S02]  /*28e0*/  ISETP.EQ.OR P5, PT, R16, UR13, P1 ;  /* 0x0000000d10007c0c */ /* 0x000fe40008fa2670 */
[----:B------:R-:W-:Y:S01]  /*28f0*/  MOV R17, UR18 ;  /* 0x0000001200117c02 */ /* 0x000fe20008000f00 */
[----:B---3--:R-:W-:Y:S01]  /*2900*/  @!P0 IMAD R12, R0, R13, UR5 ;  /* 0x00000005000c8e24 */ /* 0x008fe2000f8e020d */
        /* <DEDUP_REMOVED lines=8> */
[----:B------:R-:W-:Y:S02]  /*2990*/  @!P5 IMAD R17, R16, R17, UR5 ;  /* 0x000000051011de24 */ /* 0x000fe4000f8e0211 */
[----:B------:R-:W-:Y:S02]  /*29a0*/  HFMA2 R16, -RZ, RZ, 0, 4.76837158203125e-07 ;  /* 0x00000008ff107431 */ /* 0x000fe400000001ff */
[----:B------:R-:W-:Y:S01]  /*29b0*/  @!P4 IMAD.WIDE.U32 R18, R18, R19, UR8 ;  /* 0x000000081212ce25 */ /* 0x000fe2000f8e0013 */
[----:B------:R-:W3:Y:S03]  /*29c0*/  @!P3 LDG.E.64 R14, desc[UR14][R14.64] ;  /* 0x0000000e0e0eb981 */ /* 0x000ee6000c1e1b00 */
[----:B------:R-:W-:-:S02]  /*29d0*/  @!P5 IMAD.WIDE.U32 R16, R17, R16, UR8 ;  /* 0x000000081110de25 */ /* 0x000fc4000f8e0010 */
[----:B------:R-:W4:Y:S04]  /*29e0*/  @!P4 LDG.E.64 R18, desc[UR14][R18.64] ;  /* 0x0000000e1212c981 */ /* 0x000f28000c1e1b00 */
[----:B------:R-:W5:Y:S01]  /*29f0*/  @!P5 LDG.E.64 R16, desc[UR14][R16.64] ;  /* 0x0000000e1010d981 */ /* 0x000f62000c1e1b00 */
[----:B------:R-:W-:Y:S01]  /*2a00*/  IADD3 R0, PT, PT, R0, 0x4, RZ ;  /* 0x0000000400007810 */ /* 0x000fe20007ffe0ff */
[----:B0-----:R-:W-:Y:S01]  /*2a10*/  @!P0 FADD.FTZ R26, R26, R12 ;  /* 0x0000000c1a1a8221 */ /* 0x001fe20000010000 */
[----:B------:R-:W-:-:S03]  /*2a20*/  @!P0 FADD.FTZ R27, R27, R13 ;  /* 0x0000000d1b1b8221 */ /* 0x000fc60000010000 */
[----:B---3--:R-:W-:Y:S01]  /*2a30*/  @!P3 FADD.FTZ R26, R26, R14 ;  /* 0x0000000e1a1ab221 */ /* 0x008fe20000010000 */
[----:B------:R-:W-:-:S03]  /*2a40*/  @!P3 FADD.FTZ R27, R27, R15 ;  /* 0x0000000f1b1bb221 */ /* 0x000fc60000010000 */
[----:B----4-:R-:W-:Y:S01]  /*2a50*/  @!P4 FADD.FTZ R26, R26, R18 ;  /* 0x000000121a1ac221 */ /* 0x010fe20000010000 */
[----:B------:R-:W-:-:S03]  /*2a60*/  @!P4 FADD.FTZ R27, R27, R19 ;  /* 0x000000131b1bc221 */ /* 0x000fc60000010000 */
[----:B-----5:R-:W-:Y:S01]  /*2a70*/  @!P5 FADD.FTZ R26, R26, R16 ;  /* 0x000000101a1ad221 */ /* 0x020fe20000010000 */
[----:B------:R-:W-:-:S07]  /*2a80*/  @!P5 FADD.FTZ R27, R27, R17 ;  /* 0x000000111b1bd221 */ /* 0x000fce0000010000 */
.L_x_1253:
[----:B------:R-:W-:Y:S05]  /*2a90*/  BRA.U !UP1, `(.L_x_1248) ;  /* 0x0000000109887547 */ /* 0x000fea000b800000 */
[----:B------:R-:W-:Y:S02]  /*2aa0*/  UISETP.NE.AND UP0, UPT, UR11, 0x1, UPT ;  /* 0x000000010b00788c */ /* 0x000fe4000bf05270 */
[----:B------:R-:W-:-:S06]  /*2ab0*/  ULOP3.LUT UR10, UR16, 0x1, URZ, 0xc0, !UPT ;  /* 0x00000001100a7892 */ /* 0x000fcc000f8ec0ff */
[----:B------:R-:W-:Y:S01]  /*2ac0*/  MOV R16, UR10 ;  /* 0x0000000a00107c02 */ /* 0x000fe20008000f00 */
[----:B------:R-:W-:Y:S06]  /*2ad0*/  BRA.U !UP0, `(.L_x_1254) ;  /* 0x0000000108487547 */ /* 0x000fec000b800000 */
[C---:B-1--4-:R-:W-:Y:S02]  /*2ae0*/  IADD3 R14, PT, PT, R0.reuse, 0x1, RZ ;  /* 0x00000001000e7810 */ /* 0x052fe40007ffe0ff */
[----:B------:R-:W-:Y:S02]  /*2af0*/  ISETP.EQ.OR P3, PT, R0, UR13, P1 ;  /* 0x0000000d00007c0c */ /* 0x000fe40008f62670 */
[----:B------:R-:W-:Y:S02]  /*2b00*/  ISETP.EQ.OR P0, PT, R14, UR13, P1 ;  /* 0x0000000d0e007c0c */ /* 0x000fe40008f02670 */
[----:B------:R-:W-:Y:S02]  /*2b10*/  MOV R13, UR18 ;  /* 0x00000012000d7c02 */ /* 0x000fe40008000f00 */
[----:B------:R-:W-:Y:S02]  /*2b20*/  MOV R17, UR18 ;  /* 0x0000001200117c02 */ /* 0x000fe40008000f00 */
[----:B------:R-:W-:-:S05]  /*2b30*/  MOV R15, 0x8 ;  /* 0x00000008000f7802 */ /* 0x000fca0000000f00 */
[----:B---3--:R-:W-:Y:S02]  /*2b40*/  @!P3 IMAD R12, R0, R13, UR5 ;  /* 0x00000005000cbe24 */ /* 0x008fe4000f8e020d */
[----:B------:R-:W-:Y:S02]  /*2b50*/  @!P0 IMAD R14, R14, R17, UR5 ;  /* 0x000000050e0e8e24 */ /* 0x000fe4000f8e0211 */
[----:B------:R-:W-:Y:S02]  /*2b60*/  HFMA2 R17, -RZ, RZ, 0, 4.76837158203125e-07 ;  /* 0x00000008ff117431 */ /* 0x000fe400000001ff */
[----:B------:R-:W-:-:S04]  /*2b70*/  @!P3 IMAD.WIDE.U32 R12, R12, R15, UR8 ;  /* 0x000000080c0cbe25 */ /* 0x000fc8000f8e000f */
[----:B------:R-:W-:Y:S02]  /*2b80*/  @!P0 IMAD.WIDE.U32 R14, R14, R17, UR8 ;  /* 0x000000080e0e8e25 */ /* 0x000fe4000f8e0011 */
[----:B------:R-:W0:Y:S04]  /*2b90*/  @!P3 LDG.E.64 R12, desc[UR14][R12.64] ;  /* 0x0000000e0c0cb981 */ /* 0x000e28000c1e1b00 */
[----:B------:R-:W3:Y:S01]  /*2ba0*/  @!P0 LDG.E.64 R14, desc[UR14][R14.64] ;  /* 0x0000000e0e0e8981 */ /* 0x000ee2000c1e1b00 */
[----:B------:R-:W-:Y:S01]  /*2bb0*/  IADD3 R0, PT, PT, R0, 0x2, RZ ;  /* 0x0000000200007810 */ /* 0x000fe20007ffe0ff */
[----:B0-----:R-:W-:Y:S01]  /*2bc0*/  @!P3 FADD.FTZ R26, R26, R12 ;  /* 0x0000000c1a1ab221 */ /* 0x001fe20000010000 */
[----:B------:R-:W-:-:S03]  /*2bd0*/  @!P3 FADD.FTZ R27, R27, R13 ;  /* 0x0000000d1b1bb221 */ /* 0x000fc60000010000 */
[----:B---3--:R-:W-:Y:S01]  /*2be0*/  @!P0 FADD.FTZ R26, R26, R14 ;  /* 0x0000000e1a1a8221 */ /* 0x008fe20000010000 */
[----:B------:R-:W-:-:S07]  /*2bf0*/  @!P0 FADD.FTZ R27, R27, R15 ;  /* 0x0000000f1b1b8221 */ /* 0x000fce0000010000 */
.L_x_1254:
[----:B------:R-:W-:Y:S01]  /*2c00*/  ISETP.EQ.OR P0, PT, R0, UR13, P1 ;  /* 0x0000000d00007c0c */ /* 0x000fe20008f02670 */
[----:B------:R-:W-:Y:S03]  /*2c10*/  BSSY.RECONVERGENT B0, `(.L_x_1248) ;  /* 0x000000a000007945 */ /* 0x000fe60003800200 */
[----:B------:R-:W-:-:S13]  /*2c20*/  ISETP.NE.U32.OR P0, PT, R16, 0x1, P0 ;  /* 0x000000011000780c */ /* 0x000fda0000705470 */
[----:B------:R-:W-:Y:S05]  /*2c30*/  @P0 BRA `(.L_x_1255) ;  /* 0x00000000001c0947 */ /* 0x000fea0003800000 */
[----:B-1--4-:R-:W-:Y:S02]  /*2c40*/  MOV R13, UR18 ;  /* 0x00000012000d7c02 */ /* 0x012fe40008000f00 */
[----:B------:R-:W-:-:S03]  /*2c50*/  MOV R15, 0x8 ;  /* 0x00000008000f7802 */ /* 0x000fc60000000f00 */
[----:B---3--:R-:W-:-:S04]  /*2c60*/  IMAD R12, R0, R13, UR5 ;  /* 0x00000005000c7e24 */ /* 0x008fc8000f8e020d */
[----:B------:R-:W-:-:S06]  /*2c70*/  IMAD.WIDE.U32 R12, R12, R15, UR8 ;  /* 0x000000080c0c7e25 */ /* 0x000fcc000f8e000f */
[----:B------:R-:W0:Y:S02]  /*2c80*/  LDG.E.64 R12, desc[UR14][R12.64] ;  /* 0x0000000e0c0c7981 */ /* 0x000e24000c1e1b00 */
[----:B0-----:R-:W-:Y:S01]  /*2c90*/  FADD.FTZ R26, R26, R12 ;  /* 0x0000000c1a1a7221 */ /* 0x001fe20000010000 */
[----:B------:R-:W-:-:S07]  /*2ca0*/  FADD.FTZ R27, R27, R13 ;  /* 0x0000000d1b1b7221 */ /* 0x000fce0000010000 */
.L_x_1255:
[----:B------:R-:W-:Y:S05]  /*2cb0*/  BSYNC.RECONVERGENT B0 ;  /* 0x0000000000007941 */ /* 0x000fea0003800200 */
.L_x_1248:
[----:B------:R-:W5:Y:S01]  /*2cc0*/  S2UR UR9, SR_CgaCtaId ;  /* 0x00000000000979c3 */ /* 0x000f620000008800 */
[----:B------:R-:W-:Y:S01]  /*2cd0*/  UMOV UR8, 0x400 ;  /* 0x0000040000087882 */ /* 0x000fe20000000000 */
[----:B------:R-:W0:Y:S01]  /*2ce0*/  LDCU.64 UR10, c[0x0][0x400] ;  /* 0x00008000ff0a77ac */ /* 0x000e220008000a00 */
[----:B------:R-:W-:Y:S01]  /*2cf0*/  FADD.FTZ R24, R24, -UR31 ;  /* 0x8000001f18187e21 */ /* 0x000fe20008010000 */
[----:B------:R-:W-:Y:S01]  /*2d00*/  FADD.FTZ R25, R25, -UR31 ;  /* 0x8000001f19197e21 */ /* 0x000fe20008010000 */
[----:B-1--4-:R-:W-:Y:S01]  /*2d10*/  FADD.FTZ R17, R4, -UR31 ;  /* 0x8000001f04117e21 */ /* 0x012fe20008010000 */
[----:B------:R-:W-:Y:S01]  /*2d20*/  FADD.FTZ R5, R5, -UR31 ;  /* 0x8000001f05057e21 */ /* 0x000fe20008010000 */
[----:B------:R-:W-:Y:S01]  /*2d30*/  FMUL.FTZ R19, R24, UR19 ;  /* 0x0000001318137c20 */ /* 0x000fe20008410000 */
[----:B------:R-:W3:Y:S01]  /*2d40*/  LDC R13, c[0x0][0x41c] ;  /* 0x00010700ff0d7b82 */ /* 0x000ee20000000800 */
[----:B------:R-:W-:Y:S01]  /*2d50*/  FMUL.FTZ R22, R25, UR19 ;  /* 0x0000001319167c20 */ /* 0x000fe20008410000 */
[----:B------:R-:W-:Y:S01]  /*2d60*/  FMUL.FTZ R17, R17, UR19 ;  /* 0x0000001311117c20 */ /* 0x000fe20008410000 */
[----:B-----5:R-:W-:Y:S01]  /*2d70*/  ULEA UR8, UR9, UR8, 0x18 ;  /* 0x0000000809087291 */ /* 0x020fe2000f8ec0ff */
[----:B---3--:R-:W-:-:S08]  /*2d80*/  IMAD R12, R13, UR13, R32 ;  /* 0x0000000d0d0c7c24 */ /* 0x008fd0000f8e0220 */
[----:B------:R-:W-:Y:S01]  /*2d90*/  @!P1 STS.64 [UR8+0x88], R26 ;  /* 0x0000881aff009988 */ /* 0x000fe20008000a08 */
[----:B------:R-:W-:Y:S01]  /*2da0*/  BAR.SYNC.DEFER_BLOCKING 0x0 ;  /* 0x0000000000007b1d */ /* 0x000fe20000010000 */
[C---:B0-----:R-:W-:Y:S02]  /*2db0*/  ISETP.GE.U32.AND P0, PT, R12.reuse, UR10, PT ;  /* 0x0000000a0c007c0c */ /* 0x041fe4000bf06070 */
[----:B------:R-:W-:Y:S02]  /*2dc0*/  SHF.R.S32.HI R4, RZ, 0x1f, R12 ;  /* 0x0000001fff047819 */ /* 0x000fe4000001140c */
[----:B------:R-:W-:Y:S02]  /*2dd0*/  IADD3 R0, PT, PT, R12, 0x20, RZ ;  /* 0x000000200c007810 */ /* 0x000fe40007ffe0ff */
[----:B------:R-:W-:Y:S02]  /*2de0*/  ISETP.GE.AND.EX P0, PT, R4, UR11, PT, P0 ;  /* 0x0000000b04007c0c */ /* 0x000fe4000bf06300 */
[----:B------:R-:W-:Y:S01]  /*2df0*/  ISETP.GE.U32.AND P1, PT, R0, UR10, PT ;  /* 0x0000000a00007c0c */ /* 0x000fe2000bf26070 */
[----:B------:R-:W0:Y:S01]  /*2e00*/  LDS.64 R14, [UR8+0x88] ;  /* 0x00008808ff0e7984 */ /* 0x000e220008000a00 */
[----:B------:R-:W0:Y:S02]  /*2e10*/  LDCU UR8, c[0x0][0x42c] ;  /* 0x00008580ff0877ac */ /* 0x000e240008000800 */
[----:B0-----:R-:W-:Y:S01]  /*2e20*/  FMUL.FTZ R16, R14, UR8 ;  /* 0x000000080e107c20 */ /* 0x001fe20008410000 */
[----:B------:R-:W-:Y:S01]  /*2e30*/  FMUL.FTZ R13, R15, UR8 ;  /* 0x000000080f0d7c20 */ /* 0x000fe20008410000 */
[----:B------:R-:W-:-:S03]  /*2e40*/  FMUL.FTZ R14, R5, UR19 ;  /* 0x00000013050e7c20 */ /* 0x000fc60008410000 */
[C-C-:B------:R-:W-:Y:S01]  /*2e50*/  FFMA.FTZ R5, R16.reuse, R19, R13.reuse ;  /* 0x0000001310057223 */ /* 0x140fe2000001000d */
[C-C-:B------:R-:W-:Y:S01]  /*2e60*/  FFMA.FTZ R18, R16.reuse, R22, R13.reuse ;  /* 0x0000001610127223 */ /* 0x140fe2000001000d */
[C-C-:B------:R-:W-:Y:S01]  /*2e70*/  FFMA.FTZ R15, R16.reuse, R17, R13.reuse ;  /* 0x00000011100f7223 */ /* 0x140fe2000001000d */
[----:B------:R-:W-:Y:S01]  /*2e80*/  FFMA.FTZ R16, R16, R14, R13 ;  /* 0x0000000e10107223 */ /* 0x000fe2000001000d */
[----:B------:R-:W-:Y:S06]  /*2e90*/  @!P2 BRA `(.L_x_1256) ;  /* 0x000000000048a947 */ /* 0x000fec0003800000 */
[----:B------:R-:W-:Y:S01]  /*2ea0*/  FFMA.FTZ R19, R10, R19, R8 ;  /* 0x000000130a137223 */ /* 0x000fe20000010008 */
[----:B------:R-:W-:-:S03]  /*2eb0*/  FFMA.FTZ R13, R11, R22, R9 ;  /* 0x000000160b0d7223 */ /* 0x000fc60000010009 */
[----:B--2---:R-:W-:Y:S01]  /*2ec0*/  FMUL.FTZ R20, R19, -1.4426950216293334961 ;  /* 0xbfb8aa3b13147820 */ /* 0x004fe20000410000 */
        /* <DEDUP_REMOVED lines=15> */
.L_x_1256:
[----:B------:R-:W-:Y:S01]  /*2fc0*/  BSSY.RECONVERGENT B0, `(.L_x_1257) ;  /* 0x0000012000007945 */ /* 0x000fe20003800200 */
[----:B------:R-:W-:Y:S01]  /*2fd0*/  FFMA.FTZ R5, R10, R2, -R5 ;  /* 0x000000020a057223 */ /* 0x000fe20000010805 */
[----:B------:R-:W-:Y:S01]  /*2fe0*/  SHF.R.S32.HI R19, RZ, 0x1f, R0 ;  /* 0x0000001fff137819 */ /* 0x000fe20000011400 */
[----:B------:R-:W-:Y:S01]  /*2ff0*/  FFMA.FTZ R13, R11, R3, -R18 ;  /* 0x000000030b0d7223 */ /* 0x000fe20000010812 */
        /* <DEDUP_REMOVED lines=8> */
[----:B------:R-:W-:Y:S01]  /*3080*/  IMAD R21, R12, UR21, R21 ;  /* 0x000000150c157c24 */ /* 0x000fe2000f8e0215 */
[----:B-1----:R-:W-:Y:S01]  /*3090*/  LEA R4, P0, R2, UR8, 0x2 ;  /* 0x0000000802047c11 */ /* 0x002fe2000f8010ff */
[----:B------:R-:W-:-:S03]  /*30a0*/  FMUL.FTZ R12, R5, UR19 ;  /* 0x00000013050c7c20 */ /* 0x000fc60008410000 */
[----:B------:R-:W-:-:S04]  /*30b0*/  IADD3 R21, PT, PT, R3, R21, RZ ;  /* 0x0000001503157210 */ /* 0x000fc80007ffe0ff */
[----:B------:R-:W-:-:S05]  /*30c0*/  LEA.HI.X R5, R2, UR9, R21, 0x2, P0 ;  /* 0x0000000902057c11 */ /* 0x000fca00080f1415 */
[----:B------:R0:W-:Y:S02]  /*30d0*/  STG.E.64 desc[UR14][R4.64], R12 ;  /* 0x0000000c04007986 */ /* 0x0001e4000c101b0e */
.L_x_1258:
[----:B------:R-:W-:Y:S05]  /*30e0*/  BSYNC.RECONVERGENT B0 ;  /* 0x0000000000007941 */ /* 0x000fea0003800200 */
.L_x_1257:
[----:B------:R-:W-:Y:S05]  /*30f0*/  @!P2 BRA `(.L_x_1259) ;  /* 0x000000000048a947 */ /* 0x000fea0003800000 */
        /* <DEDUP_REMOVED lines=18> */
.L_x_1259:
[----:B------:R-:W-:Y:S01]  /*3220*/  ISETP.GE.AND.EX P1, PT, R19, UR11, PT, P1 ;  /* 0x0000000b13007c0c */ /* 0x000fe2000bf26310 */
[----:B------:R-:W-:Y:S01]  /*3230*/  FFMA.FTZ R15, R10, R6, -R15 ;  /* 0x000000060a0f7223 */ /* 0x000fe2000001080f */
[----:B------:R-:W-:Y:S01]  /*3240*/  FFMA.FTZ R16, R11, R7, -R16 ;  /* 0x000000070b107223 */ /* 0x000fe20000010810 */
[----:B------:R-:W-:Y:S02]  /*3250*/  BSSY.RECONVERGENT B0, `(.L_x_1260) ;  /* 0x000000e000007945 */ /* 0x000fe40003800200 */
[----:B0-----:R-:W-:Y:S01]  /*3260*/  FMUL.FTZ R4, R15, UR19 ;  /* 0x000000130f047c20 */ /* 0x001fe20008410000 */
[----:B------:R-:W-:-:S07]  /*3270*/  FMUL.FTZ R5, R16, UR19 ;  /* 0x0000001310057c20 */ /* 0x000fce0008410000 */
[----:B------:R-:W-:Y:S05]  /*3280*/  @P1 BRA `(.L_x_1261) ;  /* 0x0000000000281947 */ /* 0x000fea0003800000 */
[----:B------:R-:W0:Y:S01]  /*3290*/  LDCU.64 UR8, c[0x0][0x3f8] ;  /* 0x00007f00ff0877ac */ /* 0x000e220008000a00 */
[----:B------:R-:W-:Y:S01]  /*32a0*/  MOV R35, R37 ;  /* 0x0000002500237202 */ /* 0x000fe20000000f00 */
[----:B------:R-:W1:Y:S01]  /*32b0*/  LDCU.64 UR10, c[0x0][0x380] ;  /* 0x00007000ff0a77ac */ /* 0x000e620008000a00 */
[----:B0-----:R-:W-:Y:S02]  /*32c0*/  IMAD R19, R19, UR8, RZ ;  /* 0x0000000813137c24 */ /* 0x001fe4000f8e02ff */
[----:B------:R-:W-:-:S04]  /*32d0*/  IMAD.WIDE.U32 R34, R0, UR8, R34 ;  /* 0x0000000800227c25 */ /* 0x000fc8000f8e0022 */
[----:B------:R-:W-:Y:S01]  /*32e0*/  IMAD R19, R0, UR9, R19 ;  /* 0x0000000900137c24 */ /* 0x000fe2000f8e0213 */
[----:B-1----:R-:W-:-:S04]  /*32f0*/  LEA R2, P0, R34, UR10, 0x2 ;  /* 0x0000000a22027c11 */ /* 0x002fc8000f8010ff */
[----:B------:R-:W-:-:S04]  /*3300*/  IADD3 R19, PT, PT, R35, R19, RZ ;  /* 0x0000001323137210 */ /* 0x000fc80007ffe0ff */
[----:B------:R-:W-:-:S05]  /*3310*/  LEA.HI.X R3, R34, UR11, R19, 0x2, P0 ;  /* 0x0000000b22037c11 */ /* 0x000fca00080f1413 */
[----:B------:R0:W-:Y:S02]  /*3320*/  STG.E.64 desc[UR14][R2.64], R4 ;  /* 0x0000000402007986 */ /* 0x0001e4000c101b0e */
.L_x_1261:
[----:B------:R-:W-:Y:S05]  /*3330*/  BSYNC.RECONVERGENT B0 ;  /* 0x0000000000007941 */ /* 0x000fea0003800200 */
.L_x_1260:
[----:B------:R-:W-:Y:S02]  /*3340*/  UIADD3 UR6, UPT, UPT, UR18, UR6, URZ ;  /* 0x0000000612067290 */ /* 0x000fe4000fffe0ff */
[----:B------:R-:W-:Y:S02]  /*3350*/  UIADD3 UR4, UPT, UPT, UR4, 0x1, URZ ;  /* 0x0000000104047890 */ /* 0x000fe4000fffe0ff */
[----:B------:R-:W-:-:S09]  /*3360*/  UISETP.GE.AND UP0, UPT, UR6, UR7, UPT ;  /* 0x000000070600728c */ /* 0x000fd2000bf06270 */
[----:B------:R-:W-:Y:S05]  /*3370*/  BRA.U !UP0, `(.L_x_1262) ;  /* 0xffffffcd08887547 */ /* 0x000fea000b83ffff */
.L_x_1237:
[----:B0-----:R-:W0:Y:S01]  /*3380*/  LDC R4, c[0x0][0x370] ;  /* 0x0000dc00ff047b82 */ /* 0x001e220000000800 */
[----:B------:R-:W-:Y:S01]  /*3390*/  ISETP.NE.AND P2, PT, R31, RZ, PT ;  /* 0x000000ff1f00720c */ /* 0x000fe20003f45270 */
[----:B------:R-:W-:Y:S06]  /*33a0*/  BSSY.RECONVERGENT B0, `(.L_x_1263) ;  /* 0x0000011000007945 */ /* 0x000fec0003800200 */
[----:B------:R-:W1:Y:S08]  /*33b0*/  LDC R7, c[0x0][0x374] ;  /* 0x0000dd00ff077b82 */ /* 0x000e700000000800 */
[----:B------:R-:W3:Y:S01]  /*33c0*/  LDC.64 R2, c[0x0][0x3c8] ;  /* 0x0000f200ff027b82 */ /* 0x000ee20000000a00 */
[----:B0-----:R-:W-:-:S02]  /*33d0*/  IADD3 R5, PT, PT, R4, -0x1, RZ ;  /* 0xffffffff04057810 */ /* 0x001fc40007ffe0ff */
[----:B------:R-:W-:Y:S02]  /*33e0*/  ISETP.NE.AND P1, PT, R4, 0x1, PT ;  /* 0x000000010400780c */ /* 0x000fe40003f25270 */
[----:B-1----:R-:W-:-:S04]  /*33f0*/  IADD3 R0, PT, PT, R7, -0x1, RZ ;  /* 0xffffffff07007810 */ /* 0x002fc80007ffe0ff */
[----:B------:R-:W-:Y:S02]  /*3400*/  ISETP.NE.AND P0, PT, R0, UR5, PT ;  /* 0x0000000500007c0c */ /* 0x000fe4000bf05270 */
        /* <DEDUP_REMOVED lines=10> */
.L_x_1264:
[----:B------:R-:W-:Y:S05]  /*34b0*/  BSYNC.RECONVERGENT B0 ;  /* 0x0000000000007941 */ /* 0x000fea0003800200 */
.L_x_1263:
[----:B------:R-:W-:Y:S05]  /*34c0*/  @P0 EXIT ;  /* 0x000000000000094d */ /* 0x000fea0003800000 */
[----:B------:R-:W-:Y:S05]  /*34d0*/  @P2 BRA `(.L_x_1265) ;  /* 0x0000000000202947 */ /* 0x000fea0003800000 */
[----:B------:R-:W-:-:S05]  /*34e0*/  IMAD R0, R4, R7, RZ ;  /* 0x0000000704007224 */ /* 0x000fca00078e02ff */
[----:B------:R-:W-:-:S13]  /*34f0*/  ISETP.NE.AND P0, PT, R0, -0x1, PT ;  /* 0xffffffff0000780c */ /* 0x000fda0003f05270 */
[----:B------:R-:W-:Y:S05]  /*3500*/  @!P0 BRA `(.L_x_1265) ;  /* 0x0000000000148947 */ /* 0x000fea0003800000 */
.L_x_1266:
[----:B0-----:R-:W3:Y:S04]  /*3510*/  LDG.E.STRONG.GPU R5, desc[UR14][R2.64] ;  /* 0x0000000e02057981 */ /* 0x001ee8000c1ef900 */
[----:B---3--:R-:W-:Y:S01]  /*3520*/  CCTL.IVALL ;  /* 0x00000000ff00798f */ /* 0x008fe20002000000 */
[----:B------:R-:W-:Y:S05]  /*3530*/  YIELD ;  /* 0x0000000000007946 */ /* 0x000fea0003800000 */
[----:B------:R-:W-:-:S13]  /*3540*/  ISETP.NE.AND P0, PT, R5, R0, PT ;  /* 0x000000000500720c */ /* 0x000fda0003f05270 */
[----:B------:R-:W-:Y:S05]  /*3550*/  @P0 BRA `(.L_x_1266) ;  /* 0xfffffffc00ec0947 */ /* 0x000fea000383ffff */
.L_x_1265:
        /* <DEDUP_REMOVED lines=55> */
[----:B------:R-:W3:Y:S01]  /*38d0*/  LDCU.64 UR8, c[0x0][0x388] ;  /* 0x00007100ff0877ac */ /* 0x000ee20008000a00 */
[C---:B------:R-:W-:Y:S02]  /*38e0*/  SHF.L.U32 R19, R31.reuse, 0x3, RZ ;  /* 0x000000031f137819 */ /* 0x040fe400000006ff */
[----:B------:R-:W-:Y:S01]  /*38f0*/  SHF.L.U64.HI R30, R31, 0x3, R28 ;  /* 0x000000031f1e7819 */ /* 0x000fe2000001021c */
[----:B------:R-:W-:Y:S01]  /*3900*/  IMAD.WIDE.U32 R2, R5, 0x1c0, R2 ;  /* 0x000001c005027825 */ /* 0x000fe200078e0002 */
[----:B------:R-:W-:-:S02]  /*3910*/  SHF.L.U64.HI R22, R0, 0x2, R25 ;  /* 0x0000000200167819 */ /* 0x000fc40000010219 */
[----:B--2---:R-:W-:Y:S02]  /*3920*/  SHF.L.U64.HI R20, R24, 0x2, R37 ;  /* 0x0000000218147819 */ /* 0x004fe40000010225 */
[----:B0-----:R-:W-:Y:S01]  /*3930*/  LEA R14, P1, R31, UR4, 0x2 ;  /* 0x000000041f0e7c11 */ /* 0x001fe2000f8210ff */
        /* <DEDUP_REMOVED lines=13> */
.L_x_1269:
        /* <DEDUP_REMOVED lines=27> */
.L_x_1268:
[----:B------:R-:W-:Y:S05]  /*3bc0*/  BSYNC.RECONVERGENT B0 ;  /* 0x0000000000007941 */ /* 0x000fea0003800200 */
.L_x_1267:
[----:B------:R-:W-:Y:S05]  /*3bd0*/  @!P0 EXIT ;  /* 0x000000000000894d */ /* 0x000fea0003800000 */
[----:B------:R-:W-:Y:S01]  /*3be0*/  SHF.L.U64.HI R37, R24, 0x2, R37 ;  /* 0x0000000218257819 */ /* 0x000fe20000010225 */
[----:B------:R-:W1:Y:S01]  /*3bf0*/  LDCU.64 UR4, c[0x0][0x3d8] ;  /* 0x00007b00ff0477ac */ /* 0x000e620008000a00 */
[C---:B------:R-:W-:Y:S02]  /*3c00*/  SHF.L.U64.HI R27, R26.reuse, 0x2, R27 ;  /* 0x000000021a1b7819 */ /* 0x040fe4000001021b */
[----:B------:R-:W-:Y:S01]  /*3c10*/  SHF.L.U32 R35, R26, 0x2, RZ ;  /* 0x000000021a237819 */ /* 0x000fe200000006ff */
[----:B------:R-:W3:Y:S01]  /*3c20*/  LDCU.64 UR6, c[0x0][0x388] ;  /* 0x00007100ff0677ac */ /* 0x000ee20008000a00 */
[----:B------:R-:W-:Y:S02]  /*3c30*/  SHF.L.U32 R24, R24, 0x2, RZ ;  /* 0x0000000218187819 */ /* 0x000fe400000006ff */
[C---:B------:R-:W-:Y:S01]  /*3c40*/  SHF.L.U64.HI R29, R0.reuse, 0x2, R25 ;  /* 0x00000002001d7819 */ /* 0x040fe20000010219 */
[----:B------:R-:W4:Y:S01]  /*3c50*/  LDCU.64 UR8, c[0x0][0x390] ;  /* 0x00007200ff0877ac */ /* 0x000f220008000a00 */
[----:B------:R-:W-:-:S07]  /*3c60*/  SHF.L.U32 R33, R0, 0x2, RZ ;  /* 0x0000000200217819 */ /* 0x000fce00000006ff */
.L_x_1270:
[C---:B-1----:R-:W-:Y:S02]  /*3c70*/  SHF.L.U32 R10, R31.reuse, 0x2, RZ ;  /* 0x000000021f0a7819 */ /* 0x042fe400000006ff */
[----:B0-----:R-:W-:Y:S02]  /*3c80*/  SHF.L.U64.HI R12, R31, 0x2, R28 ;  /* 0x000000021f0c7819 */ /* 0x001fe4000001021c */
[----:B-1----:R-:W-:-:S04]  /*3c90*/  IADD3 R2, P0, PT, R10, UR4, RZ ;  /* 0x000000040a027c10 */ /* 0x002fc8000ff1e0ff */
[----:B------:R-:W-:Y:S02]  /*3ca0*/  IADD3.X R3, PT, PT, R12, UR5, RZ, P0, !PT ;  /* 0x000000050c037c10 */ /* 0x000fe400087fe4ff */
[C---:B------:R-:W-:Y:S02]  /*3cb0*/  IADD3 R4, P0, PT, R2.reuse, R33, RZ ;  /* 0x0000002102047210 */ /* 0x040fe40007f1e0ff */
[C---:B------:R-:W-:Y:S01]  /*3cc0*/  IADD3 R8, P1, PT, R2.reuse, R24, RZ ;  /* 0x0000001802087210 */ /* 0x040fe20007f3e0ff */
[----:B------:R0:W5:Y:S01]  /*3cd0*/  LDG.E R14, desc[UR14][R2.64] ;  /* 0x0000000e020e7981 */ /* 0x000162000c1e1900 */
[C---:B------:R-:W-:Y:S02]  /*3ce0*/  IADD3.X R5, PT, PT, R3.reuse, R29, RZ, P0, !PT ;  /* 0x0000001d03057210 */ /* 0x040fe400007fe4ff */
[----:B------:R-:W-:Y:S02]  /*3cf0*/  IADD3 R6, P0, PT, R2, R35, RZ ;  /* 0x0000002302067210 */ /* 0x000fe40007f1e0ff */
[C---:B------:R-:W-:Y:S01]  /*3d00*/  IADD3.X R9, PT, PT, R3.reuse, R37, RZ, P1, !PT ;  /* 0x0000002503097210 */ /* 0x040fe20000ffe4ff */
[----:B------:R1:W5:Y:S01]  /*3d10*/  LDG.E R15, desc[UR14][R4.64] ;  /* 0x0000000e040f7981 */ /* 0x000362000c1e1900 */
[----:B------:R-:W-:-:S03]  /*3d20*/  IADD3.X R7, PT, PT, R3, R27, RZ, P0, !PT ;  /* 0x0000001b03077210 */ /* 0x000fc600007fe4ff */
[----:B------:R-:W5:Y:S04]  /*3d30*/  LDG.E R19, desc[UR14][R8.64] ;  /* 0x0000000e08137981 */ /* 0x000f68000c1e1900 */
[----:B------:R1:W5:Y:S01]  /*3d40*/  LDG.E R18, desc[UR14][R6.64] ;  /* 0x0000000e06127981 */ /* 0x000362000c1e1900 */
[C---:B------:R-:W-:Y:S02]  /*3d50*/  SHF.L.U32 R26, R31.reuse, 0x3, RZ ;  /* 0x000000031f1a7819 */ /* 0x040fe400000006ff */
[----:B------:R-:W-:Y:S02]  /*3d60*/  SHF.L.U64.HI R28, R31, 0x3, R28 ;  /* 0x000000031f1c7819 */ /* 0x000fe4000001021c */
[----:B--2---:R-:W-:Y:S02]  /*3d70*/  LOP3.LUT R20, R26, 0xfffffff8, RZ, 0xc0, !PT ;  /* 0xfffffff81a147812 */ /* 0x004fe400078ec0ff */
[----:B------:R-:W-:-:S02]  /*3d80*/  LOP3.LUT R10, R10, 0xfffffffc, RZ, 0xc0, !PT ;  /* 0xfffffffc0a0a7812 */ /* 0x000fc400078ec0ff */
[----:B------:R-:W-:Y:S02]  /*3d90*/  LOP3.LUT R11, R28, 0x3, RZ, 0xc0, !PT ;  /* 0x000000031c0b7812 */ /* 0x000fe400078ec0ff */
[----:B---3--:R-:W-:Y:S02]  /*3da0*/  IADD3 R16, P0, PT, R20, UR6, RZ ;  /* 0x0000000614107c10 */ /* 0x008fe4000ff1e0ff */
[----:B0-----:R-:W-:Y:S02]  /*3db0*/  LOP3.LUT R3, R12, 0x3, RZ, 0xc0, !PT ;  /* 0x000000030c037812 */ /* 0x001fe400078ec0ff */
[----:B----4-:R-:W-:Y:S02]  /*3dc0*/  IADD3 R20, P1, PT, R20, UR8, RZ ;  /* 0x0000000814147c10 */ /* 0x010fe4000ff3e0ff */
        /* <DEDUP_REMOVED lines=10> */
[----:B-----5:R0:W-:Y:S04]  /*3e70*/  STG.E.64 desc[UR14][R16.64], R14 ;  /* 0x0000000e10007986 */ /* 0x0201e8000c101b0e */
        /* <DEDUP_REMOVED lines=29> */
[----:B--2---:R-:W2:Y:S04]  /*4050*/  LDG.E R12, desc[UR14][R2.64+0x1500] ;  /* 0x0015000e020c7981 */ /* 0x004ea8000c1e1900 */
        /* <DEDUP_REMOVED lines=15> */
[----:B--2---:R1:W-:Y:S04]  /*4150*/  STG.E.64 desc[UR14][R16.64], R12 ;  /* 0x0000000c10007986 */ /* 0x0043e8000c101b0e */
[----:B---3--:R1:W-:Y:S07]  /*4160*/  STG.E.64 desc[UR14][R18.64], R14 ;  /* 0x0000000e12007986 */ /* 0x0083ee000c101b0e */
[----:B------:R-:W-:Y:S05]  /*4170*/  @P0 BRA `(.L_x_1270) ;  /* 0xfffffff800bc0947 */ /* 0x000fea000383ffff */
[----:B------:R-:W-:Y:S05]  /*4180*/  EXIT ;  /* 0x000000000000794d */ /* 0x000fea0003800000 */
.L_x_1271:
        /* <DEDUP_REMOVED lines=15> */
.L_x_3428:


//--------------------- .text._Z35group_norm_nhwc_bwd_one_pass_kernelI11Fp32IOFp32WLi128ELi28ELi448EEv26Group_norm_nhwc_bwd_params --------------------------
	.section	.text._Z35group_norm_nhwc_bwd_one_pass_kernelI11Fp32IOFp32WLi128ELi28ELi448EEv26Group_norm_nhwc_bwd_params,"ax",@progbits
	.align	128
        .global         _Z35group_norm_nhwc_bwd_one_pass_kernelI11Fp32IOFp32WLi128ELi28ELi448EEv26Group_norm_nhwc_bwd_params
        .type           _Z35group_norm_nhwc_bwd_one_pass_kernelI11Fp32IOFp32WLi128ELi28ELi448EEv26Group_norm_nhwc_bwd_params,@function
        .size           _Z35group_norm_nhwc_bwd_one_pass_kernelI11Fp32IOFp32WLi128ELi28ELi448EEv26Group_norm_nhwc_bwd_params,(.L_x_3429 - _Z35group_norm_nhwc_bwd_one_pass_kernelI11Fp32IOFp32WLi128ELi28ELi448EEv26Group_norm_nhwc_bwd_params)
        .other          _Z35group_norm_nhwc_bwd_one_pass_kernelI11Fp32IOFp32WLi128ELi28ELi448EEv26Group_norm_nhwc_bwd_params,@"STO_CUDA_ENTRY STV_DEFAULT"
_Z35group_norm_nhwc_bwd_one_pass_kernelI11Fp32IOFp32WLi128ELi28ELi448EEv26Group_norm_nhwc_bwd_params:
.text._Z35group_norm_nhwc_bwd_one_pass_kernelI11Fp32IOFp32WLi128ELi28ELi448EEv26Group_norm_nhwc_bwd_params:
        /* <DEDUP_REMOVED lines=12> */
[----:B------:R-:W1:Y:S01]  /*00c0*/  S2R R47, SR_LANEID ;  /* 0x00000000002f7919 */ /* 0x000e620000000000 */
[----:B------:R-:W-:Y:S01]  /*00d0*/  UMOV UR5, 0x400 ;  /* 0x0000040000057882 */ /* 0x000fe20000000000 */
[----:B------:R-:W-:Y:S01]  /*00e0*/  SHF.R.U32.HI R60, RZ, 0x2, R50 ;  /* 0x00000002ff3c7819 */ /* 0x000fe20000011632 */
[----:B------:R-:W-:Y:S01]  /*00f0*/  IMAD R0, R0, 0x124a, RZ ;  /* 0x0000124a00007824 */ /* 0x000fe200078e02ff */
[----:B------:R-:W-:Y:S01]  /*0100*/  UIADD3 UR6, UPT, UPT, UR5, 0x90, URZ ;  /* 0x0000009005067890 */ /* 0x000fe2000fffe0ff */
[----:B------:R-:W-:Y:S01]  /*0110*/  HFMA2 R52, -RZ, RZ, 0, 0 ;  /* 0x00000000ff347431 */ /* 0x000fe200000001ff */
[----:B------:R-:W-:Y:S01]  /*0120*/  MOV R51, R49 ;  /* 0x0000003100337202 */ /* 0x000fe20000000f00 */
[----:B------:R-:W2:Y:S01]  /*0130*/  S2UR UR7, SR_CgaCtaId ;  /* 0x00000000000779c3 */ /* 0x000ea20000008800 */
[----:B------:R-:W-:Y:S01]  /*0140*/  SHF.R.U32.HI R62, RZ, 0x10, R0 ;  /* 0x00000010ff3e7819 */ /* 0x000fe20000011600 */
[----:B------:R-:W3:Y:S01]  /*0150*/  LDCU.U8 UR11, c[0x0][0x414] ;  /* 0x00008280ff0b77ac */ /* 0x000ee20008000000 */
[----:B------:R-:W-:-:S02]  /*0160*/  LOP3.LUT R60, R60, 0xf8, RZ, 0xc0, !PT ;  /* 0x000000f83c3c7812 */ /* 0x000fc400078ec0ff */
[----:B------:R-:W-:-:S03]  /*0170*/  PRMT R0, R62, 0x9910, RZ ;  /* 0x000099103e007816 */ /* 0x000fc600000000ff */
[----:B------:R-:W4:Y:S02]  /*0180*/  LDC R48, c[0x0][0x374] ;  /* 0x0000dd00ff307b82 */ /* 0x000f240000000800 */
[----:B------:R-:W-:-:S05]  /*0190*/  IMAD R0, R0, 0xe, RZ ;  /* 0x0000000e00007824 */ /* 0x000fca00078e02ff */
[----:B------:R-:W-:Y:S01]  /*01a0*/  IADD3 R0, PT, PT, RZ, -R0, RZ ;  /* 0x80000000ff007210 */ /* 0x000fe20007ffe0ff */
[----:B------:R-:W5:Y:S01]  /*01b0*/  LDC R46, c[0x0][0x370] ;  /* 0x0000dc00ff2e7b82 */ /* 0x000f620000000800 */
[----:B0-----:R-:W-:Y:S02]  /*01c0*/  IMAD R62, R3, UR10, R62 ;  /* 0x0000000a033e7c24 */ /* 0x001fe4000f8e023e */
[----:B------:R-:W-:-:S03]  /*01d0*/  PRMT R3, R0, 0x7710, RZ ;  /* 0x0000771000037816 */ /* 0x000fc600000000ff */
[C---:B------:R-:W-:Y:S02]  /*01e0*/  IADD3 R58, PT, PT, R62.reuse, 0x20, RZ ;  /* 0x000000203e3a7810 */ /* 0x040fe40007ffe0ff */
[----:B------:R-:W-:Y:S01]  /*01f0*/  IADD3 R0, PT, PT, R3, R50, RZ ;  /* 0x0000003203007210 */ /* 0x000fe20007ffe0ff */
[----:B--2---:R-:W-:Y:S01]  /*0200*/  ULEA UR6, UR7, UR6, 0x18 ;  /* 0x0000000607067291 */ /* 0x004fe2000f8ec0ff */
[C---:B------:R-:W-:Y:S01]  /*0210*/  IADD3 R57, PT, PT, R62.reuse, 0x40, RZ ;  /* 0x000000403e397810 */ /* 0x040fe20007ffe0ff */
[----:B------:R-:W-:Y:S01]  /*0220*/  ULEA UR5, UR7, UR5, 0x18 ;  /* 0x0000000507057291 */ /* 0x000fe2000f8ec0ff */
[----:B------:R-:W-:Y:S02]  /*0230*/  IADD3 R56, PT, PT, R62, 0x60, RZ ;  /* 0x000000603e387810 */ /* 0x000fe40007ffe0ff */
[----:B------:R-:W-:Y:S01]  /*0240*/  SHF.L.U32 R45, R0, 0x1, RZ ;  /* 0x00000001002d7819 */ /* 0x000fe200000006ff */
[C-C-:B----4-:R-:W-:Y:S01]  /*0250*/  IMAD R55, R48.reuse, 0x6, R49.reuse ;  /* 0x0000000630377824 */ /* 0x150fe200078e0231 */
[C---:B------:R-:W-:Y:S01]  /*0260*/  LEA R53, R48.reuse, R49, 0x1 ;  /* 0x0000003130357211 */ /* 0x040fe200078e08ff */
[----:B------:R-:W-:Y:S01]  /*0270*/  IMAD R54, R48, 0x5, R49 ;  /* 0x0000000530367824 */ /* 0x000fe200078e0231 */
[----:B------:R-:W-:-:S02]  /*0280*/  LEA R61, R50, UR6, 0x4 ;  /* 0x00000006323d7c11 */ /* 0x000fc4000f8e20ff */
[----:B------:R-:W-:Y:S02]  /*0290*/  SHF.R.S32.HI R44, RZ, 0x1f, R62 ;  /* 0x0000001fff2c7819 */ /* 0x000fe4000001143e */
[----:B------:R-:W-:Y:S02]  /*02a0*/  SHF.R.S32.HI R43, RZ, 0x1f, R58 ;  /* 0x0000001fff2b7819 */ /* 0x000fe4000001143a */
[----:B-----5:R-:W-:Y:S02]  /*02b0*/  LOP3.LUT R59, R46, 0x7, RZ, 0xc0, !PT ;  /* 0x000000072e3b7812 */ /* 0x020fe400078ec0ff */
[----:B------:R-:W-:Y:S02]  /*02c0*/  SHF.R.S32.HI R42, RZ, 0x1f, R57 ;  /* 0x0000001fff2a7819 */ /* 0x000fe40000011439 */
[----:B------:R-:W-:Y:S02]  /*02d0*/  SHF.R.S32.HI R0, RZ, 0x1f, R56 ;  /* 0x0000001fff007819 */ /* 0x000fe40000011438 */
[----:B-1-3--:R-:W-:-:S07]  /*02e0*/  LOP3.LUT R45, R45, 0xffff, RZ, 0xc0, !PT ;  /* 0x0000ffff2d2d7812 */ /* 0x00afce00078ec0ff */
.L_x_1303:
[----:B01----:R-:W0:Y:S01]  /*02f0*/  LDC R8, c[0x0][0x410] ;  /* 0x00010400ff087b82 */ /* 0x003e220000000800 */
[----:B------:R-:W1:Y:S01]  /*0300*/  LDCU.128 UR12, c[0x0][0x400] ;  /* 0x00008000ff0c77ac */ /* 0x000e620008000c00 */
[----:B------:R-:W-:-:S06]  /*0310*/  ISETP.GE.AND P3, PT, R51, RZ, PT ;  /* 0x000000ff3300720c */ /* 0x000fcc0003f66270 */
[----:B--2---:R-:W2:Y:S01]  /*0320*/  LDC.64 R36, c[0x0][0x3a8] ;  /* 0x0000ea00ff247b82 */ /* 0x004ea20000000a00 */
[----:B-1----:R-:W-:-:S04]  /*0330*/  ISETP.GE.U32.AND P1, PT, R58, UR12, PT ;  /* 0x0000000c3a007c0c */ /* 0x002fc8000bf26070 */
[----:B------:R-:W-:Y:S02]  /*0340*/  ISETP.GE.AND.EX P1, PT, R43, UR13, PT, P1 ;  /* 0x0000000d2b007c0c */ /* 0x000fe4000bf26310 */
[----:B0-----:R-:W-:-:S04]  /*0350*/  IABS R5, R8 ;  /* 0x0000000800057213 */ /* 0x001fc80000000000 */
[----:B------:R-:W0:Y:S07]  /*0360*/  I2F.RP R4, R5 ;  /* 0x0000000500047306 */ /* 0x000e2e0000209400 */
[----:B------:R-:W1:Y:S01]  /*0370*/  @!P1 LDC.64 R28, c[0x0][0x3a0] ;  /* 0x0000e800ff1c9b82 */ /* 0x000e620000000a00 */
[----:B0-----:R-:W0:Y:S07]  /*0380*/  MUFU.RCP R4, R4 ;  /* 0x0000000400047308 */ /* 0x001e2e0000001000 */
[----:B---3--:R-:W3:Y:S01]  /*0390*/  @!P1 LDC.64 R26, c[0x0][0x398] ;  /* 0x0000e600ff1a9b82 */ /* 0x008ee20000000a00 */
[----:B0-----:R-:W-:-:S04]  /*03a0*/  IADD3 R2, PT, PT, R4, 0xffffffe, RZ ;  /* 0x0ffffffe04027810 */ /* 0x001fc80007ffe0ff */
[----:B------:R0:W4:Y:S02]  /*03b0*/  F2I.FTZ.U32.TRUNC.NTZ R3, R2 ;  /* 0x0000000200037305 */ /* 0x000124000021f000 */
[----:B0-----:R-:W-:Y:S02]  /*03c0*/  MOV R2, RZ ;  /* 0x000000ff00027202 */ /* 0x001fe40000000f00 */
[----:B----4-:R-:W-:-:S05]  /*03d0*/  IADD3 R6, PT, PT, RZ, -R3, RZ ;  /* 0x80000003ff067210 */ /* 0x010fca0007ffe0ff */
[----:B------:R-:W-:Y:S01]  /*03e0*/  IMAD R7, R6, R5, RZ ;  /* 0x0000000506077224 */ /* 0x000fe200078e02ff */
[----:B------:R-:W-:-:S03]  /*03f0*/  IABS R6, R51 ;  /* 0x0000003300067213 */ /* 0x000fc60000000000 */
[----:B------:R-:W-:Y:S01]  /*0400*/  IMAD.HI.U32 R3, R3, R7, R2 ;  /* 0x0000000703037227 */ /* 0x000fe200078e0002 */
[----:B------:R-:W-:-:S04]  /*0410*/  LOP3.LUT R2, R51, R8, RZ, 0x3c, !PT ;  /* 0x0000000833027212 */ /* 0x000fc800078e3cff */
[----:B------:R-:W-:Y:S01]  /*0420*/  ISETP.GE.AND P0, PT, R2, RZ, PT ;  /* 0x000000ff0200720c */ /* 0x000fe20003f06270 */
[----:B------:R-:W-:-:S05]  /*0430*/  IMAD.HI.U32 R3, R3, R6, RZ ;  /* 0x0000000603037227 */ /* 0x000fca00078e00ff */
[----:B------:R-:W-:-:S05]  /*0440*/  IADD3 R4, PT, PT, -R3, RZ, RZ ;  /* 0x000000ff03047210 */ /* 0x000fca0007ffe1ff */
[C---:B------:R-:W-:Y:S02]  /*0450*/  IMAD R4, R5.reuse, R4, R6 ;  /* 0x0000000405047224 */ /* 0x040fe400078e0206 */
[----:B------:R-:W0:Y:S03]  /*0460*/  @!P1 LDC.64 R6, c[0x0][0x3f8] ;  /* 0x0000fe00ff069b82 */ /* 0x000e260000000a00 */
[----:B------:R-:W-:-:S13]  /*0470*/  ISETP.GT.U32.AND P4, PT, R5, R4, PT ;  /* 0x000000040500720c */ /* 0x000fda0003f84070 */
        /* <DEDUP_REMOVED lines=10> */
[----:B------:R-:W-:Y:S02]  /*0520*/  SEL R63, R5, R4, !P4 ;  /* 0x00000004053f7207 */ /* 0x000fe40006000000 */
[----:B------:R-:W-:-:S02]  /*0530*/  @!P0 IADD3 R3, PT, PT, -R3, RZ, RZ ;  /* 0x000000ff03038210 */ /* 0x000fc40007ffe1ff */
[----:B------:R-:W-:Y:S01]  /*0540*/  ISETP.GE.U32.AND P2, PT, R57, UR12, PT ;  /* 0x0000000c39007c0c */ /* 0x000fe2000bf46070 */
[----:B------:R-:W-:Y:S01]  /*0550*/  IMAD R23, R63, 0x1c, RZ ;  /* 0x0000001c3f177824 */ /* 0x000fe200078e02ff */
[----:B------:R-:W-:Y:S02]  /*0560*/  SEL R5, R5, R3, !P4 ;  /* 0x0000000305057207 */ /* 0x000fe40006000000 */
[----:B------:R-:W-:Y:S02]  /*0570*/  ISETP.GE.AND.EX P2, PT, R42, UR13, PT, P2 ;  /* 0x0000000d2a007c0c */ /* 0x000fe4000bf46320 */
[----:B------:R-:W-:Y:S02]  /*0580*/  SHF.R.S32.HI R4, RZ, 0x1f, R5 ;  /* 0x0000001fff047819 */ /* 0x000fe40000011405 */
[C---:B------:R-:W-:Y:S02]  /*0590*/  IADD3 R66, P0, PT, R23.reuse, R45, RZ ;  /* 0x0000002d17427210 */ /* 0x040fe40007f1e0ff */
[----:B------:R-:W-:Y:S01]  /*05a0*/  ISETP.GE.U32.AND P3, PT, R56, UR12, PT ;  /* 0x0000000c38007c0c */ /* 0x000fe2000bf66070 */
[----:B------:R-:W-:Y:S01]  /*05b0*/  IMAD R4, R4, UR14, RZ ;  /* 0x0000000e04047c24 */ /* 0x000fe2000f8e02ff */
[----:B------:R-:W-:-:S02]  /*05c0*/  LEA.HI.X.SX32 R67, R23, RZ, 0x1, P0 ;  /* 0x000000ff17437211 */ /* 0x000fc400000f0eff */
[----:B------:R-:W-:Y:S01]  /*05d0*/  ISETP.GE.U32.AND P0, PT, R62, UR12, PT ;  /* 0x0000000c3e007c0c */ /* 0x000fe2000bf06070 */
[----:B------:R-:W-:Y:S01]  /*05e0*/  IMAD R65, R5, UR15, R4 ;  /* 0x0000000f05417c24 */ /* 0x000fe2000f8e0204 */
[----:B------:R-:W-:Y:S01]  /*05f0*/  ISETP.GE.AND.EX P3, PT, R0, UR13, PT, P3 ;  /* 0x0000000d00007c0c */ /* 0x000fe2000bf66330 */
[----:B0-----:R-:W-:Y:S01]  /*0600*/  @!P1 IMAD R4, R43, R6, RZ ;  /* 0x000000062b049224 */ /* 0x001fe200078e02ff */
[----:B------:R-:W0:Y:S01]  /*0610*/  @!P2 LDC.64 R2, c[0x0][0x3f8] ;  /* 0x0000fe00ff02ab82 */ /* 0x000e220000000a00 */
[----:B------:R-:W-:Y:S01]  /*0620*/  IMAD.WIDE.U32 R66, R5, UR14, R66 ;  /* 0x0000000e05427c25 */ /* 0x000fe2000f8e0042 */
[----:B------:R-:W-:-:S03]  /*0630*/  ISETP.GE.AND.EX P0, PT, R44, UR13, PT, P0 ;  /* 0x0000000d2c007c0c */ /* 0x000fc6000bf06300 */
[C---:B------:R-:W-:Y:S01]  /*0640*/  @!P1 IMAD R19, R58.reuse, R7, R4 ;  /* 0x000000073a139224 */ /* 0x040fe200078e0204 */
[----:B------:R-:W-:Y:S02]  /*0650*/  IADD3 R65, PT, PT, R67, R65, RZ ;  /* 0x0000004143417210 */ /* 0x000fe40007ffe0ff */
[----:B------:R-:W4:Y:S01]  /*0660*/  LDC.64 R4, c[0x0][0x3b8] ;  /* 0x0000ee00ff047b82 */ /* 0x000f220000000a00 */
[-C--:B------:R-:W-:Y:S02]  /*0670*/  @!P1 MOV R64, R66.reuse ;  /* 0x0000004200409202 */ /* 0x080fe40000000f00 */
[----:B------:R-:W-:Y:S02]  /*0680*/  @!P2 MOV R16, R66 ;  /* 0x000000420010a202 */ /* 0x000fe40000000f00 */
[----:B------:R-:W-:Y:S01]  /*0690*/  @!P2 MOV R17, R65 ;  /* 0x000000410011a202 */ /* 0x000fe20000000f00 */
[----:B------:R-:W-:Y:S02]  /*06a0*/  @!P1 IMAD.WIDE.U32 R6, R58, R6, R64 ;  /* 0x000000063a069225 */ /* 0x000fe400078e0040 */
[----:B------:R-:W2:Y:S03]  /*06b0*/  @!P2 LDC.64 R12, c[0x0][0x3a0] ;  /* 0x0000e800ff0cab82 */ /* 0x000ea60000000a00 */
[----:B------:R-:W-:-:S02]  /*06c0*/  @!P1 IADD3 R19, PT, PT, R7, R19, RZ ;  /* 0x0000001307139210 */ /* 0x000fc40007ffe0ff */
[C---:B------:R-:W-:Y:S02]  /*06d0*/  @!P1 SHF.L.U32 R7, R6.reuse, 0x2, RZ ;  /* 0x0000000206079819 */ /* 0x040fe400000006ff */
[----:B------:R-:W-:Y:S01]  /*06e0*/  @!P1 SHF.L.U64.HI R6, R6, 0x2, R19 ;  /* 0x0000000206069819 */ /* 0x000fe20000010213 */
[----:B------:R-:W2:Y:S01]  /*06f0*/  @!P2 LDC.64 R8, c[0x0][0x398] ;  /* 0x0000e600ff08ab82 */ /* 0x000ea20000000a00 */
[----:B0-----:R-:W-:Y:S01]  /*0700*/  @!P2 IMAD R10, R42, R2, RZ ;  /* 0x000000022a0aa224 */ /* 0x001fe200078e02ff */
[C---:B-1----:R-:W-:Y:S02]  /*0710*/  @!P1 IADD3 R28, P4, PT, R7.reuse, R28, RZ ;  /* 0x0000001c071c9210 */ /* 0x042fe40007f9e0ff */
[----:B---3--:R-:W-:Y:S01]  /*0720*/  @!P1 IADD3 R26, P5, PT, R7, R26, RZ ;  /* 0x0000001a071a9210 */ /* 0x008fe20007fbe0ff */
[C---:B------:R-:W-:Y:S01]  /*0730*/  @!P2 IMAD R21, R57.reuse, R3, R10 ;  /* 0x000000033915a224 */ /* 0x040fe200078e020a */
[C---:B------:R-:W-:Y:S01]  /*0740*/  @!P1 IADD3.X R29, PT, PT, R6.reuse, R29, RZ, P4, !PT ;  /* 0x0000001d061d9210 */ /* 0x040fe200027fe4ff */
[----:B------:R-:W-:Y:S01]  /*0750*/  @!P2 IMAD.WIDE.U32 R2, R57, R2, R16 ;  /* 0x000000023902a225 */ /* 0x000fe200078e0010 */
[----:B------:R-:W0:Y:S01]  /*0760*/  @!P0 LDC.64 R14, c[0x0][0x3f8] ;  /* 0x0000fe00ff0e8b82 */ /* 0x000e220000000a00 */
[----:B------:R-:W-:-:S02]  /*0770*/  @!P1 IADD3.X R27, PT, PT, R6, R27, RZ, P5, !PT ;  /* 0x0000001b061b9210 */ /* 0x000fc40002ffe4ff */
[----:B----4-:R-:W-:Y:S01]  /*0780*/  IMAD.WIDE R4, R51, 0x8, R4 ;  /* 0x0000000833047825 */ /* 0x010fe200078e0204 */
[----:B------:R-:W-:Y:S02]  /*0790*/  @!P2 IADD3 R21, PT, PT, R3, R21, RZ ;  /* 0x000000150315a210 */ /* 0x000fe40007ffe0ff */
[C---:B------:R-:W-:Y:S02]  /*07a0*/  @!P2 SHF.L.U32 R17, R2.reuse, 0x2, RZ ;  /* 0x000000020211a819 */ /* 0x040fe400000006ff */
[----:B------:R-:W1:Y:S01]  /*07b0*/  @!P3 LDC.64 R10, c[0x0][0x3f8] ;  /* 0x0000fe00ff0abb82 */ /* 0x000e620000000a00 */
[----:B------:R-:W3:Y:S01]  /*07c0*/  LDG.E.64 R4, desc[UR8][R4.64] ;  /* 0x0000000804047981 */ /* 0x000ee2000c1e1b00 */
[----:B------:R-:W-:Y:S02]  /*07d0*/  @!P2 SHF.L.U64.HI R21, R2, 0x2, R21 ;  /* 0x000000020215a819 */ /* 0x000fe40000010215 */
[----:B--2---:R-:W-:Y:S02]  /*07e0*/  @!P2 IADD3 R12, P5, PT, R17, R12, RZ ;  /* 0x0000000c110ca210 */ /* 0x004fe40007fbe0ff */
[----:B------:R-:W-:-:S02]  /*07f0*/  @!P0 MOV R24, R66 ;  /* 0x0000004200188202 */ /* 0x000fc40000000f00 */
[----:B------:R-:W2:Y:S01]  /*0800*/  @!P0 LDC.64 R6, c[0x0][0x3a0] ;  /* 0x0000e800ff068b82 */ /* 0x000ea20000000a00 */
[----:B------:R-:W-:Y:S02]  /*0810*/  @!P2 IADD3 R20, P6, PT, R17, R8, RZ ;  /* 0x000000081114a210 */ /* 0x000fe40007fde0ff */
[----:B------:R-:W-:Y:S02]  /*0820*/  @!P0 MOV R25, R65 ;  /* 0x0000004100198202 */ /* 0x000fe40000000f00 */
[----:B------:R-:W-:-:S03]  /*0830*/  ISETP.NE.AND P4, PT, RZ, UR11, PT ;  /* 0x0000000bff007c0c */ /* 0x000fc6000bf85270 */
[----:B------:R-:W4:Y:S01]  /*0840*/  @!P0 LDC.64 R2, c[0x0][0x398] ;  /* 0x0000e600ff028b82 */ /* 0x000f220000000a00 */
[----:B0-----:R-:W-:-:S04]  /*0850*/  @!P0 IMAD R22, R44, R14, RZ ;  /* 0x0000000e2c168224 */ /* 0x001fc800078e02ff */
[----:B------:R-:W-:-:S03]  /*0860*/  @!P0 IMAD R31, R62, R15, R22 ;  /* 0x0000000f3e1f8224 */ /* 0x000fc600078e0216 */
[----:B------:R-:W0:Y:S08]  /*0870*/  @!P3 LDC.64 R16, c[0x0][0x3a0] ;  /* 0x0000e800ff10bb82 */ /* 0x000e300000000a00 */
[----:B------:R-:W0:Y:S01]  /*0880*/  @!P3 LDC.64 R18, c[0x0][0x398] ;  /* 0x0000e600ff12bb82 */ /* 0x000e220000000a00 */
[----:B------:R-:W-:Y:S01]  /*0890*/  @!P0 IMAD.WIDE.U32 R14, R62, R14, R24 ;  /* 0x0000000e3e0e8225 */ /* 0x000fe200078e0018 */
[----:B------:R-:W-:-:S02]  /*08a0*/  @!P3 MOV R24, R66 ;  /* 0x000000420018b202 */ /* 0x000fc40000000f00 */
[----:B------:R-:W-:Y:S01]  /*08b0*/  @!P3 MOV R25, R65 ;  /* 0x000000410019b202 */ /* 0x000fe20000000f00 */
[-C--:B-1----:R-:W-:Y:S01]  /*08c0*/  @!P3 IMAD R8, R0, R10.reuse, RZ ;  /* 0x0000000a0008b224 */ /* 0x082fe200078e02ff */
[----:B------:R-:W-:Y:S02]  /*08d0*/  @!P0 IADD3 R15, PT, PT, R15, R31, RZ ;  /* 0x0000001f0f0f8210 */ /* 0x000fe40007ffe0ff */
[----:B------:R-:W-:Y:S01]  /*08e0*/  @!P0 SHF.L.U32 R31, R14, 0x2, RZ ;  /* 0x000000020e1f8819 */ /* 0x000fe200000006ff */
[C---:B------:R-:W-:Y:S01]  /*08f0*/  @!P3 IMAD R33, R56.reuse, R11, R8 ;  /* 0x0000000b3821b224 */ /* 0x040fe200078e0208 */
[C---:B------:R-:W-:Y:S01]  /*0900*/  @!P2 IADD3.X R13, PT, PT, R21.reuse, R13, RZ, P5, !PT ;  /* 0x0000000d150da210 */ /* 0x040fe20002ffe4ff */
[----:B------:R-:W-:Y:S01]  /*0910*/  @!P3 IMAD.WIDE.U32 R10, R56, R10, R24 ;  /* 0x0000000a380ab225 */ /* 0x000fe200078e0018 */
[----:B------:R-:W1:Y:S01]  /*0920*/  @P4 LDC.64 R34, c[0x0][0x3b0] ;  /* 0x0000ec00ff224b82 */ /* 0x000e620000000a00 */
[----:B------:R-:W-:Y:S02]  /*0930*/  @!P2 IADD3.X R21, PT, PT, R21, R9, RZ, P6, !PT ;  /* 0x000000091515a210 */ /* 0x000fe400037fe4ff */
[----:B------:R-:W-:-:S02]  /*0940*/  @!P0 SHF.L.U64.HI R14, R14, 0x2, R15 ;  /* 0x000000020e0e8819 */ /* 0x000fc4000001020f */
[C---:B--2---:R-:W-:Y:S02]  /*0950*/  @!P0 IADD3 R32, P5, PT, R31.reuse, R6, RZ ;  /* 0x000000061f208210 */ /* 0x044fe40007fbe0ff */
[----:B----4-:R-:W-:Y:S02]  /*0960*/  @!P0 IADD3 R30, P6, PT, R31, R2, RZ ;  /* 0x000000021f1e8210 */ /* 0x010fe40007fde0ff */
[----:B------:R-:W-:Y:S02]  /*0970*/  @!P3 IADD3 R11, PT, PT, R11, R33, RZ ;  /* 0x000000210b0bb210 */ /* 0x000fe40007ffe0ff */
[----:B------:R-:W-:Y:S02]  /*0980*/  @!P3 SHF.L.U32 R9, R10, 0x2, RZ ;  /* 0x000000020a09b819 */ /* 0x000fe400000006ff */
[C---:B------:R-:W-:Y:S02]  /*0990*/  @!P0 IADD3.X R33, PT, PT, R14.reuse, R7, RZ, P5, !PT ;  /* 0x000000070e218210 */ /* 0x040fe40002ffe4ff */
[----:B------:R-:W-:-:S02]  /*09a0*/  @!P0 IADD3.X R31, PT, PT, R14, R3, RZ, P6, !PT ;  /* 0x000000030e1f8210 */ /* 0x000fc400037fe4ff */
[----:B------:R-:W-:Y:S02]  /*09b0*/  @!P3 SHF.L.U64.HI R10, R10, 0x2, R11 ;  /* 0x000000020a0ab819 */ /* 0x000fe4000001020b */
[C---:B0-----:R-:W-:Y:S02]  /*09c0*/  @!P3 IADD3 R24, P5, PT, R9.reuse, R16, RZ ;  /* 0x000000100918b210 */ /* 0x041fe40007fbe0ff */
[----:B------:R-:W-:Y:S02]  /*09d0*/  @!P3 IADD3 R22, P6, PT, R9, R18, RZ ;  /* 0x000000120916b210 */ /* 0x000fe40007fde0ff */
[----:B------:R-:W-:Y:S02]  /*09e0*/  IADD3 R3, PT, PT, R23, R45, RZ ;  /* 0x0000002d17037210 */ /* 0x000fe40007ffe0ff */
[C---:B------:R-:W-:Y:S02]  /*09f0*/  @!P3 IADD3.X R25, PT, PT, R10.reuse, R17, RZ, P5, !PT ;  /* 0x000000110a19b210 */ /* 0x040fe40002ffe4ff */
[----:B------:R-:W-:-:S02]  /*0a00*/  @!P3 IADD3.X R23, PT, PT, R10, R19, RZ, P6, !PT ;  /* 0x000000130a17b210 */ /* 0x000fc400037fe4ff */
[----:B------:R-:W-:-:S06]  /*0a10*/  CS2R R10, SRZ ;  /* 0x00000000000a7805 */ /* 0x000fcc000001ff00 */
[----:B------:R0:W5:Y:S01]  /*0a20*/  @!P2 LDG.E.64 R10, desc[UR8][R12.64] ;  /* 0x000000080c0aa981 */ /* 0x000162000c1e1b00 */
[C---:B------:R-:W-:Y:S01]  /*0a30*/  IMAD.WIDE R36, R3.reuse, 0x4, R36 ;  /* 0x0000000403247825 */ /* 0x040fe200078e0224 */
[----:B------:R-:W-:Y:S02]  /*0a40*/  CS2R R18, SRZ ;  /* 0x0000000000127805 */ /* 0x000fe4000001ff00 */
[----:B------:R-:W-:Y:S02]  /*0a50*/  CS2R R14, SRZ ;  /* 0x00000000000e7805 */ /* 0x000fe4000001ff00 */
[----:B------:R-:W-:Y:S01]  /*0a60*/  MOV R2, RZ ;  /* 0x000000ff00027202 */ /* 0x000fe20000000f00 */
[----:B-1----:R-:W-:Y:S01]  /*0a70*/  @P4 IMAD.WIDE R34, R3, 0x4, R34 ;  /* 0x0000000403224825 */ /* 0x002fe200078e0222 */
[----:B0-----:R-:W-:Y:S02]  /*0a80*/  CS2R R12, SRZ ;  /* 0x00000000000c7805 */ /* 0x001fe4000001ff00 */
[----:B------:R-:W-:-:S02]  /*0a90*/  MOV R3, RZ ;  /* 0x000000ff00037202 */ /* 0x000fc40000000f00 */
[----:B------:R-:W-:Y:S01]  /*0aa0*/  CS2R R16, SRZ ;  /* 0x0000000000107805 */ /* 0x000fe2000001ff00 */
[----:B------:R-:W5:Y:S04]  /*0ab0*/  @!P3 LDG.E.64 R18, desc[UR8][R22.64] ;  /* 0x000000081612b981 */ /* 0x000f68000c1e1b00 */
[----:B------:R0:W5:Y:S04]  /*0ac0*/  @!P2 LDG.E.64 R12, desc[UR8][R20.64] ;  /* 0x00000008140ca981 */ /* 0x000168000c1e1b00 */
[----:B------:R-:W5:Y:S04]  /*0ad0*/  @!P0 LDG.E.64 R14, desc[UR8][R32.64] ;  /* 0x00000008200e8981 */ /* 0x000f68000c1e1b00 */
[----:B------:R-:W5:Y:S01]  /*0ae0*/  @!P0 LDG.E.64 R2, desc[UR8][R30.64] ;  /* 0x000000081e028981 */ /* 0x000f62000c1e1b00 */
[----:B0-----:R-:W-:-:S03]  /*0af0*/  CS2R R20, SRZ ;  /* 0x0000000000147805 */ /* 0x001fc6000001ff00 */
[----:B------:R-:W5:Y:S04]  /*0b00*/  @!P3 LDG.E.64 R16, desc[UR8][R24.64] ;  /* 0x000000081810b981 */ /* 0x000f68000c1e1b00 */
[----:B------:R-:W5:Y:S04]  /*0b10*/  @P4 LDG.E.64 R20, desc[UR8][R34.64] ;  /* 0x0000000822144981 */ /* 0x000f68000c1e1b00 */
[----:B------:R-:W5:Y:S01]  /*0b20*/  LDG.E.64 R22, desc[UR8][R36.64] ;  /* 0x0000000824167981 */ /* 0x000f62000c1e1b00 */
[----:B------:R-:W-:Y:S02]  /*0b30*/  CS2R R6, SRZ ;  /* 0x0000000000067805 */ /* 0x000fe4000001ff00 */
[----:B------:R-:W-:-:S04]  /*0b40*/  CS2R R8, SRZ ;  /* 0x0000000000087805 */ /* 0x000fc8000001ff00 */
[----:B------:R-:W5:Y:S04]  /*0b50*/  @!P1 LDG.E.64 R6, desc[UR8][R28.64] ;  /* 0x000000081c069981 */ /* 0x000f68000c1e1b00 */
[----:B------:R0:W5:Y:S01]  /*0b60*/  @!P1 LDG.E.64 R8, desc[UR8][R26.64] ;  /* 0x000000081a089981 */ /* 0x000162000c1e1b00 */
[----:B------:R-:W-:Y:S01]  /*0b70*/  UISETP.NE.AND UP0, UPT, UR11, URZ, UPT ;  /* 0x000000ff0b00728c */ /* 0x000fe2000bf05270 */
[----:B---3--:R-:W-:-:S05]  /*0b80*/  FFMA.FTZ R5, -R4, R4, R5 ;  /* 0x0000000404057223 */ /* 0x008fca0000010105 */
[----:B------:R-:W-:-:S13]  /*0b90*/  FSETP.GTU.FTZ.AND P1, PT, R5, RZ, PT ;  /* 0x000000ff0500720b */ /* 0x000fda0003f3c000 */
[----:B0-----:R-:W0:Y:S02]  /*0ba0*/  @P1 LDC R26, c[0x0][0x3c0] ;  /* 0x0000f000ff1a1b82 */ /* 0x001e240000000800 */
[----:B0-----:R-:W-:Y:S01]  /*0bb0*/  @P1 FADD.FTZ R26, R5, R26 ;  /* 0x0000001a051a1221 */ /* 0x001fe20000010000 */
[----:B------:R-:W-:-:S06]  /*0bc0*/  MOV R5, 0x3f800000 ;  /* 0x3f80000000057802 */ /* 0x000fcc0000000f00 */
[----:B------:R0:W1:Y:S01]  /*0bd0*/  @P1 MUFU.RSQ R5, R26 ;  /* 0x0000001a00051308 */ /* 0x0000620000001400 */
[----:B------:R-:W-:Y:S05]  /*0be0*/  BRA.U UP0, `(.L_x_1273) ;  /* 0x0000000100e47547 */ /* 0x000fea000b800000 */
[C---:B-----5:R-:W-:Y:S01]  /*0bf0*/  FADD.FTZ R24, -R4.reuse, R14 ;  /* 0x0000000e04187221 */ /* 0x060fe20000010100 */
[----:B0-----:R-:W-:Y:S01]  /*0c00*/  FADD.FTZ R26, -R4, R15 ;  /* 0x0000000f041a7221 */ /* 0x001fe20000010100 */
[----:B------:R-:W-:Y:S01]  /*0c10*/  FMUL.FTZ R28, R2, R22 ;  /* 0x00000016021c7220 */ /* 0x000fe20000410000 */
[----:B------:R-:W-:Y:S01]  /*0c20*/  FMUL.FTZ R27, R3, R23 ;  /* 0x00000017031b7220 */ /* 0x000fe20000410000 */
[-C--:B-1----:R-:W-:Y:S01]  /*0c30*/  FMUL.FTZ R25, R24, R5.reuse ;  /* 0x0000000518197220 */ /* 0x082fe20000410000 */
[----:B------:R-:W-:Y:S01]  /*0c40*/  FMUL.FTZ R24, R26, R5 ;  /* 0x000000051a187220 */ /* 0x000fe20000410000 */
[----:B------:R-:W-:Y:S01]  /*0c50*/  FADD.FTZ R26, RZ, R28 ;  /* 0x0000001cff1a7221 */ /* 0x000fe20000010000 */
[C---:B------:R-:W-:Y:S01]  /*0c60*/  FADD.FTZ R34, -R4.reuse, R16 ;  /* 0x0000001004227221 */ /* 0x040fe20000010100 */
[----:B------:R-:W-:Y:S01]  /*0c70*/  FFMA.FTZ R29, R25, R28, RZ ;  /* 0x0000001c191d7223 */ /* 0x000fe200000100ff */
[----:B------:R-:W-:Y:S01]  /*0c80*/  FADD.FTZ R28, -R4, R6 ;  /* 0x00000006041c7221 */ /* 0x000fe20000010100 */
[----:B------:R-:W-:Y:S01]  /*0c90*/  FADD.FTZ R26, R27, R26 ;  /* 0x0000001a1b1a7221 */ /* 0x000fe20000010000 */
[----:B------:R-:W-:Y:S01]  /*0ca0*/  FFMA.FTZ R25, R2, R25, RZ ;  /* 0x0000001902197223 */ /* 0x000fe200000100ff */
[----:B------:R-:W-:Y:S01]  /*0cb0*/  FFMA.FTZ R29, R24, R27, R29 ;  /* 0x0000001b181d7223 */ /* 0x000fe2000001001d */
[----:B------:R-:W-:Y:S01]  /*0cc0*/  FMUL.FTZ R27, R8, R22 ;  /* 0x00000016081b7220 */ /* 0x000fe20000410000 */
[----:B------:R-:W-:Y:S01]  /*0cd0*/  FMUL.FTZ R30, R28, R5 ;  /* 0x000000051c1e7220 */ /* 0x000fe20000410000 */
[----:B------:R-:W-:Y:S01]  /*0ce0*/  FADD.FTZ R28, -R4, R7 ;  /* 0x00000007041c7221 */ /* 0x000fe20000010100 */
[----:B------:R-:W-:Y:S01]  /*0cf0*/  FFMA.FTZ R24, R3, R24, RZ ;  /* 0x0000001803187223 */ /* 0x000fe200000100ff */
[----:B------:R-:W-:Y:S01]  /*0d00*/  FADD.FTZ R26, R26, R27 ;  /* 0x0000001b1a1a7221 */ /* 0x000fe20000010000 */
[----:B------:R-:W-:Y:S01]  /*0d10*/  FFMA.FTZ R29, R30, R27, R29 ;  /* 0x0000001b1e1d7223 */ /* 0x000fe2000001001d */
[----:B------:R-:W-:Y:S01]  /*0d20*/  FMUL.FTZ R27, R9, R23 ;  /* 0x00000017091b7220 */ /* 0x000fe20000410000 */
[----:B------:R-:W-:Y:S01]  /*0d30*/  FMUL.FTZ R28, R28, R5 ;  /* 0x000000051c1c7220 */ /* 0x000fe20000410000 */
[----:B------:R-:W-:Y:S01]  /*0d40*/  FFMA.FTZ R25, R8, R30, R25 ;  /* 0x0000001e08197223 */ /* 0x000fe20000010019 */
[----:B------:R-:W-:Y:S01]  /*0d50*/  FADD.FTZ R30, -R4, R10 ;  /* 0x0000000a041e7221 */ /* 0x000fe20000010100 */
[----:B------:R-:W-:Y:S01]  /*0d60*/  FADD.FTZ R26, R27, R26 ;  /* 0x0000001a1b1a7221 */ /* 0x000fe20000010000 */
[----:B------:R-:W-:Y:S01]  /*0d70*/  FFMA.FTZ R29, R28, R27, R29 ;  /* 0x0000001b1c1d7223 */ /* 0x000fe2000001001d */
[----:B------:R-:W-:Y:S01]  /*0d80*/  FMUL.FTZ R27, R12, R22 ;  /* 0x000000160c1b7220 */ /* 0x000fe20000410000 */
[----:B------:R-:W-:Y:S01]  /*0d90*/  FMUL.FTZ R32, R30, R5 ;  /* 0x000000051e207220 */ /* 0x000fe20000410000 */
[----:B------:R-:W-:Y:S01]  /*0da0*/  FADD.FTZ R30, -R4, R11 ;  /* 0x0000000b041e7221 */ /* 0x000fe20000010100 */
[----:B------:R-:W-:Y:S01]  /*0db0*/  FFMA.FTZ R24, R9, R28, R24 ;  /* 0x0000001c09187223 */ /* 0x000fe20000010018 */
[----:B------:R-:W-:Y:S01]  /*0dc0*/  FADD.FTZ R26, R26, R27 ;  /* 0x0000001b1a1a7221 */ /* 0x000fe20000010000 */
[----:B------:R-:W-:Y:S01]  /*0dd0*/  FFMA.FTZ R29, R32, R27, R29 ;  /* 0x0000001b201d7223 */ /* 0x000fe2000001001d */
[----:B------:R-:W-:Y:S01]  /*0de0*/  FMUL.FTZ R27, R13, R23 ;  /* 0x000000170d1b7220 */ /* 0x000fe20000410000 */
[----:B------:R-:W-:Y:S01]  /*0df0*/  FMUL.FTZ R30, R30, R5 ;  /* 0x000000051e1e7220 */ /* 0x000fe20000410000 */
[----:B------:R-:W-:Y:S01]  /*0e00*/  FMUL.FTZ R36, R18, R22 ;  /* 0x0000001612247220 */ /* 0x000fe20000410000 */
[----:B------:R-:W-:Y:S01]  /*0e10*/  FFMA.FTZ R25, R12, R32, R25 ;  /* 0x000000200c197223 */ /* 0x000fe20000010019 */
[----:B------:R-:W-:Y:S01]  /*0e20*/  FADD.FTZ R31, R27, R26 ;  /* 0x0000001a1b1f7221 */ /* 0x000fe20000010000 */
[----:B------:R-:W-:Y:S01]  /*0e30*/  FFMA.FTZ R28, R30, R27, R29 ;  /* 0x0000001b1e1c7223 */ /* 0x000fe2000001001d */
[----:B------:R-:W-:Y:S01]  /*0e40*/  FMUL.FTZ R27, R34, R5 ;  /* 0x00000005221b7220 */ /* 0x000fe20000410000 */
[----:B------:R-:W-:Y:S01]  /*0e50*/  FFMA.FTZ R26, R13, R30, R24 ;  /* 0x0000001e0d1a7223 */ /* 0x000fe20000010018 */
[----:B------:R-:W-:Y:S01]  /*0e60*/  FADD.FTZ R29, RZ, R2 ;  /* 0x00000002ff1d7221 */ /* 0x000fe20000010000 */
[----:B------:R-:W-:Y:S01]  /*0e70*/  FADD.FTZ R24, RZ, R3 ;  /* 0x00000003ff187221 */ /* 0x000fe20000010000 */
[----:B------:R-:W-:Y:S01]  /*0e80*/  FADD.FTZ R33, R31, R36 ;  /* 0x000000241f217221 */ /* 0x000fe20000010000 */
[----:B------:R-:W-:Y:S01]  /*0e90*/  FFMA.FTZ R36, R27, R36, R28 ;  /* 0x000000241b247223 */ /* 0x000fe2000001001c */
[----:B------:R-:W-:Y:S01]  /*0ea0*/  FADD.FTZ R28, -R4, R17 ;  /* 0x00000011041c7221 */ /* 0x000fe20000010100 */
[----:B------:R-:W-:Y:S01]  /*0eb0*/  FADD.FTZ R29, R8, R29 ;  /* 0x0000001d081d7221 */ /* 0x000fe20000010000 */
[----:B------:R-:W-:Y:S01]  /*0ec0*/  FADD.FTZ R24, R9, R24 ;  /* 0x0000001809187221 */ /* 0x000fe20000010000 */
[----:B------:R-:W-:Y:S01]  /*0ed0*/  FMUL.FTZ R30, R19, R23 ;  /* 0x00000017131e7220 */ /* 0x000fe20000410000 */
[----:B------:R-:W-:Y:S01]  /*0ee0*/  FMUL.FTZ R31, R28, R5 ;  /* 0x000000051c1f7220 */ /* 0x000fe20000410000 */
[----:B------:R-:W-:Y:S01]  /*0ef0*/  FADD.FTZ R29, R12, R29 ;  /* 0x0000001d0c1d7221 */ /* 0x000fe20000010000 */
[----:B------:R-:W-:Y:S01]  /*0f00*/  FADD.FTZ R32, R13, R24 ;  /* 0x000000180d207221 */ /* 0x000fe20000010000 */
[----:B------:R-:W-:Y:S01]  /*0f10*/  FFMA.FTZ R24, R18, R27, R25 ;  /* 0x0000001b12187223 */ /* 0x000fe20000010019 */
[----:B------:R-:W-:Y:S01]  /*0f20*/  FADD.FTZ R28, R30, R33 ;  /* 0x000000211e1c7221 */ /* 0x000fe20000010000 */
[----:B------:R-:W-:Y:S01]  /*0f30*/  FFMA.FTZ R25, R19, R31, R26 ;  /* 0x0000001f13197223 */ /* 0x000fe2000001001a */
[----:B------:R-:W-:Y:S01]  /*0f40*/  FFMA.FTZ R30, R31, R30, R36 ;  /* 0x0000001e1f1e7223 */ /* 0x000fe20000010024 */
[----:B------:R-:W-:Y:S01]  /*0f50*/  FADD.FTZ R26, R18, R29 ;  /* 0x0000001d121a7221 */ /* 0x000fe20000010000 */
[----:B------:R-:W-:Y:S01]  /*0f60*/  FADD.FTZ R27, R19, R32 ;  /* 0x00000020131b7221 */ /* 0x000fe20000010000 */
[----:B------:R-:W-:Y:S06]  /*0f70*/  BRA `(.L_x_1274) ;  /* 0x0000000800007947 */ /* 0x000fec0003800000 */
.L_x_1273:
[C---:B-----5:R-:W-:Y:S01]  /*0f80*/  FADD.FTZ R24, -R4.reuse, R14 ;  /* 0x0000000e04187221 */ /* 0x060fe20000010100 */
[----:B------:R-:W-:-:S03]  /*0f90*/  FADD.FTZ R34, -R4, R6 ;  /* 0x0000000604227221 */ /* 0x000fc60000010100 */
[----:B-1----:R-:W-:Y:S01]  /*0fa0*/  FMUL.FTZ R25, R24, R5 ;  /* 0x0000000518197220 */ /* 0x002fe20000410000 */
[----:B------:R-:W-:-:S03]  /*0fb0*/  FADD.FTZ R24, -R4, R15 ;  /* 0x0000000f04187221 */ /* 0x000fc60000010100 */
[----:B0-----:R-:W-:Y:S01]  /*0fc0*/  FFMA.FTZ R26, R22, R25, R20 ;  /* 0x00000019161a7223 */ /* 0x001fe20000010014 */
[----:B------:R-:W-:-:S03]  /*0fd0*/  FMUL.FTZ R24, R24, R5 ;  /* 0x0000000518187220 */ /* 0x000fc60000410000 */
[----:B------:R-:W-:Y:S01]  /*0fe0*/  FMUL.FTZ R27, R26, -1.4426950216293334961 ;  /* 0xbfb8aa3b1a1b7820 */ /* 0x000fe20000410000 */
[----:B------:R-:W-:-:S04]  /*0ff0*/  FFMA.FTZ R29, R23, R24, R21 ;  /* 0x00000018171d7223 */ /* 0x000fc80000010015 */
[----:B------:R-:W-:Y:S01]  /*1000*/  FMUL.FTZ R30, R29, -1.4426950216293334961 ;  /* 0xbfb8aa3b1d1e7820 */ /* 0x000fe20000410000 */
[----:B------:R-:W0:Y:S05]  /*1010*/  MUFU.EX2 R27, R27 ;  /* 0x0000001b001b7308 */ /* 0x000e2a0000000800 */
[----:B------:R-:W1:Y:S01]  /*1020*/  MUFU.EX2 R30, R30 ;  /* 0x0000001e001e7308 */ /* 0x000e620000000800 */
[----:B0-----:R-:W-:-:S04]  /*1030*/  FADD.FTZ R28, R27, 1 ;  /* 0x3f8000001b1c7421 */ /* 0x001fc80000010000 */
[----:B------:R0:W2:Y:S01]  /*1040*/  MUFU.RCP R31, R28 ;  /* 0x0000001c001f7308 */ /* 0x0000a20000001000 */
[----:B-1----:R-:W-:-:S07]  /*1050*/  FADD.FTZ R38, R30, 1 ;  /* 0x3f8000001e267421 */ /* 0x002fce0000010000 */
[----:B------:R-:W1:Y:S01]  /*1060*/  MUFU.RCP R38, R38 ;  /* 0x0000002600267308 */ /* 0x000e620000001000 */
[----:B0-----:R-:W-:-:S04]  /*1070*/  FADD.FTZ R28, -R4, R10 ;  /* 0x0000000a041c7221 */ /* 0x001fc80000010100 */
[----:B------:R-:W-:Y:S01]  /*1080*/  FMUL.FTZ R27, R28, R5 ;  /* 0x000000051c1b7220 */ /* 0x000fe20000410000 */
[----:B--2---:R-:W-:Y:S01]  /*1090*/  FADD.FTZ R33, -R31, 1 ;  /* 0x3f8000001f217421 */ /* 0x004fe20000010100 */
[----:B------:R-:W-:Y:S01]  /*10a0*/  FMUL.FTZ R36, R2, R31 ;  /* 0x0000001f02247220 */ /* 0x000fe20000410000 */
[----:B------:R-:W-:Y:S02]  /*10b0*/  FMUL.FTZ R31, R34, R5 ;  /* 0x00000005221f7220 */ /* 0x000fe40000410000 */
[----:B------:R-:W-:Y:S01]  /*10c0*/  FFMA.FTZ R33, R26, R33, 1 ;  /* 0x3f8000001a217423 */ /* 0x000fe20000010021 */
[----:B------:R-:W-:Y:S01]  /*10d0*/  FADD.FTZ R26, -R4, R7 ;  /* 0x00000007041a7221 */ /* 0x000fe20000010100 */
[--C-:B------:R-:W-:Y:S01]  /*10e0*/  FFMA.FTZ R39, R22, R31, R20.reuse ;  /* 0x0000001f16277223 */ /* 0x100fe20000010014 */
[----:B-1----:R-:W-:Y:S02]  /*10f0*/  FADD.FTZ R32, -R38, 1 ;  /* 0x3f80000026207421 */ /* 0x002fe40000010100 */
[----:B------:R-:W-:Y:S01]  /*1100*/  FMUL.FTZ R26, R26, R5 ;  /* 0x000000051a1a7220 */ /* 0x000fe20000410000 */
[----:B------:R-:W-:Y:S01]  /*1110*/  FMUL.FTZ R41, R39, -1.4426950216293334961 ;  /* 0xbfb8aa3b27297820 */ /* 0x000fe20000410000 */
[----:B------:R-:W-:Y:S01]  /*1120*/  FMUL.FTZ R36, R36, R33 ;  /* 0x0000002124247220 */ /* 0x000fe20000410000 */
[----:B------:R-:W-:Y:S01]  /*1130*/  FFMA.FTZ R29, R29, R32, 1 ;  /* 0x3f8000001d1d7423 */ /* 0x000fe20000010020 */
[----:B------:R-:W-:Y:S01]  /*1140*/  FADD.FTZ R32, -R4, R11 ;  /* 0x0000000b04207221 */ /* 0x000fe20000010100 */
[--C-:B------:R-:W-:Y:S01]  /*1150*/  FFMA.FTZ R30, R23, R26, R21.reuse ;  /* 0x0000001a171e7223 */ /* 0x100fe20000010015 */
[----:B------:R-:W-:Y:S01]  /*1160*/  FMUL.FTZ R38, R3, R38 ;  /* 0x0000002603267220 */ /* 0x000fe20000410000 */
[----:B------:R-:W0:Y:S01]  /*1170*/  MUFU.EX2 R41, R41 ;  /* 0x0000002900297308 */ /* 0x000e220000000800 */
[----:B------:R-:W-:Y:S01]  /*1180*/  FMUL.FTZ R28, R32, R5 ;  /* 0x00000005201c7220 */ /* 0x000fe20000410000 */
[----:B------:R-:W-:Y:S01]  /*1190*/  FMUL.FTZ R68, R30, -1.4426950216293334961 ;  /* 0xbfb8aa3b1e447820 */ /* 0x000fe20000410000 */
[----:B------:R-:W-:Y:S01]  /*11a0*/  FFMA.FTZ R32, R22, R27, R20 ;  /* 0x0000001b16207223 */ /* 0x000fe20000010014 */
[----:B------:R-:W-:Y:S01]  /*11b0*/  FMUL.FTZ R29, R38, R29 ;  /* 0x0000001d261d7220 */ /* 0x000fe20000410000 */
[----:B------:R-:W-:Y:S01]  /*11c0*/  FFMA.FTZ R33, R23, R28, R21 ;  /* 0x0000001c17217223 */ /* 0x000fe20000010015 */
[----:B------:R-:W1:Y:S01]  /*11d0*/  MUFU.EX2 R34, R68 ;  /* 0x0000004400227308 */ /* 0x000e620000000800 */
[----:B------:R-:W-:-:S02]  /*11e0*/  FMUL.FTZ R40, R32, -1.4426950216293334961 ;  /* 0xbfb8aa3b20287820 */ /* 0x000fc40000410000 */
[----:B------:R-:W-:-:S04]  /*11f0*/  FMUL.FTZ R37, R33, -1.4426950216293334961 ;  /* 0xbfb8aa3b21257820 */ /* 0x000fc80000410000 */
[----:B------:R-:W2:Y:S01]  /*1200*/  MUFU.EX2 R40, R40 ;  /* 0x0000002800287308 */ /* 0x000ea20000000800 */
[----:B0-----:R-:W-:-:S03]  /*1210*/  FADD.FTZ R35, R41, 1 ;  /* 0x3f80000029237421 */ /* 0x001fc60000010000 */
[----:B------:R-:W0:Y:S01]  /*1220*/  MUFU.EX2 R37, R37 ;  /* 0x0000002500257308 */ /* 0x000e220000000800 */
[----:B-1----:R-:W-:-:S03]  /*1230*/  FADD.FTZ R34, R34, 1 ;  /* 0x3f80000022227421 */ /* 0x002fc60000010000 */
[----:B------:R-:W1:Y:S01]  /*1240*/  MUFU.RCP R35, R35 ;  /* 0x0000002300237308 */ /* 0x000e620000001000 */
[----:B--2---:R-:W-:-:S07]  /*1250*/  FADD.FTZ R41, R40, 1 ;  /* 0x3f80000028297421 */ /* 0x004fce0000010000 */
[----:B------:R-:W2:Y:S01]  /*1260*/  MUFU.RCP R34, R34 ;  /* 0x0000002200227308 */ /* 0x000ea20000001000 */
[----:B0-----:R-:W-:-:S07]  /*1270*/  FADD.FTZ R40, R37, 1 ;  /* 0x3f80000025287421 */ /* 0x001fce0000010000 */
[----:B------:R-:W0:Y:S01]  /*1280*/  MUFU.RCP R41, R41 ;  /* 0x0000002900297308 */ /* 0x000e220000001000 */
[----:B-1----:R-:W-:-:S04]  /*1290*/  FADD.FTZ R38, -R35, 1 ;  /* 0x3f80000023267421 */ /* 0x002fc80000010100 */
[----:B------:R-:W-:-:S03]  /*12a0*/  FFMA.FTZ R37, R39, R38, 1 ;  /* 0x3f80000027257423 */ /* 0x000fc60000010026 */
[----:B------:R1:W3:Y:S01]  /*12b0*/  MUFU.RCP R38, R40 ;  /* 0x0000002800267308 */ /* 0x0002e20000001000 */
[----:B--2---:R-:W-:Y:S01]  /*12c0*/  FADD.FTZ R39, -R34, 1 ;  /* 0x3f80000022277421 */ /* 0x004fe20000010100 */
[----:B------:R-:W-:-:S03]  /*12d0*/  FMUL.FTZ R34, R9, R34 ;  /* 0x0000002209227220 */ /* 0x000fc60000410000 */
[----:B------:R-:W-:Y:S01]  /*12e0*/  FFMA.FTZ R39, R30, R39, 1 ;  /* 0x3f8000001e277423 */ /* 0x000fe20000010027 */
[----:B------:R-:W-:Y:S01]  /*12f0*/  FMUL.FTZ R30, R8, R35 ;  /* 0x00000023081e7220 */ /* 0x000fe20000410000 */
[----:B-1----:R-:W-:Y:S01]  /*1300*/  FADD.FTZ R40, -R4, R16 ;  /* 0x0000001004287221 */ /* 0x002fe20000010100 */
[----:B0-----:R-:W-:Y:S02]  /*1310*/  FADD.FTZ R35, -R41, 1 ;  /* 0x3f80000029237421 */ /* 0x001fe40000010100 */
[----:B------:R-:W-:Y:S01]  /*1320*/  FMUL.FTZ R37, R30, R37 ;  /* 0x000000251e257220 */ /* 0x000fe20000410000 */
[----:B------:R-:W-:Y:S01]  /*1330*/  FMUL.FTZ R30, R34, R39 ;  /* 0x00000027221e7220 */ /* 0x000fe20000410000 */
[----:B------:R-:W-:Y:S01]  /*1340*/  FMUL.FTZ R34, R12, R41 ;  /* 0x000000290c227220 */ /* 0x000fe20000410000 */
[----:B------:R-:W-:Y:S01]  /*1350*/  FFMA.FTZ R35, R32, R35, 1 ;  /* 0x3f80000020237423 */ /* 0x000fe20000010023 */
[----:B------:R-:W-:Y:S01]  /*1360*/  FMUL.FTZ R69, R22, R37 ;  /* 0x0000002516457220 */ /* 0x000fe20000410000 */
[----:B---3--:R-:W-:-:S02]  /*1370*/  FADD.FTZ R32, -R38, 1 ;  /* 0x3f80000026207421 */ /* 0x008fc40000010100 */
[----:B------:R-:W-:Y:S01]  /*1380*/  FMUL.FTZ R34, R34, R35 ;  /* 0x0000002322227220 */ /* 0x000fe20000410000 */
[----:B------:R-:W-:Y:S01]  /*1390*/  FMUL.FTZ R35, R23, R29 ;  /* 0x0000001d17237220 */ /* 0x000fe20000410000 */
[----:B------:R-:W-:Y:S01]  /*13a0*/  FFMA.FTZ R33, R33, R32, 1 ;  /* 0x3f80000021217423 */ /* 0x000fe20000010020 */
[----:B------:R-:W-:Y:S01]  /*13b0*/  FMUL.FTZ R32, R13, R38 ;  /* 0x000000260d207220 */ /* 0x000fe20000410000 */
[----:B------:R-:W-:-:S03]  /*13c0*/  FMUL.FTZ R38, R22, R36 ;  /* 0x0000002416267220 */ /* 0x000fc60000410000 */
[----:B------:R-:W-:Y:S01]  /*13d0*/  FMUL.FTZ R32, R32, R33 ;  /* 0x0000002120207220 */ /* 0x000fe20000410000 */
[----:B------:R-:W-:Y:S01]  /*13e0*/  FFMA.FTZ R39, R25, R38, RZ ;  /* 0x0000002619277223 */ /* 0x000fe200000100ff */
[----:B------:R-:W-:Y:S01]  /*13f0*/  FMUL.FTZ R33, R40, R5 ;  /* 0x0000000528217220 */ /* 0x000fe20000410000 */
[----:B------:R-:W-:Y:S02]  /*1400*/  FADD.FTZ R38, RZ, R38 ;  /* 0x00000026ff267221 */ /* 0x000fe40000010000 */
[----:B------:R-:W-:Y:S01]  /*1410*/  FFMA.FTZ R40, R24, R35, R39 ;  /* 0x0000002318287223 */ /* 0x000fe20000010027 */
[----:B------:R-:W-:Y:S01]  /*1420*/  FFMA.FTZ R39, R22, R33, R20 ;  /* 0x0000002116277223 */ /* 0x000fe20000010014 */
[----:B------:R-:W-:Y:S01]  /*1430*/  FADD.FTZ R35, R35, R38 ;  /* 0x0000002623237221 */ /* 0x000fe20000010000 */
[----:B------:R-:W-:Y:S01]  /*1440*/  FFMA.FTZ R38, R25, R36, RZ ;  /* 0x0000002419267223 */ /* 0x000fe200000100ff */
[----:B------:R-:W-:Y:S01]  /*1450*/  FADD.FTZ R36, RZ, R36 ;  /* 0x00000024ff247221 */ /* 0x000fe20000010000 */
[----:B------:R-:W-:Y:S01]  /*1460*/  FMUL.FTZ R68, R39, -1.4426950216293334961 ;  /* 0xbfb8aa3b27447820 */ /* 0x000fe20000410000 */
[----:B------:R-:W-:Y:S01]  /*1470*/  FADD.FTZ R35, R35, R69 ;  /* 0x0000004523237221 */ /* 0x000fe20000010000 */
[C---:B------:R-:W-:Y:S01]  /*1480*/  FFMA.FTZ R38, R31.reuse, R37, R38 ;  /* 0x000000251f267223 */ /* 0x040fe20000010026 */
[----:B------:R-:W-:Y:S01]  /*1490*/  FADD.FTZ R25, R36, R37 ;  /* 0x0000002524197221 */ /* 0x000fe20000010000 */
[----:B------:R-:W-:-:S02]  /*14a0*/  FFMA.FTZ R37, R31, R69, R40 ;  /* 0x000000451f257223 */ /* 0x000fc40000010028 */
[----:B------:R-:W0:Y:S01]  /*14b0*/  MUFU.EX2 R68, R68 ;  /* 0x0000004400447308 */ /* 0x000e220000000800 */
[----:B------:R-:W-:Y:S01]  /*14c0*/  FFMA.FTZ R38, R27, R34, R38 ;  /* 0x000000221b267223 */ /* 0x000fe20000010026 */
[----:B0-----:R-:W-:-:S06]  /*14d0*/  FADD.FTZ R41, R68, 1 ;  /* 0x3f80000044297421 */ /* 0x001fcc0000010000 */
[----:B------:R-:W0:Y:S02]  /*14e0*/  MUFU.RCP R41, R41 ;  /* 0x0000002900297308 */ /* 0x000e240000001000 */
[----:B0-----:R-:W-:Y:S01]  /*14f0*/  FADD.FTZ R36, -R41, 1 ;  /* 0x3f80000029247421 */ /* 0x001fe20000010100 */
[----:B------:R-:W-:Y:S01]  /*1500*/  FMUL.FTZ R31, R18, R41 ;  /* 0x00000029121f7220 */ /* 0x000fe20000410000 */
[----:B------:R-:W-:Y:S02]  /*1510*/  FADD.FTZ R41, RZ, R29 ;  /* 0x0000001dff297221 */ /* 0x000fe40000010000 */
[----:B------:R-:W-:Y:S01]  /*1520*/  FFMA.FTZ R36, R39, R36, 1 ;  /* 0x3f80000027247423 */ /* 0x000fe20000010024 */
[----:B------:R-:W-:Y:S01]  /*1530*/  FFMA.FTZ R39, R24, R29, RZ ;  /* 0x0000001d18277223 */ /* 0x000fe200000100ff */
[----:B------:R-:W-:Y:S02]  /*1540*/  FADD.FTZ R41, R41, R30 ;  /* 0x0000001e29297221 */ /* 0x000fe40000010000 */
[----:B------:R-:W-:Y:S01]  /*1550*/  FMUL.FTZ R31, R31, R36 ;  /* 0x000000241f1f7220 */ /* 0x000fe20000410000 */
[----:B------:R-:W-:Y:S01]  /*1560*/  FADD.FTZ R36, -R4, R17 ;  /* 0x0000001104247221 */ /* 0x000fe20000010100 */
[-C--:B------:R-:W-:Y:S01]  /*1570*/  FFMA.FTZ R39, R26, R30.reuse, R39 ;  /* 0x0000001e1a277223 */ /* 0x080fe20000010027 */
[----:B------:R-:W-:-:S02]  /*1580*/  FMUL.FTZ R30, R23, R30 ;  /* 0x0000001e171e7220 */ /* 0x000fc40000410000 */
[----:B------:R-:W-:Y:S01]  /*1590*/  FMUL.FTZ R36, R36, R5 ;  /* 0x0000000524247220 */ /* 0x000fe20000410000 */
[----:B------:R-:W-:Y:S01]  /*15a0*/  FFMA.FTZ R39, R28, R32, R39 ;  /* 0x000000201c277223 */ /* 0x000fe20000010027 */
[----:B------:R-:W-:Y:S01]  /*15b0*/  FFMA.FTZ R26, R26, R30, R37 ;  /* 0x0000001e1a1a7223 */ /* 0x000fe20000010025 */
[----:B------:R-:W-:Y:S01]  /*15c0*/  FMUL.FTZ R37, R22, R34 ;  /* 0x0000002216257220 */ /* 0x000fe20000410000 */
[----:B------:R-:W-:Y:S01]  /*15d0*/  FFMA.FTZ R40, R23, R36, R21 ;  /* 0x0000002417287223 */ /* 0x000fe20000010015 */
[----:B------:R-:W-:Y:S02]  /*15e0*/  FADD.FTZ R35, R30, R35 ;  /* 0x000000231e237221 */ /* 0x000fe40000010000 */
[----:B------:R-:W-:Y:S01]  /*15f0*/  FFMA.FTZ R27, R27, R37, R26 ;  /* 0x000000251b1b7223 */ /* 0x000fe2000001001a */
[----:B------:R-:W-:Y:S01]  /*1600*/  FMUL.FTZ R69, R40, -1.4426950216293334961 ;  /* 0xbfb8aa3b28457820 */ /* 0x000fe20000410000 */
[----:B------:R-:W-:-:S05]  /*1610*/  FADD.FTZ R26, R35, R37 ;  /* 0x00000025231a7221 */ /* 0x000fca0000010000 */
[----:B------:R-:W0:Y:S02]  /*1620*/  MUFU.EX2 R69, R69 ;  /* 0x0000004500457308 */ /* 0x000e240000000800 */
[----:B0-----:R-:W-:-:S06]  /*1630*/  FADD.FTZ R68, R69, 1 ;  /* 0x3f80000045447421 */ /* 0x001fcc0000010000 */
[----:B------:R-:W0:Y:S02]  /*1640*/  MUFU.RCP R68, R68 ;  /* 0x0000004400447308 */ /* 0x000e240000001000 */
[----:B0-----:R-:W-:-:S04]  /*1650*/  FADD.FTZ R29, -R68, 1 ;  /* 0x3f800000441d7421 */ /* 0x001fc80000010100 */
[----:B------:R-:W-:Y:S01]  /*1660*/  FFMA.FTZ R40, R40, R29, 1 ;  /* 0x3f80000028287423 */ /* 0x000fe2000001001d */
[----:B------:R-:W-:-:S04]  /*1670*/  FMUL.FTZ R29, R19, R68 ;  /* 0x00000044131d7220 */ /* 0x000fc80000410000 */
[----:B------:R-:W-:Y:S01]  /*1680*/  FMUL.FTZ R29, R29, R40 ;  /* 0x000000281d1d7220 */ /* 0x000fe20000410000 */
        /* <DEDUP_REMOVED lines=8> */
[----:B------:R-:W-:Y:S01]  /*1710*/  FMUL.FTZ R25, R23, R29 ;  /* 0x0000001d17197220 */ /* 0x000fe20000410000 */
[----:B------:R-:W-:-:S03]  /*1720*/  FFMA.FTZ R24, R33, R31, R38 ;  /* 0x0000001f21187223 */ /* 0x000fc60000010026 */
[----:B------:R-:W-:Y:S01]  /*1730*/  FFMA.FTZ R30, R36, R25, R27 ;  /* 0x00000019241e7223 */ /* 0x000fe2000001001b */
[----:B------:R-:W-:Y:S01]  /*1740*/  FADD.FTZ R28, R25, R26 ;  /* 0x0000001a191c7221 */ /* 0x000fe20000010000 */
[----:B------:R-:W-:Y:S01]  /*1750*/  FADD.FTZ R26, R40, R31 ;  /* 0x0000001f281a7221 */ /* 0x000fe20000010000 */
[----:B------:R-:W-:Y:S01]  /*1760*/  FFMA.FTZ R25, R36, R29, R39 ;  /* 0x0000001d24197223 */ /* 0x000fe20000010027 */
[----:B------:R-:W-:-:S07]  /*1770*/  FADD.FTZ R27, R32, R29 ;  /* 0x0000001d201b7221 */ /* 0x000fce0000010000 */
.L_x_1274:
[----:B------:R-:W-:Y:S01]  /*1780*/  MOV R31, R30 ;  /* 0x0000001e001f7202 */ /* 0x000fe20000000f00 */
[----:B------:R-:W-:Y:S01]  /*1790*/  STS.128 [R61], R24 ;  /* 0x000000183d007388 */ /* 0x000fe20000000c00 */
[----:B------:R-:W-:Y:S01]  /*17a0*/  MOV R30, R28 ;  /* 0x0000001c001e7202 */ /* 0x000fe20000000f00 */
[----:B------:R-:W-:Y:S01]  /*17b0*/  BSSY.RECONVERGENT B0, `(.L_x_1275) ;  /* 0x0000022000007945 */ /* 0x000fe20003800200 */
[C---:B------:R-:W-:Y:S01]  /*17c0*/  ISETP.GT.AND P1, PT, R47.reuse, 0x1e, PT ;  /* 0x0000001e2f00780c */ /* 0x040fe20003f24270 */
[----:B------:R-:W0:Y:S01]  /*17d0*/  SHFL.DOWN PT, R28, R31, 0x1, 0x1f ;  /* 0x08201f001f1c7f89 */ /* 0x000e2200000e0000 */
[C---:B------:R-:W-:Y:S02]  /*17e0*/  ISETP.GT.AND P6, PT, R47.reuse, 0xf, PT ;  /* 0x0000000f2f00780c */ /* 0x040fe40003fc4270 */
[----:B------:R-:W-:Y:S01]  /*17f0*/  ISETP.GT.AND P5, PT, R47, 0x17, PT ;  /* 0x000000172f00780c */ /* 0x000fe20003fa4270 */
[----:B------:R-:W1:Y:S01]  /*1800*/  SHFL.DOWN PT, R29, R30, 0x1, 0x1f ;  /* 0x08201f001e1d7f89 */ /* 0x000e6200000e0000 */
[----:B------:R-:W-:-:S02]  /*1810*/  ISETP.NE.AND P2, PT, R50, RZ, PT ;  /* 0x000000ff3200720c */ /* 0x000fc40003f45270 */
        /* <DEDUP_REMOVED lines=27> */
.L_x_1276:
[----:B------:R-:W-:Y:S05]  /*19d0*/  BSYNC.RECONVERGENT B0 ;  /* 0x0000000000007941 */ /* 0x000fea0003800200 */
.L_x_1275:
        /* <DEDUP_REMOVED lines=39> */
.L_x_1278:
[----:B------:R-:W-:Y:S05]  /*1c50*/  BSYNC.RECONVERGENT B0 ;  /* 0x0000000000007941 */ /* 0x000fea0003800200 */
.L_x_1277:
        /* <DEDUP_REMOVED lines=158> */
.L_x_1280:
[----:B------:R-:W-:Y:S05]  /*2640*/  BSYNC.RECONVERGENT B0 ;  /* 0x0000000000007941 */ /* 0x000fea0003800200 */
.L_x_1279:
        /* <DEDUP_REMOVED lines=29> */
.L_x_1282:
[----:B------:R-:W-:Y:S05]  /*2820*/  BSYNC.RECONVERGENT B0 ;  /* 0x0000000000007941 */ /* 0x000fea0003800200 */
.L_x_1281:
        /* <DEDUP_REMOVED lines=24> */
.L_x_1285:
[----:B----4-:R-:W4:Y:S04]  /*29b0*/  LDG.E.STRONG.GPU R26, desc[UR8][R24.64] ;  /* 0x00000008181a7981 */ /* 0x010f28000c1ef900 */
[----:B----4-:R-:W-:Y:S01]  /*29c0*/  CCTL.IVALL ;  /* 0x00000000ff00798f */ /* 0x010fe20002000000 */
[----:B------:R-:W-:Y:S05]  /*29d0*/  YIELD ;  /* 0x0000000000007946 */ /* 0x000fea0003800000 */
[----:B------:R-:W-:-:S13]  /*29e0*/  ISETP.NE.AND P1, PT, R26, R31, PT ;  /* 0x0000001f1a00720c */ /* 0x000fda0003f25270 */
[----:B------:R-:W-:Y:S05]  /*29f0*/  @P1 BRA `(.L_x_1285) ;  /* 0xfffffffc00ec1947 */ /* 0x000fea000383ffff */
.L_x_1284:
[----:B------:R-:W-:Y:S05]  /*2a00*/  WARPSYNC.ALL ;  /* 0x0000000000007948 */ /* 0x000fea0003800000 */
[----:B------:R-:W-:Y:S01]  /*2a10*/  BAR.SYNC.DEFER_BLOCKING 0x0 ;  /* 0x0000000000007b1d */ /* 0x000fe20000010000 */
[----:B--2---:R-:W-:-:S05]  /*2a20*/  HFMA2 R30, -RZ, RZ, 0, 0 ;  /* 0x00000000ff1e7431 */ /* 0x004fca00000001ff */
[----:B------:R-:W-:Y:S05]  /*2a30*/  @!P3 BRA `(.L_x_1286) ;  /* 0x000000040018b947 */ /* 0x000fea0003800000 */
[CC--:B------:R-:W-:Y:S01]  /*2a40*/  LEA R37, R48.reuse, R49.reuse, 0x2 ;  /* 0x0000003130257211 */ /* 0x0c0fe200078e10ff */
[C-C-:B------:R-:W-:Y:S01]  /*2a50*/  IMAD R36, R48.reuse, 0x7, R49.reuse ;  /* 0x0000000730247824 */ /* 0x140fe200078e0231 */
[----:B------:R-:W-:Y:S01]  /*2a60*/  IADD3 R34, PT, PT, R49, R48, RZ ;  /* 0x0000003031227210 */ /* 0x000fe20007ffe0ff */
[----:B------:R-:W-:Y:S01]  /*2a70*/  IMAD R35, R48, 0x3, R49 ;  /* 0x0000000330237824 */ /* 0x000fe200078e0231 */
[----:B------:R-:W-:Y:S01]  /*2a80*/  MOV R33, RZ ;  /* 0x000000ff00217202 */ /* 0x000fe20000000f00 */
[----:B------:R-:W-:Y:S01]  /*2a90*/  UIADD3 UR6, UPT, UPT, -UR10, URZ, URZ ;  /* 0x000000ff0a067290 */ /* 0x000fe2000fffe1ff */
[----:B------:R-:W-:Y:S02]  /*2aa0*/  MOV R32, R49 ;  /* 0x0000003100207202 */ /* 0x000fe40000000f00 */
[----:B-1----:R-:W-:Y:S02]  /*2ab0*/  MOV R31, R53 ;  /* 0x00000035001f7202 */ /* 0x002fe40000000f00 */
[----:B------:R-:W-:-:S02]  /*2ac0*/  MOV R28, R54 ;  /* 0x00000036001c7202 */ /* 0x000fc40000000f00 */
[----:B----4-:R-:W-:Y:S02]  /*2ad0*/  MOV R29, R55 ;  /* 0x00000037001d7202 */ /* 0x010fe40000000f00 */
[----:B------:R-:W-:-:S07]  /*2ae0*/  LOP3.LUT R30, R46, 0x7ffffff8, RZ, 0xc0, !PT ;  /* 0x7ffffff82e1e7812 */ /* 0x000fce00078ec0ff */
.L_x_1287:
        /* <DEDUP_REMOVED lines=59> */
.L_x_1286:
[----:B------:R-:W-:-:S13]  /*2ea0*/  ISETP.NE.AND P1, PT, R59, RZ, PT ;  /* 0x000000ff3b00720c */ /* 0x000fda0003f25270 */
[----:B------:R-:W-:Y:S05]  /*2eb0*/  @!P1 BRA `(.L_x_1283) ;  /* 0x0000000000f09947 */ /* 0x000fea0003800000 */
[----:B----4-:R-:W-:Y:S02]  /*2ec0*/  IADD3 R24, PT, PT, R59, -0x1, RZ ;  /* 0xffffffff3b187810 */ /* 0x010fe40007ffe0ff */
        /* <DEDUP_REMOVED lines=31> */
.L_x_1288:
        /* <DEDUP_REMOVED lines=18> */
.L_x_1289:
        /* <DEDUP_REMOVED lines=9> */
.L_x_1290:
[----:B------:R-:W-:Y:S05]  /*3270*/  BSYNC.RECONVERGENT B0 ;  /* 0x0000000000007941 */ /* 0x000fea0003800200 */
.L_x_1283:
[----:B------:R-:W5:Y:S01]  /*3280*/  S2UR UR7, SR_CgaCtaId ;  /* 0x00000000000779c3 */ /* 0x000f620000008800 */
[----:B------:R-:W-:Y:S01]  /*3290*/  UMOV UR6, 0x400 ;  /* 0x0000040000067882 */ /* 0x000fe20000000000 */
[C---:B----4-:R-:W-:Y:S01]  /*32a0*/  FADD.FTZ R32, -R4.reuse, R14 ;  /* 0x0000000e04207221 */ /* 0x050fe20000010100 */
[C---:B------:R-:W-:Y:S01]  /*32b0*/  FADD.FTZ R34, -R4.reuse, R15 ;  /* 0x0000000f04227221 */ /* 0x040fe20000010100 */
[----:B------:R-:W4:Y:S01]  /*32c0*/  LDCU.64 UR14, c[0x0][0x400] ;  /* 0x00008000ff0e77ac */ /* 0x000f220008000a00 */
[C---:B------:R-:W-:Y:S01]  /*32d0*/  FADD.FTZ R14, -R4.reuse, R6 ;  /* 0x00000006040e7221 */ /* 0x040fe20000010100 */
[C---:B------:R-:W-:Y:S01]  /*32e0*/  FADD.FTZ R26, -R4.reuse, R7 ;  /* 0x00000007041a7221 */ /* 0x040fe20000010100 */
[C---:B------:R-:W-:Y:S01]  /*32f0*/  FADD.FTZ R28, -R4.reuse, R10 ;  /* 0x0000000a041c7221 */ /* 0x040fe20000010100 */
[C---:B--2---:R-:W-:Y:S01]  /*3300*/  FADD.FTZ R30, -R4.reuse, R11 ;  /* 0x0000000b041e7221 */ /* 0x044fe20000010100 */
[C---:B------:R-:W-:Y:S01]  /*3310*/  FADD.FTZ R16, -R4.reuse, R16 ;  /* 0x0000001004107221 */ /* 0x040fe20000010100 */
[----:B------:R-:W-:Y:S01]  /*3320*/  FADD.FTZ R4, -R4, R17 ;  /* 0x0000001104047221 */ /* 0x000fe20000010100 */
[-C--:B-1----:R-:W-:Y:S01]  /*3330*/  FMUL.FTZ R31, R32, R5.reuse ;  /* 0x00000005201f7220 */ /* 0x082fe20000410000 */
[----:B------:R-:W-:Y:S01]  /*3340*/  FMUL.FTZ R10, R34, R5 ;  /* 0x00000005220a7220 */ /* 0x000fe20000410000 */
[----:B-----5:R-:W-:-:S09]  /*3350*/  ULEA UR6, UR7, UR6, 0x18 ;  /* 0x0000000607067291 */ /* 0x020fd2000f8ec0ff */
[----:B------:R-:W-:Y:S01]  /*3360*/  @!P2 STS.64 [UR6+0x88], R40 ;  /* 0x00008828ff00a988 */ /* 0x000fe20008000a06 */
[----:B------:R-:W-:Y:S06]  /*3370*/  BAR.SYNC.DEFER_BLOCKING 0x0 ;  /* 0x0000000000007b1d */ /* 0x000fec0000010000 */
[----:B------:R-:W1:Y:S01]  /*3380*/  LDS.64 R24, [UR6+0x88] ;  /* 0x00008806ff187984 */ /* 0x000e620008000a00 */
[----:B------:R-:W1:Y:S02]  /*3390*/  LDCU UR6, c[0x0][0x42c] ;  /* 0x00008580ff0677ac */ /* 0x000e640008000800 */
[----:B-1----:R-:W-:Y:S01]  /*33a0*/  FMUL.FTZ R24, R24, UR6 ;  /* 0x0000000618187c20 */ /* 0x002fe20008410000 */
[----:B------:R-:W-:Y:S01]  /*33b0*/  FMUL.FTZ R25, R25, UR6 ;  /* 0x0000000619197c20 */ /* 0x000fe20008410000 */
[----:B----4-:R-:W-:Y:S06]  /*33c0*/  @!P4 BRA `(.L_x_1291) ;  /* 0x000000000048c947 */ /* 0x010fec0003800000 */
[----:B------:R-:W-:Y:S01]  /*33d0*/  FFMA.FTZ R6, R22, R31, R20 ;  /* 0x0000001f16067223 */ /* 0x000fe20000010014 */
[----:B------:R-:W-:-:S03]  /*33e0*/  FFMA.FTZ R7, R23, R10, R21 ;  /* 0x0000000a17077223 */ /* 0x000fc60000010015 */
[----:B------:R-:W-:Y:S01]  /*33f0*/  FMUL.FTZ R11, R6, -1.4426950216293334961 ;  /* 0xbfb8aa3b060b7820 */ /* 0x000fe20000410000 */
[----:B------:R-:W-:-:S05]  /*3400*/  FMUL.FTZ R17, R7, -1.4426950216293334961 ;  /* 0xbfb8aa3b07117820 */ /* 0x000fca0000410000 */
        /* <DEDUP_REMOVED lines=14> */
.L_x_1291:
[----:B------:R-:W-:Y:S04]  /*34f0*/  BSSY.RECONVERGENT B0, `(.L_x_1292) ;  /* 0x0000013000007945 */ /* 0x000fe80003800200 */
[----:B------:R-:W-:Y:S05]  /*3500*/  @P0 BRA `(.L_x_1293) ;  /* 0x0000000000440947 */ /* 0x000fea0003800000 */
[----:B------:R-:W1:Y:S01]  /*3510*/  LDCU.64 UR12, c[0x0][0x3f8] ;  /* 0x00007f00ff0c77ac */ /* 0x000e620008000a00 */
[----:B------:R-:W-:Y:S01]  /*3520*/  MOV R6, R66 ;  /* 0x0000004200067202 */ /* 0x000fe20000000f00 */
[C-C-:B------:R-:W-:Y:S01]  /*3530*/  FFMA.FTZ R11, R24.reuse, R31, R25.reuse ;  /* 0x0000001f180b7223 */ /* 0x140fe20000010019 */
[----:B------:R-:W-:Y:S01]  /*3540*/  MOV R7, R65 ;  /* 0x0000004100077202 */ /* 0x000fe20000000f00 */
[----:B------:R-:W2:Y:S01]  /*3550*/  LDCU.64 UR6, c[0x0][0x380] ;  /* 0x00007000ff0677ac */ /* 0x000ea20008000a00 */
[----:B------:R-:W-:Y:S01]  /*3560*/  FFMA.FTZ R32, R24, R10, R25 ;  /* 0x0000000a18207223 */ /* 0x000fe20000010019 */
[----:B------:R-:W-:-:S03]  /*3570*/  FFMA.FTZ R10, R22, R2, -R11 ;  /* 0x00000002160a7223 */ /* 0x000fc6000001080b */
[----:B------:R-:W-:Y:S01]  /*3580*/  FFMA.FTZ R32, R23, R3, -R32 ;  /* 0x0000000317207223 */ /* 0x000fe20000010820 */
[----:B------:R-:W-:-:S03]  /*3590*/  FMUL.FTZ R10, R10, R5 ;  /* 0x000000050a0a7220 */ /* 0x000fc60000410000 */
[----:B------:R-:W-:Y:S01]  /*35a0*/  FMUL.FTZ R11, R32, R5 ;  /* 0x00000005200b7220 */ /* 0x000fe20000410000 */
[----:B-1----:R-:W-:Y:S02]  /*35b0*/  IMAD R15, R44, UR12, RZ ;  /* 0x0000000c2c0f7c24 */ /* 0x002fe4000f8e02ff */
[----:B------:R-:W-:-:S04]  /*35c0*/  IMAD.WIDE.U32 R6, R62, UR12, R6 ;  /* 0x0000000c3e067c25 */ /* 0x000fc8000f8e0006 */
[----:B------:R-:W-:Y:S01]  /*35d0*/  IMAD R15, R62, UR13, R15 ;  /* 0x0000000d3e0f7c24 */ /* 0x000fe2000f8e020f */
[----:B--2---:R-:W-:-:S04]  /*35e0*/  LEA R2, P0, R6, UR6, 0x2 ;  /* 0x0000000606027c11 */ /* 0x004fc8000f8010ff */
[----:B------:R-:W-:-:S04]  /*35f0*/  IADD3 R15, PT, PT, R7, R15, RZ ;  /* 0x0000000f070f7210 */ /* 0x000fc80007ffe0ff */
[----:B------:R-:W-:-:S05]  /*3600*/  LEA.HI.X R3, R6, UR7, R15, 0x2, P0 ;  /* 0x0000000706037c11 */ /* 0x000fca00080f140f */
[----:B------:R1:W-:Y:S02]  /*3610*/  STG.E.64 desc[UR8][R2.64], R10 ;  /* 0x0000000a02007986 */ /* 0x0003e4000c101b08 */
.L_x_1293:
[----:B------:R-:W-:Y:S05]  /*3620*/  BSYNC.RECONVERGENT B0 ;  /* 0x0000000000007941 */ /* 0x000fea0003800200 */
.L_x_1292:
[----:B------:R-:W-:Y:S01]  /*3630*/  UISETP.NE.AND UP0, UPT, UR11, URZ, UPT ;  /* 0x000000ff0b00728c */ /* 0x000fe2000bf05270 */
[-C--:B-1----:R-:W-:Y:S01]  /*3640*/  FMUL.FTZ R3, R14, R5.reuse ;  /* 0x000000050e037220 */ /* 0x082fe20000410000 */
[-C--:B------:R-:W-:Y:S01]  /*3650*/  FMUL.FTZ R26, R26, R5.reuse ;  /* 0x000000051a1a7220 */ /* 0x080fe20000410000 */
[-C--:B------:R-:W-:Y:S01]  /*3660*/  FMUL.FTZ R28, R28, R5.reuse ;  /* 0x000000051c1c7220 */ /* 0x080fe20000410000 */
[-C--:B------:R-:W-:Y:S01]  /*3670*/  FMUL.FTZ R30, R30, R5.reuse ;  /* 0x000000051e1e7220 */ /* 0x080fe20000410000 */
[-C--:B------:R-:W-:Y:S01]  /*3680*/  FMUL.FTZ R16, R16, R5.reuse ;  /* 0x0000000510107220 */ /* 0x080fe20000410000 */
[----:B------:R-:W-:Y:S01]  /*3690*/  ISETP.GE.U32.AND P0, PT, R58, UR14, PT ;  /* 0x0000000e3a007c0c */ /* 0x000fe2000bf06070 */
[----:B------:R-:W-:Y:S01]  /*36a0*/  FMUL.FTZ R4, R4, R5 ;  /* 0x0000000504047220 */ /* 0x000fe20000410000 */
[----:B------:R-:W-:Y:S01]  /*36b0*/  ISETP.GE.U32.AND P1, PT, R57, UR14, PT ;  /* 0x0000000e39007c0c */ /* 0x000fe2000bf26070 */
[C-C-:B------:R-:W-:Y:S01]  /*36c0*/  FFMA.FTZ R27, R24.reuse, R3, R25.reuse ;  /* 0x00000003181b7223 */ /* 0x140fe20000010019 */
[C-C-:B------:R-:W-:Y:S01]  /*36d0*/  FFMA.FTZ R34, R24.reuse, R26, R25.reuse ;  /* 0x0000001a18227223 */ /* 0x140fe20000010019 */
[C-C-:B------:R-:W-:Y:S01]  /*36e0*/  FFMA.FTZ R15, R24.reuse, R28, R25.reuse ;  /* 0x0000001c180f7223 */ /* 0x140fe20000010019 */
[C-C-:B------:R-:W-:Y:S01]  /*36f0*/  FFMA.FTZ R10, R24.reuse, R30, R25.reuse ;  /* 0x0000001e180a7223 */ /* 0x140fe20000010019 */
[--C-:B------:R-:W-:Y:S01]  /*3700*/  FFMA.FTZ R11, R24, R16, R25.reuse ;  /* 0x00000010180b7223 */ /* 0x100fe20000010019 */
[----:B------:R-:W-:Y:S01]  /*3710*/  ISETP.GE.U32.AND P2, PT, R56, UR14, PT ;  /* 0x0000000e38007c0c */ /* 0x000fe2000bf46070 */
[----:B------:R-:W-:Y:S01]  /*3720*/  FFMA.FTZ R24, R24, R4, R25 ;  /* 0x0000000418187223 */ /* 0x000fe20000010019 */
[----:B------:R-:W-:-:S02]  /*3730*/  ISETP.GE.AND.EX P0, PT, R43, UR15, PT, P0 ;  /* 0x0000000f2b007c0c */ /* 0x000fc4000bf06300 */
[----:B------:R-:W-:Y:S01]  /*3740*/  ISETP.GE.AND.EX P1, PT, R42, UR15, PT, P1 ;  /* 0x0000000f2a007c0c */ /* 0x000fe2000bf26310 */
[----:B------:R-:W-:-:S12]  /*3750*/  BRA.U !UP0, `(.L_x_1294) ;  /* 0x0000000108487547 */ /* 0x000fd8000b800000 */
        /* <DEDUP_REMOVED lines=18> */
.L_x_1294:
[----:B------:R-:W-:Y:S01]  /*3880*/  BSSY.RECONVERGENT B0, `(.L_x_1295) ;  /* 0x0000011000007945 */ /* 0x000fe20003800200 */
[----:B------:R-:W-:Y:S01]  /*3890*/  FFMA.FTZ R8, R22, R8, -R27 ;  /* 0x0000000816087223 */ /* 0x000fe2000001081b */
[----:B------:R-:W-:Y:S02]  /*38a0*/  FFMA.FTZ R34, R23, R9, -R34 ;  /* 0x0000000917227223 */ /* 0x000fe40000010822 */
[----:B------:R-:W-:Y:S05]  /*38b0*/  @P0 BRA `(.L_x_1296) ;  /* 0x0000000000340947 */ /* 0x000fea0003800000 */
[----:B------:R-:W1:Y:S01]  /*38c0*/  LDCU.64 UR6, c[0x0][0x3f8] ;  /* 0x00007f00ff0677ac */ /* 0x000e620008000a00 */
[----:B------:R-:W-:Y:S01]  /*38d0*/  MOV R2, R66 ;  /* 0x0000004200027202 */ /* 0x000fe20000000f00 */
[----:B------:R-:W-:Y:S01]  /*38e0*/  FMUL.FTZ R8, R8, R5 ;  /* 0x0000000508087220 */ /* 0x000fe20000410000 */
[----:B------:R-:W-:Y:S01]  /*38f0*/  MOV R3, R65 ;  /* 0x0000004100037202 */ /* 0x000fe20000000f00 */
[----:B------:R-:W2:Y:S01]  /*3900*/  LDCU.64 UR12, c[0x0][0x380] ;  /* 0x00007000ff0c77ac */ /* 0x000ea20008000a00 */
        /* <DEDUP_REMOVED lines=8> */
.L_x_1296:
[----:B------:R-:W-:Y:S05]  /*3990*/  BSYNC.RECONVERGENT B0 ;  /* 0x0000000000007941 */ /* 0x000fea0003800200 */
.L_x_1295:
[----:B------:R-:W-:Y:S05]  /*39a0*/  BRA.U !UP0, `(.L_x_1297) ;  /* 0x0000000108487547 */ /* 0x000fea000b800000 */
[----:B------:R-:W-:Y:S01]  /*39b0*/  FFMA.FTZ R28, R22, R28, R20 ;  /* 0x0000001c161c7223 */ /* 0x000fe20000010014 */
[----:B------:R-:W-:-:S03]  /*39c0*/  FFMA.FTZ R30, R23, R30, R21 ;  /* 0x0000001e171e7223 */ /* 0x000fc60000010015 */
[----:B------:R-:W-:Y:S01]  /*39d0*/  FMUL.FTZ R2, R28, -1.4426950216293334961 ;  /* 0xbfb8aa3b1c027820 */ /* 0x000fe20000410000 */
[----:B-1----:R-:W-:-:S05]  /*39e0*/  FMUL.FTZ R6, R30, -1.4426950216293334961 ;  /* 0xbfb8aa3b1e067820 */ /* 0x002fca0000410000 */
        /* <DEDUP_REMOVED lines=14> */
.L_x_1297:
[----:B------:R-:W-:Y:S01]  /*3ad0*/  BSSY.RECONVERGENT B0, `(.L_x_1298) ;  /* 0x0000011000007945 */ /* 0x000fe20003800200 */
[----:B-1----:R-:W-:Y:S01]  /*3ae0*/  FFMA.FTZ R8, R22, R12, -R15 ;  /* 0x0000000c16087223 */ /* 0x002fe2000001080f */
        /* <DEDUP_REMOVED lines=15> */
.L_x_1299:
[----:B------:R-:W-:Y:S05]  /*3be0*/  BSYNC.RECONVERGENT B0 ;  /* 0x0000000000007941 */ /* 0x000fea0003800200 */
.L_x_1298:
        /* <DEDUP_REMOVED lines=19> */
.L_x_1300:
        /* <DEDUP_REMOVED lines=8> */
[----:B------:R-:W-:Y:S01]  /*3da0*/  MOV R64, R66 ;  /* 0x0000004200407202 */ /* 0x000fe20000000f00 */
[----:B------:R-:W4:Y:S01]  /*3db0*/  LDCU.64 UR12, c[0x0][0x380] ;  /* 0x00007000ff0c77ac */ /* 0x000f220008000a00 */
[----:B--2---:R-:W-:-:S03]  /*3dc0*/  IMAD R3, R0, UR6, RZ ;  /* 0x0000000600037c24 */ /* 0x004fc6000f8e02ff */
[----:B------:R-:W-:-:S04]  /*3dd0*/  IMAD.WIDE.U32 R64, R56, UR6, R64 ;  /* 0x0000000638407c25 */ /* 0x000fc8000f8e0040 */
[----:B------:R-:W-:Y:S01]  /*3de0*/  IMAD R3, R56, UR7, R3 ;  /* 0x0000000738037c24 */ /* 0x000fe2000f8e0203 */
[----:B----4-:R-:W-:-:S04]  /*3df0*/  LEA R2, P0, R64, UR12, 0x2 ;  /* 0x0000000c40027c11 */ /* 0x010fc8000f8010ff */
[----:B------:R-:W-:-:S04]  /*3e00*/  IADD3 R3, PT, PT, R65, R3, RZ ;  /* 0x0000000341037210 */ /* 0x000fc80007ffe0ff */
[----:B------:R-:W-:-:S05]  /*3e10*/  LEA.HI.X R3, R64, UR13, R3, 0x2, P0 ;  /* 0x0000000d40037c11 */ /* 0x000fca00080f1403 */
[----:B------:R2:W-:Y:S02]  /*3e20*/  STG.E.64 desc[UR8][R2.64], R18 ;  /* 0x0000001202007986 */ /* 0x0005e4000c101b08 */
.L_x_1302:
[----:B------:R-:W-:Y:S05]  /*3e30*/  BSYNC.RECONVERGENT B0 ;  /* 0x0000000000007941 */ /* 0x000fea0003800200 */
.L_x_1301:
[----:B------:R-:W-:Y:S02]  /*3e40*/  IADD3 R51, PT, PT, R48, R51, RZ ;  /* 0x0000003330337210 */ /* 0x000fe40007ffe0ff */
[----:B------:R-:W-:Y:S02]  /*3e50*/  IADD3 R52, PT, PT, R52, 0x1, RZ ;  /* 0x0000000134347810 */ /* 0x000fe40007ffe0ff */
[----:B------:R-:W-:-:S13]  /*3e60*/  ISETP.GE.AND P0, PT, R51, UR4, PT ;  /* 0x0000000433007c0c */ /* 0x000fda000bf06270 */
[----:B------:R-:W-:Y:S05]  /*3e70*/  @!P0 BRA `(.L_x_1303) ;  /* 0xffffffc4001c8947 */ /* 0x000fea000383ffff */
.L_x_1272:
[----:B------:R-:W4:Y:S01]  /*3e80*/  LDC R4, c[0x0][0x370] ;  /* 0x0000dc00ff047b82 */ /* 0x000f220000000800 */
[----:B------:R-:W-:Y:S01]  /*3e90*/  ISETP.NE.AND P2, PT, R50, RZ, PT ;  /* 0x000000ff3200720c */ /* 0x000fe20003f45270 */
[----:B------:R-:W-:Y:S06]  /*3ea0*/  BSSY.RECONVERGENT B0, `(.L_x_1304) ;  /* 0x0000011000007945 */ /* 0x000fec0003800200 */
[----:B-1----:R-:W1:Y:S08]  /*3eb0*/  LDC R7, c[0x0][0x374] ;  /* 0x0000dd00ff077b82 */ /* 0x002e700000000800 */
[----:B--2---:R-:W2:Y:S01]  /*3ec0*/  LDC.64 R2, c[0x0][0x3c8] ;  /* 0x0000f200ff027b82 */ /* 0x004ea20000000a00 */
[----:B----4-:R-:W-:-:S02]  /*3ed0*/  IADD3 R5, PT, PT, R4, -0x1, RZ ;  /* 0xffffffff04057810 */ /* 0x010fc40007ffe0ff */
[----:B------:R-:W-:Y:S02]  /*3ee0*/  ISETP.NE.AND P1, PT, R4, 0x1, PT ;  /* 0x000000010400780c */ /* 0x000fe40003f25270 */
        /* <DEDUP_REMOVED lines=12> */
.L_x_1305:
[----:B------:R-:W-:Y:S05]  /*3fb0*/  BSYNC.RECONVERGENT B0 ;  /* 0x0000000000007941 */ /* 0x000fea0003800200 */
.L_x_1304:
[----:B------:R-:W-:Y:S05]  /*3fc0*/  @P0 EXIT ;  /* 0x000000000000094d */ /* 0x000fea0003800000 */
[----:B------:R-:W-:Y:S05]  /*3fd0*/  @P2 BRA `(.L_x_1306) ;  /* 0x0000000000202947 */ /* 0x000fea0003800000 */
[----:B------:R-:W-:-:S05]  /*3fe0*/  IMAD R0, R4, R7, RZ ;  /* 0x0000000704007224 */ /* 0x000fca00078e02ff */
[----:B------:R-:W-:-:S13]  /*3ff0*/  ISETP.NE.AND P0, PT, R0, -0x1, PT ;  /* 0xffffffff0000780c */ /* 0x000fda0003f05270 */
[----:B------:R-:W-:Y:S05]  /*4000*/  @!P0 BRA `(.L_x_1306) ;  /* 0x0000000000148947 */ /* 0x000fea0003800000 */
.L_x_1307:
[----:B-1----:R-:W2:Y:S04]  /*4010*/  LDG.E.STRONG.GPU R5, desc[UR8][R2.64] ;  /* 0x0000000802057981 */ /* 0x002ea8000c1ef900 */
[----:B--2---:R-:W-:Y:S01]  /*4020*/  CCTL.IVALL ;  /* 0x00000000ff00798f */ /* 0x004fe20002000000 */
[----:B------:R-:W-:Y:S05]  /*4030*/  YIELD ;  /* 0x0000000000007946 */ /* 0x000fea0003800000 */
[----:B------:R-:W-:-:S13]  /*4040*/  ISETP.NE.AND P0, PT, R5, R0, PT ;  /* 0x000000000500720c */ /* 0x000fda0003f05270 */
[----:B------:R-:W-:Y:S05]  /*4050*/  @P0 BRA `(.L_x_1307) ;  /* 0xfffffffc00ec0947 */ /* 0x000fea000383ffff */
.L_x_1306:
        /* <DEDUP_REMOVED lines=49> */
[----:B------:R-:W1:Y:S01]  /*4370*/  LDCU.64 UR4, c[0x0][0x3d8] ;  /* 0x00007b00ff0477ac */ /* 0x000e620008000a00 */
[----:B------:R-:W-:Y:S02]  /*4380*/  IADD3 R9, PT, PT, R15, 0x1, RZ ;  /* 0x000000010f097810 */ /* 0x000fe40007ffe0ff */
[C---:B------:R-:W-:Y:S01]  /*4390*/  SHF.L.U32 R21, R50.reuse, 0x3, RZ ;  /* 0x0000000332157819 */ /* 0x040fe200000006ff */
[----:B------:R-:W2:Y:S01]  /*43a0*/  LDCU.64 UR6, c[0x0][0x390] ;  /* 0x00007200ff0677ac */ /* 0x000ea20008000a00 */
[----:B------:R-:W-:Y:S02]  /*43b0*/  LOP3.LUT R9, R9, 0x3, RZ, 0xc0, !PT ;  /* 0x0000000309097812 */ /* 0x000fe400078ec0ff */
[--C-:B------:R-:W-:Y:S01]  /*43c0*/  SHF.L.U64.HI R22, R50, 0x3, R51.reuse ;  /* 0x0000000332167819 */ /* 0x100fe20000010233 */
[----:B------:R-:W4:Y:S01]  /*43d0*/  LDCU.64 UR10, c[0x0][0x388] ;  /* 0x00007100ff0a77ac */ /* 0x000f220008000a00 */
[----:B------:R-:W-:Y:S01]  /*43e0*/  SHF.L.U32 R29, R7, 0x2, RZ ;  /* 0x00000002071d7819 */ /* 0x000fe200000006ff */
[----:B------:R-:W-:Y:S01]  /*43f0*/  IMAD.WIDE.U32 R4, R9, 0x1c0, R50 ;  /* 0x000001c009047825 */ /* 0x000fe200078e0032 */
[----:B------:R-:W-:-:S02]  /*4400*/  SHF.L.U64.HI R31, R3, 0x2, R0 ;  /* 0x00000002031f7819 */ /* 0x000fc40000010200 */
[----:B------:R-:W-:Y:S02]  /*4410*/  SHF.L.U64.HI R27, R28, 0x2, R33 ;  /* 0x000000021c1b7819 */ /* 0x000fe40000010221 */
[C---:B-1----:R-:W-:Y:S01]  /*4420*/  LEA R25, P1, R50.reuse, UR4, 0x2 ;  /* 0x0000000432197c11 */ /* 0x042fe2000f8210ff */
[----:B------:R-:W-:Y:S01]  /*4430*/  UMOV UR4, URZ ;  /* 0x000000ff00047c82 */ /* 0x000fe20008000000 */
[----:B--2---:R-:W-:Y:S02]  /*4440*/  IADD3 R23, P2, PT, R21, UR6, RZ ;  /* 0x0000000615177c10 */ /* 0x004fe4000ff5e0ff */
[----:B------:R-:W-:Y:S02]  /*4450*/  LEA.HI.X R26, R50, UR5, R51, 0x2, P1 ;  /* 0x00000005321a7c11 */ /* 0x000fe400088f1433 */
[----:B------:R-:W-:Y:S02]  /*4460*/  IADD3 R51, PT, PT, R5, UR4, RZ ;  /* 0x0000000405337c10 */ /* 0x000fe4000fffe0ff */
[----:B------:R-:W-:Y:S01]  /*4470*/  MOV R50, R4 ;  /* 0x0000000400327202 */ /* 0x000fe20000000f00 */
[----:B------:R-:W-:Y:S01]  /*4480*/  IMAD.WIDE.U32 R4, R6, 0x4, RZ ;  /* 0x0000000406047825 */ /* 0x000fe200078e00ff */
[----:B------:R-:W-:-:S02]  /*4490*/  IADD3.X R24, PT, PT, R22, UR7, RZ, P2, !PT ;  /* 0x0000000716187c10 */ /* 0x000fc400097fe4ff */
[----:B----4-:R-:W-:Y:S02]  /*44a0*/  IADD3 R21, P1, PT, R21, UR10, RZ ;  /* 0x0000000a15157c10 */ /* 0x010fe4000ff3e0ff */
[----:B------:R-:W-:Y:S02]  /*44b0*/  IADD3 R2, P2, PT, RZ, -R9, RZ ;  /* 0x80000009ff027210 */ /* 0x000fe40007f5e0ff */
[----:B------:R-:W-:Y:S02]  /*44c0*/  IADD3.X R22, PT, PT, R22, UR11, RZ, P1, !PT ;  /* 0x0000000b16167c10 */ /* 0x000fe40008ffe4ff */
[----:B------:R-:W-:Y:S02]  /*44d0*/  IADD3 R29, PT, PT, R5, R29, RZ ;  /* 0x0000001d051d7210 */ /* 0x000fe40007ffe0ff */
[----:B------:R-:W-:-:S07]  /*44e0*/  IADD3.X R20, PT, PT, RZ, -0x1, RZ, P2, !PT ;  /* 0xffffffffff147810 */ /* 0x000fce00017fe4ff */
.L_x_1310:
[-C--:B-1----:R-:W-:Y:S02]  /*44f0*/  LEA R10, P1, R3, R25.reuse, 0x2 ;  /* 0x00000019030a7211 */ /* 0x082fe400078210ff */
        /* <DEDUP_REMOVED lines=9> */
[----:B------:R-:W5:Y:S04]  /*4590*/  LDG.E R18, desc[UR8][R12.64] ;  /* 0x000000080c127981 */ /* 0x000f68000c1e1900 */
[----:B------:R-:W5:Y:S01]  /*45a0*/  LDG.E R19, desc[UR8][R14.64] ;  /* 0x000000080e137981 */ /* 0x000f62000c1e1900 */
[----:B-1----:R-:W-:-:S02]  /*45b0*/  MOV R10, R23 ;  /* 0x00000017000a7202 */ /* 0x002fc40000000f00 */
[----:B----4-:R-:W-:Y:S02]  /*45c0*/  MOV R8, R21 ;  /* 0x0000001500087202 */ /* 0x010fe40000000f00 */
        /* <DEDUP_REMOVED lines=13> */
[----:B-----5:R1:W-:Y:S01]  /*46a0*/  STG.E.64 desc[UR8][R10.64], R18 ;  /* 0x000000120a007986 */ /* 0x0203e2000c101b08 */
[----:B------:R-:W-:Y:S05]  /*46b0*/  @P1 BRA `(.L_x_1310) ;  /* 0xfffffffc008c1947 */ /* 0x000fea000383ffff */
.L_x_1309:
[----:B------:R-:W-:Y:S05]  /*46c0*/  BSYNC.RECONVERGENT B0 ;  /* 0x0000000000007941 */ /* 0x000fea0003800200 */
.L_x_1308:
[----:B------:R-:W-:Y:S05]  /*46d0*/  @!P0 EXIT ;  /* 0x000000000000894d */ /* 0x000fea0003800000 */
[C---:B------:R-:W-:Y:S01]  /*46e0*/  SHF.L.U64.HI R2, R6.reuse, 0x2, R7 ;  /* 0x0000000206027819 */ /* 0x040fe20000010207 */
[----:B------:R-:W2:Y:S01]  /*46f0*/  LDCU.64 UR4, c[0x0][0x3d8] ;  /* 0x00007b00ff0477ac */ /* 0x000ea20008000a00 */
[----:B------:R-:W-:Y:S02]  /*4700*/  SHF.L.U32 R6, R6, 0x2, RZ ;  /* 0x0000000206067819 */ /* 0x000fe400000006ff */
[C---:B------:R-:W-:Y:S01]  /*4710*/  SHF.L.U64.HI R7, R28.reuse, 0x2, R33 ;  /* 0x000000021c077819 */ /* 0x040fe20000010221 */
[----:B------:R-:W4:Y:S01]  /*4720*/  LDCU.64 UR6, c[0x0][0x388] ;  /* 0x00007100ff0677ac */ /* 0x000f220008000a00 */
[----:B-1----:R-:W-:Y:S02]  /*4730*/  SHF.L.U32 R8, R28, 0x2, RZ ;  /* 0x000000021c087819 */ /* 0x002fe400000006ff */
[C---:B------:R-:W-:Y:S01]  /*4740*/  SHF.L.U64.HI R4, R3.reuse, 0x2, R0 ;  /* 0x0000000203047819 */ /* 0x040fe20000010200 */
[----:B------:R-:W1:Y:S01]  /*4750*/  LDCU.64 UR10, c[0x0][0x390] ;  /* 0x00007200ff0a77ac */ /* 0x000e620008000a00 */
[----:B------:R-:W-:-:S07]  /*4760*/  SHF.L.U32 R5, R3, 0x2, RZ ;  /* 0x0000000203057819 */ /* 0x000fce00000006ff */
.L_x_1311:
[C---:B------:R-:W-:Y:S02]  /*4770*/  SHF.L.U32 R9, R50.reuse, 0x2, RZ ;  /* 0x0000000232097819 */ /* 0x040fe400000006ff */
[----:B-1----:R-:W-:Y:S02]  /*4780*/  SHF.L.U64.HI R19, R50, 0x2, R51 ;  /* 0x0000000232137819 */ /* 0x002fe40000010233 */
[----:B--2---:R-:W-:-:S04]  /*4790*/  IADD3 R10, P0, PT, R9, UR4, RZ ;  /* 0x00000004090a7c10 */ /* 0x004fc8000ff1e0ff */
[----:B------:R-:W-:Y:S02]  /*47a0*/  IADD3.X R11, PT, PT, R19, UR5, RZ, P0, !PT ;  /* 0x00000005130b7c10 */ /* 0x000fe400087fe4ff */
[C---:B------:R-:W-:Y:S02]  /*47b0*/  IADD3 R12, P0, PT, R10.reuse, R5, RZ ;  /* 0x000000050a0c7210 */ /* 0x040fe40007f1e0ff */
[C---:B------:R-:W-:Y:S01]  /*47c0*/  IADD3 R16, P1, PT, R10.reuse, R8, RZ ;  /* 0x000000080a107210 */ /* 0x040fe20007f3e0ff */
[----:B------:R2:W5:Y:S01]  /*47d0*/  LDG.E R22, desc[UR8][R10.64] ;  /* 0x000000080a167981 */ /* 0x000562000c1e1900 */
[C---:B------:R-:W-:Y:S02]  /*47e0*/  IADD3.X R13, PT, PT, R11.reuse, R4, RZ, P0, !PT ;  /* 0x000000040b0d7210 */ /* 0x040fe400007fe4ff */
[----:B------:R-:W-:Y:S02]  /*47f0*/  IADD3 R14, P0, PT, R10, R6, RZ ;  /* 0x000000060a0e7210 */ /* 0x000fe40007f1e0ff */
[C---:B------:R-:W-:Y:S01]  /*4800*/  IADD3.X R17, PT, PT, R11.reuse, R7, RZ, P1, !PT ;  /* 0x000000070b117210 */ /* 0x040fe20000ffe4ff */
[----:B------:R-:W5:Y:S01]  /*4810*/  LDG.E R23, desc[UR8][R12.64] ;  /* 0x000000080c177981 */ /* 0x000f62000c1e1900 */
[----:B------:R-:W-:-:S03]  /*4820*/  IADD3.X R15, PT, PT, R11, R2, RZ, P0, !PT ;  /* 0x000000020b0f7210 */ /* 0x000fc600007fe4ff */
[----:B------:R-:W3:Y:S04]  /*4830*/  LDG.E R25, desc[UR8][R16.64] ;  /* 0x0000000810197981 */ /* 0x000ee8000c1e1900 */
[----:B------:R0:W3:Y:S01]  /*4840*/  LDG.E R24, desc[UR8][R14.64] ;  /* 0x000000080e187981 */ /* 0x0000e2000c1e1900 */
[C---:B------:R-:W-:Y:S02]  /*4850*/  SHF.L.U32 R33, R50.reuse, 0x3, RZ ;  /* 0x0000000332217819 */ /* 0x040fe400000006ff */
[----:B------:R-:W-:Y:S02]  /*4860*/  SHF.L.U64.HI R51, R50, 0x3, R51 ;  /* 0x0000000332337819 */ /* 0x000fe40000010233 */
[----:B------:R-:W-:Y:S02]  /*4870*/  LOP3.LUT R20, R33, 0xfffffff8, RZ, 0xc0, !PT ;  /* 0xfffffff821147812 */ /* 0x000fe400078ec0ff */
[----:B------:R-:W-:-:S02]  /*4880*/  LOP3.LUT R9, R9, 0xfffffffc, RZ, 0xc0, !PT ;  /* 0xfffffffc09097812 */ /* 0x000fc400078ec0ff */
[----:B------:R-:W-:Y:S02]  /*4890*/  LOP3.LUT R21, R51, 0x3, RZ, 0xc0, !PT ;  /* 0x0000000333157812 */ /* 0x000fe400078ec0ff */
[C---:B----4-:R-:W-:Y:S02]  /*48a0*/  IADD3 R18, P0, PT, R20.reuse, UR6, RZ ;  /* 0x0000000614127c10 */ /* 0x050fe4000ff1e0ff */
[----:B--2---:R-:W-:Y:S02]  /*48b0*/  LOP3.LUT R11, R19, 0x3, RZ, 0xc0, !PT ;  /* 0x00000003130b7812 */ /* 0x004fe400078ec0ff */
[----:B-1----:R-:W-:Y:S02]  /*48c0*/  IADD3 R20, P1, PT, R20, UR10, RZ ;  /* 0x0000000a14147c10 */ /* 0x002fe4000ff3e0ff */
[----:B------:R-:W-:Y:S02]  /*48d0*/  IADD3 R10, P2, PT, R9, UR4, RZ ;  /* 0x00000004090a7c10 */ /* 0x000fe4000ff5e0ff */
[----:B------:R-:W-:-:S02]  /*48e0*/  IADD3.X R19, PT, PT, R21, UR7, RZ, P0, !PT ;  /* 0x0000000715137c10 */ /* 0x000fc400087fe4ff */
[----:B------:R-:W-:Y:S02]  /*48f0*/  IADD3.X R21, PT, PT, R21, UR11, RZ, P1, !PT ;  /* 0x0000000b15157c10 */ /* 0x000fe40008ffe4ff */
[----:B------:R-:W-:Y:S02]  /*4900*/  IADD3.X R11, PT, PT, R11, UR5, RZ, P2, !PT ;  /* 0x000000050b0b7c10 */ /* 0x000fe400097fe4ff */
[C---:B0-----:R-:W-:Y:S02]  /*4910*/  IADD3 R14, P0, PT, R10.reuse, R5, RZ ;  /* 0x000000050a0e7210 */ /* 0x041fe40007f1e0ff */
[C---:B------:R-:W-:Y:S02]  /*4920*/  IADD3 R16, P1, PT, R10.reuse, R6, RZ ;  /* 0x000000060a107210 */ /* 0x040fe40007f3e0ff */
[----:B------:R-:W-:Y:S02]  /*4930*/  IADD3 R12, P2, PT, R10, R8, RZ ;  /* 0x000000080a0c7210 */ /* 0x000fe40007f5e0ff */
[----:B------:R-:W-:-:S02]  /*4940*/  IADD3.X R15, PT, PT, R11, R4, RZ, P0, !PT ;  /* 0x000000040b0f7210 */ /* 0x000fc400007fe4ff */
[C---:B------:R-:W-:Y:S02]  /*4950*/  IADD3.X R17, PT, PT, R11.reuse, R2, RZ, P1, !PT ;  /* 0x000000020b117210 */ /* 0x040fe40000ffe4ff */
[----:B------:R-:W-:Y:S01]  /*4960*/  IADD3.X R13, PT, PT, R11, R7, RZ, P2, !PT ;  /* 0x000000070b0d7210 */ /* 0x000fe200017fe4ff */
[----:B-----5:R0:W-:Y:S04]  /*4970*/  STG.E.64 desc[UR8][R18.64], R22 ;  /* 0x0000001612007986 */ /* 0x0201e8000c101b08 */
[----:B---3--:R1:W-:Y:S04]  /*4980*/  STG.E.64 desc[UR8][R20.64], R24 ;  /* 0x0000001814007986 */ /* 0x0083e8000c101b08 */
        /* <DEDUP_REMOVED lines=48> */
.L_x_1312:
        /* <DEDUP_REMOVED lines=15> */
.L_x_3429:


//--------------------- .text._Z35group_norm_nhwc_bwd_one_pass_kernelI11Fp32IOFp32WLi256ELi28ELi448EEv26Group_norm_nhwc_bwd_params --------------------------
	.section	.text._Z35group_norm_nhwc_bwd_one_pass_kernelI11Fp32IOFp32WLi256ELi28ELi448EEv26Group_norm_nhwc_bwd_params,"ax",@progbits
	.align	128
        .global         _Z35group_norm_nhwc_bwd_one_pass_kernelI11Fp32IOFp32WLi256ELi28ELi448EEv26Group_norm_nhwc_bwd_params
        .type           _Z35group_norm_nhwc_bwd_one_pass_kernelI11Fp32IOFp32WLi256ELi28ELi448EEv26Group_norm_nhwc_bwd_params,@function
        .size           _Z35group_norm_nhwc_bwd_one_pass_kernelI11Fp32IOFp32WLi256ELi28ELi448EEv26Group_norm_nhwc_bwd_params,(.L_x_3430 - _Z35group_norm_nhwc_bwd_one_pass_kernelI11Fp32IOFp32WLi256ELi28ELi448EEv26Group_norm_nhwc_bwd_params)
        .other          _Z35group_norm_nhwc_bwd_one_pass_kernelI11Fp32IOFp32WLi256ELi28ELi448EEv26Group_norm_nhwc_bwd_params,@"STO_CUDA_ENTRY STV_DEFAULT"
_Z35group_norm_nhwc_bwd_one_pass_kernelI11Fp32IOFp32WLi256ELi28ELi448EEv26Group_norm_nhwc_bwd_params:
.text._Z35group_norm_nhwc_bwd_one_pass_kernelI11Fp32IOFp32WLi256ELi28ELi448EEv26Group_norm_nhwc_bwd_params:
        /* <DEDUP_REMOVED lines=11> */
[----:B------:R-:W0:Y:S01]  /*00b0*/  S2R R57, SR_LANEID ;  /* 0x0000000000397919 */ /* 0x000e220000000000 */
[----:B------:R-:W1:Y:S01]  /*00c0*/  LDC R58, c[0x0][0x374] ;  /* 0x0000dd00ff3a7b82 */ /* 0x000e620000000800 */
[----:B------:R-:W-:Y:S01]  /*00d0*/  HFMA2 R62, -RZ, RZ, 0, 0 ;  /* 0x00000000ff3e7431 */ /* 0x000fe200000001ff */
[----:B------:R-:W-:Y:S01]  /*00e0*/  MOV R61, R59 ;  /* 0x0000003b003d7202 */ /* 0x000fe20000000f00 */
[----:B------:R-:W-:Y:S01]  /*00f0*/  IMAD R0, R0, 0x124a, RZ ;  /* 0x0000124a00007824 */ /* 0x000fe200078e02ff */
[----:B------:R-:W2:Y:S04]  /*0100*/  LDCU.U8 UR11, c[0x0][0x414] ;  /* 0x00008280ff0b77ac */ /* 0x000ea80008000000 */
[----:B------:R-:W-:-:S04]  /*0110*/  SHF.R.U32.HI R63, RZ, 0x10, R0 ;  /* 0x00000010ff3f7819 */ /* 0x000fc80000011600 */
[----:B------:R-:W-:-:S05]  /*0120*/  PRMT R0, R63, 0x9910, RZ ;  /* 0x000099103f007816 */ /* 0x000fca00000000ff */
[----:B------:R-:W-:-:S05]  /*0130*/  IMAD R0, R0, 0xe, RZ ;  /* 0x0000000e00007824 */ /* 0x000fca00078e02ff */
[----:B------:R-:W-:-:S04]  /*0140*/  IADD3 R0, PT, PT, RZ, -R0, RZ ;  /* 0x80000000ff007210 */ /* 0x000fc80007ffe0ff */
[----:B------:R-:W-:-:S04]  /*0150*/  PRMT R3, R0, 0x7710, RZ ;  /* 0x0000771000037816 */ /* 0x000fc800000000ff */
[----:B------:R-:W-:-:S04]  /*0160*/  IADD3 R0, PT, PT, R3, R60, RZ ;  /* 0x0000003c03007210 */ /* 0x000fc80007ffe0ff */
[----:B------:R-:W-:-:S04]  /*0170*/  SHF.L.U32 R0, R0, 0x1, RZ ;  /* 0x0000000100007819 */ /* 0x000fc800000006ff */
[----:B0-2---:R-:W-:-:S07]  /*0180*/  LOP3.LUT R56, R0, 0xffff, RZ, 0xc0, !PT ;  /* 0x0000ffff00387812 */ /* 0x005fce00078ec0ff */
.L_x_1356:
[----:B0-----:R-:W0:Y:S01]  /*0190*/  LDC R10, c[0x0][0x410] ;  /* 0x00010400ff0a7b82 */ /* 0x001e220000000800 */
[----:B------:R-:W-:Y:S01]  /*01a0*/  IABS R6, R61 ;  /* 0x0000003d00067213 */ /* 0x000fe20000000000 */
[----:B------:R-:W2:Y:S01]  /*01b0*/  LDCU.128 UR12, c[0x0][0x400] ;  /* 0x00008000ff0c77ac */ /* 0x000ea20008000c00 */
[----:B------:R-:W-:Y:S02]  /*01c0*/  ISETP.GE.AND P2, PT, R61, RZ, PT ;  /* 0x000000ff3d00720c */ /* 0x000fe40003f46270 */
[----:B------:R-:W-:Y:S02]  /*01d0*/  CS2R R52, SRZ ;  /* 0x0000000000347805 */ /* 0x000fe4000001ff00 */
[----:B------:R-:W-:Y:S01]  /*01e0*/  CS2R R50, SRZ ;  /* 0x0000000000327805 */ /* 0x000fe2000001ff00 */
[----:B------:R-:W3:Y:S01]  /*01f0*/  LDC R8, c[0x0][0x41c] ;  /* 0x00010700ff087b82 */ /* 0x000ee20000000800 */
[----:B0-----:R-:W-:-:S04]  /*0200*/  IABS R5, R10 ;  /* 0x0000000a00057213 */ /* 0x001fc80000000000 */
[----:B------:R-:W0:Y:S08]  /*0210*/  I2F.RP R0, R5 ;  /* 0x0000000500007306 */ /* 0x000e300000209400 */
[----:B0-----:R-:W0:Y:S02]  /*0220*/  MUFU.RCP R0, R0 ;  /* 0x0000000000007308 */ /* 0x001e240000001000 */
[----:B0-----:R-:W-:-:S06]  /*0230*/  IADD3 R2, PT, PT, R0, 0xffffffe, RZ ;  /* 0x0ffffffe00027810 */ /* 0x001fcc0007ffe0ff */
[----:B------:R0:W4:Y:S02]  /*0240*/  F2I.FTZ.U32.TRUNC.NTZ R3, R2 ;  /* 0x0000000200037305 */ /* 0x000124000021f000 */
[----:B0-----:R-:W-:Y:S02]  /*0250*/  MOV R2, RZ ;  /* 0x000000ff00027202 */ /* 0x001fe40000000f00 */
[----:B----4-:R-:W-:-:S05]  /*0260*/  IADD3 R4, PT, PT, RZ, -R3, RZ ;  /* 0x80000003ff047210 */ /* 0x010fca0007ffe0ff */
[----:B------:R-:W-:-:S04]  /*0270*/  IMAD R7, R4, R5, RZ ;  /* 0x0000000504077224 */ /* 0x000fc800078e02ff */
[----:B------:R-:W-:Y:S01]  /*0280*/  IMAD.HI.U32 R3, R3, R7, R2 ;  /* 0x0000000703037227 */ /* 0x000fe200078e0002 */
[----:B------:R-:W-:-:S04]  /*0290*/  LOP3.LUT R2, R61, R10, RZ, 0x3c, !PT ;  /* 0x0000000a3d027212 */ /* 0x000fc800078e3cff */
[----:B------:R-:W-:Y:S01]  /*02a0*/  ISETP.GE.AND P1, PT, R2, RZ, PT ;  /* 0x000000ff0200720c */ /* 0x000fe20003f26270 */
[----:B------:R-:W-:-:S04]  /*02b0*/  IMAD.HI.U32 R4, R3, R6, RZ ;  /* 0x0000000603047227 */ /* 0x000fc800078e00ff */
[----:B---3--:R-:W-:Y:S01]  /*02c0*/  IMAD R3, R8, UR10, R63 ;  /* 0x0000000a08037c24 */ /* 0x008fe2000f8e023f */
[----:B------:R-:W-:-:S04]  /*02d0*/  IADD3 R0, PT, PT, -R4, RZ, RZ ;  /* 0x000000ff04007210 */ /* 0x000fc80007ffe1ff */
[----:B--2---:R-:W-:Y:S01]  /*02e0*/  ISETP.GE.U32.AND P3, PT, R3, UR12, PT ;  /* 0x0000000c03007c0c */ /* 0x004fe2000bf66070 */
[----:B------:R-:W-:Y:S01]  /*02f0*/  IMAD R0, R5, R0, R6 ;  /* 0x0000000005007224 */ /* 0x000fe200078e0206 */
[----:B------:R-:W-:Y:S02]  /*0300*/  SHF.R.S32.HI R13, RZ, 0x1f, R3 ;  /* 0x0000001fff0d7819 */ /* 0x000fe40000011403 */
[----:B------:R-:W-:Y:S02]  /*0310*/  IADD3 R17, PT, PT, R3, 0x20, RZ ;  /* 0x0000002003117810 */ /* 0x000fe40007ffe0ff */
[----:B------:R-:W-:Y:S02]  /*0320*/  ISETP.GT.U32.AND P4, PT, R5, R0, PT ;  /* 0x000000000500720c */ /* 0x000fe40003f84070 */
[----:B------:R-:W-:Y:S02]  /*0330*/  ISETP.GE.AND.EX P3, PT, R13, UR13, PT, P3 ;  /* 0x0000000d0d007c0c */ /* 0x000fe4000bf66330 */
[----:B------:R-:W-:-:S02]  /*0340*/  ISETP.GE.U32.AND P5, PT, R17, UR12, PT ;  /* 0x0000000c11007c0c */ /* 0x000fc4000bfa6070 */
[----:B------:R-:W-:Y:S02]  /*0350*/  SHF.R.S32.HI R19, RZ, 0x1f, R17 ;  /* 0x0000001fff137819 */ /* 0x000fe40000011411 */
[----:B------:R-:W-:Y:S02]  /*0360*/  IADD3 R9, PT, PT, R3, 0x40, RZ ;  /* 0x0000004003097810 */ /* 0x000fe40007ffe0ff */
[----:B------:R-:W-:Y:S02]  /*0370*/  ISETP.GE.AND.EX P5, PT, R19, UR13, PT, P5 ;  /* 0x0000000d13007c0c */ /* 0x000fe4000bfa6350 */
[----:B------:R-:W-:Y:S02]  /*0380*/  SHF.R.S32.HI R25, RZ, 0x1f, R9 ;  /* 0x0000001fff197819 */ /* 0x000fe40000011409 */
[----:B------:R-:W-:Y:S01]  /*0390*/  @!P4 IADD3 R0, PT, PT, R0, -R5, RZ ;  /* 0x800000050000c210 */ /* 0x000fe20007ffe0ff */
[----:B------:R-:W0:Y:S01]  /*03a0*/  @!P3 LDC.64 R26, c[0x0][0x3f8] ;  /* 0x0000fe00ff1abb82 */ /* 0x000e220000000a00 */
[----:B------:R-:W-:-:S02]  /*03b0*/  @!P4 IADD3 R4, PT, PT, R4, 0x1, RZ ;  /* 0x000000010404c810 */ /* 0x000fc40007ffe0ff */
[CC--:B------:R-:W-:Y:S02]  /*03c0*/  ISETP.GE.U32.AND P0, PT, R0.reuse, R5.reuse, PT ;  /* 0x000000050000720c */ /* 0x0c0fe40003f06070 */
[-C--:B------:R-:W-:Y:S02]  /*03d0*/  ISETP.GT.U32.AND P6, PT, R5, R0.reuse, PT ;  /* 0x000000000500720c */ /* 0x080fe40003fc4070 */
[----:B------:R-:W-:Y:S01]  /*03e0*/  IADD3 R5, PT, PT, R0, -R5, RZ ;  /* 0x8000000500057210 */ /* 0x000fe20007ffe0ff */
[----:B------:R-:W2:Y:S01]  /*03f0*/  @!P3 LDC.64 R20, c[0x0][0x398] ;  /* 0x0000e600ff14bb82 */ /* 0x000ea20000000a00 */
[----:B------:R-:W-:Y:S02]  /*0400*/  ISETP.NE.AND P4, PT, R10, RZ, PT ;  /* 0x000000ff0a00720c */ /* 0x000fe40003f85270 */
[----:B------:R-:W-:Y:S02]  /*0410*/  SEL R0, R5, R0, !P6 ;  /* 0x0000000005007207 */ /* 0x000fe40007000000 */
[----:B------:R-:W-:-:S02]  /*0420*/  LOP3.LUT R5, RZ, R10, RZ, 0x33, !PT ;  /* 0x0000000aff057212 */ /* 0x000fc400078e33ff */
[----:B------:R-:W-:Y:S01]  /*0430*/  @!P2 IADD3 R0, PT, PT, -R0, RZ, RZ ;  /* 0x000000ff0000a210 */ /* 0x000fe20007ffe1ff */
[----:B------:R-:W3:Y:S01]  /*0440*/  @!P5 LDC.64 R22, c[0x0][0x3a0] ;  /* 0x0000e800ff16db82 */ /* 0x000ee20000000a00 */
[----:B------:R-:W-:Y:S02]  /*0450*/  @P0 IADD3 R4, PT, PT, R4, 0x1, RZ ;  /* 0x0000000104040810 */ /* 0x000fe40007ffe0ff */
[----:B------:R-:W-:Y:S02]  /*0460*/  SEL R0, R5, R0, !P4 ;  /* 0x0000000005007207 */ /* 0x000fe40006000000 */
[----:B------:R-:W-:Y:S02]  /*0470*/  @!P1 IADD3 R4, PT, PT, -R4, RZ, RZ ;  /* 0x000000ff04049210 */ /* 0x000fe40007ffe1ff */
[----:B------:R-:W-:Y:S01]  /*0480*/  IADD3 R8, PT, PT, R3, 0x60, RZ ;  /* 0x0000006003087810 */ /* 0x000fe20007ffe0ff */
[----:B------:R-:W-:Y:S01]  /*0490*/  IMAD R11, R0, 0x1c, RZ ;  /* 0x0000001c000b7824 */ /* 0x000fe200078e02ff */
[----:B------:R-:W-:-:S02]  /*04a0*/  SEL R7, R5, R4, !P4 ;  /* 0x0000000405077207 */ /* 0x000fc40006000000 */
[----:B------:R-:W4:Y:S01]  /*04b0*/  @!P5 LDC.64 R4, c[0x0][0x3f8] ;  /* 0x0000fe00ff04db82 */ /* 0x000f220000000a00 */
[----:B------:R-:W-:Y:S02]  /*04c0*/  ISETP.GE.U32.AND P4, PT, R9, UR12, PT ;  /* 0x0000000c09007c0c */ /* 0x000fe4000bf86070 */
[----:B------:R-:W-:Y:S02]  /*04d0*/  IADD3 R66, P0, PT, R11, R56, RZ ;  /* 0x000000380b427210 */ /* 0x000fe40007f1e0ff */
[----:B------:R-:W-:Y:S02]  /*04e0*/  ISETP.GE.AND.EX P4, PT, R25, UR13, PT, P4 ;  /* 0x0000000d19007c0c */ /* 0x000fe4000bf86340 */
[----:B------:R-:W-:Y:S02]  /*04f0*/  SHF.R.S32.HI R2, RZ, 0x1f, R7 ;  /* 0x0000001fff027819 */ /* 0x000fe40000011407 */
[----:B------:R-:W-:Y:S02]  /*0500*/  LEA.HI.X.SX32 R67, R11, RZ, 0x1, P0 ;  /* 0x000000ff0b437211 */ /* 0x000fe400000f0eff */
[----:B------:R-:W1:Y:S01]  /*0510*/  @!P3 LDC.64 R10, c[0x0][0x3a0] ;  /* 0x0000e800ff0abb82 */ /* 0x000e620000000a00 */
[----:B------:R-:W-:Y:S01]  /*0520*/  IMAD R2, R2, UR14, RZ ;  /* 0x0000000e02027c24 */ /* 0x000fe2000f8e02ff */
[----:B------:R-:W-:Y:S01]  /*0530*/  ISETP.GE.U32.AND P0, PT, R8, UR12, PT ;  /* 0x0000000c08007c0c */ /* 0x000fe2000bf06070 */
[----:B------:R-:W-:Y:S01]  /*0540*/  IMAD.WIDE.U32 R66, R7, UR14, R66 ;  /* 0x0000000e07427c25 */ /* 0x000fe2000f8e0042 */
[----:B------:R-:W-:-:S03]  /*0550*/  SHF.R.S32.HI R31, RZ, 0x1f, R8 ;  /* 0x0000001fff1f7819 */ /* 0x000fc60000011408 */
[----:B------:R-:W-:Y:S01]  /*0560*/  IMAD R69, R7, UR15, R2 ;  /* 0x0000000f07457c24 */ /* 0x000fe2000f8e0202 */
[----:B------:R-:W2:Y:S01]  /*0570*/  @!P4 LDC.64 R14, c[0x0][0x3f8] ;  /* 0x0000fe00ff0ecb82 */ /* 0x000ea20000000a00 */
[----:B0-----:R-:W-:Y:S01]  /*0580*/  @!P3 IMAD R2, R13, R26, RZ ;  /* 0x0000001a0d02b224 */ /* 0x001fe200078e02ff */
[----:B------:R-:W-:Y:S02]  /*0590*/  @!P3 MOV R68, R66 ;  /* 0x000000420044b202 */ /* 0x000fe40000000f00 */
[----:B------:R-:W-:Y:S01]  /*05a0*/  IADD3 R69, PT, PT, R67, R69, RZ ;  /* 0x0000004543457210 */ /* 0x000fe20007ffe0ff */
[----:B------:R-:W-:Y:S01]  /*05b0*/  @!P3 IMAD R27, R3, R27, R2 ;  /* 0x0000001b031bb224 */ /* 0x000fe200078e0202 */
[----:B------:R-:W-:Y:S01]  /*05c0*/  ISETP.GE.AND.EX P0, PT, R31, UR13, PT, P0 ;  /* 0x0000000d1f007c0c */ /* 0x000fe2000bf06300 */
[----:B----4-:R-:W-:Y:S01]  /*05d0*/  @!P5 IMAD R2, R19, R4, RZ ;  /* 0x000000041302d224 */ /* 0x010fe200078e02ff */
[----:B------:R-:W-:Y:S01]  /*05e0*/  @!P5 MOV R12, R66 ;  /* 0x00000042000cd202 */ /* 0x000fe20000000f00 */
[----:B------:R-:W0:Y:S01]  /*05f0*/  @!P5 LDC.64 R18, c[0x0][0x398] ;  /* 0x0000e600ff12db82 */ /* 0x000e220000000a00 */
[----:B------:R-:W-:Y:S01]  /*0600*/  @!P5 MOV R13, R69 ;  /* 0x00000045000dd202 */ /* 0x000fe20000000f00 */
[----:B------:R-:W-:Y:S01]  /*0610*/  @!P3 IMAD.WIDE.U32 R6, R3, R26, R68 ;  /* 0x0000001a0306b225 */ /* 0x000fe200078e0044 */
[----:B------:R-:W-:-:S03]  /*0620*/  @!P4 MOV R16, R66 ;  /* 0x000000420010c202 */ /* 0x000fc60000000f00 */
[----:B------:R-:W-:Y:S01]  /*0630*/  @!P5 IMAD R29, R17, R5, R2 ;  /* 0x00000005111dd224 */ /* 0x000fe200078e0202 */
[----:B------:R-:W-:Y:S01]  /*0640*/  IADD3 R2, PT, PT, R3, 0x80, RZ ;  /* 0x0000008003027810 */ /* 0x000fe20007ffe0ff */
[----:B------:R-:W-:Y:S01]  /*0650*/  @!P5 IMAD.WIDE.U32 R4, R17, R4, R12 ;  /* 0x000000041104d225 */ /* 0x000fe200078e000c */
[----:B------:R-:W-:Y:S02]  /*0660*/  @!P3 IADD3 R13, PT, PT, R7, R27, RZ ;  /* 0x0000001b070db210 */ /* 0x000fe40007ffe0ff */
[----:B------:R-:W-:Y:S02]  /*0670*/  ISETP.GE.U32.AND P1, PT, R2, UR12, PT ;  /* 0x0000000c02007c0c */ /* 0x000fe4000bf26070 */
[C---:B------:R-:W-:Y:S02]  /*0680*/  @!P3 SHF.L.U64.HI R26, R6.reuse, 0x2, R13 ;  /* 0x00000002061ab819 */ /* 0x040fe4000001020d */
[----:B------:R-:W-:Y:S01]  /*0690*/  SHF.R.S32.HI R27, RZ, 0x1f, R2 ;  /* 0x0000001fff1b7819 */ /* 0x000fe20000011402 */
[----:B------:R-:W4:Y:S01]  /*06a0*/  @!P0 LDC.64 R12, c[0x0][0x3f8] ;  /* 0x0000fe00ff0c8b82 */ /* 0x000f220000000a00 */
[----:B------:R-:W-:Y:S01]  /*06b0*/  @!P3 SHF.L.U32 R7, R6, 0x2, RZ ;  /* 0x000000020607b819 */ /* 0x000fe200000006ff */
[----:B--2---:R-:W-:Y:S01]  /*06c0*/  @!P4 IMAD R6, R25, R14, RZ ;  /* 0x0000000e1906c224 */ /* 0x004fe200078e02ff */
[----:B------:R-:W-:-:S02]  /*06d0*/  @!P5 IADD3 R5, PT, PT, R5, R29, RZ ;  /* 0x0000001d0505d210 */ /* 0x000fc40007ffe0ff */
[----:B------:R-:W-:Y:S01]  /*06e0*/  ISETP.GE.AND.EX P1, PT, R27, UR13, PT, P1 ;  /* 0x0000000d1b007c0c */ /* 0x000fe2000bf26310 */
[----:B------:R-:W-:Y:S01]  /*06f0*/  @!P4 IMAD R29, R9, R15, R6 ;  /* 0x0000000f091dc224 */ /* 0x000fe200078e0206 */
[C---:B-1----:R-:W-:Y:S02]  /*0700*/  @!P3 IADD3 R10, P6, PT, R7.reuse, R10, RZ ;  /* 0x0000000a070ab210 */ /* 0x042fe40007fde0ff */
[----:B------:R-:W-:Y:S02]  /*0710*/  @!P3 IADD3 R20, P2, PT, R7, R20, RZ ;  /* 0x000000140714b210 */ /* 0x000fe40007f5e0ff */
[C---:B------:R-:W-:Y:S01]  /*0720*/  @!P5 SHF.L.U32 R25, R4.reuse, 0x2, RZ ;  /* 0x000000020419d819 */ /* 0x040fe200000006ff */
[----:B------:R-:W1:Y:S01]  /*0730*/  @!P4 LDC.64 R6, c[0x0][0x398] ;  /* 0x0000e600ff06cb82 */ /* 0x000e620000000a00 */
[----:B------:R-:W-:Y:S02]  /*0740*/  @!P5 SHF.L.U64.HI R24, R4, 0x2, R5 ;  /* 0x000000020418d819 */ /* 0x000fe40000010205 */
[----:B------:R-:W-:-:S02]  /*0750*/  @!P3 IADD3.X R11, PT, PT, R26, R11, RZ, P6, !PT ;  /* 0x0000000b1a0bb210 */ /* 0x000fc400037fe4ff */
[----:B------:R-:W-:Y:S02]  /*0760*/  @!P3 IADD3.X R21, PT, PT, R26, R21, RZ, P2, !PT ;  /* 0x000000151a15b210 */ /* 0x000fe400017fe4ff */
[C---:B---3--:R-:W-:Y:S01]  /*0770*/  @!P5 IADD3 R22, P6, PT, R25.reuse, R22, RZ ;  /* 0x000000161916d210 */ /* 0x048fe20007fde0ff */
[----:B------:R-:W2:Y:S01]  /*0780*/  @!P4 LDC.64 R4, c[0x0][0x3a0] ;  /* 0x0000e800ff04cb82 */ /* 0x000ea20000000a00 */
[----:B0-----:R-:W-:Y:S01]  /*0790*/  @!P5 IADD3 R18, P2, PT, R25, R18, RZ ;  /* 0x000000121912d210 */ /* 0x001fe20007f5e0ff */
[----:B------:R-:W5:Y:S01]  /*07a0*/  @!P3 LDG.E.64 R52, desc[UR8][R10.64] ;  /* 0x000000080a34b981 */ /* 0x000f62000c1e1b00 */
[----:B------:R-:W-:Y:S01]  /*07b0*/  @!P4 MOV R17, R69 ;  /* 0x000000450011c202 */ /* 0x000fe20000000f00 */
[----:B----4-:R-:W-:Y:S01]  /*07c0*/  @!P0 IMAD R31, R31, R12, RZ ;  /* 0x0000000c1f1f8224 */ /* 0x010fe200078e02ff */
[C---:B------:R-:W-:Y:S01]  /*07d0*/  @!P5 IADD3.X R23, PT, PT, R24.reuse, R23, RZ, P6, !PT ;  /* 0x000000171817d210 */ /* 0x040fe200037fe4ff */
[----:B------:R0:W5:Y:S01]  /*07e0*/  @!P3 LDG.E.64 R50, desc[UR8][R20.64] ;  /* 0x000000081432b981 */ /* 0x000162000c1e1b00 */
[----:B------:R-:W-:Y:S01]  /*07f0*/  @!P5 IADD3.X R19, PT, PT, R24, R19, RZ, P2, !PT ;  /* 0x000000131813d210 */ /* 0x000fe200017fe4ff */
[----:B------:R-:W-:Y:S01]  /*0800*/  @!P4 IMAD.WIDE.U32 R14, R9, R14, R16 ;  /* 0x0000000e090ec225 */ /* 0x000fe200078e0010 */
[----:B------:R-:W3:Y:S01]  /*0810*/  @!P1 LDC.64 R24, c[0x0][0x3f8] ;  /* 0x0000fe00ff189b82 */ /* 0x000ee20000000a00 */
[----:B------:R-:W-:-:S02]  /*0820*/  IADD3 R9, PT, PT, R3, 0xa0, RZ ;  /* 0x000000a003097810 */ /* 0x000fc40007ffe0ff */
[----:B------:R-:W-:Y:S01]  /*0830*/  @!P0 IMAD R13, R8, R13, R31 ;  /* 0x0000000d080d8224 */ /* 0x000fe200078e021f */
[----:B------:R-:W-:Y:S02]  /*0840*/  @!P4 IADD3 R15, PT, PT, R15, R29, RZ ;  /* 0x0000001d0f0fc210 */ /* 0x000fe40007ffe0ff */
[----:B------:R-:W-:Y:S02]  /*0850*/  ISETP.GE.U32.AND P6, PT, R9, UR12, PT ;  /* 0x0000000c09007c0c */ /* 0x000fe4000bfc6070 */
[----:B------:R-:W-:Y:S01]  /*0860*/  SHF.R.S32.HI R29, RZ, 0x1f, R9 ;  /* 0x0000001fff1d7819 */ /* 0x000fe20000011409 */
[----:B------:R-:W4:Y:S01]  /*0870*/  @!P0 LDC.64 R16, c[0x0][0x398] ;  /* 0x0000e600ff108b82 */ /* 0x000f220000000a00 */
[----:B------:R-:W-:Y:S02]  /*0880*/  @!P4 SHF.L.U32 R33, R14, 0x2, RZ ;  /* 0x000000020e21c819 */ /* 0x000fe400000006ff */
[----:B------:R-:W-:Y:S02]  /*0890*/  ISETP.GE.AND.EX P2, PT, R29, UR13, PT, P6 ;  /* 0x0000000d1d007c0c */ /* 0x000fe4000bf46360 */
[----:B------:R-:W-:-:S02]  /*08a0*/  @!P0 MOV R30, R66 ;  /* 0x00000042001e8202 */ /* 0x000fc40000000f00 */
[----:B------:R-:W-:Y:S01]  /*08b0*/  @!P0 MOV R31, R69 ;  /* 0x00000045001f8202 */ /* 0x000fe20000000f00 */
[----:B0-----:R-:W0:Y:S01]  /*08c0*/  @!P1 LDC.64 R20, c[0x0][0x3a0] ;  /* 0x0000e800ff149b82 */ /* 0x001e220000000a00 */
[----:B------:R-:W-:Y:S02]  /*08d0*/  @!P4 SHF.L.U64.HI R26, R14, 0x2, R15 ;  /* 0x000000020e1ac819 */ /* 0x000fe4000001020f */
[----:B--2---:R-:W-:Y:S01]  /*08e0*/  @!P4 IADD3 R4, P6, PT, R33, R4, RZ ;  /* 0x000000042104c210 */ /* 0x004fe20007fde0ff */
[----:B------:R-:W-:-:S03]  /*08f0*/  @!P0 IMAD.WIDE.U32 R30, R8, R12, R30 ;  /* 0x0000000c081e8225 */ /* 0x000fc600078e001e */
[----:B------:R-:W-:Y:S01]  /*0900*/  @!P4 IADD3.X R5, PT, PT, R26, R5, RZ, P6, !PT ;  /* 0x000000051a05c210 */ /* 0x000fe200037fe4ff */
[----:B---3--:R-:W-:Y:S01]  /*0910*/  @!P1 IMAD R27, R27, R24, RZ ;  /* 0x000000181b1b9224 */ /* 0x008fe200078e02ff */
[----:B-1----:R-:W-:Y:S01]  /*0920*/  @!P4 IADD3 R6, P6, PT, R33, R6, RZ ;  /* 0x000000062106c210 */ /* 0x002fe20007fde0ff */
[----:B------:R-:W1:Y:S01]  /*0930*/  @!P0 LDC.64 R14, c[0x0][0x3a0] ;  /* 0x0000e800ff0e8b82 */ /* 0x000e620000000a00 */
[----:B------:R-:W-:Y:S02]  /*0940*/  @!P0 IADD3 R33, PT, PT, R31, R13, RZ ;  /* 0x0000000d1f218210 */ /* 0x000fe40007ffe0ff */
[-C--:B------:R-:W-:Y:S02]  /*0950*/  @!P1 MOV R10, R66.reuse ;  /* 0x00000042000a9202 */ /* 0x080fe40000000f00 */
[----:B------:R-:W-:Y:S01]  /*0960*/  @!P1 MOV R11, R69 ;  /* 0x00000045000b9202 */ /* 0x000fe20000000f00 */
[----:B------:R-:W-:Y:S01]  /*0970*/  @!P1 IMAD R27, R2, R25, R27 ;  /* 0x00000019021b9224 */ /* 0x000fe200078e021b */
[----:B------:R-:W-:Y:S01]  /*0980*/  @!P2 MOV R28, R66 ;  /* 0x00000042001ca202 */ /* 0x000fe20000000f00 */
[----:B------:R-:W2:Y:S01]  /*0990*/  @!P2 LDC.64 R12, c[0x0][0x3f8] ;  /* 0x0000fe00ff0cab82 */ /* 0x000ea20000000a00 */
[----:B------:R-:W-:Y:S01]  /*09a0*/  @!P0 SHF.L.U32 R31, R30, 0x2, RZ ;  /* 0x000000021e1f8819 */ /* 0x000fe200000006ff */
[----:B------:R-:W-:Y:S01]  /*09b0*/  @!P1 IMAD.WIDE.U32 R24, R2, R24, R10 ;  /* 0x0000001802189225 */ /* 0x000fe200078e000a */
[----:B------:R-:W-:-:S02]  /*09c0*/  @!P0 SHF.L.U64.HI R8, R30, 0x2, R33 ;  /* 0x000000021e088819 */ /* 0x000fc40000010221 */
[----:B------:R-:W-:Y:S02]  /*09d0*/  @!P4 IADD3.X R7, PT, PT, R26, R7, RZ, P6, !PT ;  /* 0x000000071a07c210 */ /* 0x000fe400037fe4ff */
[----:B------:R-:W-:Y:S02]  /*09e0*/  @!P1 IADD3 R11, PT, PT, R25, R27, RZ ;  /* 0x0000001b190b9210 */ /* 0x000fe40007ffe0ff */
[----:B------:R-:W-:Y:S02]  /*09f0*/  CS2R R48, SRZ ;  /* 0x0000000000307805 */ /* 0x000fe4000001ff00 */
[----:B------:R-:W-:Y:S01]  /*0a00*/  CS2R R46, SRZ ;  /* 0x00000000002e7805 */ /* 0x000fe2000001ff00 */
[----:B------:R-:W3:Y:S01]  /*0a10*/  @!P2 LDC.64 R36, c[0x0][0x398] ;  /* 0x0000e600ff24ab82 */ /* 0x000ee20000000a00 */
[----:B------:R-:W-:Y:S01]  /*0a20*/  @!P1 SHF.L.U64.HI R32, R24, 0x2, R11 ;  /* 0x0000000218209819 */ /* 0x000fe2000001020b */
[----:B--2---:R-:W-:-:S06]  /*0a30*/  @!P2 IMAD R2, R29, R12, RZ ;  /* 0x0000000c1d02a224 */ /* 0x004fcc00078e02ff */
[----:B------:R-:W2:Y:S01]  /*0a40*/  LDC.64 R10, c[0x0][0x3b8] ;  /* 0x0000ee00ff0a7b82 */ /* 0x000ea20000000a00 */
[----:B------:R-:W-:Y:S01]  /*0a50*/  @!P2 MOV R29, R69 ;  /* 0x00000045001da202 */ /* 0x000fe20000000f00 */
[----:B------:R3:W5:Y:S01]  /*0a60*/  @!P5 LDG.E.64 R48, desc[UR8][R22.64] ;  /* 0x000000081630d981 */ /* 0x000762000c1e1b00 */
[C---:B------:R-:W-:Y:S02]  /*0a70*/  @!P2 IMAD R35, R9.reuse, R13, R2 ;  /* 0x0000000d0923a224 */ /* 0x040fe400078e0202 */
[----:B------:R-:W-:Y:S01]  /*0a80*/  @!P2 IMAD.WIDE.U32 R28, R9, R12, R28 ;  /* 0x0000000c091ca225 */ /* 0x000fe200078e001c */
[----:B-1----:R-:W-:Y:S02]  /*0a90*/  @!P0 IADD3 R14, P3, PT, R31, R14, RZ ;  /* 0x0000000e1f0e8210 */ /* 0x002fe40007f7e0ff */
[----:B------:R-:W3:Y:S01]  /*0aa0*/  @!P1 LDC.64 R26, c[0x0][0x398] ;  /* 0x0000e600ff1a9b82 */ /* 0x000ee20000000a00 */
[----:B------:R-:W-:Y:S01]  /*0ab0*/  IADD3 R30, PT, PT, R3, 0xc0, RZ ;  /* 0x000000c0031e7810 */ /* 0x000fe20007ffe0ff */
[----:B------:R1:W5:Y:S01]  /*0ac0*/  @!P5 LDG.E.64 R46, desc[UR8][R18.64] ;  /* 0x00000008122ed981 */ /* 0x000362000c1e1b00 */
[----:B------:R-:W-:-:S02]  /*0ad0*/  @!P2 IADD3 R29, PT, PT, R29, R35, RZ ;  /* 0x000000231d1da210 */ /* 0x000fc40007ffe0ff */
[C---:B------:R-:W-:Y:S02]  /*0ae0*/  @!P2 SHF.L.U32 R9, R28.reuse, 0x2, RZ ;  /* 0x000000021c09a819 */ /* 0x040fe400000006ff */
[----:B------:R-:W-:Y:S01]  /*0af0*/  @!P2 SHF.L.U64.HI R12, R28, 0x2, R29 ;  /* 0x000000021c0ca819 */ /* 0x000fe2000001021d */
[----:B--2---:R-:W-:Y:S01]  /*0b00*/  IMAD.WIDE R28, R61, 0x8, R10 ;  /* 0x000000083d1c7825 */ /* 0x004fe200078e020a */
[----:B----4-:R-:W-:Y:S02]  /*0b10*/  @!P0 IADD3 R16, P6, PT, R31, R16, RZ ;  /* 0x000000101f108210 */ /* 0x010fe40007fde0ff */
[----:B------:R-:W-:-:S03]  /*0b20*/  @!P0 IADD3.X R15, PT, PT, R8, R15, RZ, P3, !PT ;  /* 0x0000000f080f8210 */ /* 0x000fc60001ffe4ff */
[----:B------:R-:W2:Y:S01]  /*0b30*/  LDG.E.64 R28, desc[UR8][R28.64] ;  /* 0x000000081c1c7981 */ /* 0x000ea2000c1e1b00 */
[----:B------:R-:W-:Y:S02]  /*0b40*/  ISETP.GE.U32.AND P3, PT, R30, UR12, PT ;  /* 0x0000000c1e007c0c */ /* 0x000fe4000bf66070 */
[----:B------:R-:W-:Y:S02]  /*0b50*/  SHF.R.S32.HI R31, RZ, 0x1f, R30 ;  /* 0x0000001fff1f7819 */ /* 0x000fe4000001141e */
[----:B------:R-:W-:Y:S02]  /*0b60*/  @!P0 IADD3.X R17, PT, PT, R8, R17, RZ, P6, !PT ;  /* 0x0000001108118210 */ /* 0x000fe400037fe4ff */
[----:B------:R-:W-:Y:S02]  /*0b70*/  ISETP.GE.AND.EX P3, PT, R31, UR13, PT, P3 ;  /* 0x0000000d1f007c0c */ /* 0x000fe4000bf66330 */
[----:B------:R-:W-:Y:S02]  /*0b80*/  IADD3 R8, PT, PT, R3, 0xe0, RZ ;  /* 0x000000e003087810 */ /* 0x000fe40007ffe0ff */
[----:B------:R-:W-:-:S02]  /*0b90*/  @!P1 SHF.L.U32 R33, R24, 0x2, RZ ;  /* 0x0000000218219819 */ /* 0x000fc400000006ff */
[----:B------:R-:W4:Y:S01]  /*0ba0*/  @!P2 LDC.64 R24, c[0x0][0x3a0] ;  /* 0x0000e800ff18ab82 */ /* 0x000f220000000a00 */
[----:B------:R-:W-:Y:S02]  /*0bb0*/  ISETP.GE.U32.AND P5, PT, R8, UR12, PT ;  /* 0x0000000c08007c0c */ /* 0x000fe4000bfa6070 */
[----:B------:R-:W-:-:S04]  /*0bc0*/  SHF.R.S32.HI R13, RZ, 0x1f, R8 ;  /* 0x0000001fff0d7819 */ /* 0x000fc80000011408 */
[----:B------:R-:W-:Y:S01]  /*0bd0*/  ISETP.GE.AND.EX P5, PT, R13, UR13, PT, P5 ;  /* 0x0000000d0d007c0c */ /* 0x000fe2000bfa6350 */
[----:B------:R-:W1:Y:S01]  /*0be0*/  @!P3 LDC.64 R2, c[0x0][0x3f8] ;  /* 0x0000fe00ff02bb82 */ /* 0x000e620000000a00 */
[----:B0-----:R-:W-:-:S04]  /*0bf0*/  @!P1 IADD3 R20, P6, PT, R33, R20, RZ ;  /* 0x0000001421149210 */ /* 0x001fc80007fde0ff */
[C---:B------:R-:W-:Y:S02]  /*0c00*/  @!P1 IADD3.X R21, PT, PT, R32.reuse, R21, RZ, P6, !PT ;  /* 0x0000001520159210 */ /* 0x040fe400037fe4ff */
[----:B---3--:R-:W-:Y:S01]  /*0c10*/  @!P1 IADD3 R22, P6, PT, R33, R26, RZ ;  /* 0x0000001a21169210 */ /* 0x008fe20007fde0ff */
[----:B------:R-:W0:Y:S08]  /*0c20*/  @!P3 LDC.64 R38, c[0x0][0x3a0] ;  /* 0x0000e800ff26bb82 */ /* 0x000e300000000a00 */
[----:B------:R-:W3:Y:S01]  /*0c30*/  @!P5 LDC.64 R10, c[0x0][0x3f8] ;  /* 0x0000fe00ff0adb82 */ /* 0x000ee20000000a00 */
[----:B------:R-:W-:-:S02]  /*0c40*/  @!P1 IADD3.X R23, PT, PT, R32, R27, RZ, P6, !PT ;  /* 0x0000001b20179210 */ /* 0x000fc400037fe4ff */
[----:B----4-:R-:W-:-:S04]  /*0c50*/  @!P2 IADD3 R24, P6, PT, R9, R24, RZ ;  /* 0x000000180918a210 */ /* 0x010fc80007fde0ff */
[C---:B------:R-:W-:Y:S01]  /*0c60*/  @!P2 IADD3.X R25, PT, PT, R12.reuse, R25, RZ, P6, !PT ;  /* 0x000000190c19a210 */ /* 0x040fe200037fe4ff */
[----:B-1----:R-:W-:Y:S01]  /*0c70*/  @!P3 IMAD R31, R31, R2, RZ ;  /* 0x000000021f1fb224 */ /* 0x002fe200078e02ff */
[----:B------:R-:W-:Y:S01]  /*0c80*/  @!P2 IADD3 R36, P6, PT, R9, R36, RZ ;  /* 0x000000240924a210 */ /* 0x000fe20007fde0ff */
[----:B------:R-:W1:Y:S01]  /*0c90*/  @!P3 LDC.64 R40, c[0x0][0x398] ;  /* 0x0000e600ff28bb82 */ /* 0x000e620000000a00 */
[----:B------:R-:W-:Y:S02]  /*0ca0*/  @!P3 MOV R18, R66 ;  /* 0x000000420012b202 */ /* 0x000fe40000000f00 */
[----:B------:R-:W-:Y:S02]  /*0cb0*/  @!P3 MOV R19, R69 ;  /* 0x000000450013b202 */ /* 0x000fe40000000f00 */
[----:B------:R-:W-:Y:S02]  /*0cc0*/  @!P2 IADD3.X R37, PT, PT, R12, R37, RZ, P6, !PT ;  /* 0x000000250c25a210 */ /* 0x000fe400037fe4ff */
[----:B------:R-:W-:Y:S01]  /*0cd0*/  ISETP.NE.AND P6, PT, RZ, UR11, PT ;  /* 0x0000000bff007c0c */ /* 0x000fe2000bfc5270 */
[C---:B------:R-:W-:Y:S01]  /*0ce0*/  @!P3 IMAD R9, R30.reuse, R3, R31 ;  /* 0x000000031e09b224 */ /* 0x040fe200078e021f */
[----:B------:R-:W-:Y:S01]  /*0cf0*/  PRMT R12, R63, 0x9910, RZ ;  /* 0x000099103f0c7816 */ /* 0x000fe200000000ff */
[----:B------:R-:W-:Y:S01]  /*0d00*/  @!P3 IMAD.WIDE.U32 R18, R30, R2, R18 ;  /* 0x000000021e12b225 */ /* 0x000fe200078e0012 */
[----:B------:R-:W-:Y:S01]  /*0d10*/  MOV R3, RZ ;  /* 0x000000ff00037202 */ /* 0x000fe20000000f00 */
[----:B------:R-:W4:Y:S01]  /*0d20*/  @!P5 LDC.64 R30, c[0x0][0x3a0] ;  /* 0x0000e800ff1edb82 */ /* 0x000f220000000a00 */
[----:B------:R-:W-:-:S02]  /*0d30*/  MOV R2, RZ ;  /* 0x000000ff00027202 */ /* 0x000fc40000000f00 */
[----:B------:R-:W-:Y:S01]  /*0d40*/  CS2R R44, SRZ ;  /* 0x00000000002c7805 */ /* 0x000fe2000001ff00 */
[----:B---3--:R-:W-:Y:S02]  /*0d50*/  @!P5 IMAD R13, R13, R10, RZ ;  /* 0x0000000a0d0dd224 */ /* 0x008fe400078e02ff */
[----:B------:R-:W-:Y:S01]  /*0d60*/  IMAD R12, R12, 0xe, RZ ;  /* 0x0000000e0c0c7824 */ /* 0x000fe200078e02ff */
[----:B------:R3:W5:Y:S01]  /*0d70*/  @!P4 LDG.E.64 R2, desc[UR8][R6.64] ;  /* 0x000000080602c981 */ /* 0x000762000c1e1b00 */
[----:B------:R-:W4:Y:S01]  /*0d80*/  @!P5 LDC.64 R32, c[0x0][0x398] ;  /* 0x0000e600ff20db82 */ /* 0x000f220000000a00 */
[----:B------:R-:W-:Y:S02]  /*0d90*/  @!P3 IADD3 R9, PT, PT, R19, R9, RZ ;  /* 0x000000091309b210 */ /* 0x000fe40007ffe0ff */
[----:B------:R0:W5:Y:S01]  /*0da0*/  @!P4 LDG.E.64 R44, desc[UR8][R4.64] ;  /* 0x00000008042cc981 */ /* 0x000162000c1e1b00 */
[----:B------:R-:W-:-:S04]  /*0db0*/  @!P3 SHF.L.U32 R19, R18, 0x2, RZ ;  /* 0x000000021213b819 */ /* 0x000fc800000006ff */
[----:B------:R-:W4:Y:S01]  /*0dc0*/  LDC.64 R26, c[0x0][0x3a8] ;  /* 0x0000ea00ff1a7b82 */ /* 0x000f220000000a00 */
[----:B---3--:R-:W-:Y:S01]  /*0dd0*/  @!P5 IMAD R7, R8, R11, R13 ;  /* 0x0000000b0807d224 */ /* 0x008fe200078e020d */
[----:B------:R-:W-:Y:S02]  /*0de0*/  IADD3 R11, PT, PT, RZ, -R12, RZ ;  /* 0x8000000cff0b7210 */ /* 0x000fe40007ffe0ff */
[----:B0-----:R-:W-:Y:S02]  /*0df0*/  @!P5 MOV R4, R66 ;  /* 0x000000420004d202 */ /* 0x001fe40000000f00 */
[----:B------:R-:W-:Y:S02]  /*0e00*/  @!P5 MOV R5, R69 ;  /* 0x000000450005d202 */ /* 0x000fe40000000f00 */
[----:B------:R-:W0:Y:S01]  /*0e10*/  @P6 LDC.64 R34, c[0x0][0x3b0] ;  /* 0x0000ec00ff226b82 */ /* 0x000e220000000a00 */
[----:B------:R-:W-:Y:S02]  /*0e20*/  PRMT R11, R11, 0x7710, RZ ;  /* 0x000077100b0b7816 */ /* 0x000fe400000000ff */
[----:B------:R-:W-:Y:S01]  /*0e30*/  @!P3 SHF.L.U64.HI R18, R18, 0x2, R9 ;  /* 0x000000021212b819 */ /* 0x000fe20000010209 */
[----:B------:R-:W-:Y:S01]  /*0e40*/  @!P5 IMAD.WIDE.U32 R8, R8, R10, R4 ;  /* 0x0000000a0808d225 */ /* 0x000fe200078e0004 */
[----:B------:R-:W-:-:S02]  /*0e50*/  @!P3 IADD3 R38, P4, PT, R19, R38, RZ ;  /* 0x000000261326b210 */ /* 0x000fc40007f9e0ff */
[----:B------:R-:W-:Y:S02]  /*0e60*/  IADD3 R11, PT, PT, R11, R60, RZ ;  /* 0x0000003c0b0b7210 */ /* 0x000fe40007ffe0ff */
[----:B------:R-:W-:Y:S02]  /*0e70*/  @!P3 IADD3.X R39, PT, PT, R18, R39, RZ, P4, !PT ;  /* 0x000000271227b210 */ /* 0x000fe400027fe4ff */
[----:B-1----:R-:W-:Y:S02]  /*0e80*/  @!P3 IADD3 R40, P4, PT, R19, R40, RZ ;  /* 0x000000281328b210 */ /* 0x002fe40007f9e0ff */
[----:B------:R-:W-:Y:S02]  /*0e90*/  @!P5 IADD3 R7, PT, PT, R9, R7, RZ ;  /* 0x000000070907d210 */ /* 0x000fe40007ffe0ff */
[----:B------:R-:W-:Y:S02]  /*0ea0*/  @!P5 SHF.L.U32 R5, R8, 0x2, RZ ;  /* 0x000000020805d819 */ /* 0x000fe400000006ff */
[----:B------:R-:W-:-:S02]  /*0eb0*/  SHF.L.U32 R11, R11, 0x1, RZ ;  /* 0x000000010b0b7819 */ /* 0x000fc400000006ff */
[----:B------:R-:W-:Y:S02]  /*0ec0*/  @!P3 IADD3.X R41, PT, PT, R18, R41, RZ, P4, !PT ;  /* 0x000000291229b210 */ /* 0x000fe400027fe4ff */
[----:B------:R-:W-:Y:S02]  /*0ed0*/  @!P5 SHF.L.U64.HI R8, R8, 0x2, R7 ;  /* 0x000000020808d819 */ /* 0x000fe40000010207 */
[----:B----4-:R-:W-:Y:S02]  /*0ee0*/  @!P5 IADD3 R30, P4, PT, R5, R30, RZ ;  /* 0x0000001e051ed210 */ /* 0x010fe40007f9e0ff */
[----:B------:R-:W-:Y:S02]  /*0ef0*/  LOP3.LUT R56, R11, 0xffff, RZ, 0xc0, !PT ;  /* 0x0000ffff0b387812 */ /* 0x000fe400078ec0ff */
[----:B------:R-:W-:Y:S02]  /*0f00*/  @!P5 IADD3.X R31, PT, PT, R8, R31, RZ, P4, !PT ;  /* 0x0000001f081fd210 */ /* 0x000fe400027fe4ff */
[----:B------:R-:W-:Y:S01]  /*0f10*/  @!P5 IADD3 R32, P4, PT, R5, R32, RZ ;  /* 0x000000200520d210 */ /* 0x000fe20007f9e0ff */
[----:B------:R-:W-:Y:S01]  /*0f20*/  IMAD R9, R0, 0x1c, R56 ;  /* 0x0000001c00097824 */ /* 0x000fe200078e0238 */
[----:B------:R-:W-:-:S02]  /*0f30*/  CS2R R4, SRZ ;  /* 0x0000000000047805 */ /* 0x000fc4000001ff00 */
[----:B------:R-:W-:Y:S02]  /*0f40*/  CS2R R6, SRZ ;  /* 0x0000000000067805 */ /* 0x000fe4000001ff00 */
[----:B------:R-:W-:Y:S01]  /*0f50*/  @!P5 IADD3.X R33, PT, PT, R8, R33, RZ, P4, !PT ;  /* 0x000000210821d210 */ /* 0x000fe200027fe4ff */
[C---:B------:R-:W-:Y:S01]  /*0f60*/  IMAD.WIDE R26, R9.reuse, 0x4, R26 ;  /* 0x00000004091a7825 */ /* 0x040fe200078e021a */
[----:B------:R-:W-:Y:S02]  /*0f70*/  CS2R R10, SRZ ;  /* 0x00000000000a7805 */ /* 0x000fe4000001ff00 */
[----:B------:R-:W-:Y:S01]  /*0f80*/  CS2R R12, SRZ ;  /* 0x00000000000c7805 */ /* 0x000fe2000001ff00 */
[----:B------:R1:W5:Y:S01]  /*0f90*/  @!P0 LDG.E.64 R4, desc[UR8][R14.64] ;  /* 0x000000080e048981 */ /* 0x000362000c1e1b00 */
[----:B0-----:R-:W-:Y:S01]  /*0fa0*/  @P6 IMAD.WIDE R34, R9, 0x4, R34 ;  /* 0x0000000409226825 */ /* 0x001fe200078e0222 */
[----:B------:R-:W-:Y:S02]  /*0fb0*/  CS2R R8, SRZ ;  /* 0x0000000000087805 */ /* 0x000fe4000001ff00 */
[----:B------:R-:W-:Y:S01]  /*0fc0*/  CS2R R18, SRZ ;  /* 0x0000000000127805 */ /* 0x000fe2000001ff00 */
[----:B------:R0:W5:Y:S04]  /*0fd0*/  @!P0 LDG.E.64 R6, desc[UR8][R16.64] ;  /* 0x0000000810068981 */ /* 0x000168000c1e1b00 */
[----:B------:R3:W5:Y:S01]  /*0fe0*/  @!P1 LDG.E.64 R8, desc[UR8][R20.64] ;  /* 0x0000000814089981 */ /* 0x000762000c1e1b00 */
[----:B-1----:R-:W-:-:S03]  /*0ff0*/  CS2R R14, SRZ ;  /* 0x00000000000e7805 */ /* 0x002fc6000001ff00 */
[----:B------:R1:W5:Y:S01]  /*1000*/  @!P1 LDG.E.64 R10, desc[UR8][R22.64] ;  /* 0x00000008160a9981 */ /* 0x000362000c1e1b00 */
[----:B0-----:R-:W-:-:S03]  /*1010*/  CS2R R16, SRZ ;  /* 0x0000000000107805 */ /* 0x001fc6000001ff00 */
[----:B------:R0:W5:Y:S01]  /*1020*/  @!P2 LDG.E.64 R12, desc[UR8][R24.64] ;  /* 0x00000008180ca981 */ /* 0x000162000c1e1b00 */
[----:B---3--:R-:W-:-:S03]  /*1030*/  CS2R R20, SRZ ;  /* 0x0000000000147805 */ /* 0x008fc6000001ff00 */
[----:B------:R3:W5:Y:S01]  /*1040*/  @!P2 LDG.E.64 R14, desc[UR8][R36.64] ;  /* 0x00000008240ea981 */ /* 0x000762000c1e1b00 */
[----:B-1----:R-:W-:-:S03]  /*1050*/  CS2R R22, SRZ ;  /* 0x0000000000167805 */ /* 0x002fc6000001ff00 */
[----:B------:R3:W5:Y:S01]  /*1060*/  @!P3 LDG.E.64 R16, desc[UR8][R38.64] ;  /* 0x000000082610b981 */ /* 0x000762000c1e1b00 */
[----:B0-----:R-:W-:-:S03]  /*1070*/  CS2R R24, SRZ ;  /* 0x0000000000187805 */ /* 0x001fc6000001ff00 */
[----:B------:R3:W5:Y:S04]  /*1080*/  @!P3 LDG.E.64 R18, desc[UR8][R40.64] ;  /* 0x000000082812b981 */ /* 0x000768000c1e1b00 */
[----:B------:R3:W5:Y:S04]  /*1090*/  @!P5 LDG.E.64 R20, desc[UR8][R30.64] ;  /* 0x000000081e14d981 */ /* 0x000768000c1e1b00 */
[----:B------:R3:W5:Y:S04]  /*10a0*/  @!P5 LDG.E.64 R22, desc[UR8][R32.64] ;  /* 0x000000082016d981 */ /* 0x000768000c1e1b00 */
[----:B------:R3:W5:Y:S04]  /*10b0*/  @P6 LDG.E.64 R24, desc[UR8][R34.64] ;  /* 0x0000000822186981 */ /* 0x000768000c1e1b00 */
[----:B------:R-:W5:Y:S01]  /*10c0*/  LDG.E.64 R26, desc[UR8][R26.64] ;  /* 0x000000081a1a7981 */ /* 0x000f62000c1e1b00 */
[----:B------:R-:W-:Y:S01]  /*10d0*/  UISETP.NE.AND UP1, UPT, UR11, URZ, UPT ;  /* 0x000000ff0b00728c */ /* 0x000fe2000bf25270 */
[----:B------:R-:W-:Y:S01]  /*10e0*/  UMOV UR7, 0x3f800000 ;  /* 0x3f80000000077882 */ /* 0x000fe20000000000 */
[----:B--2---:R-:W-:-:S13]  /*10f0*/  R2UR UR14, R28 ;  /* 0x000000001c0e72ca */ /* 0x004fda00000e0000 */
[----:B------:R-:W-:-:S05]  /*1100*/  MOV R28, UR14 ;  /* 0x0000000e001c7c02 */ /* 0x000fca0008000f00 */
[----:B------:R-:W-:-:S05]  /*1110*/  FFMA.FTZ R29, -R28, UR14, R29 ;  /* 0x0000000e1c1d7c23 */ /* 0x000fca000801011d */
[----:B------:R-:W-:-:S13]  /*1120*/  FSETP.GTU.FTZ.AND P0, PT, R29, RZ, PT ;  /* 0x000000ff1d00720b */ /* 0x000fda0003f1c000 */
[----:B------:R-:W-:-:S05]  /*1130*/  VOTEU.ANY UP0, P0 ;  /* 0x0000000000ff7886 */ /* 0x000fca0000000100 */
[----:B------:R-:W0:Y:S01]  /*1140*/  @UP0 LDCU UR5, c[0x0][0x3c0] ;  /* 0x00007800ff0507ac */ /* 0x000e220008000800 */
[----:B------:R-:W-:-:S13]  /*1150*/  PLOP3.LUT P0, PT, PT, PT, UP0, 0x80, 0x8 ;  /* 0x000000000008781c */ /* 0x000fda0003f0f008 */
[----:B0-----:R-:W-:-:S06]  /*1160*/  @P0 FADD.FTZ R28, R29, UR5 ;  /* 0x000000051d1c0e21 */ /* 0x001fcc0008010000 */
[----:B------:R-:W0:Y:S02]  /*1170*/  @P0 MUFU.RSQ R28, R28 ;  /* 0x0000001c001c0308 */ /* 0x000e240000001400 */
[----:B0-----:R-:W-:-:S13]  /*1180*/  @P0 R2UR UR5, R28 ;  /* 0x000000001c0502ca */ /* 0x001fda00000e0000 */
[----:B------:R-:W-:Y:S01]  /*1190*/  @UP0 UMOV UR7, UR5 ;  /* 0x0000000500070c82 */ /* 0x000fe20008000000 */
[----:B---3--:R-:W-:Y:S05]  /*11a0*/  BRA.U UP1, `(.L_x_1314) ;  /* 0x0000000501c47547 */ /* 0x008fea000b800000 */
[----:B-----5:R-:W-:Y:S01]  /*11b0*/  FADD.FTZ R29, R52, -UR14 ;  /* 0x8000000e341d7e21 */ /* 0x020fe20008010000 */
[----:B------:R-:W-:Y:S01]  /*11c0*/  FMUL.FTZ R30, R50, R26 ;  /* 0x0000001a321e7220 */ /* 0x000fe20000410000 */
[----:B------:R-:W-:Y:S01]  /*11d0*/  FADD.FTZ R28, R53, -UR14 ;  /* 0x8000000e351c7e21 */ /* 0x000fe20008010000 */
[----:B------:R-:W-:Y:S01]  /*11e0*/  FMUL.FTZ R31, R51, R27 ;  /* 0x0000001b331f7220 */ /* 0x000fe20000410000 */
[----:B------:R-:W-:Y:S01]  /*11f0*/  FMUL.FTZ R29, R29, UR7 ;  /* 0x000000071d1d7c20 */ /* 0x000fe20008410000 */
[----:B------:R-:W-:Y:S01]  /*1200*/  FADD.FTZ R34, R48, -UR14 ;  /* 0x8000000e30227e21 */ /* 0x000fe20008010000 */
[----:B------:R-:W-:Y:S01]  /*1210*/  FMUL.FTZ R28, R28, UR7 ;  /* 0x000000071c1c7c20 */ /* 0x000fe20008410000 */
[----:B------:R-:W-:Y:S01]  /*1220*/  FADD.FTZ R32, RZ, R30 ;  /* 0x0000001eff207221 */ /* 0x000fe20000010000 */
[----:B------:R-:W-:Y:S01]  /*1230*/  FFMA.FTZ R33, R29, R30, RZ ;  /* 0x0000001e1d217223 */ /* 0x000fe200000100ff */
[----:B------:R-:W-:Y:S01]  /*1240*/  FFMA.FTZ R35, R50, R29, RZ ;  /* 0x0000001d32237223 */ /* 0x000fe200000100ff */
[----:B------:R-:W-:Y:S01]  /*1250*/  FADD.FTZ R29, R49, -UR14 ;  /* 0x8000000e311d7e21 */ /* 0x000fe20008010000 */
[----:B------:R-:W-:Y:S01]  /*1260*/  FMUL.FTZ R37, R46, R26 ;  /* 0x0000001a2e257220 */ /* 0x000fe20000410000 */
[----:B------:R-:W-:Y:S01]  /*1270*/  FMUL.FTZ R34, R34, UR7 ;  /* 0x0000000722227c20 */ /* 0x000fe20008410000 */
[----:B------:R-:W-:Y:S01]  /*1280*/  FADD.FTZ R32, R31, R32 ;  /* 0x000000201f207221 */ /* 0x000fe20000010000 */
[----:B------:R-:W-:Y:S01]  /*1290*/  FFMA.FTZ R33, R28, R31, R33 ;  /* 0x0000001f1c217223 */ /* 0x000fe20000010021 */
[----:B------:R-:W-:Y:S01]  /*12a0*/  FMUL.FTZ R30, R29, UR7 ;  /* 0x000000071d1e7c20 */ /* 0x000fe20008410000 */
[----:B------:R-:W-:Y:S01]  /*12b0*/  FADD.FTZ R31, R44, -UR14 ;  /* 0x8000000e2c1f7e21 */ /* 0x000fe20008010000 */
[----:B------:R-:W-:Y:S01]  /*12c0*/  FADD.FTZ R32, R32, R37 ;  /* 0x0000002520207221 */ /* 0x000fe20000010000 */
[----:B------:R-:W-:Y:S01]  /*12d0*/  FFMA.FTZ R33, R34, R37, R33 ;  /* 0x0000002522217223 */ /* 0x000fe20000010021 */
[----:B------:R-:W-:Y:S01]  /*12e0*/  FMUL.FTZ R29, R47, R27 ;  /* 0x0000001b2f1d7220 */ /* 0x000fe20000410000 */
[----:B------:R-:W-:Y:S01]  /*12f0*/  FFMA.FTZ R35, R46, R34, R35 ;  /* 0x000000222e237223 */ /* 0x000fe20000010023 */
[----:B------:R-:W-:Y:S01]  /*1300*/  FFMA.FTZ R28, R51, R28, RZ ;  /* 0x0000001c331c7223 */ /* 0x000fe200000100ff */
[----:B------:R-:W-:Y:S01]  /*1310*/  FMUL.FTZ R37, R2, R26 ;  /* 0x0000001a02257220 */ /* 0x000fe20000410000 */
[----:B------:R-:W-:Y:S01]  /*1320*/  FMUL.FTZ R34, R31, UR7 ;  /* 0x000000071f227c20 */ /* 0x000fe20008410000 */
[----:B------:R-:W-:Y:S01]  /*1330*/  FADD.FTZ R32, R29, R32 ;  /* 0x000000201d207221 */ /* 0x000fe20000010000 */
[----:B------:R-:W-:Y:S01]  /*1340*/  FFMA.FTZ R33, R30, R29, R33 ;  /* 0x0000001d1e217223 */ /* 0x000fe20000010021 */
[----:B------:R-:W-:Y:S01]  /*1350*/  FADD.FTZ R29, R45, -UR14 ;  /* 0x8000000e2d1d7e21 */ /* 0x000fe20008010000 */
[----:B------:R-:W-:Y:S01]  /*1360*/  FFMA.FTZ R28, R47, R30, R28 ;  /* 0x0000001e2f1c7223 */ /* 0x000fe2000001001c */
[----:B------:R-:W-:Y:S01]  /*1370*/  FFMA.FTZ R35, R2, R34, R35 ;  /* 0x0000002202237223 */ /* 0x000fe20000010023 */
[----:B------:R-:W-:Y:S01]  /*1380*/  FADD.FTZ R31, R32, R37 ;  /* 0x00000025201f7221 */ /* 0x000fe20000010000 */
[----:B------:R-:W-:Y:S01]  /*1390*/  FMUL.FTZ R30, R3, R27 ;  /* 0x0000001b031e7220 */ /* 0x000fe20000410000 */
[----:B------:R-:W-:Y:S01]  /*13a0*/  FFMA.FTZ R34, R34, R37, R33 ;  /* 0x0000002522227223 */ /* 0x000fe20000010021 */
[----:B------:R-:W-:Y:S01]  /*13b0*/  FMUL.FTZ R29, R29, UR7 ;  /* 0x000000071d1d7c20 */ /* 0x000fe20008410000 */
[----:B------:R-:W-:Y:S01]  /*13c0*/  FADD.FTZ R32, R4, -UR14 ;  /* 0x8000000e04207e21 */ /* 0x000fe20008010000 */
[----:B------:R-:W-:Y:S01]  /*13d0*/  FMUL.FTZ R36, R6, R26 ;  /* 0x0000001a06247220 */ /* 0x000fe20000410000 */
[----:B------:R-:W-:Y:S01]  /*13e0*/  FADD.FTZ R31, R30, R31 ;  /* 0x0000001f1e1f7221 */ /* 0x000fe20000010000 */
[----:B------:R-:W-:Y:S01]  /*13f0*/  FFMA.FTZ R28, R3, R29, R28 ;  /* 0x0000001d031c7223 */ /* 0x000fe2000001001c */
[----:B------:R-:W-:Y:S01]  /*1400*/  FFMA.FTZ R34, R29, R30, R34 ;  /* 0x0000001e1d227223 */ /* 0x000fe20000010022 */
[----:B------:R-:W-:Y:S01]  /*1410*/  FMUL.FTZ R33, R32, UR7 ;  /* 0x0000000720217c20 */ /* 0x000fe20008410000 */
[----:B------:R-:W-:Y:S01]  /*1420*/  FADD.FTZ R29, R5, -UR14 ;  /* 0x8000000e051d7e21 */ /* 0x000fe20008010000 */
        /* <DEDUP_REMOVED lines=9> */
[----:B------:R-:W-:Y:S01]  /*14c0*/  FFMA.FTZ R34, R29, R30, R34 ;  /* 0x0000001e1d227223 */ /* 0x000fe20000010022 */
[----:B------:R-:W-:Y:S01]  /*14d0*/  FMUL.FTZ R33, R32, UR7 ;  /* 0x0000000720217c20 */ /* 0x000fe20008410000 */
[----:B------:R-:W-:Y:S01]  /*14e0*/  FADD.FTZ R29, R9, -UR14 ;  /* 0x8000000e091d7e21 */ /* 0x000fe20008010000 */
[----:B------:R-:W-:Y:S01]  /*14f0*/  FADD.FTZ R31, R31, R36 ;  /* 0x000000241f1f7221 */ /* 0x000fe20000010000 */
[----:B------:R-:W-:Y:S01]  /*1500*/  FMUL.FTZ R30, R11, R27 ;  /* 0x0000001b0b1e7220 */ /* 0x000fe20000410000 */
[----:B------:R-:W-:Y:S01]  /*1510*/  FFMA.FTZ R34, R33, R36, R34 ;  /* 0x0000002421227223 */ /* 0x000fe20000010022 */
[----:B------:R-:W-:Y:S01]  /*1520*/  FADD.FTZ R32, R12, -UR14 ;  /* 0x8000000e0c207e21 */ /* 0x000fe20008010000 */
[----:B------:R-:W-:Y:S01]  /*1530*/  FMUL.FTZ R29, R29, UR7 ;  /* 0x000000071d1d7c20 */ /* 0x000fe20008410000 */
[----:B------:R-:W-:Y:S01]  /*1540*/  FMUL.FTZ R36, R14, R26 ;  /* 0x0000001a0e247220 */ /* 0x000fe20000410000 */
[----:B------:R-:W-:Y:S01]  /*1550*/  FADD.FTZ R31, R30, R31 ;  /* 0x0000001f1e1f7221 */ /* 0x000fe20000010000 */
[----:B------:R-:W-:Y:S01]  /*1560*/  FFMA.FTZ R35, R10, R33, R35 ;  /* 0x000000210a237223 */ /* 0x000fe20000010023 */
[----:B------:R-:W-:Y:S01]  /*1570*/  FMUL.FTZ R33, R32, UR7 ;  /* 0x0000000720217c20 */ /* 0x000fe20008410000 */
[----:B------:R-:W-:Y:S01]  /*1580*/  FFMA.FTZ R28, R11, R29, R28 ;  /* 0x0000001d0b1c7223 */ /* 0x000fe2000001001c */
[----:B------:R-:W-:Y:S01]  /*1590*/  FFMA.FTZ R34, R29, R30, R34 ;  /* 0x0000001e1d227223 */ /* 0x000fe20000010022 */
        /* <DEDUP_REMOVED lines=11> */
[----:B------:R-:W-:Y:S01]  /*1650*/  FADD.FTZ R38, R31, R36 ;  /* 0x000000241f267221 */ /* 0x000fe20000010000 */
[----:B------:R-:W-:Y:S01]  /*1660*/  FFMA.FTZ R30, R15, R29, R28 ;  /* 0x0000001d0f1e7223 */ /* 0x000fe2000001001c */
[----:B------:R-:W-:Y:S01]  /*1670*/  FADD.FTZ R32, R17, -UR14 ;  /* 0x8000000e11207e21 */ /* 0x000fe20008010000 */
[----:B------:R-:W-:Y:S01]  /*1680*/  FADD.FTZ R31, RZ, R50 ;  /* 0x00000032ff1f7221 */ /* 0x000fe20000010000 */
[----:B------:R-:W-:Y:S01]  /*1690*/  FADD.FTZ R28, RZ, R51 ;  /* 0x00000033ff1c7221 */ /* 0x000fe20000010000 */
[----:B------:R-:W-:Y:S01]  /*16a0*/  FFMA.FTZ R29, R18, R33, R35 ;  /* 0x00000021121d7223 */ /* 0x000fe20000010023 */
[----:B------:R-:W-:Y:S01]  /*16b0*/  FFMA.FTZ R35, R33, R36, R34 ;  /* 0x0000002421237223 */ /* 0x000fe20000010022 */
[----:B------:R-:W-:Y:S01]  /*16c0*/  FMUL.FTZ R32, R32, UR7 ;  /* 0x0000000720207c20 */ /* 0x000fe20008410000 */
[----:B------:R-:W-:Y:S01]  /*16d0*/  FMUL.FTZ R33, R19, R27 ;  /* 0x0000001b13217220 */ /* 0x000fe20000410000 */
[----:B------:R-:W-:Y:S01]  /*16e0*/  FADD.FTZ R31, R46, R31 ;  /* 0x0000001f2e1f7221 */ /* 0x000fe20000010000 */
[----:B------:R-:W-:Y:S01]  /*16f0*/  FADD.FTZ R28, R47, R28 ;  /* 0x0000001c2f1c7221 */ /* 0x000fe20000010000 */
[----:B------:R-:W-:Y:S01]  /*1700*/  FFMA.FTZ R30, R19, R32, R30 ;  /* 0x00000020131e7223 */ /* 0x000fe2000001001e */
[----:B------:R-:W-:Y:S01]  /*1710*/  FFMA.FTZ R35, R32, R33, R35 ;  /* 0x0000002120237223 */ /* 0x000fe20000010023 */
[----:B------:R-:W-:Y:S01]  /*1720*/  FADD.FTZ R31, R2, R31 ;  /* 0x0000001f021f7221 */ /* 0x000fe20000010000 */
[----:B------:R-:W-:Y:S01]  /*1730*/  FADD.FTZ R32, R3, R28 ;  /* 0x0000001c03207221 */ /* 0x000fe20000010000 */
[----:B------:R-:W-:Y:S01]  /*1740*/  FADD.FTZ R38, R33, R38 ;  /* 0x0000002621267221 */ /* 0x000fe20000010000 */
[----:B------:R-:W-:Y:S01]  /*1750*/  FADD.FTZ R33, R20, -UR14 ;  /* 0x8000000e14217e21 */ /* 0x000fe20008010000 */
[----:B------:R-:W-:Y:S01]  /*1760*/  FADD.FTZ R31, R6, R31 ;  /* 0x0000001f061f7221 */ /* 0x000fe20000010000 */
[----:B------:R-:W-:Y:S01]  /*1770*/  FADD.FTZ R32, R7, R32 ;  /* 0x0000002007207221 */ /* 0x000fe20000010000 */
[----:B------:R-:W-:Y:S01]  /*1780*/  FMUL.FTZ R37, R22, R26 ;  /* 0x0000001a16257220 */ /* 0x000fe20000410000 */
[----:B------:R-:W-:Y:S01]  /*1790*/  FMUL.FTZ R28, R33, UR7 ;  /* 0x00000007211c7c20 */ /* 0x000fe20008410000 */
[----:B------:R-:W-:Y:S01]  /*17a0*/  FADD.FTZ R31, R10, R31 ;  /* 0x0000001f0a1f7221 */ /* 0x000fe20000010000 */
[----:B------:R-:W-:Y:S01]  /*17b0*/  FADD.FTZ R32, R11, R32 ;  /* 0x000000200b207221 */ /* 0x000fe20000010000 */
[----:B------:R-:W-:Y:S01]  /*17c0*/  FADD.FTZ R33, R21, -UR14 ;  /* 0x8000000e15217e21 */ /* 0x000fe20008010000 */
[----:B------:R-:W-:Y:S01]  /*17d0*/  FFMA.FTZ R36, R28, R37, R35 ;  /* 0x000000251c247223 */ /* 0x000fe20000010023 */
[----:B------:R-:W-:Y:S01]  /*17e0*/  FADD.FTZ R31, R14, R31 ;  /* 0x0000001f0e1f7221 */ /* 0x000fe20000010000 */
[----:B------:R-:W-:Y:S01]  /*17f0*/  FADD.FTZ R32, R15, R32 ;  /* 0x000000200f207221 */ /* 0x000fe20000010000 */
[----:B------:R-:W-:Y:S01]  /*1800*/  FMUL.FTZ R35, R33, UR7 ;  /* 0x0000000721237c20 */ /* 0x000fe20008410000 */
[----:B------:R-:W-:Y:S01]  /*1810*/  FADD.FTZ R39, R38, R37 ;  /* 0x0000002526277221 */ /* 0x000fe20000010000 */
[----:B------:R-:W-:Y:S01]  /*1820*/  FMUL.FTZ R34, R23, R27 ;  /* 0x0000001b17227220 */ /* 0x000fe20000410000 */
[----:B------:R-:W-:Y:S01]  /*1830*/  FADD.FTZ R31, R18, R31 ;  /* 0x0000001f121f7221 */ /* 0x000fe20000010000 */
[----:B------:R-:W-:Y:S01]  /*1840*/  FADD.FTZ R32, R19, R32 ;  /* 0x0000002013207221 */ /* 0x000fe20000010000 */
[----:B------:R-:W-:Y:S01]  /*1850*/  FFMA.FTZ R28, R22, R28, R29 ;  /* 0x0000001c161c7223 */ /* 0x000fe2000001001d */
[----:B------:R-:W-:Y:S01]  /*1860*/  FFMA.FTZ R29, R23, R35, R30 ;  /* 0x00000023171d7223 */ /* 0x000fe2000001001e */
[----:B------:R-:W-:Y:S01]  /*1870*/  FADD.FTZ R33, R34, R39 ;  /* 0x0000002722217221 */ /* 0x000fe20000010000 */
[----:B------:R-:W-:Y:S01]  /*1880*/  FADD.FTZ R30, R22, R31 ;  /* 0x0000001f161e7221 */ /* 0x000fe20000010000 */
[----:B------:R-:W-:Y:S01]  /*1890*/  FFMA.FTZ R34, R35, R34, R36 ;  /* 0x0000002223227223 */ /* 0x000fe20000010024 */
[----:B------:R-:W-:Y:S01]  /*18a0*/  FADD.FTZ R31, R23, R32 ;  /* 0x00000020171f7221 */ /* 0x000fe20000010000 */
[----:B------:R-:W-:Y:S06]  /*18b0*/  BRA `(.L_x_1315) ;  /* 0x0000001000007947 */ /* 0x000fec0003800000 */
.L_x_1314:
        /* <DEDUP_REMOVED lines=9> */
[----:B------:R-:W-:Y:S01]  /*1950*/  FFMA.FTZ R37, R27, R28, R25 ;  /* 0x0000001c1b257223 */ /* 0x000fe20000010019 */
[----:B------:R-:W-:-:S02]  /*1960*/  FFMA.FTZ R42, R26, R43, R24 ;  /* 0x0000002b1a2a7223 */ /* 0x000fc40000010018 */
[----:B------:R-:W-:Y:S01]  /*1970*/  FMUL.FTZ R31, R30, -1.4426950216293334961 ;  /* 0xbfb8aa3b1e1f7820 */ /* 0x000fe20000410000 */
[----:B------:R-:W-:Y:S01]  /*1980*/  FMUL.FTZ R34, R37, -1.4426950216293334961 ;  /* 0xbfb8aa3b25227820 */ /* 0x000fe20000410000 */
[----:B------:R-:W-:-:S04]  /*1990*/  FMUL.FTZ R55, R42, -1.4426950216293334961 ;  /* 0xbfb8aa3b2a377820 */ /* 0x000fc80000410000 */
[----:B------:R-:W0:Y:S04]  /*19a0*/  MUFU.EX2 R31, R31 ;  /* 0x0000001f001f7308 */ /* 0x000e280000000800 */
[----:B------:R-:W1:Y:S04]  /*19b0*/  MUFU.EX2 R34, R34 ;  /* 0x0000002200227308 */ /* 0x000e680000000800 */
[----:B------:R-:W2:Y:S01]  /*19c0*/  MUFU.EX2 R55, R55 ;  /* 0x0000003700377308 */ /* 0x000ea20000000800 */
[----:B0-----:R-:W-:-:S04]  /*19d0*/  FADD.FTZ R32, R31, 1 ;  /* 0x3f8000001f207421 */ /* 0x001fc80000010000 */
[----:B------:R0:W3:Y:S01]  /*19e0*/  MUFU.RCP R33, R32 ;  /* 0x0000002000217308 */ /* 0x0000e20000001000 */
[----:B-1----:R-:W-:Y:S01]  /*19f0*/  FADD.FTZ R38, R34, 1 ;  /* 0x3f80000022267421 */ /* 0x002fe20000010000 */
[----:B------:R-:W-:Y:S01]  /*1a00*/  FADD.FTZ R34, R45, -UR14 ;  /* 0x8000000e2d227e21 */ /* 0x000fe20008010000 */
[----:B--2---:R-:W-:-:S03]  /*1a10*/  FADD.FTZ R39, R55, 1 ;  /* 0x3f80000037277421 */ /* 0x004fc60000010000 */
[----:B------:R-:W-:Y:S02]  /*1a20*/  FMUL.FTZ R34, R34, UR7 ;  /* 0x0000000722227c20 */ /* 0x000fe40008410000 */
[----:B------:R-:W1:Y:S01]  /*1a30*/  MUFU.RCP R38, R38 ;  /* 0x0000002600267308 */ /* 0x000e620000001000 */
[----:B0-----:R-:W-:-:S04]  /*1a40*/  FFMA.FTZ R32, R27, R40, R25 ;  /* 0x000000281b207223 */ /* 0x001fc80000010019 */
[----:B------:R-:W-:-:S03]  /*1a50*/  FMUL.FTZ R64, R32, -1.4426950216293334961 ;  /* 0xbfb8aa3b20407820 */ /* 0x000fc60000410000 */
[----:B------:R-:W0:Y:S01]  /*1a60*/  MUFU.RCP R39, R39 ;  /* 0x0000002700277308 */ /* 0x000e220000001000 */
[----:B---3--:R-:W-:-:S04]  /*1a70*/  FADD.FTZ R35, -R33, 1 ;  /* 0x3f80000021237421 */ /* 0x008fc80000010100 */
[----:B------:R-:W-:Y:S01]  /*1a80*/  FFMA.FTZ R35, R30, R35, 1 ;  /* 0x3f8000001e237423 */ /* 0x000fe20000010023 */
[----:B------:R-:W-:Y:S01]  /*1a90*/  FMUL.FTZ R30, R50, R33 ;  /* 0x00000021321e7220 */ /* 0x000fe20000410000 */
[----:B------:R-:W-:Y:S01]  /*1aa0*/  FFMA.FTZ R33, R27, R34, R25 ;  /* 0x000000221b217223 */ /* 0x000fe20000010019 */
[----:B-1----:R-:W-:Y:S02]  /*1ab0*/  FADD.FTZ R36, -R38, 1 ;  /* 0x3f80000026247421 */ /* 0x002fe40000010100 */
[----:B------:R-:W-:Y:S01]  /*1ac0*/  FMUL.FTZ R30, R30, R35 ;  /* 0x000000231e1e7220 */ /* 0x000fe20000410000 */
[----:B------:R-:W-:Y:S01]  /*1ad0*/  FADD.FTZ R35, R44, -UR14 ;  /* 0x8000000e2c237e21 */ /* 0x000fe20008010000 */
[----:B------:R-:W-:Y:S01]  /*1ae0*/  FMUL.FTZ R65, R33, -1.4426950216293334961 ;  /* 0xbfb8aa3b21417820 */ /* 0x000fe20000410000 */
[----:B------:R-:W-:Y:S01]  /*1af0*/  FFMA.FTZ R37, R37, R36, 1 ;  /* 0x3f80000025257423 */ /* 0x000fe20000010024 */
[----:B------:R-:W-:Y:S01]  /*1b00*/  FMUL.FTZ R38, R51, R38 ;  /* 0x0000002633267220 */ /* 0x000fe20000410000 */
[----:B------:R-:W-:Y:S01]  /*1b10*/  FMUL.FTZ R35, R35, UR7 ;  /* 0x0000000723237c20 */ /* 0x000fe20008410000 */
[----:B------:R-:W1:Y:S02]  /*1b20*/  MUFU.EX2 R36, R64 ;  /* 0x0000004000247308 */ /* 0x000e640000000800 */
[----:B------:R-:W-:Y:S01]  /*1b30*/  FMUL.FTZ R37, R38, R37 ;  /* 0x0000002526257220 */ /* 0x000fe20000410000 */
[----:B------:R-:W-:Y:S01]  /*1b40*/  FFMA.FTZ R31, R26, R35, R24 ;  /* 0x000000231a1f7223 */ /* 0x000fe20000010018 */
[----:B------:R-:W2:Y:S03]  /*1b50*/  MUFU.EX2 R41, R65 ;  /* 0x0000004100297308 */ /* 0x000ea60000000800 */
[----:B------:R-:W-:-:S06]  /*1b60*/  FMUL.FTZ R54, R31, -1.4426950216293334961 ;  /* 0xbfb8aa3b1f367820 */ /* 0x000fcc0000410000 */
[----:B------:R-:W3:Y:S01]  /*1b70*/  MUFU.EX2 R54, R54 ;  /* 0x0000003600367308 */ /* 0x000ee20000000800 */
[----:B-1----:R-:W-:Y:S01]  /*1b80*/  FADD.FTZ R36, R36, 1 ;  /* 0x3f80000024247421 */ /* 0x002fe20000010000 */
[----:B--2---:R-:W-:Y:S01]  /*1b90*/  FADD.FTZ R38, R41, 1 ;  /* 0x3f80000029267421 */ /* 0x004fe20000010000 */
[----:B0-----:R-:W-:-:S04]  /*1ba0*/  FADD.FTZ R41, -R39, 1 ;  /* 0x3f80000027297421 */ /* 0x001fc80000010100 */
[----:B------:R-:W0:Y:S01]  /*1bb0*/  MUFU.RCP R36, R36 ;  /* 0x0000002400247308 */ /* 0x000e220000001000 */
[----:B------:R-:W-:Y:S01]  /*1bc0*/  FMUL.FTZ R39, R46, R39 ;  /* 0x000000272e277220 */ /* 0x000fe20000410000 */
[----:B------:R-:W-:Y:S01]  /*1bd0*/  FFMA.FTZ R42, R42, R41, 1 ;  /* 0x3f8000002a2a7423 */ /* 0x000fe20000010029 */
[----:B---3--:R-:W-:-:S05]  /*1be0*/  FADD.FTZ R55, R54, 1 ;  /* 0x3f80000036377421 */ /* 0x008fca0000010000 */
[----:B------:R-:W-:Y:S08]  /*1bf0*/  MUFU.RCP R38, R38 ;  /* 0x0000002600267308 */ /* 0x000ff00000001000 */
[----:B------:R-:W1:Y:S01]  /*1c00*/  MUFU.RCP R55, R55 ;  /* 0x0000003700377308 */ /* 0x000e620000001000 */
[----:B0-----:R-:W-:-:S04]  /*1c10*/  FADD.FTZ R41, -R36, 1 ;  /* 0x3f80000024297421 */ /* 0x001fc80000010100 */
[----:B------:R-:W-:Y:S01]  /*1c20*/  FFMA.FTZ R54, R32, R41, 1 ;  /* 0x3f80000020367423 */ /* 0x000fe20000010029 */
[----:B------:R-:W-:Y:S01]  /*1c30*/  FMUL.FTZ R41, R47, R36 ;  /* 0x000000242f297220 */ /* 0x000fe20000410000 */
[----:B------:R-:W-:Y:S01]  /*1c40*/  FMUL.FTZ R32, R39, R42 ;  /* 0x0000002a27207220 */ /* 0x000fe20000410000 */
[----:B------:R-:W-:Y:S02]  /*1c50*/  FMUL.FTZ R39, R27, R37 ;  /* 0x000000251b277220 */ /* 0x000fe40000410000 */
[----:B------:R-:W-:Y:S01]  /*1c60*/  FMUL.FTZ R41, R41, R54 ;  /* 0x0000003629297220 */ /* 0x000fe20000410000 */
[----:B-1----:R-:W-:-:S04]  /*1c70*/  FADD.FTZ R36, -R55, 1 ;  /* 0x3f80000037247421 */ /* 0x002fc80000010100 */
[----:B------:R-:W-:Y:S01]  /*1c80*/  FFMA.FTZ R31, R31, R36, 1 ;  /* 0x3f8000001f1f7423 */ /* 0x000fe20000010024 */
[----:B------:R-:W-:-:S04]  /*1c90*/  FADD.FTZ R36, -R38, 1 ;  /* 0x3f80000026247421 */ /* 0x000fc80000010100 */
[----:B------:R-:W-:Y:S01]  /*1ca0*/  FFMA.FTZ R42, R33, R36, 1 ;  /* 0x3f800000212a7423 */ /* 0x000fe20000010024 */
[----:B------:R-:W-:Y:S01]  /*1cb0*/  FMUL.FTZ R36, R2, R55 ;  /* 0x0000003702247220 */ /* 0x000fe20000410000 */
[----:B------:R-:W-:Y:S01]  /*1cc0*/  FMUL.FTZ R33, R3, R38 ;  /* 0x0000002603217220 */ /* 0x000fe20000410000 */
[----:B------:R-:W-:Y:S02]  /*1cd0*/  FMUL.FTZ R38, R26, R30 ;  /* 0x0000001e1a267220 */ /* 0x000fe40000410000 */
[----:B------:R-:W-:Y:S01]  /*1ce0*/  FMUL.FTZ R36, R36, R31 ;  /* 0x0000001f24247220 */ /* 0x000fe20000410000 */
[----:B------:R-:W-:Y:S01]  /*1cf0*/  FADD.FTZ R31, R4, -UR14 ;  /* 0x8000000e041f7e21 */ /* 0x000fe20008010000 */
[----:B------:R-:W-:Y:S01]  /*1d00*/  FFMA.FTZ R55, R29, R38, RZ ;  /* 0x000000261d377223 */ /* 0x000fe200000100ff */
[----:B------:R-:W-:Y:S01]  /*1d10*/  FMUL.FTZ R33, R33, R42 ;  /* 0x0000002a21217220 */ /* 0x000fe20000410000 */
[----:B------:R-:W-:Y:S01]  /*1d20*/  FADD.FTZ R42, RZ, R38 ;  /* 0x00000026ff2a7221 */ /* 0x000fe20000010000 */
[----:B------:R-:W-:Y:S01]  /*1d30*/  FMUL.FTZ R31, R31, UR7 ;  /* 0x000000071f1f7c20 */ /* 0x000fe20008410000 */
[----:B------:R-:W-:Y:S01]  /*1d40*/  FFMA.FTZ R64, R28, R39, R55 ;  /* 0x000000271c407223 */ /* 0x000fe20000010037 */
[----:B------:R-:W-:Y:S01]  /*1d50*/  FFMA.FTZ R38, R29, R30, RZ ;  /* 0x0000001e1d267223 */ /* 0x000fe200000100ff */
[----:B------:R-:W-:Y:S01]  /*1d60*/  FADD.FTZ R42, R39, R42 ;  /* 0x0000002a272a7221 */ /* 0x000fe20000010000 */
[C---:B------:R-:W-:Y:S01]  /*1d70*/  FFMA.FTZ R54, R26.reuse, R31, R24 ;  /* 0x0000001f1a367223 */ /* 0x040fe20000010018 */
[----:B------:R-:W-:Y:S01]  /*1d80*/  FADD.FTZ R39, RZ, R30 ;  /* 0x0000001eff277221 */ /* 0x000fe20000010000 */
[-C--:B------:R-:W-:Y:S01]  /*1d90*/  FFMA.FTZ R38, R43, R32.reuse, R38 ;  /* 0x000000202b267223 */ /* 0x080fe20000010026 */
[----:B------:R-:W-:Y:S01]  /*1da0*/  FMUL.FTZ R29, R26, R32 ;  /* 0x000000201a1d7220 */ /* 0x000fe20000410000 */
[----:B------:R-:W-:Y:S01]  /*1db0*/  FMUL.FTZ R65, R54, -1.4426950216293334961 ;  /* 0xbfb8aa3b36417820 */ /* 0x000fe20000410000 */
[----:B------:R-:W-:Y:S01]  /*1dc0*/  FADD.FTZ R39, R39, R32 ;  /* 0x0000002027277221 */ /* 0x000fe20000010000 */
[----:B------:R-:W-:Y:S01]  /*1dd0*/  FFMA.FTZ R38, R35, R36, R38 ;  /* 0x0000002423267223 */ /* 0x000fe20000010026 */
[----:B------:R-:W-:-:S02]  /*1de0*/  FFMA.FTZ R43, R43, R29, R64 ;  /* 0x0000001d2b2b7223 */ /* 0x000fc40000010040 */
[----:B------:R-:W-:Y:S01]  /*1df0*/  FADD.FTZ R39, R39, R36 ;  /* 0x0000002427277221 */ /* 0x000fe20000010000 */
[----:B------:R-:W0:Y:S02]  /*1e00*/  MUFU.EX2 R65, R65 ;  /* 0x0000004100417308 */ /* 0x000e240000000800 */
[----:B0-----:R-:W-:-:S06]  /*1e10*/  FADD.FTZ R55, R65, 1 ;  /* 0x3f80000041377421 */ /* 0x001fcc0000010000 */
[----:B------:R-:W0:Y:S02]  /*1e20*/  MUFU.RCP R55, R55 ;  /* 0x0000003700377308 */ /* 0x000e240000001000 */
[----:B0-----:R-:W-:Y:S01]  /*1e30*/  FADD.FTZ R30, -R55, 1 ;  /* 0x3f800000371e7421 */ /* 0x001fe20000010100 */
[----:B------:R-:W-:Y:S01]  /*1e40*/  FMUL.FTZ R32, R6, R55 ;  /* 0x0000003706207220 */ /* 0x000fe20000410000 */
[----:B------:R-:W-:Y:S02]  /*1e50*/  FFMA.FTZ R55, R28, R37, RZ ;  /* 0x000000251c377223 */ /* 0x000fe400000100ff */
[----:B------:R-:W-:Y:S01]  /*1e60*/  FFMA.FTZ R30, R54, R30, 1 ;  /* 0x3f800000361e7423 */ /* 0x000fe2000001001e */
[----:B------:R-:W-:Y:S01]  /*1e70*/  FADD.FTZ R54, R42, R29 ;  /* 0x0000001d2a367221 */ /* 0x000fe20000010000 */
[----:B------:R-:W-:Y:S01]  /*1e80*/  FADD.FTZ R42, RZ, R37 ;  /* 0x00000025ff2a7221 */ /* 0x000fe20000010000 */
[-C--:B------:R-:W-:Y:S01]  /*1e90*/  FFMA.FTZ R37, R40, R41.reuse, R55 ;  /* 0x0000002928257223 */ /* 0x080fe20000010037 */
[----:B------:R-:W-:Y:S01]  /*1ea0*/  FMUL.FTZ R32, R32, R30 ;  /* 0x0000001e20207220 */ /* 0x000fe20000410000 */
[----:B------:R-:W-:Y:S01]  /*1eb0*/  FADD.FTZ R30, R5, -UR14 ;  /* 0x8000000e051e7e21 */ /* 0x000fe20008010000 */
[----:B------:R-:W-:Y:S01]  /*1ec0*/  FADD.FTZ R42, R42, R41 ;  /* 0x000000292a2a7221 */ /* 0x000fe20000010000 */
[----:B------:R-:W-:Y:S01]  /*1ed0*/  FMUL.FTZ R41, R27, R41 ;  /* 0x000000291b297220 */ /* 0x000fe20000410000 */
[----:B------:R-:W-:Y:S01]  /*1ee0*/  FFMA.FTZ R38, R31, R32, R38 ;  /* 0x000000201f267223 */ /* 0x000fe20000010026 */
[----:B------:R-:W-:-:S02]  /*1ef0*/  FMUL.FTZ R30, R30, UR7 ;  /* 0x000000071e1e7c20 */ /* 0x000fc40008410000 */
[----:B------:R-:W-:Y:S01]  /*1f00*/  FFMA.FTZ R40, R40, R41, R43 ;  /* 0x0000002928287223 */ /* 0x000fe2000001002b */
[----:B------:R-:W-:Y:S01]  /*1f10*/  FADD.FTZ R54, R41, R54 ;  /* 0x0000003629367221 */ /* 0x000fe20000010000 */
        /* <DEDUP_REMOVED lines=8> */
[----:B0-----:R-:W-:-:S04]  /*1fa0*/  FADD.FTZ R28, -R64, 1 ;  /* 0x3f800000401c7421 */ /* 0x001fc80000010100 */
[----:B------:R-:W-:Y:S01]  /*1fb0*/  FFMA.FTZ R29, R29, R28, 1 ;  /* 0x3f8000001d1d7423 */ /* 0x000fe2000001001c */
[----:B------:R-:W-:-:S04]  /*1fc0*/  FMUL.FTZ R28, R7, R64 ;  /* 0x00000040071c7220 */ /* 0x000fc80000410000 */
[----:B------:R-:W-:Y:S01]  /*1fd0*/  FMUL.FTZ R28, R28, R29 ;  /* 0x0000001d1c1c7220 */ /* 0x000fe20000410000 */
        /* <DEDUP_REMOVED lines=9> */
[-C--:B------:R-:W-:Y:S01]  /*2070*/  FFMA.FTZ R43, R34, R33.reuse, R37 ;  /* 0x00000021222b7223 */ /* 0x080fe20000010025 */
[----:B------:R-:W-:Y:S01]  /*2080*/  FADD.FTZ R37, R12, -UR14 ;  /* 0x8000000e0c257e21 */ /* 0x000fe20008010000 */
[----:B------:R-:W-:Y:S01]  /*2090*/  FFMA.FTZ R36, R41, R36, 1 ;  /* 0x3f80000029247423 */ /* 0x000fe20000010024 */
[----:B------:R-:W-:Y:S01]  /*20a0*/  FADD.FTZ R41, R42, R33 ;  /* 0x000000212a297221 */ /* 0x000fe20000010000 */
[----:B------:R-:W-:Y:S01]  /*20b0*/  FMUL.FTZ R42, R27, R33 ;  /* 0x000000211b2a7220 */ /* 0x000fe20000410000 */
[----:B------:R-:W-:Y:S01]  /*20c0*/  FMUL.FTZ R37, R37, UR7 ;  /* 0x0000000725257c20 */ /* 0x000fe20008410000 */
[----:B------:R-:W-:Y:S01]  /*20d0*/  FMUL.FTZ R35, R35, R36 ;  /* 0x0000002423237220 */ /* 0x000fe20000410000 */
[----:B------:R-:W-:Y:S01]  /*20e0*/  FADD.FTZ R36, R9, -UR14 ;  /* 0x8000000e09247e21 */ /* 0x000fe20008010000 */
[----:B------:R-:W-:Y:S01]  /*20f0*/  FADD.FTZ R54, R42, R54 ;  /* 0x000000362a367221 */ /* 0x000fe20000010000 */
[----:B------:R-:W-:Y:S01]  /*2100*/  FFMA.FTZ R43, R30, R28, R43 ;  /* 0x0000001c1e2b7223 */ /* 0x000fe2000001002b */
[----:B------:R-:W-:Y:S01]  /*2110*/  FFMA.FTZ R38, R29, R35, R38 ;  /* 0x000000231d267223 */ /* 0x000fe20000010026 */
[----:B------:R-:W-:-:S04]  /*2120*/  FMUL.FTZ R36, R36, UR7 ;  /* 0x0000000724247c20 */ /* 0x000fc80008410000 */
[----:B------:R-:W-:-:S04]  /*2130*/  FFMA.FTZ R64, R27, R36, R25 ;  /* 0x000000241b407223 */ /* 0x000fc80000010019 */
[----:B------:R-:W-:-:S06]  /*2140*/  FMUL.FTZ R40, R64, -1.4426950216293334961 ;  /* 0xbfb8aa3b40287820 */ /* 0x000fcc0000410000 */
[----:B------:R-:W0:Y:S02]  /*2150*/  MUFU.EX2 R40, R40 ;  /* 0x0000002800287308 */ /* 0x000e240000000800 */
[----:B0-----:R-:W-:Y:S01]  /*2160*/  FADD.FTZ R65, R40, 1 ;  /* 0x3f80000028417421 */ /* 0x001fe20000010000 */
[----:B------:R-:W-:Y:S01]  /*2170*/  FFMA.FTZ R40, R34, R42, R55 ;  /* 0x0000002a22287223 */ /* 0x000fe20000010037 */
[----:B------:R-:W-:Y:S01]  /*2180*/  FFMA.FTZ R42, R26, R37, R24 ;  /* 0x000000251a2a7223 */ /* 0x000fe20000010018 */
[----:B------:R-:W-:-:S03]  /*2190*/  FADD.FTZ R34, R39, R32 ;  /* 0x0000002027227221 */ /* 0x000fc60000010000 */
[----:B------:R-:W0:Y:S01]  /*21a0*/  MUFU.RCP R65, R65 ;  /* 0x0000004100417308 */ /* 0x000e220000001000 */
[----:B------:R-:W-:Y:S01]  /*21b0*/  FADD.FTZ R34, R34, R35 ;  /* 0x0000002322227221 */ /* 0x000fe20000010000 */
[----:B------:R-:W-:Y:S01]  /*21c0*/  FMUL.FTZ R35, R26, R35 ;  /* 0x000000231a237220 */ /* 0x000fe20000410000 */
[----:B0-----:R-:W-:-:S04]  /*21d0*/  FADD.FTZ R33, -R65, 1 ;  /* 0x3f80000041217421 */ /* 0x001fc80000010100 */
[----:B------:R-:W-:Y:S01]  /*21e0*/  FFMA.FTZ R64, R64, R33, 1 ;  /* 0x3f80000040407423 */ /* 0x000fe20000010021 */
[----:B------:R-:W-:Y:S01]  /*21f0*/  FMUL.FTZ R33, R11, R65 ;  /* 0x000000410b217220 */ /* 0x000fe20000410000 */
[----:B------:R-:W-:Y:S01]  /*2200*/  FMUL.FTZ R65, R26, R32 ;  /* 0x000000201a417220 */ /* 0x000fe20000410000 */
[----:B------:R-:W-:Y:S02]  /*2210*/  FADD.FTZ R32, R13, -UR14 ;  /* 0x8000000e0d207e21 */ /* 0x000fe40008010000 */
[----:B------:R-:W-:Y:S01]  /*2220*/  FMUL.FTZ R33, R33, R64 ;  /* 0x0000004021217220 */ /* 0x000fe20000410000 */
[----:B------:R-:W-:Y:S01]  /*2230*/  FMUL.FTZ R64, R42, -1.4426950216293334961 ;  /* 0xbfb8aa3b2a407820 */ /* 0x000fe20000410000 */
[----:B------:R-:W-:Y:S01]  /*2240*/  FFMA.FTZ R39, R31, R65, R40 ;  /* 0x000000411f277223 */ /* 0x000fe20000010028 */
[----:B------:R-:W-:Y:S01]  /*2250*/  FMUL.FTZ R32, R32, UR7 ;  /* 0x0000000720207c20 */ /* 0x000fe20008410000 */
[----:B------:R-:W-:Y:S01]  /*2260*/  FADD.FTZ R40, R41, R28 ;  /* 0x0000001c29287221 */ /* 0x000fe20000010000 */
[----:B------:R-:W-:Y:S01]  /*2270*/  FMUL.FTZ R41, R27, R28 ;  /* 0x0000001c1b297220 */ /* 0x000fe20000410000 */
[----:B------:R-:W-:Y:S01]  /*2280*/  FADD.FTZ R54, R54, R65 ;  /* 0x0000004136367221 */ /* 0x000fe20000010000 */
[----:B------:R-:W0:Y:S01]  /*2290*/  MUFU.EX2 R64, R64 ;  /* 0x0000004000407308 */ /* 0x000e220000000800 */
[----:B------:R-:W-:Y:S01]  /*22a0*/  FFMA.FTZ R43, R36, R33, R43 ;  /* 0x00000021242b7223 */ /* 0x000fe2000001002b */
[----:B------:R-:W-:Y:S01]  /*22b0*/  FFMA.FTZ R30, R30, R41, R39 ;  /* 0x000000291e1e7223 */ /* 0x000fe20000010027 */
[----:B------:R-:W-:-:S03]  /*22c0*/  FADD.FTZ R54, R41, R54 ;  /* 0x0000003629367221 */ /* 0x000fc60000010000 */
[----:B------:R-:W-:Y:S01]  /*22d0*/  FFMA.FTZ R41, R29, R35, R30 ;  /* 0x000000231d297223 */ /* 0x000fe2000001001e */
[----:B------:R-:W-:Y:S01]  /*22e0*/  FADD.FTZ R30, R17, -UR14 ;  /* 0x8000000e111e7e21 */ /* 0x000fe20008010000 */
[----:B------:R-:W-:Y:S01]  /*22f0*/  FADD.FTZ R54, R54, R35 ;  /* 0x0000002336367221 */ /* 0x000fe20000010000 */
[----:B------:R-:W-:Y:S01]  /*2300*/  FADD.FTZ R35, R40, R33 ;  /* 0x0000002128237221 */ /* 0x000fe20000010000 */
[----:B------:R-:W-:Y:S01]  /*2310*/  FMUL.FTZ R40, R27, R33 ;  /* 0x000000211b287220 */ /* 0x000fe20000410000 */
[----:B------:R-:W-:Y:S01]  /*2320*/  FMUL.FTZ R30, R30, UR7 ;  /* 0x000000071e1e7c20 */ /* 0x000fe20008410000 */
[----:B0-----:R-:W-:Y:S02]  /*2330*/  FADD.FTZ R55, R64, 1 ;  /* 0x3f80000040377421 */ /* 0x001fe40000010000 */
[----:B------:R-:W-:Y:S01]  /*2340*/  FFMA.FTZ R36, R36, R40, R41 ;  /* 0x0000002824247223 */ /* 0x000fe20000010029 */
[----:B------:R-:W-:Y:S01]  /*2350*/  FADD.FTZ R41, R20, -UR14 ;  /* 0x8000000e14297e21 */ /* 0x000fe20008010000 */
[----:B------:R-:W-:-:S02]  /*2360*/  FADD.FTZ R54, R40, R54 ;  /* 0x0000003628367221 */ /* 0x000fc40000010000 */
[----:B------:R-:W0:Y:S01]  /*2370*/  MUFU.RCP R55, R55 ;  /* 0x0000003700377308 */ /* 0x000e220000001000 */
[----:B------:R-:W-:-:S04]  /*2380*/  FMUL.FTZ R41, R41, UR7 ;  /* 0x0000000729297c20 */ /* 0x000fc80008410000 */
[----:B------:R-:W-:Y:S01]  /*2390*/  FFMA.FTZ R40, R26, R41, R24 ;  /* 0x000000291a287223 */ /* 0x000fe20000010018 */
[----:B0-----:R-:W-:-:S04]  /*23a0*/  FADD.FTZ R31, -R55, 1 ;  /* 0x3f800000371f7421 */ /* 0x001fc80000010100 */
[----:B------:R-:W-:Y:S01]  /*23b0*/  FFMA.FTZ R42, R42, R31, 1 ;  /* 0x3f8000002a2a7423 */ /* 0x000fe2000001001f */
[----:B------:R-:W-:-:S04]  /*23c0*/  FMUL.FTZ R31, R14, R55 ;  /* 0x000000370e1f7220 */ /* 0x000fc80000410000 */
[----:B------:R-:W-:Y:S01]  /*23d0*/  FMUL.FTZ R31, R31, R42 ;  /* 0x0000002a1f1f7220 */ /* 0x000fe20000410000 */
[----:B------:R-:W-:-:S03]  /*23e0*/  FFMA.FTZ R42, R27, R32, R25 ;  /* 0x000000201b2a7223 */ /* 0x000fc60000010019 */
[-C--:B------:R-:W-:Y:S01]  /*23f0*/  FMUL.FTZ R65, R26, R31.reuse ;  /* 0x0000001f1a417220 */ /* 0x080fe20000410000 */
[----:B------:R-:W-:Y:S01]  /*2400*/  FMUL.FTZ R55, R42, -1.4426950216293334961 ;  /* 0xbfb8aa3b2a377820 */ /* 0x000fe20000410000 */
[C---:B------:R-:W-:Y:S01]  /*2410*/  FFMA.FTZ R38, R37.reuse, R31, R38 ;  /* 0x0000001f25267223 */ /* 0x040fe20000010026 */
[----:B------:R-:W-:Y:S01]  /*2420*/  FADD.FTZ R34, R34, R31 ;  /* 0x0000001f22227221 */ /* 0x000fe20000010000 */
[----:B------:R-:W-:Y:S01]  /*2430*/  FFMA.FTZ R37, R37, R65, R36 ;  /* 0x0000004125257223 */ /* 0x000fe20000010024 */
[----:B------:R-:W-:Y:S01]  /*2440*/  FADD.FTZ R36, R21, -UR14 ;  /* 0x8000000e15247e21 */ /* 0x000fe20008010000 */
[----:B------:R-:W-:Y:S01]  /*2450*/  FADD.FTZ R54, R54, R65 ;  /* 0x0000004136367221 */ /* 0x000fe20000010000 */
[----:B------:R-:W0:Y:S02]  /*2460*/  MUFU.EX2 R55, R55 ;  /* 0x0000003700377308 */ /* 0x000e240000000800 */
[----:B------:R-:W-:Y:S01]  /*2470*/  FMUL.FTZ R36, R36, UR7 ;  /* 0x0000000724247c20 */ /* 0x000fe20008410000 */
[----:B0-----:R-:W-:-:S06]  /*2480*/  FADD.FTZ R64, R55, 1 ;  /* 0x3f80000037407421 */ /* 0x001fcc0000010000 */
[----:B------:R-:W0:Y:S02]  /*2490*/  MUFU.RCP R64, R64 ;  /* 0x0000004000407308 */ /* 0x000e240000001000 */
[----:B0-----:R-:W-:Y:S01]  /*24a0*/  FADD.FTZ R39, -R64, 1 ;  /* 0x3f80000040277421 */ /* 0x001fe20000010100 */
[----:B------:R-:W-:-:S03]  /*24b0*/  FMUL.FTZ R28, R15, R64 ;  /* 0x000000400f1c7220 */ /* 0x000fc60000410000 */
[----:B------:R-:W-:-:S04]  /*24c0*/  FFMA.FTZ R39, R42, R39, 1 ;  /* 0x3f8000002a277423 */ /* 0x000fc80000010027 */
[----:B------:R-:W-:Y:S01]  /*24d0*/  FMUL.FTZ R28, R28, R39 ;  /* 0x000000271c1c7220 */ /* 0x000fe20000410000 */
[----:B------:R-:W-:-:S03]  /*24e0*/  FADD.FTZ R39, R16, -UR14 ;  /* 0x8000000e10277e21 */ /* 0x000fc60008010000 */
[----:B------:R-:W-:Y:S01]  /*24f0*/  FFMA.FTZ R43, R32, R28, R43 ;  /* 0x0000001c202b7223 */ /* 0x000fe2000001002b */
[----:B------:R-:W-:-:S04]  /*2500*/  FMUL.FTZ R39, R39, UR7 ;  /* 0x0000000727277c20 */ /* 0x000fc80008410000 */
[----:B------:R-:W-:-:S04]  /*2510*/  FFMA.FTZ R42, R26, R39, R24 ;  /* 0x000000271a2a7223 */ /* 0x000fc80000010018 */
[----:B------:R-:W-:-:S06]  /*2520*/  FMUL.FTZ R64, R42, -1.4426950216293334961 ;  /* 0xbfb8aa3b2a407820 */ /* 0x000fcc0000410000 */
[----:B------:R-:W0:Y:S02]  /*2530*/  MUFU.EX2 R64, R64 ;  /* 0x0000004000407308 */ /* 0x000e240000000800 */
[----:B0-----:R-:W-:-:S06]  /*2540*/  FADD.FTZ R55, R64, 1 ;  /* 0x3f80000040377421 */ /* 0x001fcc0000010000 */
[----:B------:R-:W0:Y:S02]  /*2550*/  MUFU.RCP R55, R55 ;  /* 0x0000003700377308 */ /* 0x000e240000001000 */
[----:B0-----:R-:W-:-:S04]  /*2560*/  FADD.FTZ R29, -R55, 1 ;  /* 0x3f800000371d7421 */ /* 0x001fc80000010100 */
[----:B------:R-:W-:Y:S01]  /*2570*/  FFMA.FTZ R42, R42, R29, 1 ;  /* 0x3f8000002a2a7423 */ /* 0x000fe2000001001d */
[----:B------:R-:W-:-:S04]  /*2580*/  FMUL.FTZ R29, R18, R55 ;  /* 0x00000037121d7220 */ /* 0x000fc80000410000 */
[----:B------:R-:W-:Y:S01]  /*2590*/  FMUL.FTZ R29, R29, R42 ;  /* 0x0000002a1d1d7220 */ /* 0x000fe20000410000 */
[----:B------:R-:W-:-:S03]  /*25a0*/  FFMA.FTZ R42, R27, R30, R25 ;  /* 0x0000001e1b2a7223 */ /* 0x000fc60000010019 */
[----:B------:R-:W-:Y:S01]  /*25b0*/  FFMA.FTZ R38, R39, R29, R38 ;  /* 0x0000001d27267223 */ /* 0x000fe20000010026 */
        /* <DEDUP_REMOVED lines=8> */
[----:B------:R-:W-:-:S03]  /*2640*/  FMUL.FTZ R42, R40, -1.4426950216293334961 ;  /* 0xbfb8aa3b282a7820 */ /* 0x000fc60000410000 */
[----:B------:R-:W-:-:S03]  /*2650*/  FFMA.FTZ R43, R30, R33, R43 ;  /* 0x000000211e2b7223 */ /* 0x000fc6000001002b */
[----:B------:R-:W0:Y:S02]  /*2660*/  MUFU.EX2 R42, R42 ;  /* 0x0000002a002a7308 */ /* 0x000e240000000800 */
[----:B0-----:R-:W-:Y:S01]  /*2670*/  FADD.FTZ R55, R42, 1 ;  /* 0x3f8000002a377421 */ /* 0x001fe20000010000 */
[----:B------:R-:W-:-:S05]  /*2680*/  FFMA.FTZ R42, R27, R36, R25 ;  /* 0x000000241b2a7223 */ /* 0x000fca0000010019 */
[----:B------:R-:W0:Y:S02]  /*2690*/  MUFU.RCP R55, R55 ;  /* 0x0000003700377308 */ /* 0x000e240000001000 */
[----:B0-----:R-:W-:-:S04]  /*26a0*/  FADD.FTZ R31, -R55, 1 ;  /* 0x3f800000371f7421 */ /* 0x001fc80000010100 */
[----:B------:R-:W-:Y:S01]  /*26b0*/  FFMA.FTZ R40, R40, R31, 1 ;  /* 0x3f80000028287423 */ /* 0x000fe2000001001f */
[----:B------:R-:W-:Y:S01]  /*26c0*/  FMUL.FTZ R31, R22, R55 ;  /* 0x00000037161f7220 */ /* 0x000fe20000410000 */
[----:B------:R-:W-:-:S03]  /*26d0*/  FMUL.FTZ R55, R42, -1.4426950216293334961 ;  /* 0xbfb8aa3b2a377820 */ /* 0x000fc60000410000 */
[----:B------:R-:W-:Y:S01]  /*26e0*/  FMUL.FTZ R31, R31, R40 ;  /* 0x000000281f1f7220 */ /* 0x000fe20000410000 */
[----:B------:R-:W-:Y:S01]  /*26f0*/  FADD.FTZ R40, R35, R28 ;  /* 0x0000001c23287221 */ /* 0x000fe20000010000 */
[----:B------:R-:W-:Y:S01]  /*2700*/  FMUL.FTZ R35, R27, R28 ;  /* 0x0000001c1b237220 */ /* 0x000fe20000410000 */
[----:B------:R-:W0:Y:S03]  /*2710*/  MUFU.EX2 R55, R55 ;  /* 0x0000003700377308 */ /* 0x000e260000000800 */
[----:B------:R-:W-:Y:S01]  /*2720*/  FFMA.FTZ R28, R32, R35, R37 ;  /* 0x00000023201c7223 */ /* 0x000fe20000010025 */
[----:B------:R-:W-:Y:S01]  /*2730*/  FADD.FTZ R54, R35, R54 ;  /* 0x0000003623367221 */ /* 0x000fe20000010000 */
[----:B------:R-:W-:-:S04]  /*2740*/  FMUL.FTZ R35, R26, R29 ;  /* 0x0000001d1a237220 */ /* 0x000fc80000410000 */
[----:B------:R-:W-:Y:S01]  /*2750*/  FFMA.FTZ R39, R39, R35, R28 ;  /* 0x0000002327277223 */ /* 0x000fe2000001001c */
[----:B------:R-:W-:Y:S01]  /*2760*/  FADD.FTZ R54, R54, R35 ;  /* 0x0000002336367221 */ /* 0x000fe20000010000 */
[----:B------:R-:W-:Y:S01]  /*2770*/  FADD.FTZ R35, R40, R33 ;  /* 0x0000002128237221 */ /* 0x000fe20000010000 */
[----:B0-----:R-:W-:-:S06]  /*2780*/  FADD.FTZ R64, R55, 1 ;  /* 0x3f80000037407421 */ /* 0x001fcc0000010000 */
[----:B------:R-:W0:Y:S02]  /*2790*/  MUFU.RCP R64, R64 ;  /* 0x0000004000407308 */ /* 0x000e240000001000 */
[----:B0-----:R-:W-:Y:S01]  /*27a0*/  FADD.FTZ R37, -R64, 1 ;  /* 0x3f80000040257421 */ /* 0x001fe20000010100 */
[----:B------:R-:W-:-:S03]  /*27b0*/  FMUL.FTZ R32, R23, R64 ;  /* 0x0000004017207220 */ /* 0x000fc60000410000 */
[----:B------:R-:W-:Y:S01]  /*27c0*/  FFMA.FTZ R37, R42, R37, 1 ;  /* 0x3f8000002a257423 */ /* 0x000fe20000010025 */
[----:B------:R-:W-:Y:S01]  /*27d0*/  FADD.FTZ R42, R34, R29 ;  /* 0x0000001d222a7221 */ /* 0x000fe20000010000 */
[----:B------:R-:W-:Y:S02]  /*27e0*/  FMUL.FTZ R29, R27, R33 ;  /* 0x000000211b1d7220 */ /* 0x000fe40000410000 */
[----:B------:R-:W-:Y:S02]  /*27f0*/  FMUL.FTZ R32, R32, R37 ;  /* 0x0000002520207220 */ /* 0x000fe40000410000 */
        /* <DEDUP_REMOVED lines=12> */
.L_x_1315:
[----:B------:R-:W-:Y:S01]  /*28c0*/  MOV R35, R34 ;  /* 0x0000002200237202 */ /* 0x000fe20000000f00 */
[----:B------:R-:W0:Y:S01]  /*28d0*/  S2UR UR6, SR_CgaCtaId ;  /* 0x00000000000679c3 */ /* 0x000e220000008800 */
[----:B------:R-:W-:Y:S01]  /*28e0*/  MOV R34, R33 ;  /* 0x0000002100227202 */ /* 0x000fe20000000f00 */
[----:B------:R-:W-:Y:S01]  /*28f0*/  UMOV UR5, 0x400 ;  /* 0x0000040000057882 */ /* 0x000fe20000000000 */
[C---:B------:R-:W-:Y:S01]  /*2900*/  ISETP.GT.AND P0, PT, R57.reuse, 0x1e, PT ;  /* 0x0000001e3900780c */ /* 0x040fe20003f04270 */
[----:B------:R-:W1:Y:S01]  /*2910*/  SHFL.DOWN PT, R32, R35, 0x1, 0x1f ;  /* 0x08201f0023207f89 */ /* 0x000e6200000e0000 */
[----:B------:R-:W-:Y:S01]  /*2920*/  UIADD3 UR5, UPT, UPT, UR5, 0x90, URZ ;  /* 0x0000009005057890 */ /* 0x000fe2000fffe0ff */
[----:B------:R-:W-:Y:S01]  /*2930*/  ISETP.GT.AND P2, PT, R57, 0xf, PT ;  /* 0x0000000f3900780c */ /* 0x000fe20003f44270 */
[----:B------:R-:W-:Y:S01]  /*2940*/  UMOV UR12, 0x400 ;  /* 0x00000400000c7882 */ /* 0x000fe20000000000 */
[----:B------:R-:W2:Y:S01]  /*2950*/  SHFL.DOWN PT, R33, R34, 0x1, 0x1f ;  /* 0x08201f0022217f89 */ /* 0x000ea200000e0000 */
[----:B------:R-:W-:Y:S01]  /*2960*/  BSSY.RECONVERGENT B0, `(.L_x_1316) ;  /* 0x0000024000007945 */ /* 0x000fe20003800200 */
[----:B------:R-:W-:-:S02]  /*2970*/  ISETP.NE.AND P1, PT, R60, RZ, PT ;  /* 0x000000ff3c00720c */ /* 0x000fc40003f25270 */
[----:B------:R-:W-:Y:S01]  /*2980*/  ISETP.GT.U32.AND P3, PT, R60, 0xd, PT ;  /* 0x0000000d3c00780c */ /* 0x000fe20003f64070 */
[----:B0-----:R-:W-:-:S03]  /*2990*/  ULEA UR5, UR6, UR5, 0x18 ;  /* 0x0000000506057291 */ /* 0x001fc6000f8ec0ff */
[----:B-1----:R-:W-:-:S03]  /*29a0*/  @!P0 FADD.FTZ R35, R32, R35 ;  /* 0x0000002320238221 */ /* 0x002fc60000010000 */
[----:B------:R-:W-:Y:S01]  /*29b0*/  LEA R64, R60, UR5, 0x4 ;  /* 0x000000053c407c11 */ /* 0x000fe2000f8e20ff */
[----:B--2---:R-:W-:Y:S01]  /*29c0*/  @!P0 FADD.FTZ R34, R33, R34 ;  /* 0x0000002221228221 */ /* 0x004fe20000010000 */
[----:B------:R-:W0:Y:S01]  /*29d0*/  SHFL.DOWN PT, R32, R35, 0x2, 0x1f ;  /* 0x08401f0023207f89 */ /* 0x000e2200000e0000 */
[----:B------:R-:W-:-:S03]  /*29e0*/  ISETP.GT.AND P0, PT, R57, 0x1d, PT ;  /* 0x0000001d3900780c */ /* 0x000fc60003f04270 */
        /* <DEDUP_REMOVED lines=27> */
.L_x_1317:
[----:B------:R-:W-:Y:S05]  /*2ba0*/  BSYNC.RECONVERGENT B0 ;  /* 0x0000000000007941 */ /* 0x000fea0003800200 */
.L_x_1316:
[----:B------:R-:W-:Y:S06]  /*2bb0*/  BAR.SYNC.DEFER_BLOCKING 0x0 ;  /* 0x0000000000007b1d */ /* 0x000fec0000010000 */
[----:B------:R-:W-:Y:S04]  /*2bc0*/  BSSY.RECONVERGENT B0, `(.L_x_1318) ;  /* 0x0000024000007945 */ /* 0x000fe80003800200 */
[----:B------:R-:W-:Y:S05]  /*2bd0*/  @P1 BRA `(.L_x_1319) ;  /* 0x0000000000881947 */ /* 0x000fea0003800000 */
[----:B------:R-:W-:-:S09]  /*2be0*/  ULEA UR5, UR6, UR12, 0x18 ;  /* 0x0000000c06057291 */ /* 0x000fd2000f8ec0ff */
[----:B------:R-:W4:Y:S04]  /*2bf0*/  LDS.64 R40, [UR5+0x18] ;  /* 0x00001805ff287984 */ /* 0x000f280008000a00 */
[----:B-123--:R-:W1:Y:S04]  /*2c00*/  LDS.128 R32, [UR5+0x20] ;  /* 0x00002005ff207984 */ /* 0x00ee680008000c00 */
[----:B------:R-:W0:Y:S01]  /*2c10*/  LDS.128 R36, [UR5+0x30] ;  /* 0x00003005ff247984 */ /* 0x000e220008000c00 */
[----:B----4-:R-:W-:Y:S01]  /*2c20*/  FADD.FTZ R43, R54, R40 ;  /* 0x00000028362b7221 */ /* 0x010fe20000010000 */
[----:B------:R-:W-:-:S03]  /*2c30*/  FADD.FTZ R40, R55, R41 ;  /* 0x0000002937287221 */ /* 0x000fc60000010000 */
[----:B-1----:R-:W-:Y:S01]  /*2c40*/  FADD.FTZ R43, R43, R32 ;  /* 0x000000202b2b7221 */ /* 0x002fe20000010000 */
[----:B------:R-:W-:-:S03]  /*2c50*/  FADD.FTZ R40, R40, R33 ;  /* 0x0000002128287221 */ /* 0x000fc60000010000 */
[----:B------:R-:W-:Y:S01]  /*2c60*/  FADD.FTZ R33, R43, R34 ;  /* 0x000000222b217221 */ /* 0x000fe20000010000 */
[----:B------:R-:W-:Y:S02]  /*2c70*/  FADD.FTZ R32, R40, R35 ;  /* 0x0000002328207221 */ /* 0x000fe40000010000 */
[----:B------:R-:W1:Y:S01]  /*2c80*/  LDS.128 R40, [UR5+0x40] ;  /* 0x00004005ff287984 */ /* 0x000e620008000c00 */
[----:B0-----:R-:W-:Y:S01]  /*2c90*/  FADD.FTZ R55, R33, R36 ;  /* 0x0000002421377221 */ /* 0x001fe20000010000 */
[----:B------:R-:W-:Y:S02]  /*2ca0*/  FADD.FTZ R36, R32, R37 ;  /* 0x0000002520247221 */ /* 0x000fe40000010000 */
[----:B------:R-:W0:Y:S01]  /*2cb0*/  LDS.128 R32, [UR5+0x50] ;  /* 0x00005005ff207984 */ /* 0x000e220008000c00 */
[----:B------:R-:W-:Y:S01]  /*2cc0*/  FADD.FTZ R55, R55, R38 ;  /* 0x0000002637377221 */ /* 0x000fe20000010000 */
[----:B------:R-:W-:-:S04]  /*2cd0*/  FADD.FTZ R36, R36, R39 ;  /* 0x0000002724247221 */ /* 0x000fc80000010000 */
[----:B-1----:R-:W-:Y:S01]  /*2ce0*/  FADD.FTZ R36, R36, R41 ;  /* 0x0000002924247221 */ /* 0x002fe20000010000 */
[----:B------:R-:W-:-:S03]  /*2cf0*/  FADD.FTZ R55, R55, R40 ;  /* 0x0000002837377221 */ /* 0x000fc60000010000 */
[----:B------:R-:W-:Y:S01]  /*2d00*/  FADD.FTZ R40, R36, R43 ;  /* 0x0000002b24287221 */ /* 0x000fe20000010000 */
[----:B------:R-:W-:Y:S01]  /*2d10*/  FADD.FTZ R55, R55, R42 ;  /* 0x0000002a37377221 */ /* 0x000fe20000010000 */
[----:B------:R-:W1:Y:S03]  /*2d20*/  LDS.128 R36, [UR5+0x60] ;  /* 0x00006005ff247984 */ /* 0x000e660008000c00 */
[----:B0-----:R-:W-:Y:S01]  /*2d30*/  FADD.FTZ R55, R55, R32 ;  /* 0x0000002037377221 */ /* 0x001fe20000010000 */
[----:B------:R-:W-:Y:S02]  /*2d40*/  FADD.FTZ R32, R40, R33 ;  /* 0x0000002128207221 */ /* 0x000fe40000010000 */
[----:B------:R-:W0:Y:S01]  /*2d50*/  LDS.128 R40, [UR5+0x70] ;  /* 0x00007005ff287984 */ /* 0x000e220008000c00 */
        /* <DEDUP_REMOVED lines=10> */
.L_x_1319:
[----:B------:R-:W-:Y:S05]  /*2e00*/  BSYNC.RECONVERGENT B0 ;  /* 0x0000000000007941 */ /* 0x000fea0003800200 */
.L_x_1318:
[----:B------:R-:W-:Y:S06]  /*2e10*/  BAR.SYNC.DEFER_BLOCKING 0x0 ;  /* 0x0000000000007b1d */ /* 0x000fec0000010000 */
[----:B------:R-:W-:Y:S04]  /*2e20*/  BSSY.RECONVERGENT B0, `(.L_x_1320) ;  /* 0x000009d000007945 */ /* 0x000fe80003800200 */
[----:B------:R-:W-:Y:S05]  /*2e30*/  @P3 BRA `(.L_x_1321) ;  /* 0x00000008006c3947 */ /* 0x000fea0003800000 */
[----:B-123--:R-:W1:Y:S04]  /*2e40*/  LDS.128 R32, [R64+0xe0] ;  /* 0x0000e00040207984 */ /* 0x00ee680000000c00 */
[----:B------:R-:W2:Y:S04]  /*2e50*/  LDS.128 R36, [R64+0x1c0] ;  /* 0x0001c00040247984 */ /* 0x000ea80000000c00 */
[----:B------:R-:W3:Y:S01]  /*2e60*/  LDS.128 R40, [R64+0x2a0] ;  /* 0x0002a00040287984 */ /* 0x000ee20000000c00 */
        /* <DEDUP_REMOVED lines=9> */
[----:B---3--:R-:W-:Y:S01]  /*2f00*/  FADD.FTZ R38, R28, R41 ;  /* 0x000000291c267221 */ /* 0x008fe20000010000 */
[----:B------:R-:W-:Y:S01]  /*2f10*/  FADD.FTZ R39, R65, R40 ;  /* 0x0000002841277221 */ /* 0x000fe20000010000 */
[----:B------:R-:W2:Y:S01]  /*2f20*/  LDS.128 R28, [R64+0x460] ;  /* 0x00046000401c7984 */ /* 0x000ea20000000c00 */
        /* <DEDUP_REMOVED lines=8> */
[----:B------:R-:W-:Y:S01]  /*2fb0*/  LDS.128 R32, [R64+0x620] ;  /* 0x0006200040207984 */ /* 0x000fe20000000c00 */
[----:B------:R-:W-:Y:S01]  /*2fc0*/  FADD.FTZ R41, R41, R30 ;  /* 0x0000001e29297221 */ /* 0x000fe20000010000 */
[----:B------:R-:W-:-:S02]  /*2fd0*/  FADD.FTZ R40, R40, R31 ;  /* 0x0000001f28287221 */ /* 0x000fc40000010000 */
[----:B------:R-:W1:Y:S02]  /*2fe0*/  LDS.128 R36, [R64+0x540] ;  /* 0x0005400040247984 */ /* 0x000e640000000c00 */
        /* <DEDUP_REMOVED lines=128> */
.L_x_1321:
[----:B------:R-:W-:Y:S05]  /*37f0*/  BSYNC.RECONVERGENT B0 ;  /* 0x0000000000007941 */ /* 0x000fea0003800200 */
.L_x_1320:
[----:B------:R-:W-:Y:S04]  /*3800*/  BSSY.RECONVERGENT B0, `(.L_x_1322) ;  /* 0x000001d000007945 */ /* 0x000fe80003800200 */
[----:B------:R-:W-:Y:S05]  /*3810*/  @P3 BRA `(.L_x_1323) ;  /* 0x00000000006c3947 */ /* 0x000fea0003800000 */
[----:B---3--:R-:W1:Y:S08]  /*3820*/  LDC.64 R32, c[0x0][0x3f8] ;  /* 0x0000fe00ff207b82 */ /* 0x008e700000000a00 */
[----:B------:R-:W3:Y:S01]  /*3830*/  LDC.64 R38, c[0x0][0x3d8] ;  /* 0x0000f600ff267b82 */ /* 0x000ee20000000a00 */
[----:B-12---:R-:W-:Y:S01]  /*3840*/  IMAD.WIDE.U32 R34, R32, 0x3, RZ ;  /* 0x0000000320227825 */ /* 0x006fe200078e00ff */
[----:B------:R-:W-:-:S04]  /*3850*/  LEA R41, R33, R33, 0x1 ;  /* 0x0000002121297211 */ /* 0x000fc800078e08ff */
[----:B------:R-:W-:Y:S01]  /*3860*/  IADD3 R41, PT, PT, R35, R41, RZ ;  /* 0x0000002923297210 */ /* 0x000fe20007ffe0ff */
[----:B------:R-:W-:-:S03]  /*3870*/  IMAD R35, R0, 0xe, R60 ;  /* 0x0000000e00237824 */ /* 0x000fc600078e023c */
[----:B------:R-:W-:Y:S01]  /*3880*/  LEA.HI R34, P0, R41, R34, RZ, 0x1 ;  /* 0x0000002229227211 */ /* 0x000fe200078108ff */
[----:B---3--:R-:W-:-:S03]  /*3890*/  IMAD.WIDE R38, R35, 0x4, R38 ;  /* 0x0000000423267825 */ /* 0x008fc600078e0226 */
[----:B------:R-:W-:Y:S02]  /*38a0*/  IADD3.X R41, PT, PT, RZ, R41, RZ, P0, !PT ;  /* 0x00000029ff297210 */ /* 0x000fe400007fe4ff */
[----:B------:R-:W-:Y:S01]  /*38b0*/  LEA.HI R37, P0, R33, R32, RZ, 0x1 ;  /* 0x0000002021257211 */ /* 0x000fe200078108ff */
[----:B------:R4:W-:Y:S01]  /*38c0*/  REDG.E.ADD.F32.FTZ.RN.STRONG.GPU desc[UR8][R38.64], R28 ;  /* 0x0000001c260079a6 */ /* 0x0009e2000c12f308 */
[C---:B------:R-:W-:Y:S02]  /*38d0*/  SHF.L.U32 R43, R34.reuse, 0x1, RZ ;  /* 0x00000001222b7819 */ /* 0x040fe400000006ff */
[----:B------:R-:W-:Y:S02]  /*38e0*/  SHF.L.U32 R35, R37, 0x1, RZ ;  /* 0x0000000125237819 */ /* 0x000fe400000006ff */
[----:B------:R-:W-:Y:S02]  /*38f0*/  SHF.L.U64.HI R41, R34, 0x1, R41 ;  /* 0x0000000122297819 */ /* 0x000fe40000010229 */
[----:B------:R-:W-:-:S02]  /*3900*/  IADD3.X R0, PT, PT, RZ, R33, RZ, P0, !PT ;  /* 0x00000021ff007210 */ /* 0x000fc400007fe4ff */
[----:B------:R-:W-:Y:S02]  /*3910*/  LOP3.LUT R35, R35, 0xfffffffc, RZ, 0xc0, !PT ;  /* 0xfffffffc23237812 */ /* 0x000fe400078ec0ff */
[----:B------:R-:W-:Y:S02]  /*3920*/  LEA R34, P2, R32, R38, 0x2 ;  /* 0x0000002620227211 */ /* 0x000fe400078410ff */
[----:B------:R-:W-:Y:S02]  /*3930*/  LOP3.LUT R43, R43, 0xfffffffc, RZ, 0xc0, !PT ;  /* 0xfffffffc2b2b7812 */ /* 0x000fe400078ec0ff */
[----:B------:R-:W-:Y:S02]  /*3940*/  SHF.L.U64.HI R37, R37, 0x1, R0 ;  /* 0x0000000125257819 */ /* 0x000fe40000010200 */
        /* <DEDUP_REMOVED lines=8> */
.L_x_1323:
[----:B------:R-:W-:Y:S05]  /*39d0*/  BSYNC.RECONVERGENT B0 ;  /* 0x0000000000007941 */ /* 0x000fea0003800200 */
.L_x_1322:
[----:B------:R-:W5:Y:S02]  /*39e0*/  LDCU UR5, c[0x0][0x370] ;  /* 0x00006e00ff0577ac */ /* 0x000f640008000800 */
[----:B-----5:R-:W-:-:S09]  /*39f0*/  UISETP.GE.U32.AND UP0, UPT, UR5, 0x2, UPT ;  /* 0x000000020500788c */ /* 0x020fd2000bf06070 */
[----:B------:R-:W-:Y:S05]  /*3a00*/  BRA.U !UP0, `(.L_x_1324) ;  /* 0x0000000908b87547 */ /* 0x000fea000b800000 */
[----:B------:R-:W5:Y:S01]  /*3a10*/  LDC R0, c[0x0][0x370] ;  /* 0x0000dc00ff007b82 */ /* 0x000f620000000800 */
[----:B----4-:R-:W-:-:S05]  /*3a20*/  LOP3.LUT R29, R62, 0x1, RZ, 0xc0, !PT ;  /* 0x000000013e1d7812 */ /* 0x010fca00078ec0ff */
[----:B------:R-:W-:Y:S02]  /*3a30*/  IMAD R31, R29, R58, RZ ;  /* 0x0000003a1d1f7224 */ /* 0x000fe400078e02ff */
[----:B------:R-:W4:Y:S02]  /*3a40*/  LDC.64 R42, c[0x0][0x3d0] ;  /* 0x0000f400ff2a7b82 */ /* 0x000f240000000a00 */
[----:B-----5:R-:W-:-:S05]  /*3a50*/  IMAD R0, R31, R0, RZ ;  /* 0x000000001f007224 */ /* 0x020fca00078e02ff */
[----:B------:R-:W-:-:S05]  /*3a60*/  SHF.L.U32 R29, R0, 0x1, RZ ;  /* 0x00000001001d7819 */ /* 0x000fca00000006ff */
[----:B----4-:R-:W-:Y:S01]  /*3a70*/  IMAD.WIDE R42, R29, 0x4, R42 ;  /* 0x000000041d2a7825 */ /* 0x010fe200078e022a */
[----:B------:R-:W-:Y:S06]  /*3a80*/  @P1 BRA `(.L_x_1325) ;  /* 0x0000000000541947 */ /* 0x000fec0003800000 */
[----:B------:R-:W4:Y:S01]  /*3a90*/  LDC.64 R28, c[0x0][0x3c8] ;  /* 0x0000f200ff1c7b82 */ /* 0x000f220000000a00 */
[----:B------:R-:W-:Y:S01]  /*3aa0*/  IADD3 R31, PT, PT, R31, R59, RZ ;  /* 0x0000003b1f1f7210 */ /* 0x000fe20007ffe0ff */
[----:B------:R-:W-:Y:S01]  /*3ab0*/  IMAD R33, R58, UR10, R59 ;  /* 0x0000000a3a217c24 */ /* 0x000fe2000f8e023b */
[----:B------:R-:W-:-:S03]  /*3ac0*/  LOP3.LUT P0, R0, R62, 0x2, RZ, 0xc0, !PT ;  /* 0x000000023e007812 */ /* 0x000fc6000780c0ff */
[----:B----4-:R-:W-:-:S04]  /*3ad0*/  IMAD.WIDE.U32 R28, R31, 0x4, R28 ;  /* 0x000000041f1c7825 */ /* 0x010fc800078e001c */
[----:B------:R-:W-:Y:S01]  /*3ae0*/  IMAD.WIDE.U32 R30, R33, 0x8, R42 ;  /* 0x00000008211e7825 */ /* 0x000fe200078e002a */
[----:B------:R-:W-:Y:S02]  /*3af0*/  IADD3 R33, PT, PT, -R0, 0x1, RZ ;  /* 0x0000000100217810 */ /* 0x000fe40007ffe1ff */
[----:B------:R-:W1:Y:S02]  /*3b00*/  LDC R0, c[0x0][0x370] ;  /* 0x0000dc00ff007b82 */ /* 0x000e640000000800 */
[----:B------:R4:W-:Y:S01]  /*3b10*/  STG.E.64 desc[UR8][R30.64], R54 ;  /* 0x000000361e007986 */ /* 0x0009e2000c101b08 */
[----:B------:R-:W-:Y:S06]  /*3b20*/  MEMBAR.ALL.GPU ;  /* 0x0000000000007992 */ /* 0x000fec000000a000 */
[----:B------:R-:W-:-:S00]  /*3b30*/  ERRBAR ;  /* 0x00000000000079ab */ /* 0x000fc00000000000 */
[----:B------:R-:W-:Y:S06]  /*3b40*/  CGAERRBAR ;  /* 0x00000000000075ab */ /* 0x000fec0000000000 */
[----:B------:R4:W-:Y:S01]  /*3b50*/  REDG.E.ADD.S32.STRONG.GPU desc[UR8][R28.64], R33 ;  /* 0x000000211c00798e */ /* 0x0009e2000c12e308 */
[----:B-1----:R-:W-:-:S04]  /*3b60*/  SEL R35, R0, RZ, !P0 ;  /* 0x000000ff00237207 */ /* 0x002fc80004000000 */
[----:B------:R-:W-:-:S13]  /*3b70*/  ISETP.NE.AND P0, PT, R35, -0x1, PT ;  /* 0xffffffff2300780c */ /* 0x000fda0003f05270 */
[----:B----4-:R-:W-:Y:S05]  /*3b80*/  @!P0 BRA `(.L_x_1325) ;  /* 0x0000000000148947 */ /* 0x010fea0003800000 */
.L_x_1326:
[----:B------:R-:W4:Y:S04]  /*3b90*/  LDG.E.STRONG.GPU R0, desc[UR8][R28.64] ;  /* 0x000000081c007981 */ /* 0x000f28000c1ef900 */
[----:B----4-:R-:W-:Y:S01]  /*3ba0*/  CCTL.IVALL ;  /* 0x00000000ff00798f */ /* 0x010fe20002000000 */
[----:B------:R-:W-:Y:S05]  /*3bb0*/  YIELD ;  /* 0x0000000000007946 */ /* 0x000fea0003800000 */
[----:B------:R-:W-:-:S13]  /*3bc0*/  ISETP.NE.AND P0, PT, R0, R35, PT ;  /* 0x000000230000720c */ /* 0x000fda0003f05270 */
[----:B------:R-:W-:Y:S05]  /*3bd0*/  @P0 BRA `(.L_x_1326) ;  /* 0xfffffffc00ec0947 */ /* 0x000fea000383ffff */
.L_x_1325:
[----:B------:R-:W4:Y:S01]  /*3be0*/  LDC R0, c[0x0][0x370] ;  /* 0x0000dc00ff007b82 */ /* 0x000f220000000800 */
[----:B------:R-:W-:Y:S05]  /*3bf0*/  WARPSYNC.ALL ;  /* 0x0000000000007948 */ /* 0x000fea0003800000 */
[----:B----4-:R-:W-:Y:S02]  /*3c00*/  ISETP.GE.U32.AND P0, PT, R0, 0x8, PT ;  /* 0x000000080000780c */ /* 0x010fe40003f06070 */
[----:B------:R-:W-:Y:S01]  /*3c10*/  BAR.SYNC.DEFER_BLOCKING 0x0 ;  /* 0x0000000000007b1d */ /* 0x000fe20000010000 */
[----:B------:R-:W-:-:S10]  /*3c20*/  HFMA2 R0, -RZ, RZ, 0, 0 ;  /* 0x00000000ff007431 */ /* 0x000fd400000001ff */
        /* <DEDUP_REMOVED lines=10> */
[----:B------:R-:W-:-:S11]  /*3cd0*/  MOV R29, R59 ;  /* 0x0000003b001d7202 */ /* 0x000fd60000000f00 */
.L_x_1328:
[----:B------:R-:W-:Y:S02]  /*3ce0*/  ISETP.EQ.OR P3, PT, RZ, UR5, P1 ;  /* 0x00000005ff007c0c */ /* 0x000fe40008f62670 */
[----:B------:R-:W-:-:S04]  /*3cf0*/  IADD3 R30, PT, PT, R28, 0x1, RZ ;  /* 0x000000011c1e7810 */ /* 0x000fc80007ffe0ff */
[----:B------:R-:W-:-:S07]  /*3d00*/  ISETP.EQ.OR P4, PT, R30, UR10, P1 ;  /* 0x0000000a1e007c0c */ /* 0x000fce0008f82670 */
[----:B------:R-:W-:-:S06]  /*3d10*/  @!P3 IMAD.WIDE.U32 R30, R29, 0x8, R42 ;  /* 0x000000081d1eb825 */ /* 0x000fcc00078e002a */
[----:B------:R-:W0:Y:S01]  /*3d20*/  @!P3 LDG.E.64 R30, desc[UR8][R30.64] ;  /* 0x000000081e1eb981 */ /* 0x000e22000c1e1b00 */
[----:B---3--:R-:W-:Y:S01]  /*3d30*/  @!P4 IMAD.WIDE.U32 R32, R0, 0x8, R42 ;  /* 0x000000080020c825 */ /* 0x008fe200078e002a */
[----:B--2---:R-:W-:-:S04]  /*3d40*/  IADD3 R34, PT, PT, R28, 0x2, RZ ;  /* 0x000000021c227810 */ /* 0x004fc80007ffe0ff */
[----:B------:R-:W-:Y:S01]  /*3d50*/  ISETP.EQ.OR P0, PT, R34, UR10, P1 ;  /* 0x0000000a22007c0c */ /* 0x000fe20008f02670 */
[----:B------:R-:W2:Y:S01]  /*3d60*/  @!P4 LDG.E.64 R32, desc[UR8][R32.64] ;  /* 0x000000082020c981 */ /* 0x000ea2000c1e1b00 */
[----:B------:R-:W-:-:S04]  /*3d70*/  IADD3 R34, PT, PT, R28, 0x3, RZ ;  /* 0x000000031c227810 */ /* 0x000fc80007ffe0ff */
[----:B------:R-:W-:-:S07]  /*3d80*/  ISETP.EQ.OR P2, PT, R34, UR10, P1 ;  /* 0x0000000a22007c0c */ /* 0x000fce0008f42670 */
[----:B-1----:R-:W-:-:S06]  /*3d90*/  @!P0 IMAD.WIDE.U32 R34, R36, 0x8, R42 ;  /* 0x0000000824228825 */ /* 0x002fcc00078e002a */
[----:B------:R-:W3:Y:S01]  /*3da0*/  @!P0 LDG.E.64 R34, desc[UR8][R34.64] ;  /* 0x0000000822228981 */ /* 0x000ee2000c1e1b00 */
[----:B0-----:R-:W-:Y:S01]  /*3db0*/  @!P3 FADD.FTZ R54, R54, R30 ;  /* 0x0000001e3636b221 */ /* 0x001fe20000010000 */
[----:B------:R-:W-:Y:S01]  /*3dc0*/  @!P3 FADD.FTZ R55, R55, R31 ;  /* 0x0000001f3737b221 */ /* 0x000fe20000010000 */
[----:B------:R-:W-:-:S04]  /*3dd0*/  @!P2 IMAD.WIDE.U32 R30, R37, 0x8, R42 ;  /* 0x00000008251ea825 */ /* 0x000fc800078e002a */
[----:B--2---:R-:W-:Y:S02]  /*3de0*/  @!P4 FADD.FTZ R54, R54, R32 ;  /* 0x000000203636c221 */ /* 0x004fe40000010000 */
[----:B------:R-:W2:Y:S01]  /*3df0*/  @!P2 LDG.E.64 R30, desc[UR8][R30.64] ;  /* 0x000000081e1ea981 */ /* 0x000ea2000c1e1b00 */
[----:B------:R-:W-:Y:S01]  /*3e00*/  IADD3 R32, PT, PT, R28, 0x4, RZ ;  /* 0x000000041c207810 */ /* 0x000fe20007ffe0ff */
[----:B------:R-:W-:-:S03]  /*3e10*/  @!P4 FADD.FTZ R55, R55, R33 ;  /* 0x000000213737c221 */ /* 0x000fc60000010000 */
[----:B------:R-:W-:Y:S01]  /*3e20*/  ISETP.EQ.OR P4, PT, R32, UR10, P1 ;  /* 0x0000000a20007c0c */ /* 0x000fe20008f82670 */
[----:B---3--:R-:W-:Y:S01]  /*3e30*/  @!P0 FADD.FTZ R54, R54, R34 ;  /* 0x0000002236368221 */ /* 0x008fe20000010000 */
[----:B------:R-:W-:-:S11]  /*3e40*/  @!P0 FADD.FTZ R55, R55, R35 ;  /* 0x0000002337378221 */ /* 0x000fd60000010000 */
        /* <DEDUP_REMOVED lines=18> */
[----:B----4-:R-:W-:Y:S02]  /*3f70*/  @!P3 FADD.FTZ R55, R55, R33 ;  /* 0x000000213737b221 */ /* 0x010fe40000010000 */
[----:B------:R-:W0:Y:S01]  /*3f80*/  LDC R33, c[0x0][0x370] ;  /* 0x0000dc00ff217b82 */ /* 0x000e220000000800 */
[----:B------:R-:W-:Y:S01]  /*3f90*/  @!P3 FADD.FTZ R54, R54, R32 ;  /* 0x000000203636b221 */ /* 0x000fe20000010000 */
[----:B------:R-:W-:Y:S01]  /*3fa0*/  IADD3 R28, PT, PT, R28, 0x8, RZ ;  /* 0x000000081c1c7810 */ /* 0x000fe20007ffe0ff */
[----:B------:R-:W-:Y:S01]  /*3fb0*/  UIADD3 UR5, UPT, UPT, UR5, 0x8, URZ ;  /* 0x0000000805057890 */ /* 0x000fe2000fffe0ff */
[C---:B------:R-:W-:Y:S02]  /*3fc0*/  LEA R29, R58.reuse, R29, 0x3 ;  /* 0x0000001d3a1d7211 */ /* 0x040fe400078e18ff */
[----:B0-----:R-:W-:Y:S02]  /*3fd0*/  LOP3.LUT R33, R33, 0x7ffffff8, RZ, 0xc0, !PT ;  /* 0x7ffffff821217812 */ /* 0x001fe400078ec0ff */
[----:B------:R-:W-:-:S02]  /*3fe0*/  LEA R0, R58, R0, 0x3 ;  /* 0x000000003a007211 */ /* 0x000fc400078e18ff */
[C---:B------:R-:W-:Y:S02]  /*3ff0*/  LEA R36, R58.reuse, R36, 0x3 ;  /* 0x000000243a247211 */ /* 0x040fe400078e18ff */
[C---:B------:R-:W-:Y:S02]  /*4000*/  LEA R37, R58.reuse, R37, 0x3 ;  /* 0x000000253a257211 */ /* 0x040fe400078e18ff */
[C---:B------:R-:W-:Y:S02]  /*4010*/  LEA R38, R58.reuse, R38, 0x3 ;  /* 0x000000263a267211 */ /* 0x040fe400078e18ff */
[C---:B------:R-:W-:Y:S02]  /*4020*/  LEA R39, R58.reuse, R39, 0x3 ;  /* 0x000000273a277211 */ /* 0x040fe400078e18ff */
[C---:B------:R-:W-:Y:S02]  /*4030*/  LEA R40, R58.reuse, R40, 0x3 ;  /* 0x000000283a287211 */ /* 0x040fe400078e18ff */
[----:B------:R-:W-:Y:S01]  /*4040*/  LEA R41, R58, R41, 0x3 ;  /* 0x000000293a297211 */ /* 0x000fe200078e18ff */
[----:B--2---:R-:W-:Y:S01]  /*4050*/  @!P0 FADD.FTZ R54, R54, R30 ;  /* 0x0000001e36368221 */ /* 0x004fe20000010000 */
[----:B------:R-:W-:Y:S01]  /*4060*/  @!P0 FADD.FTZ R55, R55, R31 ;  /* 0x0000001f37378221 */ /* 0x000fe20000010000 */
[----:B------:R-:W-:-:S02]  /*4070*/  ISETP.NE.AND P0, PT, R28, R33, PT ;  /* 0x000000211c00720c */ /* 0x000fc40003f05270 */
[----:B---3--:R-:W-:Y:S01]  /*4080*/  @!P2 FADD.FTZ R54, R54, R34 ;  /* 0x000000223636a221 */ /* 0x008fe20000010000 */
[----:B------:R-:W-:-:S10]  /*4090*/  @!P2 FADD.FTZ R55, R55, R35 ;  /* 0x000000233737a221 */ /* 0x000fd40000010000 */
[----:B------:R-:W-:Y:S05]  /*40a0*/  @P0 BRA `(.L_x_1328) ;  /* 0xfffffffc000c0947 */ /* 0x000fea000383ffff */
[----:B------:R-:W-:-:S07]  /*40b0*/  MOV R0, R33 ;  /* 0x0000002100007202 */ /* 0x000fce0000000f00 */
.L_x_1327:
[----:B------:R-:W4:Y:S02]  /*40c0*/  LDCU UR5, c[0x0][0x370] ;  /* 0x00006e00ff0577ac */ /* 0x000f240008000800 */
[----:B----4-:R-:W-:-:S09]  /*40d0*/  ULOP3.LUT UP0, URZ, UR5, 0x7, URZ, 0xc0, !UPT ;  /* 0x0000000705ff7892 */ /* 0x010fd2000f80c0ff */
[----:B------:R-:W-:Y:S05]  /*40e0*/  BRA.U !UP0, `(.L_x_1324) ;  /* 0x0000000508007547 */ /* 0x000fea000b800000 */
[----:B------:R-:W4:Y:S01]  /*40f0*/  LDCU UR5, c[0x0][0x370] ;  /* 0x00006e00ff0577ac */ /* 0x000f220008000800 */
[----:B------:R-:W5:Y:S01]  /*4100*/  LDCU UR6, c[0x0][0x370] ;  /* 0x00006e00ff0677ac */ /* 0x000f620008000800 */
[----:B----4-:R-:W-:-:S04]  /*4110*/  ULOP3.LUT UR5, UR5, 0x7, URZ, 0xc0, !UPT ;  /* 0x0000000705057892 */ /* 0x010fc8000f8ec0ff */
[----:B------:R-:W-:Y:S02]  /*4120*/  UIADD3 UR5, UPT, UPT, UR5, -0x1, URZ ;  /* 0xffffffff05057890 */ /* 0x000fe4000fffe0ff */
[----:B-----5:R-:W-:Y:S02]  /*4130*/  ULOP3.LUT UP1, UR6, UR6, 0x3, URZ, 0xc0, !UPT ;  /* 0x0000000306067892 */ /* 0x020fe4000f82c0ff */
[----:B------:R-:W-:-:S09]  /*4140*/  UISETP.GE.U32.AND UP0, UPT, UR5, 0x3, UPT ;  /* 0x000000030500788c */ /* 0x000fd2000bf06070 */
[----:B------:R-:W-:Y:S05]  /*4150*/  BRA.U !UP0, `(.L_x_1329) ;  /* 0x0000000108707547 */ /* 0x000fea000b800000 */
[C---:B------:R-:W-:Y:S02]  /*4160*/  IADD3 R31, PT, PT, R0.reuse, 0x1, RZ ;  /* 0x00000001001f7810 */ /* 0x040fe40007ffe0ff */
[C---:B------:R-:W-:Y:S02]  /*4170*/  ISETP.EQ.OR P0, PT, R0.reuse, UR10, P1 ;  /* 0x0000000a00007c0c */ /* 0x040fe40008f02670 */
[C---:B-1----:R-:W-:Y:S02]  /*4180*/  IADD3 R35, PT, PT, R0.reuse, 0x2, RZ ;  /* 0x0000000200237810 */ /* 0x042fe40007ffe0ff */
        /* <DEDUP_REMOVED lines=11> */
[--C-:B--2---:R-:W-:Y:S01]  /*4240*/  @!P3 IMAD.WIDE.U32 R34, R35, 0x8, R42.reuse ;  /* 0x000000082322b825 */ /* 0x104fe200078e002a */
[----:B------:R-:W2:Y:S03]  /*4250*/  @!P2 LDG.E.64 R30, desc[UR8][R30.64] ;  /* 0x000000081e1ea981 */ /* 0x000ea6000c1e1b00 */
[----:B---3--:R-:W-:-:S02]  /*4260*/  @!P4 IMAD.WIDE.U32 R32, R33, 0x8, R42 ;  /* 0x000000082120c825 */ /* 0x008fc400078e002a */
        /* <DEDUP_REMOVED lines=11> */
.L_x_1329:
[----:B------:R-:W-:Y:S05]  /*4320*/  BRA.U !UP1, `(.L_x_1324) ;  /* 0x0000000109707547 */ /* 0x000fea000b800000 */
[----:B---3--:R-:W3:Y:S01]  /*4330*/  LDC R32, c[0x0][0x370] ;  /* 0x0000dc00ff207b82 */ /* 0x008ee20000000800 */
[----:B------:R-:W-:Y:S01]  /*4340*/  UISETP.NE.AND UP0, UPT, UR6, 0x1, UPT ;  /* 0x000000010600788c */ /* 0x000fe2000bf05270 */
[----:B---3--:R-:W-:-:S08]  /*4350*/  LOP3.LUT R32, R32, 0x1, RZ, 0xc0, !PT ;  /* 0x0000000120207812 */ /* 0x008fd000078ec0ff */
[----:B------:R-:W-:Y:S05]  /*4360*/  BRA.U !UP0, `(.L_x_1330) ;  /* 0x0000000108387547 */ /* 0x000fea000b800000 */
        /* <DEDUP_REMOVED lines=14> */
.L_x_1330:
        /* <DEDUP_REMOVED lines=9> */
.L_x_1331:
[----:B------:R-:W-:Y:S05]  /*44e0*/  BSYNC.RECONVERGENT B0 ;  /* 0x0000000000007941 */ /* 0x000fea0003800200 */
.L_x_1324:
[----:B------:R-:W5:Y:S01]  /*44f0*/  S2UR UR6, SR_CgaCtaId ;  /* 0x00000000000679c3 */ /* 0x000f620000008800 */
[----:B------:R-:W-:Y:S01]  /*4500*/  UMOV UR5, 0x400 ;  /* 0x0000040000057882 */ /* 0x000fe20000000000 */
[----:B------:R-:W0:Y:S01]  /*4510*/  LDCU.64 UR16, c[0x0][0x400] ;  /* 0x00008000ff1077ac */ /* 0x000e220008000a00 */
[----:B------:R-:W-:Y:S01]  /*4520*/  FADD.FTZ R52, R52, -UR14 ;  /* 0x8000000e34347e21 */ /* 0x000fe20008010000 */
[----:B--2-4-:R-:W-:-:S03]  /*4530*/  FADD.FTZ R34, R53, -UR14 ;  /* 0x8000000e35227e21 */ /* 0x014fc60008010000 */
[----:B------:R-:W-:Y:S01]  /*4540*/  FMUL.FTZ R33, R52, UR7 ;  /* 0x0000000734217c20 */ /* 0x000fe20008410000 */
[----:B------:R-:W2:Y:S01]  /*4550*/  LDC R0, c[0x0][0x41c] ;  /* 0x00010700ff007b82 */ /* 0x000ea20000000800 */
[----:B------:R-:W-:Y:S01]  /*4560*/  FMUL.FTZ R34, R34, UR7 ;  /* 0x0000000722227c20 */ /* 0x000fe20008410000 */
[----:B-----5:R-:W-:Y:S01]  /*4570*/  ULEA UR5, UR6, UR5, 0x18 ;  /* 0x0000000506057291 */ /* 0x020fe2000f8ec0ff */
[----:B--2---:R-:W-:-:S08]  /*4580*/  IMAD R0, R0, UR10, R63 ;  /* 0x0000000a00007c24 */ /* 0x004fd0000f8e023f */
[----:B------:R-:W-:Y:S01]  /*4590*/  @!P1 STS.64 [UR5+0x88], R54 ;  /* 0x00008836ff009988 */ /* 0x000fe20008000a05 */
[----:B------:R-:W-:Y:S01]  /*45a0*/  BAR.SYNC.DEFER_BLOCKING 0x0 ;  /* 0x0000000000007b1d */ /* 0x000fe20000010000 */
[----:B0-----:R-:W-:-:S05]  /*45b0*/  ISETP.GE.U32.AND P2, PT, R0, UR16, PT ;  /* 0x0000001000007c0c */ /* 0x001fca000bf46070 */
[----:B------:R-:W0:Y:S01]  /*45c0*/  LDS.64 R30, [UR5+0x88] ;  /* 0x00008805ff1e7984 */ /* 0x000e220008000a00 */
[----:B------:R-:W0:Y:S02]  /*45d0*/  LDCU UR5, c[0x0][0x42c] ;  /* 0x00008580ff0577ac */ /* 0x000e240008000800 */
[----:B0-----:R-:W-:Y:S01]  /*45e0*/  FMUL.FTZ R29, R30, UR5 ;  /* 0x000000051e1d7c20 */ /* 0x001fe20008410000 */
[----:B------:R-:W-:-:S04]  /*45f0*/  FMUL.FTZ R28, R31, UR5 ;  /* 0x000000051f1c7c20 */ /* 0x000fc80008410000 */
[----:B------:R-:W-:Y:S01]  /*4600*/  FFMA.FTZ R31, R29, R33, R28 ;  /* 0x000000211d1f7223 */ /* 0x000fe2000001001c */
[----:B------:R-:W-:Y:S06]  /*4610*/  @!P6 BRA `(.L_x_1332) ;  /* 0x000000000048e947 */ /* 0x000fec0003800000 */
[----:B------:R-:W-:Y:S01]  /*4620*/  FFMA.FTZ R30, R26, R33, R24 ;  /* 0x000000211a1e7223 */ /* 0x000fe20000010018 */
[----:B---3--:R-:W-:-:S03]  /*4630*/  FFMA.FTZ R32, R27, R34, R25 ;  /* 0x000000221b207223 */ /* 0x008fc60000010019 */
[----:B------:R-:W-:Y:S01]  /*4640*/  FMUL.FTZ R33, R30, -1.4426950216293334961 ;  /* 0xbfb8aa3b1e217820 */ /* 0x000fe20000410000 */
[----:B------:R-:W-:-:S05]  /*4650*/  FMUL.FTZ R36, R32, -1.4426950216293334961 ;  /* 0xbfb8aa3b20247820 */ /* 0x000fca0000410000 */
[----:B------:R-:W1:Y:S04]  /*4660*/  MUFU.EX2 R33, R33 ;  /* 0x0000002100217308 */ /* 0x000e680000000800 */
[----:B------:R-:W0:Y:S01]  /*4670*/  MUFU.EX2 R36, R36 ;  /* 0x0000002400247308 */ /* 0x000e220000000800 */
[----:B-1----:R-:W-:Y:S01]  /*4680*/  FADD.FTZ R35, R33, 1 ;  /* 0x3f80000021237421 */ /* 0x002fe20000010000 */
[----:B0-----:R-:W-:-:S05]  /*4690*/  FADD.FTZ R37, R36, 1 ;  /* 0x3f80000024257421 */ /* 0x001fca0000010000 */
        /* <DEDUP_REMOVED lines=10> */
.L_x_1332:
[----:B-1----:R-:W-:Y:S01]  /*4740*/  SHF.R.S32.HI R35, RZ, 0x1f, R0 ;  /* 0x0000001fff237819 */ /* 0x002fe20000011400 */
[----:B------:R-:W-:Y:S01]  /*4750*/  FFMA.FTZ R50, R26, R50, -R31 ;  /* 0x000000321a327223 */ /* 0x000fe2000001081f */
[----:B------:R-:W-:Y:S01]  /*4760*/  IADD3 R43, PT, PT, R0, 0x20, RZ ;  /* 0x00000020002b7810 */ /* 0x000fe20007ffe0ff */
[----:B------:R-:W-:Y:S01]  /*4770*/  FADD.FTZ R36, R48, -UR14 ;  /* 0x8000000e30247e21 */ /* 0x000fe20008010000 */
[----:B------:R-:W-:Y:S01]  /*4780*/  ISETP.GE.AND.EX P2, PT, R35, UR17, PT, P2 ;  /* 0x0000001123007c0c */ /* 0x000fe2000bf46320 */
[----:B------:R-:W-:Y:S01]  /*4790*/  FFMA.FTZ R34, R29, R34, R28 ;  /* 0x000000221d227223 */ /* 0x000fe2000001001c */
[C---:B------:R-:W-:Y:S01]  /*47a0*/  IADD3 R30, PT, PT, R0.reuse, 0x40, RZ ;  /* 0x00000040001e7810 */ /* 0x040fe20007ffe0ff */
[----:B------:R-:W-:Y:S01]  /*47b0*/  BSSY.RECONVERGENT B0, `(.L_x_1333) ;  /* 0x0000024000007945 */ /* 0x000fe20003800200 */
[C---:B------:R-:W-:Y:S01]  /*47c0*/  IADD3 R31, PT, PT, R0.reuse, 0x60, RZ ;  /* 0x00000060001f7810 */ /* 0x040fe20007ffe0ff */
[----:B------:R-:W-:Y:S01]  /*47d0*/  FADD.FTZ R48, R49, -UR14 ;  /* 0x8000000e31307e21 */ /* 0x000fe20008010000 */
[----:B---3--:R-:W-:Y:S01]  /*47e0*/  IADD3 R32, PT, PT, R0, 0x80, RZ ;  /* 0x0000008000207810 */ /* 0x008fe20007ffe0ff */
[----:B------:R-:W-:Y:S01]  /*47f0*/  FMUL.FTZ R49, R36, UR7 ;  /* 0x0000000724317c20 */ /* 0x000fe20008410000 */
[----:B------:R-:W-:Y:S01]  /*4800*/  IADD3 R33, PT, PT, R0, 0xa0, RZ ;  /* 0x000000a000217810 */ /* 0x000fe20007ffe0ff */
[----:B------:R-:W-:Y:S01]  /*4810*/  FFMA.FTZ R51, R27, R51, -R34 ;  /* 0x000000331b337223 */ /* 0x000fe20000010822 */
[----:B------:R-:W-:-:S02]  /*4820*/  ISETP.GE.U32.AND P1, PT, R43, UR16, PT ;  /* 0x000000102b007c0c */ /* 0x000fc4000bf26070 */
[----:B------:R-:W-:Y:S02]  /*4830*/  ISETP.GE.U32.AND P0, PT, R30, UR16, PT ;  /* 0x000000101e007c0c */ /* 0x000fe4000bf06070 */
[----:B------:R-:W-:Y:S02]  /*4840*/  ISETP.GE.U32.AND P5, PT, R31, UR16, PT ;  /* 0x000000101f007c0c */ /* 0x000fe4000bfa6070 */
[----:B------:R-:W-:Y:S02]  /*4850*/  ISETP.GE.U32.AND P3, PT, R32, UR16, PT ;  /* 0x0000001020007c0c */ /* 0x000fe4000bf66070 */
[----:B------:R-:W-:Y:S02]  /*4860*/  ISETP.GE.U32.AND P4, PT, R33, UR16, PT ;  /* 0x0000001021007c0c */ /* 0x000fe4000bf86070 */
[----:B------:R-:W-:Y:S02]  /*4870*/  SHF.R.S32.HI R42, RZ, 0x1f, R43 ;  /* 0x0000001fff2a7819 */ /* 0x000fe4000001142b */
[----:B------:R-:W-:-:S02]  /*4880*/  SHF.R.S32.HI R38, RZ, 0x1f, R30 ;  /* 0x0000001fff267819 */ /* 0x000fc4000001141e */
[----:B------:R-:W-:Y:S02]  /*4890*/  SHF.R.S32.HI R39, RZ, 0x1f, R31 ;  /* 0x0000001fff277819 */ /* 0x000fe4000001141f */
[----:B------:R-:W-:Y:S02]  /*48a0*/  SHF.R.S32.HI R40, RZ, 0x1f, R32 ;  /* 0x0000001fff287819 */ /* 0x000fe40000011420 */
[----:B------:R-:W-:Y:S02]  /*48b0*/  SHF.R.S32.HI R41, RZ, 0x1f, R33 ;  /* 0x0000001fff297819 */ /* 0x000fe40000011421 */
[----:B------:R-:W-:Y:S02]  /*48c0*/  ISETP.GE.AND.EX P1, PT, R42, UR17, PT, P1 ;  /* 0x000000112a007c0c */ /* 0x000fe4000bf26310 */
[----:B------:R-:W-:Y:S02]  /*48d0*/  ISETP.GE.AND.EX P0, PT, R38, UR17, PT, P0 ;  /* 0x0000001126007c0c */ /* 0x000fe4000bf06300 */
[----:B------:R-:W-:-:S02]  /*48e0*/  ISETP.GE.AND.EX P5, PT, R39, UR17, PT, P5 ;  /* 0x0000001127007c0c */ /* 0x000fc4000bfa6350 */
[----:B------:R-:W-:Y:S02]  /*48f0*/  ISETP.GE.AND.EX P3, PT, R40, UR17, PT, P3 ;  /* 0x0000001128007c0c */ /* 0x000fe4000bf66330 */
[----:B------:R-:W-:Y:S01]  /*4900*/  ISETP.GE.AND.EX P4, PT, R41, UR17, PT, P4 ;  /* 0x0000001129007c0c */ /* 0x000fe2000bf86340 */
[----:B------:R-:W-:-:S12]  /*4910*/  @P2 BRA `(.L_x_1334) ;  /* 0x0000000000342947 */ /* 0x000fd80003800000 */
[----:B------:R-:W0:Y:S01]  /*4920*/  LDCU.64 UR18, c[0x0][0x3f8] ;  /* 0x00007f00ff1277ac */ /* 0x000e220008000a00 */
[----:B------:R-:W-:Y:S02]  /*4930*/  MOV R36, R66 ;  /* 0x0000004200247202 */ /* 0x000fe40000000f00 */
[----:B------:R-:W-:Y:S01]  /*4940*/  MOV R37, R69 ;  /* 0x0000004500257202 */ /* 0x000fe20000000f00 */
[----:B------:R-:W1:Y:S01]  /*4950*/  LDCU.64 UR12, c[0x0][0x380] ;  /* 0x00007000ff0c77ac */ /* 0x000e620008000a00 */
[----:B0-----:R-:W-:Y:S02]  /*4960*/  IMAD R35, R35, UR18, RZ ;  /* 0x0000001223237c24 */ /* 0x001fe4000f8e02ff */
[----:B------:R-:W-:-:S04]  /*4970*/  IMAD.WIDE.U32 R36, R0, UR18, R36 ;  /* 0x0000001200247c25 */ /* 0x000fc8000f8e0024 */
[----:B------:R-:W-:Y:S01]  /*4980*/  IMAD R35, R0, UR19, R35 ;  /* 0x0000001300237c24 */ /* 0x000fe2000f8e0223 */
[----:B-1----:R-:W-:-:S04]  /*4990*/  LEA R34, P2, R36, UR12, 0x2 ;  /* 0x0000000c24227c11 */ /* 0x002fc8000f8410ff */
[----:B------:R-:W-:Y:S01]  /*49a0*/  IADD3 R35, PT, PT, R37, R35, RZ ;  /* 0x0000002325237210 */ /* 0x000fe20007ffe0ff */
[----:B------:R-:W-:-:S03]  /*49b0*/  FMUL.FTZ R37, R51, UR7 ;  /* 0x0000000733257c20 */ /* 0x000fc60008410000 */
[----:B------:R-:W-:Y:S01]  /*49c0*/  LEA.HI.X R35, R36, UR13, R35, 0x2, P2 ;  /* 0x0000000d24237c11 */ /* 0x000fe200090f1423 */
[----:B------:R-:W-:-:S05]  /*49d0*/  FMUL.FTZ R36, R50, UR7 ;  /* 0x0000000732247c20 */ /* 0x000fca0008410000 */
[----:B------:R0:W-:Y:S02]  /*49e0*/  STG.E.64 desc[UR8][R34.64], R36 ;  /* 0x0000002422007986 */ /* 0x0001e4000c101b08 */
.L_x_1334:
[----:B------:R-:W-:Y:S05]  /*49f0*/  BSYNC.RECONVERGENT B0 ;  /* 0x0000000000007941 */ /* 0x000fea0003800200 */
.L_x_1333:
[----:B0-----:R-:W-:Y:S01]  /*4a00*/  FFMA.FTZ R35, R29, R49, R28 ;  /* 0x000000311d237223 */ /* 0x001fe2000001001c */
        /* <DEDUP_REMOVED lines=20> */
.L_x_1335:
[----:B------:R-:W-:Y:S01]  /*4b50*/  FADD.FTZ R49, R44, -UR14 ;  /* 0x8000000e2c317e21 */ /* 0x000fe20008010000 */
[----:B------:R-:W-:Y:S01]  /*4b60*/  FFMA.FTZ R48, R29, R48, R28 ;  /* 0x000000301d307223 */ /* 0x000fe2000001001c */
[----:B------:R-:W-:Y:S01]  /*4b70*/  BSSY.RECONVERGENT B0, `(.L_x_1336) ;  /* 0x0000013000007945 */ /* 0x000fe20003800200 */
[----:B------:R-:W-:Y:S01]  /*4b80*/  FFMA.FTZ R36, R26, R46, -R35 ;  /* 0x0000002e1a247223 */ /* 0x000fe20000010823 */
[----:B------:R-:W-:Y:S01]  /*4b90*/  FADD.FTZ R45, R45, -UR14 ;  /* 0x8000000e2d2d7e21 */ /* 0x000fe20008010000 */
[----:B------:R-:W-:Y:S01]  /*4ba0*/  FMUL.FTZ R49, R49, UR7 ;  /* 0x0000000731317c20 */ /* 0x000fe20008410000 */
        /* <DEDUP_REMOVED lines=12> */
[----:B------:R-:W-:-:S04]  /*4c70*/  IADD3 R43, PT, PT, R35, R43, RZ ;  /* 0x0000002b232b7210 */ /* 0x000fc80007ffe0ff */
[----:B------:R-:W-:-:S05]  /*4c80*/  LEA.HI.X R43, R34, UR19, R43, 0x2, P1 ;  /* 0x00000013222b7c11 */ /* 0x000fca00088f142b */
[----:B------:R0:W-:Y:S02]  /*4c90*/  STG.E.64 desc[UR8][R42.64], R36 ;  /* 0x000000242a007986 */ /* 0x0001e4000c101b08 */
.L_x_1337:
[----:B------:R-:W-:Y:S05]  /*4ca0*/  BSYNC.RECONVERGENT B0 ;  /* 0x0000000000007941 */ /* 0x000fea0003800200 */
.L_x_1336:
[----:B------:R-:W-:Y:S01]  /*4cb0*/  FFMA.FTZ R35, R29, R49, R28 ;  /* 0x000000311d237223 */ /* 0x000fe2000001001c */
[----:B------:R-:W-:Y:S01]  /*4cc0*/  FMUL.FTZ R48, R45, UR7 ;  /* 0x000000072d307c20 */ /* 0x000fe20008410000 */
[----:B------:R-:W-:Y:S06]  /*4cd0*/  @!P6 BRA `(.L_x_1338) ;  /* 0x000000000048e947 */ /* 0x000fec0003800000 */
        /* <DEDUP_REMOVED lines=18> */
.L_x_1338:
[----:B0-----:R-:W-:Y:S01]  /*4e00*/  FADD.FTZ R36, R4, -UR14 ;  /* 0x8000000e04247e21 */ /* 0x001fe20008010000 */
        /* <DEDUP_REMOVED lines=20> */
.L_x_1340:
[----:B------:R-:W-:Y:S05]  /*4f50*/  BSYNC.RECONVERGENT B0 ;  /* 0x0000000000007941 */ /* 0x000fea0003800200 */
.L_x_1339:
        /* <DEDUP_REMOVED lines=21> */
.L_x_1341:
[----:B------:R-:W-:Y:S01]  /*50b0*/  FADD.FTZ R8, R8, -UR14 ;  /* 0x8000000e08087e21 */ /* 0x000fe20008010000 */
[----:B------:R-:W-:Y:S01]  /*50c0*/  FFMA.FTZ R2, R29, R42, R28 ;  /* 0x0000002a1d027223 */ /* 0x000fe2000001001c */
[----:B------:R-:W-:Y:S01]  /*50d0*/  BSSY.RECONVERGENT B0, `(.L_x_1342) ;  /* 0x0000013000007945 */ /* 0x000fe20003800200 */
[----:B------:R-:W-:Y:S01]  /*50e0*/  FFMA.FTZ R37, R26, R6, -R37 ;  /* 0x000000061a257223 */ /* 0x000fe20000010825 */
[----:B------:R-:W-:Y:S01]  /*50f0*/  FADD.FTZ R9, R9, -UR14 ;  /* 0x8000000e09097e21 */ /* 0x000fe20008010000 */
[----:B0-----:R-:W-:Y:S01]  /*5100*/  FMUL.FTZ R35, R8, UR7 ;  /* 0x0000000708237c20 */ /* 0x001fe20008410000 */
        /* <DEDUP_REMOVED lines=15> */
.L_x_1343:
[----:B------:R-:W-:Y:S05]  /*5200*/  BSYNC.RECONVERGENT B0 ;  /* 0x0000000000007941 */ /* 0x000fea0003800200 */
.L_x_1342:
        /* <DEDUP_REMOVED lines=21> */
.L_x_1344:
[----:B------:R-:W-:Y:S01]  /*5360*/  FADD.FTZ R12, R12, -UR14 ;  /* 0x8000000e0c0c7e21 */ /* 0x000fe20008010000 */
[----:B------:R-:W-:Y:S01]  /*5370*/  FFMA.FTZ R2, R29, R34, R28 ;  /* 0x000000221d027223 */ /* 0x000fe2000001001c */
[----:B------:R-:W-:Y:S01]  /*5380*/  BSSY.RECONVERGENT B0, `(.L_x_1345) ;  /* 0x0000013000007945 */ /* 0x000fe20003800200 */
[----:B------:R-:W-:Y:S01]  /*5390*/  FFMA.FTZ R31, R26, R10, -R31 ;  /* 0x0000000a1a1f7223 */ /* 0x000fe2000001081f */
[----:B------:R-:W-:Y:S01]  /*53a0*/  FADD.FTZ R13, R13, -UR14 ;  /* 0x8000000e0d0d7e21 */ /* 0x000fe20008010000 */
[----:B------:R-:W-:Y:S01]  /*53b0*/  FMUL.FTZ R35, R12, UR7 ;  /* 0x000000070c237c20 */ /* 0x000fe20008410000 */
[----:B0-----:R-:W-:Y:S01]  /*53c0*/  FFMA.FTZ R7, R27, R11, -R2 ;  /* 0x0000000b1b077223 */ /* 0x001fe20000010802 */
        /* <DEDUP_REMOVED lines=14> */
.L_x_1346:
[----:B------:R-:W-:Y:S05]  /*54b0*/  BSYNC.RECONVERGENT B0 ;  /* 0x0000000000007941 */ /* 0x000fea0003800200 */
.L_x_1345:
[----:B------:R-:W-:Y:S01]  /*54c0*/  FFMA.FTZ R11, R29, R35, R28 ;  /* 0x000000231d0b7223 */ /* 0x000fe2000001001c */
[----:B------:R-:W-:Y:S01]  /*54d0*/  FMUL.FTZ R12, R13, UR7 ;  /* 0x000000070d0c7c20 */ /* 0x000fe20008410000 */
[----:B------:R-:W-:Y:S06]  /*54e0*/  @!P6 BRA `(.L_x_1347) ;  /* 0x000000000048e947 */ /* 0x000fec0003800000 */
        /* <DEDUP_REMOVED lines=18> */
.L_x_1347:
[----:B0-----:R-:W-:Y:S01]  /*5610*/  FFMA.FTZ R2, R29, R12, R28 ;  /* 0x0000000c1d027223 */ /* 0x001fe2000001001c */
[----:B------:R-:W-:Y:S01]  /*5620*/  BSSY.RECONVERGENT B0, `(.L_x_1348) ;  /* 0x0000013000007945 */ /* 0x000fe20003800200 */
[----:B------:R-:W-:Y:S01]  /*5630*/  FFMA.FTZ R11, R26, R14, -R11 ;  /* 0x0000000e1a0b7223 */ /* 0x000fe2000001080b */
[----:B------:R-:W-:Y:S01]  /*5640*/  FADD.FTZ R16, R16, -UR14 ;  /* 0x8000000e10107e21 */ /* 0x000fe20008010000 */
        /* <DEDUP_REMOVED lines=16> */
.L_x_1349:
[----:B------:R-:W-:Y:S05]  /*5750*/  BSYNC.RECONVERGENT B0 ;  /* 0x0000000000007941 */ /* 0x000fea0003800200 */
.L_x_1348:
[----:B------:R-:W-:Y:S01]  /*5760*/  UISETP.NE.AND UP0, UPT, UR11, URZ, UPT ;  /* 0x000000ff0b00728c */ /* 0x000fe2000bf05270 */
[----:B------:R-:W-:Y:S01]  /*5770*/  FADD.FTZ R20, R20, -UR14 ;  /* 0x8000000e14147e21 */ /* 0x000fe20008010000 */
[----:B------:R-:W-:Y:S01]  /*5780*/  IADD3 R31, PT, PT, R0, 0xc0, RZ ;  /* 0x000000c0001f7810 */ /* 0x000fe20007ffe0ff */
[----:B------:R-:W-:Y:S01]  /*5790*/  FADD.FTZ R21, R21, -UR14 ;  /* 0x8000000e15157e21 */ /* 0x000fe20008010000 */
[----:B------:R-:W-:Y:S01]  /*57a0*/  FMUL.FTZ R5, R16, UR7 ;  /* 0x0000000710057c20 */ /* 0x000fe20008410000 */
[----:B------:R-:W-:Y:S01]  /*57b0*/  FMUL.FTZ R17, R17, UR7 ;  /* 0x0000000711117c20 */ /* 0x000fe20008410000 */
[----:B------:R-:W-:Y:S01]  /*57c0*/  FMUL.FTZ R33, R20, UR7 ;  /* 0x0000000714217c20 */ /* 0x000fe20008410000 */
[----:B------:R-:W-:Y:S01]  /*57d0*/  IADD3 R0, PT, PT, R0, 0xe0, RZ ;  /* 0x000000e000007810 */ /* 0x000fe20007ffe0ff */
[----:B------:R-:W-:Y:S01]  /*57e0*/  FMUL.FTZ R21, R21, UR7 ;  /* 0x0000000715157c20 */ /* 0x000fe20008410000 */
[----:B------:R-:W-:Y:S01]  /*57f0*/  ISETP.GE.U32.AND P0, PT, R31, UR16, PT ;  /* 0x000000101f007c0c */ /* 0x000fe2000bf06070 */
[C-C-:B------:R-:W-:Y:S01]  /*5800*/  FFMA.FTZ R15, R29.reuse, R5, R28.reuse ;  /* 0x000000051d0f7223 */ /* 0x140fe2000001001c */
[----:B------:R-:W-:Y:S01]  /*5810*/  SHF.R.S32.HI R14, RZ, 0x1f, R31 ;  /* 0x0000001fff0e7819 */ /* 0x000fe2000001141f */
[C-C-:B------:R-:W-:Y:S01]  /*5820*/  FFMA.FTZ R12, R29.reuse, R17, R28.reuse ;  /* 0x000000111d0c7223 */ /* 0x140fe2000001001c */
[C-C-:B0-----:R-:W-:Y:S01]  /*5830*/  FFMA.FTZ R3, R29.reuse, R33, R28.reuse ;  /* 0x000000211d037223 */ /* 0x141fe2000001001c */
[----:B------:R-:W-:Y:S01]  /*5840*/  ISETP.GE.U32.AND P1, PT, R0, UR16, PT ;  /* 0x0000001000007c0c */ /* 0x000fe2000bf26070 */
[----:B------:R-:W-:Y:S01]  /*5850*/  FFMA.FTZ R28, R29, R21, R28 ;  /* 0x000000151d1c7223 */ /* 0x000fe2000001001c */
        /* <DEDUP_REMOVED lines=20> */
.L_x_1350:
        /* <DEDUP_REMOVED lines=18> */
.L_x_1352:
[----:B------:R-:W-:Y:S05]  /*5ac0*/  BSYNC.RECONVERGENT B0 ;  /* 0x0000000000007941 */ /* 0x000fea0003800200 */
.L_x_1351:
        /* <DEDUP_REMOVED lines=19> */
.L_x_1353:
        /* <DEDUP_REMOVED lines=17> */
.L_x_1355:
[----:B------:R-:W-:Y:S05]  /*5d10*/  BSYNC.RECONVERGENT B0 ;  /* 0x0000000000007941 */ /* 0x000fea0003800200 */
.L_x_1354:
[----:B------:R-:W-:Y:S02]  /*5d20*/  IADD3 R61, PT, PT, R58, R61, RZ ;  /* 0x0000003d3a3d7210 */ /* 0x000fe40007ffe0ff */
[----:B------:R-:W-:Y:S02]  /*5d30*/  IADD3 R62, PT, PT, R62, 0x1, RZ ;  /* 0x000000013e3e7810 */ /* 0x000fe40007ffe0ff */
[----:B------:R-:W-:-:S13]  /*5d40*/  ISETP.GE.AND P0, PT, R61, UR4, PT ;  /* 0x000000043d007c0c */ /* 0x000fda000bf06270 */
[----:B------:R-:W-:Y:S05]  /*5d50*/  @!P0 BRA `(.L_x_1356) ;  /* 0xffffffa4000c8947 */ /* 0x000fea000383ffff */
.L_x_1313:
        /* <DEDUP_REMOVED lines=19> */
.L_x_1358:
[----:B------:R-:W-:Y:S05]  /*5e90*/  BSYNC.RECONVERGENT B0 ;  /* 0x0000000000007941 */ /* 0x000fea0003800200 */
.L_x_1357:
[----:B------:R-:W-:Y:S05]  /*5ea0*/  @P0 EXIT ;  /* 0x000000000000094d */ /* 0x000fea0003800000 */
[----:B------:R-:W-:Y:S05]  /*5eb0*/  @P2 BRA `(.L_x_1359) ;  /* 0x0000000000202947 */ /* 0x000fea0003800000 */
[----:B------:R-:W-:-:S05]  /*5ec0*/  IMAD R0, R4, R7, RZ ;  /* 0x0000000704007224 */ /* 0x000fca00078e02ff */
[----:B------:R-:W-:-:S13]  /*5ed0*/  ISETP.NE.AND P0, PT, R0, -0x1, PT ;  /* 0xffffffff0000780c */ /* 0x000fda0003f05270 */
[----:B------:R-:W-:Y:S05]  /*5ee0*/  @!P0 BRA `(.L_x_1359) ;  /* 0x0000000000148947 */ /* 0x000fea0003800000 */
.L_x_1360:
[----:B0-----:R-:W2:Y:S04]  /*5ef0*/  LDG.E.STRONG.GPU R5, desc[UR8][R2.64] ;  /* 0x0000000802057981 */ /* 0x001ea8000c1ef900 */
[----:B--2---:R-:W-:Y:S01]  /*5f00*/  CCTL.IVALL ;  /* 0x00000000ff00798f */ /* 0x004fe20002000000 */
[----:B------:R-:W-:Y:S05]  /*5f10*/  YIELD ;  /* 0x0000000000007946 */ /* 0x000fea0003800000 */
[----:B------:R-:W-:-:S13]  /*5f20*/  ISETP.NE.AND P0, PT, R5, R0, PT ;  /* 0x000000000500720c */ /* 0x000fda0003f05270 */
[----:B------:R-:W-:Y:S05]  /*5f30*/  @P0 BRA `(.L_x_1360) ;  /* 0xfffffffc00ec0947 */ /* 0x000fea000383ffff */
.L_x_1359:
        /* <DEDUP_REMOVED lines=52> */
[----:B------:R-:W1:Y:S01]  /*6280*/  LDCU.64 UR6, c[0x0][0x390] ;  /* 0x00007200ff0677ac */ /* 0x000e620008000a00 */
[----:B------:R-:W-:Y:S02]  /*6290*/  LOP3.LUT R9, R9, 0x3, RZ, 0xc0, !PT ;  /* 0x0000000309097812 */ /* 0x000fe400078ec0ff */
[--C-:B------:R-:W-:Y:S01]  /*62a0*/  SHF.L.U64.HI R22, R60, 0x3, R61.reuse ;  /* 0x000000033c167819 */ /* 0x100fe2000001023d */
[----:B------:R-:W2:Y:S01]  /*62b0*/  LDCU.64 UR10, c[0x0][0x388] ;  /* 0x00007100ff0a77ac */ /* 0x000ea20008000a00 */
[----:B------:R-:W-:Y:S01]  /*62c0*/  SHF.L.U32 R29, R7, 0x2, RZ ;  /* 0x00000002071d7819 */ /* 0x000fe200000006ff */
        /* <DEDUP_REMOVED lines=11> */
[----:B--2---:R-:W-:Y:S02]  /*6380*/  IADD3 R21, P1, PT, R21, UR10, RZ ;  /* 0x0000000a15157c10 */ /* 0x004fe4000ff3e0ff */
[----:B------:R-:W-:Y:S02]  /*6390*/  IADD3 R2, P2, PT, RZ, -R9, RZ ;  /* 0x80000009ff027210 */ /* 0x000fe40007f5e0ff */
[----:B------:R-:W-:Y:S02]  /*63a0*/  IADD3.X R22, PT, PT, R22, UR11, RZ, P1, !PT ;  /* 0x0000000b16167c10 */ /* 0x000fe40008ffe4ff */
[----:B------:R-:W-:Y:S02]  /*63b0*/  IADD3 R29, PT, PT, R5, R29, RZ ;  /* 0x0000001d051d7210 */ /* 0x000fe40007ffe0ff */
[----:B------:R-:W-:-:S07]  /*63c0*/  IADD3.X R20, PT, PT, RZ, -0x1, RZ, P2, !PT ;  /* 0xffffffffff147810 */ /* 0x000fce00017fe4ff */
.L_x_1363:
        /* <DEDUP_REMOVED lines=29> */
.L_x_1362:
[----:B------:R-:W-:Y:S05]  /*65a0*/  BSYNC.RECONVERGENT B0 ;  /* 0x0000000000007941 */ /* 0x000fea0003800200 */
.L_x_1361:
[----:B------:R-:W-:Y:S05]  /*65b0*/  @!P0 EXIT ;  /* 0x000000000000894d */ /* 0x000fea0003800000 */
[C---:B------:R-:W-:Y:S01]  /*65c0*/  SHF.L.U64.HI R2, R6.reuse, 0x2, R7 ;  /* 0x0000000206027819 */ /* 0x040fe20000010207 */
[----:B------:R-:W1:Y:S01]  /*65d0*/  LDCU.64 UR4, c[0x0][0x3d8] ;  /* 0x00007b00ff0477ac */ /* 0x000e620008000a00 */
[----:B------:R-:W-:Y:S02]  /*65e0*/  SHF.L.U32 R6, R6, 0x2, RZ ;  /* 0x0000000206067819 */ /* 0x000fe400000006ff */
[C---:B------:R-:W-:Y:S01]  /*65f0*/  SHF.L.U64.HI R7, R28.reuse, 0x2, R33 ;  /* 0x000000021c077819 */ /* 0x040fe20000010221 */
[----:B------:R-:W2:Y:S01]  /*6600*/  LDCU.64 UR6, c[0x0][0x388] ;  /* 0x00007100ff0677ac */ /* 0x000ea20008000a00 */
[----:B0-----:R-:W-:Y:S02]  /*6610*/  SHF.L.U32 R8, R28, 0x2, RZ ;  /* 0x000000021c087819 */ /* 0x001fe400000006ff */
[C---:B------:R-:W-:Y:S01]  /*6620*/  SHF.L.U64.HI R4, R3.reuse, 0x2, R0 ;  /* 0x0000000203047819 */ /* 0x040fe20000010200 */
[----:B------:R-:W0:Y:S01]  /*6630*/  LDCU.64 UR10, c[0x0][0x390] ;  /* 0x00007200ff0a77ac */ /* 0x000e220008000a00 */
[----:B------:R-:W-:-:S07]  /*6640*/  SHF.L.U32 R5, R3, 0x2, RZ ;  /* 0x0000000203057819 */ /* 0x000fce00000006ff */
.L_x_1364:
        /* <DEDUP_REMOVED lines=12> */
[----:B------:R-:W4:Y:S04]  /*6710*/  LDG.E R25, desc[UR8][R16.64] ;  /* 0x0000000810197981 */ /* 0x000f28000c1e1900 */
[----:B------:R5:W4:Y:S01]  /*6720*/  LDG.E R24, desc[UR8][R14.64] ;  /* 0x000000080e187981 */ /* 0x000b22000c1e1900 */
[C---:B------:R-:W-:Y:S02]  /*6730*/  SHF.L.U32 R33, R60.reuse, 0x3, RZ ;  /* 0x000000033c217819 */ /* 0x040fe400000006ff */
[----:B------:R-:W-:Y:S02]  /*6740*/  SHF.L.U64.HI R61, R60, 0x3, R61 ;  /* 0x000000033c3d7819 */ /* 0x000fe4000001023d */
[----:B------:R-:W-:Y:S02]  /*6750*/  LOP3.LUT R20, R33, 0xfffffff8, RZ, 0xc0, !PT ;  /* 0xfffffff821147812 */ /* 0x000fe400078ec0ff */
[----:B------:R-:W-:-:S02]  /*6760*/  LOP3.LUT R9, R9, 0xfffffffc, RZ, 0xc0, !PT ;  /* 0xfffffffc09097812 */ /* 0x000fc400078ec0ff */
[----:B------:R-:W-:Y:S02]  /*6770*/  LOP3.LUT R21, R61, 0x3, RZ, 0xc0, !PT ;  /* 0x000000033d157812 */ /* 0x000fe400078ec0ff */
[C---:B--2---:R-:W-:Y:S02]  /*6780*/  IADD3 R18, P0, PT, R20.reuse, UR6, RZ ;  /* 0x0000000614127c10 */ /* 0x044fe4000ff1e0ff */
[----:B-1----:R-:W-:Y:S02]  /*6790*/  LOP3.LUT R11, R19, 0x3, RZ, 0xc0, !PT ;  /* 0x00000003130b7812 */ /* 0x002fe400078ec0ff */
[----:B0-----:R-:W-:Y:S02]  /*67a0*/  IADD3 R20, P1, PT, R20, UR10, RZ ;  /* 0x0000000a14147c10 */ /* 0x001fe4000ff3e0ff */
[----:B------:R-:W-:Y:S02]  /*67b0*/  IADD3 R10, P2, PT, R9, UR4, RZ ;  /* 0x00000004090a7c10 */ /* 0x000fe4000ff5e0ff */
[----:B------:R-:W-:-:S02]  /*67c0*/  IADD3.X R19, PT, PT, R21, UR7, RZ, P0, !PT ;  /* 0x0000000715137c10 */ /* 0x000fc400087fe4ff */
[----:B------:R-:W-:Y:S02]  /*67d0*/  IADD3.X R21, PT, PT, R21, UR11, RZ, P1, !PT ;  /* 0x0000000b15157c10 */ /* 0x000fe40008ffe4ff */
[----:B------:R-:W-:Y:S02]  /*67e0*/  IADD3.X R11, PT, PT, R11, UR5, RZ, P2, !PT ;  /* 0x000000050b0b7c10 */ /* 0x000fe400097fe4ff */
[C---:B-----5:R-:W-:Y:S02]  /*67f0*/  IADD3 R14, P0, PT, R10.reuse, R5, RZ ;  /* 0x000000050a0e7210 */ /* 0x060fe40007f1e0ff */
[C---:B------:R-:W-:Y:S02]  /*6800*/  IADD3 R16, P1, PT, R10.reuse, R6, RZ ;  /* 0x000000060a107210 */ /* 0x040fe40007f3e0ff */
[----:B------:R-:W-:Y:S02]  /*6810*/  IADD3 R12, P2, PT, R10, R8, RZ ;  /* 0x000000080a0c7210 */ /* 0x000fe40007f5e0ff */
[----:B------:R-:W-:-:S02]  /*6820*/  IADD3.X R15, PT, PT, R11, R4, RZ, P0, !PT ;  /* 0x000000040b0f7210 */ /* 0x000fc400007fe4ff */
[C---:B------:R-:W-:Y:S02]  /*6830*/  IADD3.X R17, PT, PT, R11.reuse, R2, RZ, P1, !PT ;  /* 0x000000020b117210 */ /* 0x040fe40000ffe4ff */
[----:B------:R-:W-:Y:S01]  /*6840*/  IADD3.X R13, PT, PT, R11, R7, RZ, P2, !PT ;  /* 0x000000070b0d7210 */ /* 0x000fe200017fe4ff */
[----:B---3--:R0:W-:Y:S04]  /*6850*/  STG.E.64 desc[UR8][R18.64], R22 ;  /* 0x0000001612007986 */ /* 0x0081e8000c101b08 */
[----:B----4-:R1:W-:Y:S04]  /*6860*/  STG.E.64 desc[UR8][R20.64], R24 ;  /* 0x0000001814007986 */ /* 0x0103e8000c101b08 */
        /* <DEDUP_REMOVED lines=28> */
[----:B------:R-:W4:Y:S04]  /*6a30*/  LDG.E R26, desc[UR8][R10.64+0x1500] ;  /* 0x001500080a1a7981 */ /* 0x000f28000c1e1900 */
        /* <DEDUP_REMOVED lines=15> */
[----:B----4-:R3:W-:Y:S04]  /*6b30*/  STG.E.64 desc[UR8][R22.64], R26 ;  /* 0x0000001a16007986 */ /* 0x0107e8000c101b08 */
[----:B--2---:R3:W-:Y:S07]  /*6b40*/  STG.E.64 desc[UR8][R20.64], R28 ;  /* 0x0000001c14007986 */ /* 0x0047ee000c101b08 */
[----:B------:R-:W-:Y:S05]  /*6b50*/  @P0 BRA `(.L_x_1364) ;  /* 0xfffffff800bc0947 */ /* 0x000fea000383ffff */
[----:B------:R-:W-:Y:S05]  /*6b60*/  EXIT ;  /* 0x000000000000794d */ /* 0x000fea0003800000 */
.L_x_1365:
        /* <DEDUP_REMOVED lines=9> */
.L_x_3430:


//--------------------- .text._Z35group_norm_nhwc_bwd_one_pass_kernelI11Fp32IOFp32WLi512ELi28ELi448EEv26Group_norm_nhwc_bwd_params --------------------------
	.section	.text._Z35group_norm_nhwc_bwd_one_pass_kernelI11Fp32IOFp32WLi512ELi28ELi448EEv26Group_norm_nhwc_bwd_params,"ax",@progbits
	.align	128
        .global         _Z35group_norm_nhwc_bwd_one_pass_kernelI11Fp32IOFp32WLi512ELi28ELi448EEv26Group_norm_nhwc_bwd_params
        .type           _Z35group_norm_nhwc_bwd_one_pass_kernelI11Fp32IOFp32WLi512ELi28ELi448EEv26Group_norm_nhwc_bwd_params,@function
        .size           _Z35group_norm_nhwc_bwd_one_pass_kernelI11Fp32IOFp32WLi512ELi28ELi448EEv26Group_norm_nhwc_bwd_params,(.L_x_3431 - _Z35group_norm_nhwc_bwd_one_pass_kernelI11Fp32IOFp32WLi512ELi28ELi448EEv26Group_norm_nhwc_bwd_params)
        .other          _Z35group_norm_nhwc_bwd_one_pass_kernelI11Fp32IOFp32WLi512ELi28ELi448EEv26Group_norm_nhwc_bwd_params,@"STO_CUDA_ENTRY STV_DEFAULT"
_Z35group_norm_nhwc_bwd_one_pass_kernelI11Fp32IOFp32WLi512ELi28ELi448EEv26Group_norm_nhwc_bwd_params:
.text._Z35group_norm_nhwc_bwd_one_pass_kernelI11Fp32IOFp32WLi512ELi28ELi448EEv26Group_norm_nhwc_bwd_params:
        /* <DEDUP_REMOVED lines=10> */
[----:B------:R-:W0:Y:S01]  /*00a0*/  LDC R3, c[0x0][0x41c] ;  /* 0x00010700ff037b82 */ /* 0x000e220000000800 */
[----:B------:R-:W-:Y:S01]  /*00b0*/  LOP3.LUT R0, R125, 0xffff, RZ, 0xc0, !PT ;  /* 0x0000ffff7d007812 */ /* 0x000fe200078ec0ff */
[----:B------:R-:W1:Y:S01]  /*00c0*/  S2R R117, SR_LANEID ;  /* 0x0000000000757919 */ /* 0x000e620000000000 */
[----:B------:R-:W2:Y:S03]  /*00d0*/  LDCU UR23, c[0x0][0x374] ;  /* 0x00006e80ff1777ac */ /* 0x000ea60008000800 */
[----:B------:R-:W-:Y:S01]  /*00e0*/  IMAD R0, R0, 0x124a, RZ ;  /* 0x0000124a00007824 */ /* 0x000fe200078e02ff */
[----:B------:R-:W3:Y:S01]  /*00f0*/  LDCU UR25, c[0x0][0x370] ;  /* 0x00006e00ff1977ac */ /* 0x000ee20008000800 */
[----:B------:R-:W4:Y:S03]  /*0100*/  S2UR UR8, SR_CgaCtaId ;  /* 0x00000000000879c3 */ /* 0x000f260000008800 */
[----:B------:R-:W-:Y:S01]  /*0110*/  SHF.R.U32.HI R2, RZ, 0x10, R0 ;  /* 0x00000010ff027819 */ /* 0x000fe20000011600 */
[----:B------:R-:W-:Y:S01]  /*0120*/  UMOV UR7, 0x400 ;  /* 0x0000040000077882 */ /* 0x000fe20000000000 */
[----:B------:R-:W0:Y:S01]  /*0130*/  LDCU.U8 UR24, c[0x0][0x414] ;  /* 0x00008280ff1877ac */ /* 0x000e220008000000 */
[----:B------:R-:W-:Y:S01]  /*0140*/  UIADD3 UR4, UPT, UPT, UR7, 0x90, URZ ;  /* 0x0000009007047890 */ /* 0x000fe2000fffe0ff */
[----:B------:R-:W-:Y:S01]  /*0150*/  UMOV UR14, UR5 ;  /* 0x00000005000e7c82 */ /* 0x000fe20008000000 */
[----:B--2---:R-:W-:-:S02]  /*0160*/  UIMAD UR26, UR22, UR23, UR5 ;  /* 0x00000017161a72a4 */ /* 0x004fc4000f8e0205 */
[----:B------:R-:W-:Y:S01]  /*0170*/  UIMAD UR10, UR23, 0x6, UR5 ;  /* 0x00000006170a78a4 */ /* 0x000fe2000f8e0205 */
[----:B0-----:R-:W-:Y:S01]  /*0180*/  IMAD R0, R3, UR22, R2 ;  /* 0x0000001603007c24 */ /* 0x001fe2000f8e0202 */
[----:B------:R-:W-:Y:S01]  /*0190*/  PRMT R3, R2, 0x9910, RZ ;  /* 0x0000991002037816 */ /* 0x000fe200000000ff */
[----:B------:R-:W-:Y:S02]  /*01a0*/  UIMAD UR11, UR23, 0x5, UR5 ;  /* 0x00000005170b78a4 */ /* 0x000fe4000f8e0205 */
[----:B------:R-:W-:Y:S01]  /*01b0*/  ULEA UR13, UR23, UR5, 0x2 ;  /* 0x00000005170d7291 */ /* 0x000fe2000f8e10ff */
[C---:B------:R-:W-:Y:S01]  /*01c0*/  IADD3 R115, PT, PT, R0.reuse, 0x140, RZ ;  /* 0x0000014000737810 */ /* 0x040fe20007ffe0ff */
[----:B------:R-:W-:Y:S01]  /*01d0*/  IMAD R2, R3, 0xe, RZ ;  /* 0x0000000e03027824 */ /* 0x000fe200078e02ff */
[C---:B------:R-:W-:Y:S01]  /*01e0*/  IADD3 R114, PT, PT, R0.reuse, 0x160, RZ ;  /* 0x0000016000727810 */ /* 0x040fe20007ffe0ff */
[----:B----4-:R-:W-:Y:S01]  /*01f0*/  ULEA UR4, UR8, UR4, 0x18 ;  /* 0x0000000408047291 */ /* 0x010fe2000f8ec0ff */
[C---:B------:R-:W-:Y:S01]  /*0200*/  IADD3 R113, PT, PT, R0.reuse, 0x180, RZ ;  /* 0x0000018000717810 */ /* 0x040fe20007ffe0ff */
[----:B------:R-:W-:Y:S01]  /*0210*/  ULEA UR7, UR8, UR7, 0x18 ;  /* 0x0000000708077291 */ /* 0x000fe2000f8ec0ff */
[----:B------:R-:W-:Y:S01]  /*0220*/  IADD3 R2, PT, PT, RZ, -R2, RZ ;  /* 0x80000002ff027210 */ /* 0x000fe20007ffe0ff */
[----:B------:R-:W-:Y:S01]  /*0230*/  ULEA UR12, UR23, UR5, 0x1 ;  /* 0x00000005170c7291 */ /* 0x000fe2000f8e08ff */
[----:B------:R-:W-:Y:S01]  /*0240*/  IADD3 R112, PT, PT, R0, 0x1a0, RZ ;  /* 0x000001a000707810 */ /* 0x000fe20007ffe0ff */
[----:B---3--:R-:W-:Y:S01]  /*0250*/  ULOP3.LUT UR27, UR25, 0x7, URZ, 0xc0, !UPT ;  /* 0x00000007191b7892 */ /* 0x008fe2000f8ec0ff */
[----:B------:R-:W-:-:S02]  /*0260*/  PRMT R110, R2, 0x7710, RZ ;  /* 0x00007710026e7816 */ /* 0x000fc400000000ff */
[C---:B------:R-:W-:Y:S02]  /*0270*/  IADD3 R111, PT, PT, R0.reuse, 0x1c0, RZ ;  /* 0x000001c0006f7810 */ /* 0x040fe40007ffe0ff */
[----:B------:R-:W-:Y:S02]  /*0280*/  IADD3 R116, PT, PT, R0, 0x1e0, RZ ;  /* 0x000001e000747810 */ /* 0x000fe40007ffe0ff */
[----:B------:R-:W-:Y:S02]  /*0290*/  IADD3 R110, PT, PT, R110, R125, RZ ;  /* 0x0000007d6e6e7210 */ /* 0x000fe40007ffe0ff */
[----:B------:R-:W-:Y:S02]  /*02a0*/  SHF.R.S32.HI R124, RZ, 0x1f, R0 ;  /* 0x0000001fff7c7819 */ /* 0x000fe40000011400 */
[----:B------:R-:W-:Y:S02]  /*02b0*/  SHF.R.S32.HI R123, RZ, 0x1f, R115 ;  /* 0x0000001fff7b7819 */ /* 0x000fe40000011473 */
[----:B------:R-:W-:-:S02]  /*02c0*/  SHF.R.S32.HI R122, RZ, 0x1f, R114 ;  /* 0x0000001fff7a7819 */ /* 0x000fc40000011472 */
[----:B------:R-:W-:Y:S02]  /*02d0*/  SHF.R.S32.HI R121, RZ, 0x1f, R113 ;  /* 0x0000001fff797819 */ /* 0x000fe40000011471 */
[----:B------:R-:W-:Y:S02]  /*02e0*/  SHF.R.S32.HI R120, RZ, 0x1f, R112 ;  /* 0x0000001fff787819 */ /* 0x000fe40000011470 */
[----:B------:R-:W-:Y:S02]  /*02f0*/  SHF.R.S32.HI R119, RZ, 0x1f, R111 ;  /* 0x0000001fff777819 */ /* 0x000fe4000001146f */
[----:B------:R-:W-:Y:S02]  /*0300*/  SHF.R.S32.HI R118, RZ, 0x1f, R116 ;  /* 0x0000001fff767819 */ /* 0x000fe40000011474 */
[----:B------:R-:W-:Y:S02]  /*0310*/  SHF.L.U32 R110, R110, 0x1, RZ ;  /* 0x000000016e6e7819 */ /* 0x000fe400000006ff */
[----:B------:R-:W-:Y:S01]  /*0320*/  LEA R4, R125, UR4, 0x4 ;  /* 0x000000047d047c11 */ /* 0x000fe2000f8e20ff */
[----:B-1----:R-:W-:-:S06]  /*0330*/  UMOV UR4, URZ ;  /* 0x000000ff00047c82 */ /* 0x002fcc0008000000 */
.L_x_1433:
[----:B0-----:R-:W0:Y:S01]  /*0340*/  LDC R8, c[0x0][0x410] ;  /* 0x00010400ff087b82 */ /* 0x001e220000000800 */
[----:B------:R-:W-:Y:S01]  /*0350*/  IABS R9, UR14 ;  /* 0x0000000e00097c13 */ /* 0x000fe20008000000 */
[----:B-1----:R-:W1:Y:S01]  /*0360*/  LDCU.128 UR16, c[0x0][0x400] ;  /* 0x00008000ff1077ac */ /* 0x002e620008000c00 */
[C---:B------:R-:W-:Y:S02]  /*0370*/  IADD3 R13, PT, PT, R0.reuse, 0x120, RZ ;  /* 0x00000120000d7810 */ /* 0x040fe40007ffe0ff */
[----:B------:R-:W-:Y:S02]  /*0380*/  CS2R R90, SRZ ;  /* 0x00000000005a7805 */ /* 0x000fe4000001ff00 */
[----:B------:R-:W-:Y:S02]  /*0390*/  ISETP.LE.AND P2, PT, RZ, UR14, PT ;  /* 0x0000000eff007c0c */ /* 0x000fe4000bf43270 */
[C---:B------:R-:W-:Y:S02]  /*03a0*/  IADD3 R17, PT, PT, R0.reuse, 0x20, RZ ;  /* 0x0000002000117810 */ /* 0x040fe40007ffe0ff */
[----:B------:R-:W-:-:S02]  /*03b0*/  IADD3 R35, PT, PT, R0, 0x40, RZ ;  /* 0x0000004000237810 */ /* 0x000fc40007ffe0ff */
[C---:B------:R-:W-:Y:S02]  /*03c0*/  IADD3 R41, PT, PT, R0.reuse, 0x60, RZ ;  /* 0x0000006000297810 */ /* 0x040fe40007ffe0ff */
[C---:B------:R-:W-:Y:S02]  /*03d0*/  IADD3 R43, PT, PT, R0.reuse, 0x80, RZ ;  /* 0x00000080002b7810 */ /* 0x040fe40007ffe0ff */
[----:B------:R-:W-:Y:S02]  /*03e0*/  IADD3 R45, PT, PT, R0, 0xa0, RZ ;  /* 0x000000a0002d7810 */ /* 0x000fe40007ffe0ff */
[----:B------:R-:W-:Y:S02]  /*03f0*/  CS2R R106, SRZ ;  /* 0x00000000006a7805 */ /* 0x000fe4000001ff00 */
[----:B------:R-:W-:Y:S02]  /*0400*/  SHF.R.S32.HI R27, RZ, 0x1f, R13 ;  /* 0x0000001fff1b7819 */ /* 0x000fe4000001140d */
[----:B------:R-:W-:-:S02]  /*0410*/  CS2R R104, SRZ ;  /* 0x0000000000687805 */ /* 0x000fc4000001ff00 */
[----:B------:R-:W-:Y:S02]  /*0420*/  SHF.R.S32.HI R19, RZ, 0x1f, R17 ;  /* 0x0000001fff137819 */ /* 0x000fe40000011411 */
[----:B------:R-:W-:Y:S02]  /*0430*/  IADD3 R51, PT, PT, R0, 0x100, RZ ;  /* 0x0000010000337810 */ /* 0x000fe40007ffe0ff */
[----:B------:R-:W-:Y:S02]  /*0440*/  CS2R R102, SRZ ;  /* 0x0000000000667805 */ /* 0x000fe4000001ff00 */
[----:B-1----:R-:W-:Y:S02]  /*0450*/  ISETP.GE.U32.AND P1, PT, R13, UR16, PT ;  /* 0x000000100d007c0c */ /* 0x002fe4000bf26070 */
[----:B------:R-:W-:Y:S02]  /*0460*/  CS2R R100, SRZ ;  /* 0x0000000000647805 */ /* 0x000fe4000001ff00 */
[----:B0-----:R-:W-:-:S02]  /*0470*/  IABS R6, R8 ;  /* 0x0000000800067213 */ /* 0x001fc40000000000 */
[----:B------:R-:W-:Y:S02]  /*0480*/  CS2R R98, SRZ ;  /* 0x0000000000627805 */ /* 0x000fe4000001ff00 */
[----:B------:R-:W-:Y:S02]  /*0490*/  ISETP.GE.AND.EX P1, PT, R27, UR17, PT, P1 ;  /* 0x000000111b007c0c */ /* 0x000fe4000bf26310 */
[----:B------:R-:W-:Y:S01]  /*04a0*/  CS2R R96, SRZ ;  /* 0x0000000000607805 */ /* 0x000fe2000001ff00 */
[----:B------:R-:W0:Y:S01]  /*04b0*/  I2F.RP R5, R6 ;  /* 0x0000000600057306 */ /* 0x000e220000209400 */
[----:B------:R-:W-:Y:S02]  /*04c0*/  ISETP.GE.U32.AND P6, PT, R17, UR16, PT ;  /* 0x0000001011007c0c */ /* 0x000fe4000bfc6070 */
[----:B------:R-:W-:Y:S02]  /*04d0*/  CS2R R94, SRZ ;  /* 0x00000000005e7805 */ /* 0x000fe4000001ff00 */
[----:B------:R-:W-:Y:S01]  /*04e0*/  SHF.R.S32.HI R23, RZ, 0x1f, R35 ;  /* 0x0000001fff177819 */ /* 0x000fe20000011423 */
[----:B------:R-:W1:Y:S01]  /*04f0*/  LDCU.64 UR8, c[0x0][0x3b8] ;  /* 0x00007700ff0877ac */ /* 0x000e620008000a00 */
[----:B------:R-:W-:-:S02]  /*0500*/  ISETP.GE.AND.EX P6, PT, R19, UR17, PT, P6 ;  /* 0x0000001113007c0c */ /* 0x000fc4000bfc6360 */
[----:B------:R-:W-:Y:S02]  /*0510*/  SHF.R.S32.HI R37, RZ, 0x1f, R41 ;  /* 0x0000001fff257819 */ /* 0x000fe40000011429 */
[----:B------:R-:W-:Y:S01]  /*0520*/  SHF.R.S32.HI R49, RZ, 0x1f, R43 ;  /* 0x0000001fff317819 */ /* 0x000fe2000001142b */
[----:B------:R-:W2:Y:S01]  /*0530*/  @!P1 LDC.64 R10, c[0x0][0x3f8] ;  /* 0x0000fe00ff0a9b82 */ /* 0x000ea20000000a00 */
[----:B------:R-:W-:Y:S01]  /*0540*/  SHF.R.S32.HI R47, RZ, 0x1f, R45 ;  /* 0x0000001fff2f7819 */ /* 0x000fe2000001142d */
[----:B0-----:R-:W0:Y:S06]  /*0550*/  MUFU.RCP R5, R5 ;  /* 0x0000000500057308 */ /* 0x001e2c0000001000 */
[----:B------:R-:W3:Y:S08]  /*0560*/  @!P6 LDC.64 R14, c[0x0][0x3f8] ;  /* 0x0000fe00ff0eeb82 */ /* 0x000ef00000000a00 */
[----:B------:R-:W4:Y:S01]  /*0570*/  @!P1 LDC.64 R20, c[0x0][0x3a0] ;  /* 0x0000e800ff149b82 */ /* 0x000f220000000a00 */
[----:B0-----:R-:W-:-:S07]  /*0580*/  IADD3 R2, PT, PT, R5, 0xffffffe, RZ ;  /* 0x0ffffffe05027810 */ /* 0x001fce0007ffe0ff */
[----:B------:R-:W0:Y:S01]  /*0590*/  @!P1 LDC.64 R24, c[0x0][0x398] ;  /* 0x0000e600ff189b82 */ /* 0x000e220000000a00 */
[----:B------:R1:W2:Y:S07]  /*05a0*/  F2I.FTZ.U32.TRUNC.NTZ R3, R2 ;  /* 0x0000000200037305 */ /* 0x0002ae000021f000 */
[----:B------:R-:W0:Y:S01]  /*05b0*/  @!P6 LDC.64 R28, c[0x0][0x398] ;  /* 0x0000e600ff1ceb82 */ /* 0x000e220000000a00 */
[----:B-1----:R-:W-:Y:S01]  /*05c0*/  HFMA2 R2, -RZ, RZ, 0, 0 ;  /* 0x00000000ff027431 */ /* 0x002fe200000001ff */
[----:B--2---:R-:W-:-:S05]  /*05d0*/  IADD3 R7, PT, PT, RZ, -R3, RZ ;  /* 0x80000003ff077210 */ /* 0x004fca0007ffe0ff */
[----:B------:R-:W-:-:S04]  /*05e0*/  IMAD R7, R7, R6, RZ ;  /* 0x0000000607077224 */ /* 0x000fc800078e02ff */
[----:B------:R-:W-:Y:S01]  /*05f0*/  IMAD.HI.U32 R3, R3, R7, R2 ;  /* 0x0000000703037227 */ /* 0x000fe200078e0002 */
[----:B------:R-:W-:-:S05]  /*0600*/  MOV R7, R9 ;  /* 0x0000000900077202 */ /* 0x000fca0000000f00 */
[----:B------:R-:W-:-:S05]  /*0610*/  IMAD.HI.U32 R3, R3, R7, RZ ;  /* 0x0000000703037227 */ /* 0x000fca00078e00ff */
        /* <DEDUP_REMOVED lines=17> */
[----:B------:R-:W-:Y:S01]  /*0730*/  LOP3.LUT R6, R110, 0xffff, RZ, 0xc0, !PT ;  /* 0x0000ffff6e067812 */ /* 0x000fe200078ec0ff */
[----:B------:R-:W-:Y:S01]  /*0740*/  IMAD R7, R5, 0x1c, RZ ;  /* 0x0000001c05077824 */ /* 0x000fe200078e02ff */
[----:B------:R-:W-:Y:S02]  /*0750*/  SEL R3, R2, R3, !P4 ;  /* 0x0000000302037207 */ /* 0x000fe40006000000 */
[----:B------:R-:W-:Y:S02]  /*0760*/  ISETP.GE.U32.AND P0, PT, R35, UR16, PT ;  /* 0x0000001023007c0c */ /* 0x000fe4000bf06070 */
[----:B------:R-:W-:Y:S02]  /*0770*/  IADD3 R6, P2, PT, R6, R7, RZ ;  /* 0x0000000706067210 */ /* 0x000fe40007f5e0ff */
[----:B------:R-:W-:Y:S02]  /*0780*/  SHF.R.S32.HI R2, RZ, 0x1f, R3 ;  /* 0x0000001fff027819 */ /* 0x000fe40000011403 */
[----:B------:R-:W-:-:S02]  /*0790*/  LEA.HI.X.SX32 R7, R7, RZ, 0x1, P2 ;  /* 0x000000ff07077211 */ /* 0x000fc400010f0eff */
[----:B------:R-:W-:Y:S01]  /*07a0*/  ISETP.GE.AND.EX P0, PT, R23, UR17, PT, P0 ;  /* 0x0000001117007c0c */ /* 0x000fe2000bf06300 */
[----:B------:R-:W-:Y:S01]  /*07b0*/  IMAD R2, R2, UR18, RZ ;  /* 0x0000001202027c24 */ /* 0x000fe2000f8e02ff */
[----:B------:R-:W-:Y:S01]  /*07c0*/  ISETP.GE.U32.AND P2, PT, R41, UR16, PT ;  /* 0x0000001029007c0c */ /* 0x000fe2000bf46070 */
[----:B------:R-:W-:Y:S01]  /*07d0*/  IMAD.WIDE.U32 R6, R3, UR18, R6 ;  /* 0x0000001203067c25 */ /* 0x000fe2000f8e0006 */
[----:B------:R-:W-:Y:S02]  /*07e0*/  ISETP.GE.U32.AND P3, PT, R43, UR16, PT ;  /* 0x000000102b007c0c */ /* 0x000fe4000bf66070 */
[----:B------:R-:W-:Y:S01]  /*07f0*/  ISETP.GE.AND.EX P2, PT, R37, UR17, PT, P2 ;  /* 0x0000001125007c0c */ /* 0x000fe2000bf46320 */
[----:B------:R-:W-:Y:S01]  /*0800*/  IMAD R9, R3, UR19, R2 ;  /* 0x0000001303097c24 */ /* 0x000fe2000f8e0202 */
[----:B------:R-:W-:Y:S01]  /*0810*/  @!P1 MOV R8, R6 ;  /* 0x0000000600089202 */ /* 0x000fe20000000f00 */
[----:B------:R-:W-:Y:S01]  /*0820*/  @!P1 IMAD R2, R27, R10, RZ ;  /* 0x0000000a1b029224 */ /* 0x000fe200078e02ff */
[----:B------:R-:W-:Y:S01]  /*0830*/  ISETP.GE.AND.EX P3, PT, R49, UR17, PT, P3 ;  /* 0x0000001131007c0c */ /* 0x000fe2000bf66330 */
[----:B------:R-:W1:Y:S01]  /*0840*/  @!P6 LDC.64 R26, c[0x0][0x3a0] ;  /* 0x0000e800ff1aeb82 */ /* 0x000e620000000a00 */
[----:B------:R-:W-:Y:S01]  /*0850*/  IADD3 R9, PT, PT, R7, R9, RZ ;  /* 0x0000000907097210 */ /* 0x000fe20007ffe0ff */
[----:B------:R-:W-:-:S02]  /*0860*/  @!P1 IMAD R11, R13, R11, R2 ;  /* 0x0000000b0d0b9224 */ /* 0x000fc400078e0202 */
[----:B------:R-:W-:-:S04]  /*0870*/  @!P1 IMAD.WIDE.U32 R2, R13, R10, R8 ;  /* 0x0000000a0d029225 */ /* 0x000fc800078e0008 */
[----:B------:R-:W2:Y:S01]  /*0880*/  @!P0 LDC.64 R30, c[0x0][0x3f8] ;  /* 0x0000fe00ff1e8b82 */ /* 0x000ea20000000a00 */
[----:B---3--:R-:W-:Y:S01]  /*0890*/  @!P6 IMAD R10, R19, R14, RZ ;  /* 0x0000000e130ae224 */ /* 0x008fe200078e02ff */
[----:B------:R-:W-:Y:S02]  /*08a0*/  @!P1 IADD3 R3, PT, PT, R3, R11, RZ ;  /* 0x0000000b03039210 */ /* 0x000fe40007ffe0ff */
[C---:B------:R-:W-:Y:S01]  /*08b0*/  @!P1 SHF.L.U32 R13, R2.reuse, 0x2, RZ ;  /* 0x00000002020d9819 */ /* 0x040fe200000006ff */
[----:B------:R-:W-:Y:S01]  /*08c0*/  @!P6 IMAD R15, R17, R15, R10 ;  /* 0x0000000f110fe224 */ /* 0x000fe200078e020a */
[----:B------:R-:W-:Y:S02]  /*08d0*/  @!P1 SHF.L.U64.HI R18, R2, 0x2, R3 ;  /* 0x0000000202129819 */ /* 0x000fe40000010203 */
[----:B------:R-:W3:Y:S01]  /*08e0*/  @!P0 LDC.64 R32, c[0x0][0x3a0] ;  /* 0x0000e800ff208b82 */ /* 0x000ee20000000a00 */
[----:B------:R-:W-:Y:S02]  /*08f0*/  @!P6 MOV R2, R6 ;  /* 0x000000060002e202 */ /* 0x000fe40000000f00 */
[----:B------:R-:W-:-:S02]  /*0900*/  @!P6 MOV R3, R9 ;  /* 0x000000090003e202 */ /* 0x000fc40000000f00 */
[C---:B----4-:R-:W-:Y:S02]  /*0910*/  @!P1 IADD3 R12, P5, PT, R13.reuse, R20, RZ ;  /* 0x000000140d0c9210 */ /* 0x050fe40007fbe0ff */
[----:B0-----:R-:W-:Y:S01]  /*0920*/  @!P1 IADD3 R24, P4, PT, R13, R24, RZ ;  /* 0x000000180d189210 */ /* 0x001fe20007f9e0ff */
[----:B------:R-:W-:Y:S01]  /*0930*/  @!P6 IMAD.WIDE.U32 R2, R17, R14, R2 ;  /* 0x0000000e1102e225 */ /* 0x000fe200078e0002 */
[----:B------:R-:W0:Y:S01]  /*0940*/  @!P2 LDC.64 R10, c[0x0][0x3f8] ;  /* 0x0000fe00ff0aab82 */ /* 0x000e220000000a00 */
[C---:B------:R-:W-:Y:S02]  /*0950*/  @!P1 IADD3.X R13, PT, PT, R18.reuse, R21, RZ, P5, !PT ;  /* 0x00000015120d9210 */ /* 0x040fe40002ffe4ff */
[----:B------:R-:W-:Y:S02]  /*0960*/  @!P1 IADD3.X R25, PT, PT, R18, R25, RZ, P4, !PT ;  /* 0x0000001912199210 */ /* 0x000fe400027fe4ff */
[----:B------:R-:W-:Y:S01]  /*0970*/  @!P6 IADD3 R3, PT, PT, R3, R15, RZ ;  /* 0x0000000f0303e210 */ /* 0x000fe20007ffe0ff */
[----:B------:R4:W5:Y:S01]  /*0980*/  @!P1 LDG.E.64 R90, desc[UR20][R12.64] ;  /* 0x000000140c5a9981 */ /* 0x000962000c1e1b00 */
[----:B--2---:R-:W-:Y:S01]  /*0990*/  @!P0 IMAD R14, R23, R30, RZ ;  /* 0x0000001e170e8224 */ /* 0x004fe200078e02ff */
[----:B------:R-:W2:Y:S01]  /*09a0*/  @!P0 LDC.64 R16, c[0x0][0x398] ;  /* 0x0000e600ff108b82 */ /* 0x000ea20000000a00 */
[----:B------:R-:W-:-:S02]  /*09b0*/  @!P6 SHF.L.U32 R23, R2, 0x2, RZ ;  /* 0x000000020217e819 */ /* 0x000fc400000006ff */
[----:B------:R-:W-:Y:S01]  /*09c0*/  @!P6 SHF.L.U64.HI R20, R2, 0x2, R3 ;  /* 0x000000020214e819 */ /* 0x000fe20000010203 */
[----:B------:R-:W-:Y:S01]  /*09d0*/  @!P0 IMAD R19, R35, R31, R14 ;  /* 0x0000001f23138224 */ /* 0x000fe200078e020e */
[----:B------:R-:W-:Y:S02]  /*09e0*/  @!P0 MOV R2, R6 ;  /* 0x0000000600028202 */ /* 0x000fe40000000f00 */
[----:B------:R-:W-:Y:S01]  /*09f0*/  @!P0 MOV R3, R9 ;  /* 0x0000000900038202 */ /* 0x000fe20000000f00 */
[----:B------:R-:W2:Y:S01]  /*0a00*/  @!P3 LDC.64 R38, c[0x0][0x3f8] ;  /* 0x0000fe00ff26bb82 */ /* 0x000ea20000000a00 */
[C---:B-1----:R-:W-:Y:S02]  /*0a10*/  @!P6 IADD3 R14, P5, PT, R23.reuse, R26, RZ ;  /* 0x0000001a170ee210 */ /* 0x042fe40007fbe0ff */
[----:B------:R-:W-:Y:S01]  /*0a20*/  @!P6 IADD3 R22, P4, PT, R23, R28, RZ ;  /* 0x0000001c1716e210 */ /* 0x000fe20007f9e0ff */
[----:B------:R-:W-:Y:S01]  /*0a30*/  @!P0 IMAD.WIDE.U32 R2, R35, R30, R2 ;  /* 0x0000001e23028225 */ /* 0x000fe200078e0002 */
[----:B------:R-:W-:-:S02]  /*0a40*/  @!P6 IADD3.X R15, PT, PT, R20, R27, RZ, P5, !PT ;  /* 0x0000001b140fe210 */ /* 0x000fc40002ffe4ff */
[----:B------:R-:W-:Y:S01]  /*0a50*/  @!P6 IADD3.X R23, PT, PT, R20, R29, RZ, P4, !PT ;  /* 0x0000001d1417e210 */ /* 0x000fe200027fe4ff */
[----:B0-----:R-:W-:Y:S01]  /*0a60*/  @!P2 IMAD R18, R37, R10, RZ ;  /* 0x0000000a2512a224 */ /* 0x001fe200078e02ff */
[----:B------:R-:W-:Y:S01]  /*0a70*/  @!P0 IADD3 R19, PT, PT, R3, R19, RZ ;  /* 0x0000001303138210 */ /* 0x000fe20007ffe0ff */
[----:B------:R-:W0:Y:S01]  /*0a80*/  @!P2 LDC.64 R34, c[0x0][0x3a0] ;  /* 0x0000e800ff22ab82 */ /* 0x000e220000000a00 */
[C---:B------:R-:W-:Y:S01]  /*0a90*/  @!P0 SHF.L.U32 R3, R2.reuse, 0x2, RZ ;  /* 0x0000000202038819 */ /* 0x040fe200000006ff */
[----:B------:R-:W-:Y:S01]  /*0aa0*/  @!P2 IMAD R11, R41, R11, R18 ;  /* 0x0000000b290ba224 */ /* 0x000fe200078e0212 */
[----:B------:R-:W-:Y:S02]  /*0ab0*/  @!P0 SHF.L.U64.HI R20, R2, 0x2, R19 ;  /* 0x0000000202148819 */ /* 0x000fe40000010213 */
[----:B----4-:R-:W-:Y:S02]  /*0ac0*/  CS2R R12, SRZ ;  /* 0x00000000000c7805 */ /* 0x010fe4000001ff00 */
[C---:B---3--:R-:W-:Y:S01]  /*0ad0*/  @!P0 IADD3 R2, P5, PT, R3.reuse, R32, RZ ;  /* 0x0000002003028210 */ /* 0x048fe20007fbe0ff */
[----:B------:R1:W5:Y:S01]  /*0ae0*/  @!P6 LDG.E.64 R106, desc[UR20][R14.64] ;  /* 0x000000140e6ae981 */ /* 0x000362000c1e1b00 */
[----:B--2---:R-:W-:Y:S01]  /*0af0*/  @!P0 IADD3 R16, P4, PT, R3, R16, RZ ;  /* 0x0000001003108210 */ /* 0x004fe20007f9e0ff */
[----:B------:R-:W2:Y:S01]  /*0b00*/  @!P2 LDC.64 R36, c[0x0][0x398] ;  /* 0x0000e600ff24ab82 */ /* 0x000ea20000000a00 */
[----:B------:R-:W-:Y:S01]  /*0b10*/  @!P0 IADD3.X R3, PT, PT, R20, R33, RZ, P5, !PT ;  /* 0x0000002114038210 */ /* 0x000fe20002ffe4ff */
[----:B------:R-:W5:Y:S01]  /*0b20*/  @!P6 LDG.E.64 R12, desc[UR20][R22.64] ;  /* 0x00000014160ce981 */ /* 0x000f62000c1e1b00 */
[----:B------:R-:W-:-:S02]  /*0b30*/  ISETP.GE.U32.AND P5, PT, R45, UR16, PT ;  /* 0x000000102d007c0c */ /* 0x000fc4000bfa6070 */
[----:B------:R-:W-:Y:S01]  /*0b40*/  @!P2 MOV R18, R6 ;  /* 0x000000060012a202 */ /* 0x000fe20000000f00 */
[----:B------:R-:W-:Y:S01]  /*0b50*/  @!P3 IMAD R26, R49, R38, RZ ;  /* 0x00000026311ab224 */ /* 0x000fe200078e02ff */
[----:B------:R-:W-:Y:S01]  /*0b60*/  ISETP.GE.AND.EX P5, PT, R47, UR17, PT, P5 ;  /* 0x000000112f007c0c */ /* 0x000fe2000bfa6350 */
[----:B------:R-:W3:Y:S01]  /*0b70*/  @!P3 LDC.64 R30, c[0x0][0x3a0] ;  /* 0x0000e800ff1ebb82 */ /* 0x000ee20000000a00 */
[-C--:B------:R-:W-:Y:S02]  /*0b80*/  @!P2 MOV R19, R9.reuse ;  /* 0x000000090013a202 */ /* 0x080fe40000000f00 */
[----:B------:R-:W-:Y:S02]  /*0b90*/  @!P3 MOV R27, R9 ;  /* 0x00000009001bb202 */ /* 0x000fe40000000f00 */
[----:B-1----:R-:W-:Y:S02]  /*0ba0*/  CS2R R14, SRZ ;  /* 0x00000000000e7805 */ /* 0x002fe4000001ff00 */
[----:B------:R-:W-:Y:S01]  /*0bb0*/  @!P0 IADD3.X R17, PT, PT, R20, R17, RZ, P4, !PT ;  /* 0x0000001114118210 */ /* 0x000fe200027fe4ff */
[----:B------:R-:W-:Y:S01]  /*0bc0*/  @!P2 IMAD.WIDE.U32 R18, R41, R10, R18 ;  /* 0x0000000a2912a225 */ /* 0x000fe200078e0012 */
[----:B------:R-:W5:Y:S01]  /*0bd0*/  @!P0 LDG.E.64 R104, desc[UR20][R2.64] ;  /* 0x0000001402688981 */ /* 0x000f62000c1e1b00 */
[----:B------:R-:W1:Y:S03]  /*0be0*/  @!P3 LDC.64 R32, c[0x0][0x398] ;  /* 0x0000e600ff20bb82 */ /* 0x000e660000000a00 */
[----:B------:R-:W-:-:S02]  /*0bf0*/  @!P2 IADD3 R19, PT, PT, R19, R11, RZ ;  /* 0x0000000b1313a210 */ /* 0x000fc40007ffe0ff */
[----:B------:R-:W-:Y:S02]  /*0c00*/  CS2R R10, SRZ ;  /* 0x00000000000a7805 */ /* 0x000fe4000001ff00 */
[----:B------:R-:W-:Y:S01]  /*0c10*/  @!P2 SHF.L.U32 R21, R18, 0x2, RZ ;  /* 0x000000021215a819 */ /* 0x000fe200000006ff */
[----:B------:R-:W-:Y:S01]  /*0c20*/  @!P3 IMAD R29, R43, R39, R26 ;  /* 0x000000272b1db224 */ /* 0x000fe200078e021a */
[----:B------:R-:W-:Y:S01]  /*0c30*/  IADD3 R49, PT, PT, R0, 0xc0, RZ ;  /* 0x000000c000317810 */ /* 0x000fe20007ffe0ff */
[----:B------:R-:W4:Y:S01]  /*0c40*/  @!P5 LDC.64 R40, c[0x0][0x3f8] ;  /* 0x0000fe00ff28db82 */ /* 0x000f220000000a00 */
[----:B------:R-:W-:Y:S01]  /*0c50*/  @!P3 MOV R26, R6 ;  /* 0x00000006001ab202 */ /* 0x000fe20000000f00 */
[----:B------:R2:W5:Y:S01]  /*0c60*/  @!P1 LDG.E.64 R10, desc[UR20][R24.64] ;  /* 0x00000014180a9981 */ /* 0x000562000c1e1b00 */
[----:B------:R-:W-:Y:S02]  /*0c70*/  @!P2 SHF.L.U64.HI R28, R18, 0x2, R19 ;  /* 0x00000002121ca819 */ /* 0x000fe40000010213 */
[C---:B0-----:R-:W-:Y:S01]  /*0c80*/  @!P2 IADD3 R18, P4, PT, R21.reuse, R34, RZ ;  /* 0x000000221512a210 */ /* 0x041fe20007f9e0ff */
[----:B------:R0:W5:Y:S01]  /*0c90*/  @!P0 LDG.E.64 R14, desc[UR20][R16.64] ;  /* 0x00000014100e8981 */ /* 0x000162000c1e1b00 */
[----:B--2---:R-:W-:Y:S01]  /*0ca0*/  @!P2 IADD3 R20, P1, PT, R21, R36, RZ ;  /* 0x000000241514a210 */ /* 0x004fe20007f3e0ff */
[----:B------:R-:W-:Y:S01]  /*0cb0*/  @!P3 IMAD.WIDE.U32 R26, R43, R38, R26 ;  /* 0x000000262b1ab225 */ /* 0x000fe200078e001a */
[C---:B------:R-:W-:Y:S01]  /*0cc0*/  @!P2 IADD3.X R19, PT, PT, R28.reuse, R35, RZ, P4, !PT ;  /* 0x000000231c13a210 */ /* 0x040fe200027fe4ff */
[----:B------:R-:W2:Y:S01]  /*0cd0*/  @!P5 LDC.64 R38, c[0x0][0x398] ;  /* 0x0000e600ff26db82 */ /* 0x000ea20000000a00 */
[----:B------:R-:W-:-:S02]  /*0ce0*/  @!P2 IADD3.X R21, PT, PT, R28, R37, RZ, P1, !PT ;  /* 0x000000251c15a210 */ /* 0x000fc40000ffe4ff */
[----:B------:R-:W-:Y:S01]  /*0cf0*/  ISETP.GE.U32.AND P4, PT, R49, UR16, PT ;  /* 0x0000001031007c0c */ /* 0x000fe2000bf86070 */
[----:B------:R0:W5:Y:S01]  /*0d00*/  @!P2 LDG.E.64 R102, desc[UR20][R18.64] ;  /* 0x000000141266a981 */ /* 0x000162000c1e1b00 */
[----:B------:R-:W-:-:S03]  /*0d10*/  SHF.R.S32.HI R35, RZ, 0x1f, R49 ;  /* 0x0000001fff237819 */ /* 0x000fc60000011431 */
[----:B------:R-:W2:Y:S01]  /*0d20*/  @!P5 LDC.64 R36, c[0x0][0x3a0] ;  /* 0x0000e800ff24db82 */ /* 0x000ea20000000a00 */
[----:B------:R-:W-:Y:S02]  /*0d30*/  @!P3 IADD3 R27, PT, PT, R27, R29, RZ ;  /* 0x0000001d1b1bb210 */ /* 0x000fe40007ffe0ff */
[----:B------:R-:W-:Y:S02]  /*0d40*/  ISETP.GE.AND.EX P4, PT, R35, UR17, PT, P4 ;  /* 0x0000001123007c0c */ /* 0x000fe4000bf86340 */
[C---:B------:R-:W-:Y:S01]  /*0d50*/  @!P3 SHF.L.U32 R25, R26.reuse, 0x2, RZ ;  /* 0x000000021a19b819 */ /* 0x040fe200000006ff */
[----:B----4-:R-:W-:Y:S01]  /*0d60*/  @!P5 IMAD R24, R47, R40, RZ ;  /* 0x000000282f18d224 */ /* 0x010fe200078e02ff */
[----:B------:R-:W-:Y:S02]  /*0d70*/  @!P3 SHF.L.U64.HI R26, R26, 0x2, R27 ;  /* 0x000000021a1ab819 */ /* 0x000fe4000001021b */
[----:B---3--:R-:W-:Y:S01]  /*0d80*/  @!P3 IADD3 R30, P1, PT, R25, R30, RZ ;  /* 0x0000001e191eb210 */ /* 0x008fe20007f3e0ff */
[----:B------:R-:W-:Y:S01]  /*0d90*/  @!P5 IMAD R27, R45, R41, R24 ;  /* 0x000000292d1bd224 */ /* 0x000fe200078e0218 */
[----:B-1----:R-:W-:-:S02]  /*0da0*/  @!P3 IADD3 R32, P6, PT, R25, R32, RZ ;  /* 0x000000201920b210 */ /* 0x002fc40007fde0ff */
[----:B------:R-:W-:Y:S02]  /*0db0*/  @!P5 MOV R24, R6 ;  /* 0x000000060018d202 */ /* 0x000fe40000000f00 */
[----:B------:R-:W-:Y:S01]  /*0dc0*/  @!P5 MOV R25, R9 ;  /* 0x000000090019d202 */ /* 0x000fe20000000f00 */
[----:B------:R-:W1:Y:S01]  /*0dd0*/  @!P4 LDC.64 R42, c[0x0][0x3f8] ;  /* 0x0000fe00ff2acb82 */ /* 0x000e620000000a00 */
[----:B------:R-:W-:Y:S01]  /*0de0*/  IADD3 R47, PT, PT, R0, 0xe0, RZ ;  /* 0x000000e0002f7810 */ /* 0x000fe20007ffe0ff */
[----:B------:R-:W-:Y:S01]  /*0df0*/  @!P5 IMAD.WIDE.U32 R24, R45, R40, R24 ;  /* 0x000000282d18d225 */ /* 0x000fe200078e0018 */
[----:B------:R-:W-:Y:S02]  /*0e00*/  @!P3 IADD3.X R31, PT, PT, R26, R31, RZ, P1, !PT ;  /* 0x0000001f1a1fb210 */ /* 0x000fe40000ffe4ff */
[----:B------:R-:W-:Y:S02]  /*0e10*/  ISETP.GE.U32.AND P1, PT, R47, UR16, PT ;  /* 0x000000102f007c0c */ /* 0x000fe4000bf26070 */
[----:B------:R-:W-:-:S02]  /*0e20*/  @!P5 IADD3 R25, PT, PT, R25, R27, RZ ;  /* 0x0000001b1919d210 */ /* 0x000fc40007ffe0ff */
[----:B------:R-:W-:Y:S02]  /*0e30*/  SHF.R.S32.HI R53, RZ, 0x1f, R51 ;  /* 0x0000001fff357819 */ /* 0x000fe40000011433 */
[----:B0-----:R-:W-:Y:S02]  /*0e40*/  CS2R R16, SRZ ;  /* 0x0000000000107805 */ /* 0x001fe4000001ff00 */
[----:B------:R-:W-:Y:S02]  /*0e50*/  @!P5 SHF.L.U32 R23, R24, 0x2, RZ ;  /* 0x000000021817d819 */ /* 0x000fe400000006ff */
[----:B------:R-:W-:Y:S02]  /*0e60*/  CS2R R18, SRZ ;  /* 0x0000000000127805 */ /* 0x000fe4000001ff00 */
[----:B------:R-:W-:Y:S01]  /*0e70*/  SHF.R.S32.HI R45, RZ, 0x1f, R47 ;  /* 0x0000001fff2d7819 */ /* 0x000fe2000001142f */
[----:B------:R-:W5:Y:S01]  /*0e80*/  @!P3 LDG.E.64 R100, desc[UR20][R30.64] ;  /* 0x000000141e64b981 */ /* 0x000f62000c1e1b00 */
[----:B------:R-:W-:-:S02]  /*0e90*/  @!P3 IADD3.X R33, PT, PT, R26, R33, RZ, P6, !PT ;  /* 0x000000211a21b210 */ /* 0x000fc400037fe4ff */
[----:B------:R-:W-:Y:S01]  /*0ea0*/  @!P5 SHF.L.U64.HI R26, R24, 0x2, R25 ;  /* 0x00000002181ad819 */ /* 0x000fe20000010219 */
[----:B------:R0:W5:Y:S01]  /*0eb0*/  @!P2 LDG.E.64 R16, desc[UR20][R20.64] ;  /* 0x000000141410a981 */ /* 0x000162000c1e1b00 */
[----:B--2---:R-:W-:Y:S02]  /*0ec0*/  @!P5 IADD3 R24, P0, PT, R23, R36, RZ ;  /* 0x000000241718d210 */ /* 0x004fe40007f1e0ff */
[----:B------:R-:W-:Y:S01]  /*0ed0*/  ISETP.GE.AND.EX P1, PT, R45, UR17, PT, P1 ;  /* 0x000000112d007c0c */ /* 0x000fe2000bf26310 */
[----:B-1----:R-:W-:Y:S01]  /*0ee0*/  @!P4 IMAD R34, R35, R42, RZ ;  /* 0x0000002a2322c224 */ /* 0x002fe200078e02ff */
[----:B------:R-:W-:Y:S01]  /*0ef0*/  @!P5 IADD3.X R25, PT, PT, R26, R37, RZ, P0, !PT ;  /* 0x000000251a19d210 */ /* 0x000fe200007fe4ff */
[----:B------:R-:W5:Y:S01]  /*0f00*/  @!P3 LDG.E.64 R18, desc[UR20][R32.64] ;  /* 0x000000142012b981 */ /* 0x000f62000c1e1b00 */
[----:B------:R-:W-:Y:S02]  /*0f10*/  ISETP.GE.U32.AND P0, PT, R51, UR16, PT ;  /* 0x0000001033007c0c */ /* 0x000fe4000bf06070 */
[----:B------:R-:W-:-:S02]  /*0f20*/  @!P4 MOV R2, R6 ;  /* 0x000000060002c202 */ /* 0x000fc40000000f00 */
[----:B------:R-:W-:Y:S02]  /*0f30*/  @!P4 MOV R3, R9 ;  /* 0x000000090003c202 */ /* 0x000fe40000000f00 */
[----:B------:R-:W-:-:S03]  /*0f40*/  @!P5 IADD3 R22, P6, PT, R23, R38, RZ ;  /* 0x000000261716d210 */ /* 0x000fc60007fde0ff */
[----:B------:R-:W1:Y:S01]  /*0f50*/  @!P1 LDC.64 R28, c[0x0][0x3f8] ;  /* 0x0000fe00ff1c9b82 */ /* 0x000e620000000a00 */
[----:B------:R-:W-:Y:S01]  /*0f60*/  ISETP.GE.AND.EX P0, PT, R53, UR17, PT, P0 ;  /* 0x0000001135007c0c */ /* 0x000fe2000bf06300 */
[C---:B------:R-:W-:Y:S01]  /*0f70*/  @!P4 IMAD R27, R49.reuse, R43, R34 ;  /* 0x0000002b311bc224 */ /* 0x040fe200078e0222 */
[----:B------:R-:W-:Y:S01]  /*0f80*/  @!P5 IADD3.X R23, PT, PT, R26, R39, RZ, P6, !PT ;  /* 0x000000271a17d210 */ /* 0x000fe200037fe4ff */
[----:B------:R-:W-:Y:S01]  /*0f90*/  @!P4 IMAD.WIDE.U32 R2, R49, R42, R2 ;  /* 0x0000002a3102c225 */ /* 0x000fe200078e0002 */
[----:B------:R-:W-:Y:S01]  /*0fa0*/  ISETP.GE.U32.AND P2, PT, R0, UR16, PT ;  /* 0x0000001000007c0c */ /* 0x000fe2000bf46070 */
[----:B------:R2:W5:Y:S02]  /*0fb0*/  @!P5 LDG.E.64 R98, desc[UR20][R24.64] ;  /* 0x000000141862d981 */ /* 0x000564000c1e1b00 */
[----:B------:R-:W3:Y:S01]  /*0fc0*/  @!P4 LDC.64 R42, c[0x0][0x398] ;  /* 0x0000e600ff2acb82 */ /* 0x000ee20000000a00 */
[----:B------:R-:W-:-:S07]  /*0fd0*/  @!P4 IADD3 R3, PT, PT, R3, R27, RZ ;  /* 0x0000001b0303c210 */ /* 0x000fce0007ffe0ff */
[----:B------:R-:W0:Y:S08]  /*0fe0*/  @!P0 LDC.64 R38, c[0x0][0x3f8] ;  /* 0x0000fe00ff268b82 */ /* 0x000e300000000a00 */
[----:B------:R-:W4:Y:S01]  /*0ff0*/  @!P4 LDC.64 R26, c[0x0][0x3a0] ;  /* 0x0000e800ff1acb82 */ /* 0x000f220000000a00 */
[C---:B------:R-:W-:Y:S02]  /*1000*/  @!P4 SHF.L.U32 R41, R2.reuse, 0x2, RZ ;  /* 0x000000020229c819 */ /* 0x040fe400000006ff */
[----:B------:R-:W-:Y:S01]  /*1010*/  @!P4 SHF.L.U64.HI R40, R2, 0x2, R3 ;  /* 0x000000020228c819 */ /* 0x000fe20000010203 */
[----:B-1----:R-:W-:Y:S01]  /*1020*/  @!P1 IMAD R2, R45, R28, RZ ;  /* 0x0000001c2d029224 */ /* 0x002fe200078e02ff */
[----:B------:R-:W-:-:S03]  /*1030*/  ISETP.GE.AND.EX P2, PT, R124, UR17, PT, P2 ;  /* 0x000000117c007c0c */ /* 0x000fc6000bf46320 */
[----:B------:R-:W1:Y:S01]  /*1040*/  @!P1 LDC.64 R44, c[0x0][0x3a0] ;  /* 0x0000e800ff2c9b82 */ /* 0x000e620000000a00 */
[----:B------:R-:W-:Y:S01]  /*1050*/  ISETP.GE.U32.AND P3, PT, R115, UR16, PT ;  /* 0x0000001073007c0c */ /* 0x000fe2000bf66070 */
[----:B------:R-:W-:Y:S01]  /*1060*/  @!P1 IMAD R29, R47, R29, R2 ;  /* 0x0000001d2f1d9224 */ /* 0x000fe200078e0202 */
[----:B------:R-:W-:Y:S02]  /*1070*/  @!P1 MOV R2, R6 ;  /* 0x0000000600029202 */ /* 0x000fe40000000f00 */
[----:B------:R-:W-:-:S03]  /*1080*/  @!P1 MOV R3, R9 ;  /* 0x0000000900039202 */ /* 0x000fc60000000f00 */
[----:B------:R-:W1:Y:S01]  /*1090*/  @!P1 LDC.64 R34, c[0x0][0x398] ;  /* 0x0000e600ff229b82 */ /* 0x000e620000000a00 */
[----:B0-----:R-:W-:Y:S01]  /*10a0*/  @!P0 IMAD R20, R53, R38, RZ ;  /* 0x0000002635148224 */ /* 0x001fe200078e02ff */
[----:B------:R-:W-:Y:S02]  /*10b0*/  ISETP.GE.AND.EX P3, PT, R123, UR17, PT, P3 ;  /* 0x000000117b007c0c */ /* 0x000fe4000bf66330 */
[----:B------:R-:W-:Y:S01]  /*10c0*/  @!P0 MOV R21, R9 ;  /* 0x0000000900158202 */ /* 0x000fe20000000f00 */
[----:B------:R-:W-:Y:S01]  /*10d0*/  @!P0 IMAD R39, R51, R39, R20 ;  /* 0x0000002733278224 */ /* 0x000fe200078e0214 */
[----:B------:R-:W-:Y:S02]  /*10e0*/  @!P0 MOV R20, R6 ;  /* 0x0000000600148202 */ /* 0x000fe40000000f00 */
[----:B------:R-:W0:Y:S01]  /*10f0*/  @!P2 LDC.64 R36, c[0x0][0x3f8] ;  /* 0x0000fe00ff24ab82 */ /* 0x000e220000000a00 */
[----:B----4-:R-:W-:Y:S01]  /*1100*/  @!P4 IADD3 R26, P6, PT, R41, R26, RZ ;  /* 0x0000001a291ac210 */ /* 0x010fe20007fde0ff */
[----:B------:R-:W-:-:S03]  /*1110*/  @!P1 IMAD.WIDE.U32 R2, R47, R28, R2 ;  /* 0x0000001c2f029225 */ /* 0x000fc600078e0002 */
[----:B------:R-:W-:Y:S01]  /*1120*/  @!P4 IADD3.X R27, PT, PT, R40, R27, RZ, P6, !PT ;  /* 0x0000001b281bc210 */ /* 0x000fe200037fe4ff */
[----:B------:R-:W-:Y:S01]  /*1130*/  @!P0 IMAD.WIDE.U32 R20, R51, R38, R20 ;  /* 0x0000002633148225 */ /* 0x000fe200078e0014 */
[----:B---3--:R-:W-:Y:S02]  /*1140*/  @!P4 IADD3 R28, P6, PT, R41, R42, RZ ;  /* 0x0000002a291cc210 */ /* 0x008fe40007fde0ff */
[----:B------:R-:W-:Y:S02]  /*1150*/  @!P1 IADD3 R3, PT, PT, R3, R29, RZ ;  /* 0x0000001d03039210 */ /* 0x000fe40007ffe0ff */
[----:B--2---:R-:W-:Y:S02]  /*1160*/  CS2R R24, SRZ ;  /* 0x0000000000187805 */ /* 0x004fe4000001ff00 */
[----:B------:R-:W-:Y:S01]  /*1170*/  @!P1 SHF.L.U32 R31, R2, 0x2, RZ ;  /* 0x00000002021f9819 */ /* 0x000fe200000006ff */
[----:B------:R-:W5:Y:S01]  /*1180*/  @!P4 LDG.E.64 R96, desc[UR20][R26.64] ;  /* 0x000000141a60c981 */ /* 0x000f62000c1e1b00 */
[----:B------:R-:W-:-:S02]  /*1190*/  @!P4 IADD3.X R29, PT, PT, R40, R43, RZ, P6, !PT ;  /* 0x0000002b281dc210 */ /* 0x000fc400037fe4ff */
[----:B------:R-:W2:Y:S01]  /*11a0*/  @!P0 LDC.64 R42, c[0x0][0x3a0] ;  /* 0x0000e800ff2a8b82 */ /* 0x000ea20000000a00 */
[----:B------:R-:W-:Y:S02]  /*11b0*/  @!P0 IADD3 R21, PT, PT, R21, R39, RZ ;  /* 0x0000002715158210 */ /* 0x000fe40007ffe0ff */
[----:B------:R-:W-:Y:S02]  /*11c0*/  @!P1 SHF.L.U64.HI R32, R2, 0x2, R3 ;  /* 0x0000000202209819 */ /* 0x000fe40000010203 */
[----:B-1----:R-:W-:-:S03]  /*11d0*/  @!P1 IADD3 R2, P6, PT, R31, R44, RZ ;  /* 0x0000002c1f029210 */ /* 0x002fc60007fde0ff */
[----:B------:R-:W1:Y:S01]  /*11e0*/  @!P3 LDC.64 R38, c[0x0][0x3f8] ;  /* 0x0000fe00ff26bb82 */ /* 0x000e620000000a00 */
[----:B------:R-:W-:Y:S02]  /*11f0*/  @!P1 IADD3.X R3, PT, PT, R32, R45, RZ, P6, !PT ;  /* 0x0000002d20039210 */ /* 0x000fe400037fe4ff */
[----:B------:R-:W-:Y:S02]  /*1200*/  @!P1 IADD3 R30, P6, PT, R31, R34, RZ ;  /* 0x000000221f1e9210 */ /* 0x000fe40007fde0ff */
[----:B------:R-:W-:Y:S01]  /*1210*/  @!P0 SHF.L.U32 R41, R20, 0x2, RZ ;  /* 0x0000000214298819 */ /* 0x000fe200000006ff */
[----:B------:R-:W5:Y:S02]  /*1220*/  @!P1 LDG.E.64 R94, desc[UR20][R2.64] ;  /* 0x00000014025e9981 */ /* 0x000f64000c1e1b00 */
[----:B------:R-:W3:Y:S01]  /*1230*/  @!P0 LDC.64 R44, c[0x0][0x398] ;  /* 0x0000e600ff2c8b82 */ /* 0x000ee20000000a00 */
[----:B------:R-:W-:Y:S01]  /*1240*/  @!P1 IADD3.X R31, PT, PT, R32, R35, RZ, P6, !PT ;  /* 0x00000023201f9210 */ /* 0x000fe200037fe4ff */
[----:B0-----:R-:W-:Y:S01]  /*1250*/  @!P2 IMAD R32, R124, R36, RZ ;  /* 0x000000247c20a224 */ /* 0x001fe200078e02ff */
[----:B------:R-:W-:-:S02]  /*1260*/  @!P0 SHF.L.U64.HI R40, R20, 0x2, R21 ;  /* 0x0000000214288819 */ /* 0x000fc40000010215 */
[----:B------:R-:W-:Y:S02]  /*1270*/  CS2R R20, SRZ ;  /* 0x0000000000147805 */ /* 0x000fe4000001ff00 */
[----:B------:R-:W-:Y:S01]  /*1280*/  @!P2 MOV R33, R9 ;  /* 0x000000090021a202 */ /* 0x000fe20000000f00 */
[----:B------:R-:W-:Y:S01]  /*1290*/  @!P2 IMAD R37, R0, R37, R32 ;  /* 0x000000250025a224 */ /* 0x000fe200078e0220 */
[----:B------:R-:W-:Y:S01]  /*12a0*/  @!P2 MOV R32, R6 ;  /* 0x000000060020a202 */ /* 0x000fe20000000f00 */
[----:B------:R-:W5:Y:S04]  /*12b0*/  @!P1 LDG.E.64 R24, desc[UR20][R30.64] ;  /* 0x000000141e189981 */ /* 0x000f68000c1e1b00 */
[----:B------:R0:W5:Y:S01]  /*12c0*/  @!P5 LDG.E.64 R20, desc[UR20][R22.64] ;  /* 0x000000141614d981 */ /* 0x000162000c1e1b00 */
[----:B------:R-:W-:Y:S01]  /*12d0*/  ISETP.GE.U32.AND P5, PT, R114, UR16, PT ;  /* 0x0000001072007c0c */ /* 0x000fe2000bfa6070 */
[----:B------:R-:W-:Y:S01]  /*12e0*/  @!P2 IMAD.WIDE.U32 R32, R0, R36, R32 ;  /* 0x000000240020a225 */ /* 0x000fe200078e0020 */
[----:B--2---:R-:W-:-:S02]  /*12f0*/  @!P0 IADD3 R34, P6, PT, R41, R42, RZ ;  /* 0x0000002a29228210 */ /* 0x004fc40007fde0ff */
[----:B------:R-:W-:Y:S01]  /*1300*/  ISETP.GE.AND.EX P5, PT, R122, UR17, PT, P5 ;  /* 0x000000117a007c0c */ /* 0x000fe2000bfa6350 */
[----:B-1----:R-:W-:Y:S01]  /*1310*/  @!P3 IMAD R42, R123, R38, RZ ;  /* 0x000000267b2ab224 */ /* 0x002fe200078e02ff */
[----:B------:R-:W-:Y:S02]  /*1320*/  @!P2 IADD3 R33, PT, PT, R33, R37, RZ ;  /* 0x000000252121a210 */ /* 0x000fe40007ffe0ff */
[----:B------:R-:W-:Y:S01]  /*1330*/  @!P0 IADD3.X R35, PT, PT, R40, R43, RZ, P6, !PT ;  /* 0x0000002b28238210 */ /* 0x000fe200037fe4ff */
[----:B------:R-:W-:Y:S01]  /*1340*/  @!P3 IMAD R39, R115, R39, R42 ;  /* 0x000000277327b224 */ /* 0x000fe200078e022a */
[----:B---3--:R-:W-:Y:S01]  /*1350*/  @!P0 IADD3 R36, P6, PT, R41, R44, RZ ;  /* 0x0000002c29248210 */ /* 0x008fe20007fde0ff */
[----:B------:R-:W1:Y:S01]  /*1360*/  @!P2 LDC.64 R42, c[0x0][0x3a0] ;  /* 0x0000e800ff2aab82 */ /* 0x000e620000000a00 */
[C---:B------:R-:W-:Y:S02]  /*1370*/  @!P2 SHF.L.U32 R53, R32.reuse, 0x2, RZ ;  /* 0x000000022035a819 */ /* 0x040fe400000006ff */
[----:B------:R-:W-:-:S02]  /*1380*/  @!P2 SHF.L.U64.HI R52, R32, 0x2, R33 ;  /* 0x000000022034a819 */ /* 0x000fc40000010221 */
[----:B------:R-:W-:-:S03]  /*1390*/  @!P0 IADD3.X R37, PT, PT, R40, R45, RZ, P6, !PT ;  /* 0x0000002d28258210 */ /* 0x000fc600037fe4ff */
[----:B------:R-:W2:Y:S08]  /*13a0*/  @!P2 LDC.64 R32, c[0x0][0x398] ;  /* 0x0000e600ff20ab82 */ /* 0x000eb00000000a00 */
[----:B------:R-:W3:Y:S01]  /*13b0*/  @!P3 LDC.64 R44, c[0x0][0x3a0] ;  /* 0x0000e800ff2cbb82 */ /* 0x000ee20000000a00 */
[----:B0-----:R-:W-:Y:S02]  /*13c0*/  CS2R R22, SRZ ;  /* 0x0000000000167805 */ /* 0x001fe4000001ff00 */
[----:B------:R-:W-:-:S02]  /*13d0*/  @!P3 MOV R48, R6 ;  /* 0x000000060030b202 */ /* 0x000fc40000000f00 */
[----:B------:R-:W-:Y:S02]  /*13e0*/  @!P3 MOV R49, R9 ;  /* 0x000000090031b202 */ /* 0x000fe40000000f00 */
[----:B------:R0:W5:Y:S01]  /*13f0*/  @!P4 LDG.E.64 R22, desc[UR20][R28.64] ;  /* 0x000000141c16c981 */ /* 0x000162000c1e1b00 */
[----:B------:R-:W4:Y:S08]  /*1400*/  @!P5 LDC.64 R46, c[0x0][0x3f8] ;  /* 0x0000fe00ff2edb82 */ /* 0x000f300000000a00 */
[----:B------:R-:W3:Y:S01]  /*1410*/  @!P3 LDC.64 R40, c[0x0][0x398] ;  /* 0x0000e600ff28bb82 */ /* 0x000ee20000000a00 */
[----:B------:R-:W-:Y:S01]  /*1420*/  @!P3 IMAD.WIDE.U32 R48, R115, R38, R48 ;  /* 0x000000267330b225 */ /* 0x000fe200078e0030 */
[----:B------:R-:W-:-:S02]  /*1430*/  ISETP.GE.U32.AND P4, PT, R113, UR16, PT ;  /* 0x0000001071007c0c */ /* 0x000fc4000bf86070 */
[----:B-1----:R-:W-:Y:S02]  /*1440*/  @!P2 IADD3 R38, P1, PT, R53, R42, RZ ;  /* 0x0000002a3526a210 */ /* 0x002fe40007f3e0ff */
[----:B------:R-:W-:Y:S02]  /*1450*/  ISETP.GE.AND.EX P4, PT, R121, UR17, PT, P4 ;  /* 0x0000001179007c0c */ /* 0x000fe4000bf86340 */
[----:B------:R-:W-:Y:S01]  /*1460*/  @!P3 IADD3 R27, PT, PT, R49, R39, RZ ;  /* 0x00000027311bb210 */ /* 0x000fe20007ffe0ff */
[----:B------:R-:W1:Y:S01]  /*1470*/  @!P5 LDC.64 R50, c[0x0][0x3a0] ;  /* 0x0000e800ff32db82 */ /* 0x000e620000000a00 */
[----:B0-----:R-:W-:Y:S02]  /*1480*/  @!P3 SHF.L.U32 R29, R48, 0x2, RZ ;  /* 0x00000002301db819 */ /* 0x001fe400000006ff */
[----:B--2---:R-:W-:Y:S02]  /*1490*/  @!P2 IADD3 R32, P6, PT, R53, R32, RZ ;  /* 0x000000203520a210 */ /* 0x004fe40007fde0ff */
[----:B------:R-:W-:-:S02]  /*14a0*/  @!P2 IADD3.X R39, PT, PT, R52, R43, RZ, P1, !PT ;  /* 0x0000002b3427a210 */ /* 0x000fc40000ffe4ff */
[----:B------:R-:W-:Y:S01]  /*14b0*/  @!P3 SHF.L.U64.HI R48, R48, 0x2, R27 ;  /* 0x000000023030b819 */ /* 0x000fe2000001021b */
[----:B----4-:R-:W-:Y:S01]  /*14c0*/  @!P5 IMAD R26, R122, R46, RZ ;  /* 0x0000002e7a1ad224 */ /* 0x010fe200078e02ff */
[C---:B---3--:R-:W-:Y:S01]  /*14d0*/  @!P3 IADD3 R28, P1, PT, R29.reuse, R44, RZ ;  /* 0x0000002c1d1cb210 */ /* 0x048fe20007f3e0ff */
[----:B------:R-:W0:Y:S01]  /*14e0*/  @!P5 LDC.64 R42, c[0x0][0x398] ;  /* 0x0000e600ff2adb82 */ /* 0x000e220000000a00 */
[----:B------:R-:W-:Y:S02]  /*14f0*/  @!P2 IADD3.X R33, PT, PT, R52, R33, RZ, P6, !PT ;  /* 0x000000213421a210 */ /* 0x000fe400037fe4ff */
[----:B------:R-:W-:Y:S02]  /*1500*/  @!P3 IADD3 R30, P6, PT, R29, R40, RZ ;  /* 0x000000281d1eb210 */ /* 0x000fe40007fde0ff */
[----:B------:R-:W-:Y:S02]  /*1510*/  @!P3 IADD3.X R29, PT, PT, R48, R45, RZ, P1, !PT ;  /* 0x0000002d301db210 */ /* 0x000fe40000ffe4ff */
[----:B------:R-:W-:-:S02]  /*1520*/  CS2R R108, SRZ ;  /* 0x00000000006c7805 */ /* 0x000fc4000001ff00 */
[----:B------:R-:W-:Y:S01]  /*1530*/  ISETP.GE.U32.AND P1, PT, R112, UR16, PT ;  /* 0x0000001070007c0c */ /* 0x000fe2000bf26070 */
[----:B------:R-:W-:Y:S01]  /*1540*/  @!P5 IMAD R49, R114, R47, R26 ;  /* 0x0000002f7231d224 */ /* 0x000fe200078e021a */
[----:B------:R-:W-:Y:S01]  /*1550*/  @!P5 MOV R2, R6 ;  /* 0x000000060002d202 */ /* 0x000fe20000000f00 */
[----:B------:R-:W2:Y:S01]  /*1560*/  @!P4 LDC.64 R26, c[0x0][0x3f8] ;  /* 0x0000fe00ff1acb82 */ /* 0x000ea20000000a00 */
[----:B------:R-:W-:Y:S01]  /*1570*/  ISETP.GE.AND.EX P1, PT, R120, UR17, PT, P1 ;  /* 0x0000001178007c0c */ /* 0x000fe2000bf26310 */
[----:B------:R3:W5:Y:S01]  /*1580*/  @!P2 LDG.E.64 R108, desc[UR20][R38.64] ;  /* 0x00000014266ca981 */ /* 0x000762000c1e1b00 */
[----:B------:R-:W-:-:S03]  /*1590*/  @!P5 MOV R3, R9 ;  /* 0x000000090003d202 */ /* 0x000fc60000000f00 */
[----:B------:R-:W-:Y:S02]  /*15a0*/  @!P5 IMAD.WIDE.U32 R46, R114, R46, R2 ;  /* 0x0000002e722ed225 */ /* 0x000fe400078e0002 */
[----:B------:R-:W4:Y:S08]  /*15b0*/  @!P4 LDC.64 R58, c[0x0][0x3a0] ;  /* 0x0000e800ff3acb82 */ /* 0x000f300000000a00 */
[----:B------:R-:W4:Y:S01]  /*15c0*/  @!P1 LDC.64 R44, c[0x0][0x3f8] ;  /* 0x0000fe00ff2c9b82 */ /* 0x000f220000000a00 */
[----:B------:R-:W-:-:S02]  /*15d0*/  @!P3 IADD3.X R31, PT, PT, R48, R41, RZ, P6, !PT ;  /* 0x00000029301fb210 */ /* 0x000fc400037fe4ff */
[----:B---3--:R-:W-:Y:S02]  /*15e0*/  @!P4 MOV R38, R6 ;  /* 0x000000060026c202 */ /* 0x008fe40000000f00 */
[----:B------:R-:W-:Y:S02]  /*15f0*/  @!P4 MOV R39, R9 ;  /* 0x000000090027c202 */ /* 0x000fe40000000f00 */
[----:B------:R-:W-:Y:S01]  /*1600*/  @!P5 IADD3 R3, PT, PT, R47, R49, RZ ;  /* 0x000000312f03d210 */ /* 0x000fe20007ffe0ff */
[-C--:B--2---:R-:W-:Y:S01]  /*1610*/  @!P4 IMAD R48, R121, R26.reuse, RZ ;  /* 0x0000001a7930c224 */ /* 0x084fe200078e02ff */
[C---:B------:R-:W-:Y:S01]  /*1620*/  @!P5 SHF.L.U32 R41, R46.reuse, 0x2, RZ ;  /* 0x000000022e29d819 */ /* 0x040fe200000006ff */
[----:B------:R-:W-:Y:S01]  /*1630*/  @!P4 IMAD.WIDE.U32 R38, R113, R26, R38 ;  /* 0x0000001a7126c225 */ /* 0x000fe200078e0026 */
[----:B------:R-:W-:Y:S02]  /*1640*/  @!P5 SHF.L.U64.HI R46, R46, 0x2, R3 ;  /* 0x000000022e2ed819 */ /* 0x000fe40000010203 */
[----:B------:R-:W-:-:S02]  /*1650*/  CS2R R88, SRZ ;  /* 0x0000000000587805 */ /* 0x000fc4000001ff00 */
[----:B-1----:R-:W-:Y:S01]  /*1660*/  @!P5 IADD3 R50, P6, PT, R41, R50, RZ ;  /* 0x000000322932d210 */ /* 0x002fe20007fde0ff */
[----:B------:R-:W-:Y:S01]  /*1670*/  @!P4 IMAD R47, R113, R27, R48 ;  /* 0x0000001b712fc224 */ /* 0x000fe200078e0230 */
[----:B------:R-:W-:Y:S01]  /*1680*/  UIMAD.WIDE UR8, UR14, 0x8, UR8 ;  /* 0x000000080e0878a5 */ /* 0x000fe2000f8e0208 */
[----:B------:R-:W1:Y:S01]  /*1690*/  @!P1 LDC.64 R52, c[0x0][0x398] ;  /* 0x0000e600ff349b82 */ /* 0x000e620000000a00 */
[----:B------:R-:W-:Y:S01]  /*16a0*/  @!P5 IADD3.X R51, PT, PT, R46, R51, RZ, P6, !PT ;  /* 0x000000332e33d210 */ /* 0x000fe200037fe4ff */
[----:B------:R2:W5:Y:S01]  /*16b0*/  @!P3 LDG.E.64 R88, desc[UR20][R28.64] ;  /* 0x000000141c58b981 */ /* 0x000562000c1e1b00 */
[----:B0-----:R-:W-:Y:S02]  /*16c0*/  @!P5 IADD3 R42, P6, PT, R41, R42, RZ ;  /* 0x0000002a292ad210 */ /* 0x001fe40007fde0ff */
[----:B------:R-:W-:-:S03]  /*16d0*/  @!P4 IADD3 R47, PT, PT, R39, R47, RZ ;  /* 0x0000002f272fc210 */ /* 0x000fc60007ffe0ff */
[----:B------:R-:W0:Y:S01]  /*16e0*/  @!P4 LDC.64 R40, c[0x0][0x398] ;  /* 0x0000e600ff28cb82 */ /* 0x000e220000000a00 */
[----:B------:R-:W-:Y:S02]  /*16f0*/  @!P5 IADD3.X R43, PT, PT, R46, R43, RZ, P6, !PT ;  /* 0x0000002b2e2bd210 */ /* 0x000fe400037fe4ff */
[C---:B------:R-:W-:Y:S02]  /*1700*/  @!P4 SHF.L.U32 R39, R38.reuse, 0x2, RZ ;  /* 0x000000022627c819 */ /* 0x040fe400000006ff */
[----:B------:R-:W-:Y:S01]  /*1710*/  @!P4 SHF.L.U64.HI R48, R38, 0x2, R47 ;  /* 0x000000022630c819 */ /* 0x000fe2000001022f */
[----:B----4-:R-:W-:Y:S01]  /*1720*/  @!P1 IMAD R38, R120, R44, RZ ;  /* 0x0000002c78269224 */ /* 0x010fe200078e02ff */
[----:B--2---:R-:W-:Y:S02]  /*1730*/  @!P1 MOV R28, R6 ;  /* 0x00000006001c9202 */ /* 0x004fe40000000f00 */
[----:B------:R-:W-:Y:S01]  /*1740*/  @!P1 MOV R29, R9 ;  /* 0x00000009001d9202 */ /* 0x000fe20000000f00 */
[----:B------:R-:W-:Y:S01]  /*1750*/  HFMA2 R3, -RZ, RZ, 0, 0 ;  /* 0x00000000ff037431 */ /* 0x000fe200000001ff */
[----:B------:R-:W-:-:S02]  /*1760*/  MOV R46, UR8 ;  /* 0x00000008002e7c02 */ /* 0x000fc40008000f00 */
[----:B------:R-:W-:Y:S02]  /*1770*/  MOV R47, UR9 ;  /* 0x00000009002f7c02 */ /* 0x000fe40008000f00 */
[----:B------:R-:W-:Y:S01]  /*1780*/  MOV R2, RZ ;  /* 0x000000ff00027202 */ /* 0x000fe20000000f00 */
[C---:B------:R-:W-:Y:S02]  /*1790*/  @!P1 IMAD R49, R112.reuse, R45, R38 ;  /* 0x0000002d70319224 */ /* 0x040fe400078e0226 */
[----:B------:R-:W-:Y:S02]  /*17a0*/  @!P1 IMAD.WIDE.U32 R28, R112, R44, R28 ;  /* 0x0000002c701c9225 */ /* 0x000fe400078e001c */
[----:B------:R-:W2:Y:S01]  /*17b0*/  LDG.E.64 R44, desc[UR20][R46.64] ;  /* 0x000000142e2c7981 */ /* 0x000ea2000c1e1b00 */
[----:B------:R-:W-:-:S03]  /*17c0*/  CS2R R26, SRZ ;  /* 0x00000000001a7805 */ /* 0x000fc6000001ff00 */
[----:B------:R3:W5:Y:S01]  /*17d0*/  @!P2 LDG.E.64 R2, desc[UR20][R32.64] ;  /* 0x000000142002a981 */ /* 0x000762000c1e1b00 */
[----:B------:R-:W-:Y:S02]  /*17e0*/  ISETP.GE.U32.AND P2, PT, R111, UR16, PT ;  /* 0x000000106f007c0c */ /* 0x000fe4000bf46070 */
[----:B------:R-:W-:Y:S01]  /*17f0*/  @!P4 IADD3 R58, P6, PT, R39, R58, RZ ;  /* 0x0000003a273ac210 */ /* 0x000fe20007fde0ff */
[----:B------:R4:W5:Y:S01]  /*1800*/  @!P3 LDG.E.64 R26, desc[UR20][R30.64] ;  /* 0x000000141e1ab981 */ /* 0x000962000c1e1b00 */
[----:B------:R-:W-:Y:S02]  /*1810*/  ISETP.GE.AND.EX P2, PT, R119, UR17, PT, P2 ;  /* 0x0000001177007c0c */ /* 0x000fe4000bf46320 */
[----:B------:R-:W-:Y:S02]  /*1820*/  ISETP.GE.U32.AND P3, PT, R116, UR16, PT ;  /* 0x0000001074007c0c */ /* 0x000fe4000bf66070 */
[----:B------:R-:W-:Y:S02]  /*1830*/  @!P4 IADD3.X R59, PT, PT, R48, R59, RZ, P6, !PT ;  /* 0x0000003b303bc210 */ /* 0x000fe400037fe4ff */
[----:B------:R-:W-:-:S02]  /*1840*/  ISETP.GE.AND.EX P3, PT, R118, UR17, PT, P3 ;  /* 0x0000001176007c0c */ /* 0x000fc4000bf66330 */
[----:B0-----:R-:W-:Y:S02]  /*1850*/  @!P4 IADD3 R40, P6, PT, R39, R40, RZ ;  /* 0x000000282728c210 */ /* 0x001fe40007fde0ff */
[----:B------:R-:W0:Y:S08]  /*1860*/  @!P1 LDC.64 R38, c[0x0][0x3a0] ;  /* 0x0000e800ff269b82 */ /* 0x000e300000000a00 */
[----:B---3--:R-:W3:Y:S01]  /*1870*/  @!P2 LDC.64 R32, c[0x0][0x3f8] ;  /* 0x0000fe00ff20ab82 */ /* 0x008ee20000000a00 */
[----:B------:R-:W-:-:S02]  /*1880*/  @!P1 IADD3 R29, PT, PT, R29, R49, RZ ;  /* 0x000000311d1d9210 */ /* 0x000fc40007ffe0ff */
[----:B------:R-:W-:Y:S02]  /*1890*/  CS2R R86, SRZ ;  /* 0x0000000000567805 */ /* 0x000fe4000001ff00 */
[----:B------:R-:W-:-:S03]  /*18a0*/  @!P1 SHF.L.U32 R49, R28, 0x2, RZ ;  /* 0x000000021c319819 */ /* 0x000fc600000006ff */
[----:B----4-:R-:W4:Y:S01]  /*18b0*/  @!P3 LDC.64 R30, c[0x0][0x3f8] ;  /* 0x0000fe00ff1ebb82 */ /* 0x010f220000000a00 */
[----:B------:R-:W-:Y:S02]  /*18c0*/  @!P1 SHF.L.U64.HI R60, R28, 0x2, R29 ;  /* 0x000000021c3c9819 */ /* 0x000fe4000001021d */
[----:B------:R-:W-:Y:S01]  /*18d0*/  CS2R R28, SRZ ;  /* 0x00000000001c7805 */ /* 0x000fe2000001ff00 */
[----:B------:R-:W5:Y:S01]  /*18e0*/  @!P5 LDG.E.64 R86, desc[UR20][R50.64] ;  /* 0x000000143256d981 */ /* 0x000f62000c1e1b00 */
[----:B------:R-:W-:-:S03]  /*18f0*/  @!P4 IADD3.X R41, PT, PT, R48, R41, RZ, P6, !PT ;  /* 0x000000293029c210 */ /* 0x000fc600037fe4ff */
[----:B------:R-:W4:Y:S01]  /*1900*/  @!P2 LDC.64 R54, c[0x0][0x3a0] ;  /* 0x0000e800ff36ab82 */ /* 0x000f220000000a00 */
[----:B------:R1:W5:Y:S01]  /*1910*/  @!P5 LDG.E.64 R28, desc[UR20][R42.64] ;  /* 0x000000142a1cd981 */ /* 0x000362000c1e1b00 */
[----:B0-----:R-:W-:-:S04]  /*1920*/  @!P1 IADD3 R38, P5, PT, R49, R38, RZ ;  /* 0x0000002631269210 */ /* 0x001fc80007fbe0ff */
[----:B------:R-:W-:Y:S01]  /*1930*/  @!P1 IADD3.X R39, PT, PT, R60, R39, RZ, P5, !PT ;  /* 0x000000273c279210 */ /* 0x000fe20002ffe4ff */
[----:B---3--:R-:W-:Y:S01]  /*1940*/  @!P2 IMAD R48, R119, R32, RZ ;  /* 0x000000207730a224 */ /* 0x008fe200078e02ff */
[----:B------:R-:W0:Y:S01]  /*1950*/  @!P2 LDC.64 R56, c[0x0][0x398] ;  /* 0x0000e600ff38ab82 */ /* 0x000e220000000a00 */
[----:B-1----:R-:W-:Y:S02]  /*1960*/  @!P2 MOV R42, R6 ;  /* 0x00000006002aa202 */ /* 0x002fe40000000f00 */
[----:B------:R-:W-:Y:S02]  /*1970*/  @!P2 MOV R43, R9 ;  /* 0x00000009002ba202 */ /* 0x000fe40000000f00 */
[----:B------:R-:W-:Y:S01]  /*1980*/  ISETP.NE.AND P5, PT, RZ, UR24, PT ;  /* 0x00000018ff007c0c */ /* 0x000fe2000bfa5270 */
[C---:B------:R-:W-:Y:S02]  /*1990*/  @!P2 IMAD R61, R111.reuse, R33, R48 ;  /* 0x000000216f3da224 */ /* 0x040fe400078e0230 */
[----:B------:R-:W1:Y:S01]  /*19a0*/  @!P3 LDC.64 R46, c[0x0][0x3a0] ;  /* 0x0000e800ff2ebb82 */ /* 0x000e620000000a00 */
[----:B------:R-:W-:Y:S01]  /*19b0*/  @!P2 IMAD.WIDE.U32 R32, R111, R32, R42 ;  /* 0x000000206f20a225 */ /* 0x000fe200078e002a */
[----:B------:R-:W-:-:S03]  /*19c0*/  @!P1 IADD3 R52, P6, PT, R49, R52, RZ ;  /* 0x0000003431349210 */ /* 0x000fc60007fde0ff */
[----:B----4-:R-:W-:Y:S01]  /*19d0*/  @!P3 IMAD R42, R118, R30, RZ ;  /* 0x0000001e762ab224 */ /* 0x010fe200078e02ff */
[----:B------:R-:W-:Y:S02]  /*19e0*/  @!P2 IADD3 R33, PT, PT, R33, R61, RZ ;  /* 0x0000003d2121a210 */ /* 0x000fe40007ffe0ff */
[----:B------:R-:W3:Y:S01]  /*19f0*/  @!P3 LDC.64 R48, c[0x0][0x398] ;  /* 0x0000e600ff30bb82 */ /* 0x000ee20000000a00 */
[----:B------:R-:W-:Y:S01]  /*1a00*/  @!P1 IADD3.X R53, PT, PT, R60, R53, RZ, P6, !PT ;  /* 0x000000353c359210 */ /* 0x000fe200037fe4ff */
[----:B------:R-:W-:Y:S01]  /*1a10*/  @!P3 IMAD R63, R116, R31, R42 ;  /* 0x0000001f743fb224 */ /* 0x000fe200078e022a */
[C---:B------:R-:W-:Y:S02]  /*1a20*/  @!P2 SHF.L.U32 R61, R32.reuse, 0x2, RZ ;  /* 0x00000002203da819 */ /* 0x040fe400000006ff */
[----:B------:R-:W-:Y:S02]  /*1a30*/  @!P2 SHF.L.U64.HI R60, R32, 0x2, R33 ;  /* 0x00000002203ca819 */ /* 0x000fe40000010221 */
[----:B------:R-:W-:Y:S01]  /*1a40*/  @!P3 MOV R32, R6 ;  /* 0x000000060020b202 */ /* 0x000fe20000000f00 */
[----:B------:R-:W4:Y:S01]  /*1a50*/  LDC.64 R42, c[0x0][0x3a8] ;  /* 0x0000ea00ff2a7b82 */ /* 0x000f220000000a00 */
[----:B------:R-:W-:-:S02]  /*1a60*/  @!P3 MOV R33, R9 ;  /* 0x000000090021b202 */ /* 0x000fc40000000f00 */
[----:B------:R-:W-:-:S05]  /*1a70*/  @!P2 IADD3 R54, P6, PT, R61, R54, RZ ;  /* 0x000000363d36a210 */ /* 0x000fca0007fde0ff */
[----:B------:R-:W4:Y:S01]  /*1a80*/  @P5 LDC.64 R50, c[0x0][0x3b0] ;  /* 0x0000ec00ff325b82 */ /* 0x000f220000000a00 */
[----:B------:R-:W-:Y:S01]  /*1a90*/  @!P3 IMAD.WIDE.U32 R30, R116, R30, R32 ;  /* 0x0000001e741eb225 */ /* 0x000fe200078e0020 */
[----:B------:R-:W-:Y:S02]  /*1aa0*/  @!P2 IADD3.X R55, PT, PT, R60, R55, RZ, P6, !PT ;  /* 0x000000373c37a210 */ /* 0x000fe400037fe4ff */
[----:B0-----:R-:W-:Y:S02]  /*1ab0*/  @!P2 IADD3 R56, P6, PT, R61, R56, RZ ;  /* 0x000000383d38a210 */ /* 0x001fe40007fde0ff */
[----:B------:R-:W-:Y:S02]  /*1ac0*/  @!P3 IADD3 R33, PT, PT, R31, R63, RZ ;  /* 0x0000003f1f21b210 */ /* 0x000fe40007ffe0ff */
[----:B------:R-:W-:Y:S01]  /*1ad0*/  @!P3 SHF.L.U32 R31, R30, 0x2, RZ ;  /* 0x000000021e1fb819 */ /* 0x000fe200000006ff */
[----:B------:R-:W-:Y:S01]  /*1ae0*/  IMAD R32, R5, 0x1c, RZ ;  /* 0x0000001c05207824 */ /* 0x000fe200078e02ff */
[----:B------:R-:W-:-:S02]  /*1af0*/  @!P2 IADD3.X R57, PT, PT, R60, R57, RZ, P6, !PT ;  /* 0x000000393c39a210 */ /* 0x000fc400037fe4ff */
[----:B------:R-:W-:Y:S02]  /*1b00*/  @!P3 SHF.L.U64.HI R30, R30, 0x2, R33 ;  /* 0x000000021e1eb819 */ /* 0x000fe40000010221 */
[----:B-1----:R-:W-:Y:S02]  /*1b10*/  @!P3 IADD3 R46, P6, PT, R31, R46, RZ ;  /* 0x0000002e1f2eb210 */ /* 0x002fe40007fde0ff */
[----:B------:R-:W-:Y:S02]  /*1b20*/  LOP3.LUT R33, R110, 0xffff, RZ, 0xc0, !PT ;  /* 0x0000ffff6e217812 */ /* 0x000fe400078ec0ff */
[----:B------:R-:W-:Y:S02]  /*1b30*/  @!P3 IADD3.X R47, PT, PT, R30, R47, RZ, P6, !PT ;  /* 0x0000002f1e2fb210 */ /* 0x000fe400037fe4ff */
[----:B------:R-:W-:Y:S02]  /*1b40*/  IADD3 R33, PT, PT, R33, R32, RZ ;  /* 0x0000002021217210 */ /* 0x000fe40007ffe0ff */
[----:B---3--:R-:W-:-:S02]  /*1b50*/  @!P3 IADD3 R48, P6, PT, R31, R48, RZ ;  /* 0x000000301f30b210 */ /* 0x008fc40007fde0ff */
[----:B------:R-:W-:Y:S01]  /*1b60*/  CS2R R82, SRZ ;  /* 0x0000000000527805 */ /* 0x000fe2000001ff00 */
[C---:B----4-:R-:W-:Y:S01]  /*1b70*/  IMAD.WIDE R42, R33.reuse, 0x4, R42 ;  /* 0x00000004212a7825 */ /* 0x050fe200078e022a */
[----:B------:R-:W-:Y:S02]  /*1b80*/  @!P3 IADD3.X R49, PT, PT, R30, R49, RZ, P6, !PT ;  /* 0x000000311e31b210 */ /* 0x000fe400037fe4ff */
[----:B------:R-:W-:Y:S01]  /*1b90*/  CS2R R30, SRZ ;  /* 0x00000000001e7805 */ /* 0x000fe2000001ff00 */
[----:B------:R-:W-:Y:S01]  /*1ba0*/  @P5 IMAD.WIDE R50, R33, 0x4, R50 ;  /* 0x0000000421325825 */ /* 0x000fe200078e0232 */
[----:B------:R-:W-:Y:S01]  /*1bb0*/  CS2R R32, SRZ ;  /* 0x0000000000207805 */ /* 0x000fe2000001ff00 */
[----:B------:R0:W5:Y:S01]  /*1bc0*/  @!P1 LDG.E.64 R82, desc[UR20][R38.64] ;  /* 0x0000001426529981 */ /* 0x000162000c1e1b00 */
[----:B------:R-:W-:Y:S02]  /*1bd0*/  CS2R R84, SRZ ;  /* 0x0000000000547805 */ /* 0x000fe4000001ff00 */
[----:B------:R-:W-:-:S02]  /*1be0*/  CS2R R80, SRZ ;  /* 0x0000000000507805 */ /* 0x000fc4000001ff00 */
[----:B------:R-:W-:Y:S01]  /*1bf0*/  CS2R R78, SRZ ;  /* 0x00000000004e7805 */ /* 0x000fe2000001ff00 */
[----:B------:R1:W5:Y:S04]  /*1c00*/  @!P0 LDG.E.64 R30, desc[UR20][R36.64] ;  /* 0x00000014241e8981 */ /* 0x000368000c1e1b00 */
[----:B------:R3:W5:Y:S01]  /*1c10*/  @!P4 LDG.E.64 R32, desc[UR20][R40.64] ;  /* 0x000000142820c981 */ /* 0x000762000c1e1b00 */
[----:B0-----:R-:W-:-:S03]  /*1c20*/  CS2R R38, SRZ ;  /* 0x0000000000267805 */ /* 0x001fc6000001ff00 */
[----:B------:R-:W5:Y:S01]  /*1c30*/  @!P4 LDG.E.64 R84, desc[UR20][R58.64] ;  /* 0x000000143a54c981 */ /* 0x000f62000c1e1b00 */
[----:B-1----:R-:W-:-:S03]  /*1c40*/  CS2R R36, SRZ ;  /* 0x0000000000247805 */ /* 0x002fc6000001ff00 */
[----:B------:R-:W5:Y:S01]  /*1c50*/  @!P2 LDG.E.64 R80, desc[UR20][R54.64] ;  /* 0x000000143650a981 */ /* 0x000f62000c1e1b00 */
[----:B---3--:R-:W-:-:S03]  /*1c60*/  CS2R R40, SRZ ;  /* 0x0000000000287805 */ /* 0x008fc6000001ff00 */
[----:B------:R-:W5:Y:S04]  /*1c70*/  @!P2 LDG.E.64 R36, desc[UR20][R56.64] ;  /* 0x000000143824a981 */ /* 0x000f68000c1e1b00 */
[----:B------:R-:W5:Y:S04]  /*1c80*/  @!P3 LDG.E.64 R78, desc[UR20][R46.64] ;  /* 0x000000142e4eb981 */ /* 0x000f68000c1e1b00 */
[----:B------:R-:W5:Y:S04]  /*1c90*/  @!P3 LDG.E.64 R38, desc[UR20][R48.64] ;  /* 0x000000143026b981 */ /* 0x000f68000c1e1b00 */
[----:B------:R-:W5:Y:S04]  /*1ca0*/  @P5 LDG.E.64 R40, desc[UR20][R50.64] ;  /* 0x0000001432285981 */ /* 0x000f68000c1e1b00 */
[----:B------:R-:W5:Y:S01]  /*1cb0*/  LDG.E.64 R42, desc[UR20][R42.64] ;  /* 0x000000142a2a7981 */ /* 0x000f62000c1e1b00 */
[----:B------:R-:W-:-:S06]  /*1cc0*/  CS2R R92, SRZ ;  /* 0x00000000005c7805 */ /* 0x000fcc000001ff00 */
[----:B------:R0:W5:Y:S02]  /*1cd0*/  @!P0 LDG.E.64 R92, desc[UR20][R34.64] ;  /* 0x00000014225c8981 */ /* 0x000164000c1e1b00 */
[----:B0-----:R-:W-:-:S06]  /*1ce0*/  CS2R R34, SRZ ;  /* 0x0000000000227805 */ /* 0x001fcc000001ff00 */
[----:B------:R0:W5:Y:S01]  /*1cf0*/  @!P1 LDG.E.64 R34, desc[UR20][R52.64] ;  /* 0x0000001434229981 */ /* 0x000162000c1e1b00 */
        /* <DEDUP_REMOVED lines=14> */
[----:B-----5:R-:W-:Y:S01]  /*1de0*/  FADD.FTZ R45, R108, -UR28 ;  /* 0x8000001c6c2d7e21 */ /* 0x020fe20008010000 */
[-C--:B------:R-:W-:Y:S01]  /*1df0*/  FMUL.FTZ R46, R2, R42.reuse ;  /* 0x0000002a022e7220 */ /* 0x080fe20000410000 */
[----:B------:R-:W-:Y:S01]  /*1e00*/  FADD.FTZ R44, R109, -UR28 ;  /* 0x8000001c6d2c7e21 */ /* 0x000fe20008010000 */
[----:B------:R-:W-:Y:S01]  /*1e10*/  FMUL.FTZ R47, R3, R43 ;  /* 0x0000002b032f7220 */ /* 0x000fe20000410000 */
[----:B------:R-:W-:Y:S01]  /*1e20*/  FMUL.FTZ R45, R45, UR29 ;  /* 0x0000001d2d2d7c20 */ /* 0x000fe20008410000 */
[----:B------:R-:W-:Y:S01]  /*1e30*/  FADD.FTZ R48, RZ, R46 ;  /* 0x0000002eff307221 */ /* 0x000fe20000010000 */
[----:B------:R-:W-:Y:S01]  /*1e40*/  FMUL.FTZ R44, R44, UR29 ;  /* 0x0000001d2c2c7c20 */ /* 0x000fe20008410000 */
[----:B------:R-:W-:Y:S01]  /*1e50*/  FMUL.FTZ R51, R12, R42 ;  /* 0x0000002a0c337220 */ /* 0x000fe20000410000 */
[----:B------:R-:W-:Y:S01]  /*1e60*/  FFMA.FTZ R49, R45, R46, RZ ;  /* 0x0000002e2d317223 */ /* 0x000fe200000100ff */
[----:B------:R-:W-:Y:S01]  /*1e70*/  FADD.FTZ R46, R106, -UR28 ;  /* 0x8000001c6a2e7e21 */ /* 0x000fe20008010000 */
[----:B------:R-:W-:Y:S01]  /*1e80*/  FADD.FTZ R48, R47, R48 ;  /* 0x000000302f307221 */ /* 0x000fe20000010000 */
[----:B------:R-:W-:Y:S01]  /*1e90*/  FFMA.FTZ R45, R2, R45, RZ ;  /* 0x0000002d022d7223 */ /* 0x000fe200000100ff */
[----:B------:R-:W-:Y:S01]  /*1ea0*/  FFMA.FTZ R49, R44, R47, R49 ;  /* 0x0000002f2c317223 */ /* 0x000fe20000010031 */
[----:B------:R-:W-:Y:S01]  /*1eb0*/  FMUL.FTZ R46, R46, UR29 ;  /* 0x0000001d2e2e7c20 */ /* 0x000fe20008410000 */
[----:B------:R-:W-:Y:S01]  /*1ec0*/  FADD.FTZ R47, R107, -UR28 ;  /* 0x8000001c6b2f7e21 */ /* 0x000fe20008010000 */
[----:B------:R-:W-:Y:S01]  /*1ed0*/  FMUL.FTZ R53, R13, R43 ;  /* 0x0000002b0d357220 */ /* 0x000fe20000410000 */
[----:B------:R-:W-:Y:S01]  /*1ee0*/  FADD.FTZ R48, R48, R51 ;  /* 0x0000003330307221 */ /* 0x000fe20000010000 */
[----:B------:R-:W-:Y:S01]  /*1ef0*/  FFMA.FTZ R45, R12, R46, R45 ;  /* 0x0000002e0c2d7223 */ /* 0x000fe2000001002d */
[----:B------:R-:W-:Y:S01]  /*1f00*/  FFMA.FTZ R49, R46, R51, R49 ;  /* 0x000000332e317223 */ /* 0x000fe20000010031 */
[----:B------:R-:W-:Y:S01]  /*1f10*/  FADD.FTZ R46, R104, -UR28 ;  /* 0x8000001c682e7e21 */ /* 0x000fe20008010000 */
[----:B------:R-:W-:Y:S01]  /*1f20*/  FMUL.FTZ R50, R47, UR29 ;  /* 0x0000001d2f327c20 */ /* 0x000fe20008410000 */
[----:B------:R-:W-:Y:S01]  /*1f30*/  FADD.FTZ R48, R53, R48 ;  /* 0x0000003035307221 */ /* 0x000fe20000010000 */
[----:B------:R-:W-:Y:S01]  /*1f40*/  FMUL.FTZ R51, R14, R42 ;  /* 0x0000002a0e337220 */ /* 0x000fe20000410000 */
[----:B------:R-:W-:Y:S01]  /*1f50*/  FFMA.FTZ R44, R3, R44, RZ ;  /* 0x0000002c032c7223 */ /* 0x000fe200000100ff */
[----:B------:R-:W-:Y:S01]  /*1f60*/  FMUL.FTZ R46, R46, UR29 ;  /* 0x0000001d2e2e7c20 */ /* 0x000fe20008410000 */
[----:B------:R-:W-:Y:S01]  /*1f70*/  FFMA.FTZ R49, R50, R53, R49 ;  /* 0x0000003532317223 */ /* 0x000fe20000010031 */
[----:B------:R-:W-:Y:S01]  /*1f80*/  FADD.FTZ R47, R105, -UR28 ;  /* 0x8000001c692f7e21 */ /* 0x000fe20008010000 */
[----:B------:R-:W-:Y:S01]  /*1f90*/  FADD.FTZ R53, R48, R51 ;  /* 0x0000003330357221 */ /* 0x000fe20000010000 */
[----:B------:R-:W-:Y:S01]  /*1fa0*/  FFMA.FTZ R44, R13, R50, R44 ;  /* 0x000000320d2c7223 */ /* 0x000fe2000001002c */
[----:B------:R-:W-:Y:S01]  /*1fb0*/  FFMA.FTZ R45, R14, R46, R45 ;  /* 0x0000002e0e2d7223 */ /* 0x000fe2000001002d */
[----:B------:R-:W-:Y:S01]  /*1fc0*/  FADD.FTZ R48, R102, -UR28 ;  /* 0x8000001c66307e21 */ /* 0x000fe20008010000 */
[----:B------:R-:W-:Y:S01]  /*1fd0*/  FMUL.FTZ R50, R15, R43 ;  /* 0x0000002b0f327220 */ /* 0x000fe20000410000 */
[----:B------:R-:W-:Y:S01]  /*1fe0*/  FMUL.FTZ R47, R47, UR29 ;  /* 0x0000001d2f2f7c20 */ /* 0x000fe20008410000 */
[----:B------:R-:W-:Y:S01]  /*1ff0*/  FFMA.FTZ R46, R46, R51, R49 ;  /* 0x000000332e2e7223 */ /* 0x000fe20000010031 */
[----:B------:R-:W-:Y:S01]  /*2000*/  FMUL.FTZ R49, R48, UR29 ;  /* 0x0000001d30317c20 */ /* 0x000fe20008410000 */
[----:B------:R-:W-:Y:S01]  /*2010*/  FADD.FTZ R53, R50, R53 ;  /* 0x0000003532357221 */ /* 0x000fe20000010000 */
[----:B------:R-:W-:Y:S01]  /*2020*/  FMUL.FTZ R48, R16, R42 ;  /* 0x0000002a10307220 */ /* 0x000fe20000410000 */
[----:B------:R-:W-:Y:S01]  /*2030*/  FFMA.FTZ R46, R47, R50, R46 ;  /* 0x000000322f2e7223 */ /* 0x000fe2000001002e */
[----:B------:R-:W-:Y:S01]  /*2040*/  FFMA.FTZ R44, R15, R47, R44 ;  /* 0x0000002f0f2c7223 */ /* 0x000fe2000001002c */
[----:B------:R-:W-:Y:S01]  /*2050*/  FADD.FTZ R47, R103, -UR28 ;  /* 0x8000001c672f7e21 */ /* 0x000fe20008010000 */
[----:B------:R-:W-:Y:S01]  /*2060*/  FADD.FTZ R53, R53, R48 ;  /* 0x0000003035357221 */ /* 0x000fe20000010000 */
[----:B------:R-:W-:Y:S01]  /*2070*/  FFMA.FTZ R46, R49, R48, R46 ;  /* 0x00000030312e7223 */ /* 0x000fe2000001002e */
[----:B------:R-:W-:Y:S01]  /*2080*/  FADD.FTZ R48, R100, -UR28 ;  /* 0x8000001c64307e21 */ /* 0x000fe20008010000 */
[----:B------:R-:W-:Y:S01]  /*2090*/  FMUL.FTZ R50, R17, R43 ;  /* 0x0000002b11327220 */ /* 0x000fe20000410000 */
[----:B------:R-:W-:Y:S01]  /*20a0*/  FMUL.FTZ R47, R47, UR29 ;  /* 0x0000001d2f2f7c20 */ /* 0x000fe20008410000 */
[----:B------:R-:W-:Y:S01]  /*20b0*/  FFMA.FTZ R45, R16, R49, R45 ;  /* 0x00000031102d7223 */ /* 0x000fe2000001002d */
[----:B------:R-:W-:Y:S01]  /*20c0*/  FMUL.FTZ R49, R48, UR29 ;  /* 0x0000001d30317c20 */ /* 0x000fe20008410000 */
[----:B------:R-:W-:Y:S01]  /*20d0*/  FADD.FTZ R53, R50, R53 ;  /* 0x0000003532357221 */ /* 0x000fe20000010000 */
[----:B------:R-:W-:Y:S01]  /*20e0*/  FFMA.FTZ R46, R47, R50, R46 ;  /* 0x000000322f2e7223 */ /* 0x000fe2000001002e */
[----:B------:R-:W-:Y:S01]  /*20f0*/  FMUL.FTZ R48, R18, R42 ;  /* 0x0000002a12307220 */ /* 0x000fe20000410000 */
[----:B------:R-:W-:Y:S01]  /*2100*/  FFMA.FTZ R44, R17, R47, R44 ;  /* 0x0000002f112c7223 */ /* 0x000fe2000001002c */
[----:B------:R-:W-:Y:S01]  /*2110*/  FADD.FTZ R47, R101, -UR28 ;  /* 0x8000001c652f7e21 */ /* 0x000fe20008010000 */
[----:B------:R-:W-:Y:S01]  /*2120*/  FMUL.FTZ R50, R19, R43 ;  /* 0x0000002b13327220 */ /* 0x000fe20000410000 */
[----:B------:R-:W-:Y:S01]  /*2130*/  FADD.FTZ R53, R53, R48 ;  /* 0x0000003035357221 */ /* 0x000fe20000010000 */
[----:B------:R-:W-:Y:S01]  /*2140*/  FFMA.FTZ R46, R49, R48, R46 ;  /* 0x00000030312e7223 */ /* 0x000fe2000001002e */
[----:B------:R-:W-:Y:S01]  /*2150*/  FADD.FTZ R48, R98, -UR28 ;  /* 0x8000001c62307e21 */ /* 0x000fe20008010000 */
[----:B------:R-:W-:Y:S01]  /*2160*/  FMUL.FTZ R47, R47, UR29 ;  /* 0x0000001d2f2f7c20 */ /* 0x000fe20008410000 */
[----:B------:R-:W-:Y:S01]  /*2170*/  FFMA.FTZ R45, R18, R49, R45 ;  /* 0x00000031122d7223 */ /* 0x000fe2000001002d */
[----:B------:R-:W-:Y:S01]  /*2180*/  FADD.FTZ R53, R50, R53 ;  /* 0x0000003532357221 */ /* 0x000fe20000010000 */
[----:B------:R-:W-:Y:S01]  /*2190*/  FMUL.FTZ R49, R48, UR29 ;  /* 0x0000001d30317c20 */ /* 0x000fe20008410000 */
        /* <DEDUP_REMOVED lines=61> */
[----:B------:R-:W-:Y:S01]  /*2570*/  FFMA.FTZ R46, R47, R50, R46 ;  /* 0x000000322f2e7223 */ /* 0x000fe2000001002e */
[C---:B------:R-:W-:Y:S01]  /*2580*/  FMUL.FTZ R48, R26.reuse, R42 ;  /* 0x0000002a1a307220 */ /* 0x040fe20000410000 */
[----:B------:R-:W-:Y:S01]  /*2590*/  FADD.FTZ R47, R89, -UR28 ;  /* 0x8000001c592f7e21 */ /* 0x000fe20008010000 */
[----:B------:R-:W-:Y:S01]  /*25a0*/  FMUL.FTZ R50, R27, R43 ;  /* 0x0000002b1b327220 */ /* 0x000fe20000410000 */
[----:B------:R-:W-:Y:S01]  /*25b0*/  FFMA.FTZ R45, R26, R49, R45 ;  /* 0x000000311a2d7223 */ /* 0x000fe2000001002d */
[----:B------:R-:W-:Y:S01]  /*25c0*/  FADD.FTZ R53, R53, R48 ;  /* 0x0000003035357221 */ /* 0x000fe20000010000 */
[----:B------:R-:W-:Y:S01]  /*25d0*/  FFMA.FTZ R46, R49, R48, R46 ;  /* 0x00000030312e7223 */ /* 0x000fe2000001002e */
[----:B------:R-:W-:Y:S01]  /*25e0*/  FMUL.FTZ R47, R47, UR29 ;  /* 0x0000001d2f2f7c20 */ /* 0x000fe20008410000 */
[----:B------:R-:W-:Y:S01]  /*25f0*/  FADD.FTZ R48, R86, -UR28 ;  /* 0x8000001c56307e21 */ /* 0x000fe20008010000 */
[----:B------:R-:W-:Y:S01]  /*2600*/  FADD.FTZ R53, R50, R53 ;  /* 0x0000003532357221 */ /* 0x000fe20000010000 */
[----:B------:R-:W-:Y:S01]  /*2610*/  FMUL.FTZ R52, R36, R42 ;  /* 0x0000002a24347220 */ /* 0x000fe20000410000 */
[----:B------:R-:W-:Y:S01]  /*2620*/  FFMA.FTZ R44, R27, R47, R44 ;  /* 0x0000002f1b2c7223 */ /* 0x000fe2000001002c */
[----:B------:R-:W-:Y:S01]  /*2630*/  FFMA.FTZ R46, R47, R50, R46 ;  /* 0x000000322f2e7223 */ /* 0x000fe2000001002e */
[----:B------:R-:W-:Y:S01]  /*2640*/  FMUL.FTZ R49, R48, UR29 ;  /* 0x0000001d30317c20 */ /* 0x000fe20008410000 */
[----:B------:R-:W-:Y:S01]  /*2650*/  FADD.FTZ R47, R87, -UR28 ;  /* 0x8000001c572f7e21 */ /* 0x000fe20008010000 */
[C---:B------:R-:W-:Y:S01]  /*2660*/  FMUL.FTZ R48, R28.reuse, R42 ;  /* 0x0000002a1c307220 */ /* 0x040fe20000410000 */
[----:B------:R-:W-:Y:S01]  /*2670*/  FMUL.FTZ R50, R29, R43 ;  /* 0x0000002b1d327220 */ /* 0x000fe20000410000 */
[----:B------:R-:W-:Y:S01]  /*2680*/  FFMA.FTZ R45, R28, R49, R45 ;  /* 0x000000311c2d7223 */ /* 0x000fe2000001002d */
[----:B------:R-:W-:Y:S01]  /*2690*/  FMUL.FTZ R47, R47, UR29 ;  /* 0x0000001d2f2f7c20 */ /* 0x000fe20008410000 */
[----:B------:R-:W-:Y:S01]  /*26a0*/  FFMA.FTZ R46, R49, R48, R46 ;  /* 0x00000030312e7223 */ /* 0x000fe2000001002e */
[----:B------:R-:W-:Y:S01]  /*26b0*/  FADD.FTZ R53, R53, R48 ;  /* 0x0000003035357221 */ /* 0x000fe20000010000 */
[----:B------:R-:W-:Y:S01]  /*26c0*/  FADD.FTZ R48, R84, -UR28 ;  /* 0x8000001c54307e21 */ /* 0x000fe20008010000 */
[----:B------:R-:W-:Y:S01]  /*26d0*/  FFMA.FTZ R44, R29, R47, R44 ;  /* 0x0000002f1d2c7223 */ /* 0x000fe2000001002c */
[----:B------:R-:W-:Y:S01]  /*26e0*/  FFMA.FTZ R46, R47, R50, R46 ;  /* 0x000000322f2e7223 */ /* 0x000fe2000001002e */
[----:B------:R-:W-:Y:S01]  /*26f0*/  FADD.FTZ R53, R50, R53 ;  /* 0x0000003532357221 */ /* 0x000fe20000010000 */
[----:B------:R-:W-:Y:S01]  /*2700*/  FADD.FTZ R47, R85, -UR28 ;  /* 0x8000001c552f7e21 */ /* 0x000fe20008010000 */
[----:B------:R-:W-:Y:S01]  /*2710*/  FMUL.FTZ R50, R32, R42 ;  /* 0x0000002a20327220 */ /* 0x000fe20000410000 */
[----:B------:R-:W-:Y:S01]  /*2720*/  FMUL.FTZ R49, R48, UR29 ;  /* 0x0000001d30317c20 */ /* 0x000fe20008410000 */
[----:B------:R-:W-:Y:S01]  /*2730*/  FMUL.FTZ R48, R33, R43 ;  /* 0x0000002b21307220 */ /* 0x000fe20000410000 */
[----:B------:R-:W-:Y:S01]  /*2740*/  FMUL.FTZ R47, R47, UR29 ;  /* 0x0000001d2f2f7c20 */ /* 0x000fe20008410000 */
[----:B------:R-:W-:Y:S01]  /*2750*/  FADD.FTZ R53, R53, R50 ;  /* 0x0000003235357221 */ /* 0x000fe20000010000 */
[----:B------:R-:W-:Y:S01]  /*2760*/  FFMA.FTZ R50, R49, R50, R46 ;  /* 0x0000003231327223 */ /* 0x000fe2000001002e */
[----:B------:R-:W-:Y:S01]  /*2770*/  FFMA.FTZ R49, R32, R49, R45 ;  /* 0x0000003120317223 */ /* 0x000fe2000001002d */
[----:B------:R-:W-:Y:S01]  /*2780*/  FFMA.FTZ R46, R33, R47, R44 ;  /* 0x0000002f212e7223 */ /* 0x000fe2000001002c */
[----:B------:R-:W-:Y:S01]  /*2790*/  FADD.FTZ R45, RZ, R2 ;  /* 0x00000002ff2d7221 */ /* 0x000fe20000010000 */
[----:B------:R-:W-:Y:S01]  /*27a0*/  FADD.FTZ R44, RZ, R3 ;  /* 0x00000003ff2c7221 */ /* 0x000fe20000010000 */
[----:B------:R-:W-:Y:S01]  /*27b0*/  FFMA.FTZ R50, R47, R48, R50 ;  /* 0x000000302f327223 */ /* 0x000fe20000010032 */
[----:B------:R-:W-:Y:S01]  /*27c0*/  FADD.FTZ R47, R82, -UR28 ;  /* 0x8000001c522f7e21 */ /* 0x000fe20008010000 */
[----:B------:R-:W-:Y:S01]  /*27d0*/  FADD.FTZ R45, R12, R45 ;  /* 0x0000002d0c2d7221 */ /* 0x000fe20000010000 */
[----:B------:R-:W-:Y:S01]  /*27e0*/  FADD.FTZ R44, R13, R44 ;  /* 0x0000002c0d2c7221 */ /* 0x000fe20000010000 */
[----:B------:R-:W-:Y:S01]  /*27f0*/  FADD.FTZ R53, R48, R53 ;  /* 0x0000003530357221 */ /* 0x000fe20000010000 */
[----:B------:R-:W-:Y:S01]  /*2800*/  FMUL.FTZ R48, R34, R42 ;  /* 0x0000002a22307220 */ /* 0x000fe20000410000 */
[----:B------:R-:W-:Y:S01]  /*2810*/  FADD.FTZ R45, R14, R45 ;  /* 0x0000002d0e2d7221 */ /* 0x000fe20000010000 */
[----:B------:R-:W-:Y:S01]  /*2820*/  FADD.FTZ R44, R15, R44 ;  /* 0x0000002c0f2c7221 */ /* 0x000fe20000010000 */
[----:B------:R-:W-:Y:S01]  /*2830*/  FMUL.FTZ R51, R47, UR29 ;  /* 0x0000001d2f337c20 */ /* 0x000fe20008410000 */
[----:B------:R-:W-:Y:S01]  /*2840*/  FADD.FTZ R47, R83, -UR28 ;  /* 0x8000001c532f7e21 */ /* 0x000fe20008010000 */
[----:B------:R-:W-:Y:S01]  /*2850*/  FADD.FTZ R45, R16, R45 ;  /* 0x0000002d102d7221 */ /* 0x000fe20000010000 */
[----:B------:R-:W-:Y:S01]  /*2860*/  FADD.FTZ R44, R17, R44 ;  /* 0x0000002c112c7221 */ /* 0x000fe20000010000 */
[----:B------:R-:W-:Y:S01]  /*2870*/  FADD.FTZ R53, R53, R48 ;  /* 0x0000003035357221 */ /* 0x000fe20000010000 */
[----:B------:R-:W-:Y:S01]  /*2880*/  FFMA.FTZ R50, R51, R48, R50 ;  /* 0x0000003033327223 */ /* 0x000fe20000010032 */
[----:B------:R-:W-:Y:S01]  /*2890*/  FADD.FTZ R45, R18, R45 ;  /* 0x0000002d122d7221 */ /* 0x000fe20000010000 */
[----:B------:R-:W-:Y:S01]  /*28a0*/  FADD.FTZ R44, R19, R44 ;  /* 0x0000002c132c7221 */ /* 0x000fe20000010000 */
[----:B------:R-:W-:Y:S01]  /*28b0*/  FMUL.FTZ R47, R47, UR29 ;  /* 0x0000001d2f2f7c20 */ /* 0x000fe20008410000 */
[----:B------:R-:W-:Y:S01]  /*28c0*/  FMUL.FTZ R48, R35, R43 ;  /* 0x0000002b23307220 */ /* 0x000fe20000410000 */
[----:B------:R-:W-:Y:S01]  /*28d0*/  FADD.FTZ R45, R20, R45 ;  /* 0x0000002d142d7221 */ /* 0x000fe20000010000 */
[----:B------:R-:W-:Y:S01]  /*28e0*/  FADD.FTZ R44, R21, R44 ;  /* 0x0000002c152c7221 */ /* 0x000fe20000010000 */
[----:B------:R-:W-:Y:S01]  /*28f0*/  FFMA.FTZ R46, R35, R47, R46 ;  /* 0x0000002f232e7223 */ /* 0x000fe2000001002e */
[----:B------:R-:W-:Y:S01]  /*2900*/  FFMA.FTZ R50, R47, R48, R50 ;  /* 0x000000302f327223 */ /* 0x000fe20000010032 */
[----:B------:R-:W-:Y:S01]  /*2910*/  FADD.FTZ R47, R80, -UR28 ;  /* 0x8000001c502f7e21 */ /* 0x000fe20008010000 */
[----:B------:R-:W-:Y:S01]  /*2920*/  FADD.FTZ R45, R22, R45 ;  /* 0x0000002d162d7221 */ /* 0x000fe20000010000 */
[----:B------:R-:W-:Y:S01]  /*2930*/  FADD.FTZ R44, R23, R44 ;  /* 0x0000002c172c7221 */ /* 0x000fe20000010000 */
[----:B------:R-:W-:Y:S01]  /*2940*/  FFMA.FTZ R49, R34, R51, R49 ;  /* 0x0000003322317223 */ /* 0x000fe20000010031 */
[----:B------:R-:W-:Y:S01]  /*2950*/  FMUL.FTZ R51, R47, UR29 ;  /* 0x0000001d2f337c20 */ /* 0x000fe20008410000 */
[----:B------:R-:W-:Y:S01]  /*2960*/  FADD.FTZ R47, R24, R45 ;  /* 0x0000002d182f7221 */ /* 0x000fe20000010000 */
[----:B------:R-:W-:Y:S01]  /*2970*/  FADD.FTZ R44, R25, R44 ;  /* 0x0000002c192c7221 */ /* 0x000fe20000010000 */
[----:B------:R-:W-:Y:S01]  /*2980*/  FADD.FTZ R53, R48, R53 ;  /* 0x0000003530357221 */ /* 0x000fe20000010000 */
[----:B------:R-:W-:Y:S01]  /*2990*/  FADD.FTZ R48, R81, -UR28 ;  /* 0x8000001c51307e21 */ /* 0x000fe20008010000 */
[----:B------:R-:W-:Y:S01]  /*29a0*/  FADD.FTZ R47, R30, R47 ;  /* 0x0000002f1e2f7221 */ /* 0x000fe20000010000 */
[----:B------:R-:W-:Y:S01]  /*29b0*/  FADD.FTZ R44, R31, R44 ;  /* 0x0000002c1f2c7221 */ /* 0x000fe20000010000 */
[----:B------:R-:W-:Y:S01]  /*29c0*/  FFMA.FTZ R45, R36, R51, R49 ;  /* 0x00000033242d7223 */ /* 0x000fe20000010031 */
[----:B------:R-:W-:Y:S01]  /*29d0*/  FFMA.FTZ R51, R51, R52, R50 ;  /* 0x0000003433337223 */ /* 0x000fe20000010032 */
[----:B------:R-:W-:Y:S01]  /*29e0*/  FADD.FTZ R47, R10, R47 ;  /* 0x0000002f0a2f7221 */ /* 0x000fe20000010000 */
[----:B------:R-:W-:Y:S01]  /*29f0*/  FADD.FTZ R44, R11, R44 ;  /* 0x0000002c0b2c7221 */ /* 0x000fe20000010000 */
[----:B------:R-:W-:Y:S01]  /*2a00*/  FMUL.FTZ R48, R48, UR29 ;  /* 0x0000001d30307c20 */ /* 0x000fe20008410000 */
[----:B------:R-:W-:Y:S01]  /*2a10*/  FMUL.FTZ R49, R37, R43 ;  /* 0x0000002b25317220 */ /* 0x000fe20000410000 */
[----:B------:R-:W-:Y:S01]  /*2a20*/  FADD.FTZ R47, R26, R47 ;  /* 0x0000002f1a2f7221 */ /* 0x000fe20000010000 */
[----:B------:R-:W-:Y:S01]  /*2a30*/  FADD.FTZ R44, R27, R44 ;  /* 0x0000002c1b2c7221 */ /* 0x000fe20000010000 */
[----:B------:R-:W-:Y:S01]  /*2a40*/  FADD.FTZ R54, R53, R52 ;  /* 0x0000003435367221 */ /* 0x000fe20000010000 */
[----:B------:R-:W-:Y:S01]  /*2a50*/  FFMA.FTZ R46, R37, R48, R46 ;  /* 0x00000030252e7223 */ /* 0x000fe2000001002e */
[----:B------:R-:W-:Y:S01]  /*2a60*/  FADD.FTZ R47, R28, R47 ;  /* 0x0000002f1c2f7221 */ /* 0x000fe20000010000 */
[----:B------:R-:W-:Y:S01]  /*2a70*/  FFMA.FTZ R51, R48, R49, R51 ;  /* 0x0000003130337223 */ /* 0x000fe20000010033 */
[----:B------:R-:W-:Y:S01]  /*2a80*/  FADD.FTZ R44, R29, R44 ;  /* 0x0000002c1d2c7221 */ /* 0x000fe20000010000 */
[----:B------:R-:W-:Y:S01]  /*2a90*/  FADD.FTZ R48, R78, -UR28 ;  /* 0x8000001c4e307e21 */ /* 0x000fe20008010000 */
[----:B------:R-:W-:Y:S01]  /*2aa0*/  FADD.FTZ R54, R49, R54 ;  /* 0x0000003631367221 */ /* 0x000fe20000010000 */
[----:B------:R-:W-:Y:S01]  /*2ab0*/  FADD.FTZ R47, R32, R47 ;  /* 0x0000002f202f7221 */ /* 0x000fe20000010000 */
[----:B------:R-:W-:Y:S01]  /*2ac0*/  FMUL.FTZ R49, R38, R42 ;  /* 0x0000002a26317220 */ /* 0x000fe20000410000 */
[----:B------:R-:W-:Y:S01]  /*2ad0*/  FADD.FTZ R44, R33, R44 ;  /* 0x0000002c212c7221 */ /* 0x000fe20000010000 */
[----:B------:R-:W-:Y:S01]  /*2ae0*/  FMUL.FTZ R50, R48, UR29 ;  /* 0x0000001d30327c20 */ /* 0x000fe20008410000 */
[----:B------:R-:W-:Y:S01]  /*2af0*/  FADD.FTZ R48, R79, -UR28 ;  /* 0x8000001c4f307e21 */ /* 0x000fe20008010000 */
[----:B------:R-:W-:Y:S01]  /*2b00*/  FADD.FTZ R47, R34, R47 ;  /* 0x0000002f222f7221 */ /* 0x000fe20000010000 */
[----:B------:R-:W-:Y:S01]  /*2b10*/  FADD.FTZ R53, R54, R49 ;  /* 0x0000003136357221 */ /* 0x000fe20000010000 */
[----:B------:R-:W-:Y:S01]  /*2b20*/  FADD.FTZ R44, R35, R44 ;  /* 0x0000002c232c7221 */ /* 0x000fe20000010000 */
        /* <DEDUP_REMOVED lines=12> */
.L_x_1367:
        /* <DEDUP_REMOVED lines=10> */
[--C-:B------:R-:W-:Y:S01]  /*2c90*/  FFMA.FTZ R58, R42, R67, R40.reuse ;  /* 0x000000432a3a7223 */ /* 0x100fe20000010028 */
[--C-:B------:R-:W-:Y:S01]  /*2ca0*/  FFMA.FTZ R47, R43, R54, R41.reuse ;  /* 0x000000362b2f7223 */ /* 0x100fe20000010029 */
[----:B------:R-:W-:Y:S01]  /*2cb0*/  FMUL.FTZ R69, R64, -1.4426950216293334961 ;  /* 0xbfb8aa3b40457820 */ /* 0x000fe20000410000 */
[----:B------:R-:W-:Y:S01]  /*2cc0*/  FMUL.FTZ R70, R62, -1.4426950216293334961 ;  /* 0xbfb8aa3b3e467820 */ /* 0x000fe20000410000 */
[----:B------:R-:W-:Y:S01]  /*2cd0*/  FMUL.FTZ R53, R58, -1.4426950216293334961 ;  /* 0xbfb8aa3b3a357820 */ /* 0x000fe20000410000 */
[----:B------:R-:W-:Y:S01]  /*2ce0*/  FADD.FTZ R56, R105, -UR28 ;  /* 0x8000001c69387e21 */ /* 0x000fe20008010000 */
[----:B------:R-:W-:Y:S01]  /*2cf0*/  FMUL.FTZ R52, R47, -1.4426950216293334961 ;  /* 0xbfb8aa3b2f347820 */ /* 0x000fe20000410000 */
[----:B------:R-:W-:Y:S01]  /*2d00*/  FADD.FTZ R55, R104, -UR28 ;  /* 0x8000001c68377e21 */ /* 0x000fe20008010000 */
[----:B------:R-:W0:Y:S01]  /*2d10*/  MUFU.EX2 R69, R69 ;  /* 0x0000004500457308 */ /* 0x000e220000000800 */
[----:B------:R-:W-:Y:S01]  /*2d20*/  FADD.FTZ R59, R102, -UR28 ;  /* 0x8000001c663b7e21 */ /* 0x000fe20008010000 */
[----:B------:R-:W-:Y:S01]  /*2d30*/  FMUL.FTZ R56, R56, UR29 ;  /* 0x0000001d38387c20 */ /* 0x000fe20008410000 */
[----:B------:R-:W-:Y:S01]  /*2d40*/  FMUL.FTZ R55, R55, UR29 ;  /* 0x0000001d37377c20 */ /* 0x000fe20008410000 */
[----:B------:R-:W1:Y:S01]  /*2d50*/  MUFU.EX2 R70, R70 ;  /* 0x0000004600467308 */ /* 0x000e620000000800 */
[----:B------:R-:W-:Y:S01]  /*2d60*/  FMUL.FTZ R59, R59, UR29 ;  /* 0x0000001d3b3b7c20 */ /* 0x000fe20008410000 */
[----:B------:R-:W-:Y:S01]  /*2d70*/  FADD.FTZ R60, R103, -UR28 ;  /* 0x8000001c673c7e21 */ /* 0x000fe20008010000 */
[--C-:B------:R-:W-:Y:S01]  /*2d80*/  FFMA.FTZ R46, R43, R56, R41.reuse ;  /* 0x000000382b2e7223 */ /* 0x100fe20000010029 */
[----:B------:R-:W2:Y:S01]  /*2d90*/  MUFU.EX2 R53, R53 ;  /* 0x0000003500357308 */ /* 0x000ea20000000800 */
[C-C-:B------:R-:W-:Y:S01]  /*2da0*/  FFMA.FTZ R48, R42.reuse, R55, R40.reuse ;  /* 0x000000372a307223 */ /* 0x140fe20000010028 */
[----:B------:R-:W-:Y:S01]  /*2db0*/  FFMA.FTZ R49, R42, R59, R40 ;  /* 0x0000003b2a317223 */ /* 0x000fe20000010028 */
[----:B------:R-:W-:Y:S01]  /*2dc0*/  FMUL.FTZ R60, R60, UR29 ;  /* 0x0000001d3c3c7c20 */ /* 0x000fe20008410000 */
[----:B------:R-:W3:Y:S01]  /*2dd0*/  MUFU.EX2 R52, R52 ;  /* 0x0000003400347308 */ /* 0x000ee20000000800 */
[----:B------:R-:W-:Y:S01]  /*2de0*/  FMUL.FTZ R66, R46, -1.4426950216293334961 ;  /* 0xbfb8aa3b2e427820 */ /* 0x000fe20000410000 */
[----:B0-----:R-:W-:Y:S01]  /*2df0*/  FADD.FTZ R69, R69, 1 ;  /* 0x3f80000045457421 */ /* 0x001fe20000010000 */
[----:B------:R-:W-:Y:S01]  /*2e00*/  FADD.FTZ R63, R100, -UR28 ;  /* 0x8000001c643f7e21 */ /* 0x000fe20008010000 */
[----:B------:R-:W-:Y:S01]  /*2e10*/  FMUL.FTZ R68, R48, -1.4426950216293334961 ;  /* 0xbfb8aa3b30447820 */ /* 0x000fe20000410000 */
[----:B------:R-:W-:Y:S01]  /*2e20*/  FMUL.FTZ R65, R49, -1.4426950216293334961 ;  /* 0xbfb8aa3b31417820 */ /* 0x000fe20000410000 */
[----:B-1----:R-:W-:Y:S01]  /*2e30*/  FADD.FTZ R70, R70, 1 ;  /* 0x3f80000046467421 */ /* 0x002fe20000010000 */
[----:B------:R-:W-:Y:S01]  /*2e40*/  FFMA.FTZ R50, R43, R60, R41 ;  /* 0x0000003c2b327223 */ /* 0x000fe20000010029 */
[----:B------:R-:W0:Y:S01]  /*2e50*/  MUFU.RCP R69, R69 ;  /* 0x0000004500457308 */ /* 0x000e220000001000 */
[----:B------:R-:W-:Y:S01]  /*2e60*/  FMUL.FTZ R63, R63, UR29 ;  /* 0x0000001d3f3f7c20 */ /* 0x000fe20008410000 */
[----:B--2---:R-:W-:Y:S01]  /*2e70*/  FADD.FTZ R53, R53, 1 ;  /* 0x3f80000035357421 */ /* 0x004fe20000010000 */
[----:B------:R-:W-:-:S02]  /*2e80*/  FMUL.FTZ R61, R50, -1.4426950216293334961 ;  /* 0xbfb8aa3b323d7820 */ /* 0x000fc40000410000 */
[----:B------:R-:W-:Y:S01]  /*2e90*/  FFMA.FTZ R51, R42, R63, R40 ;  /* 0x0000003f2a337223 */ /* 0x000fe20000010028 */
[----:B---3--:R-:W-:Y:S02]  /*2ea0*/  FADD.FTZ R52, R52, 1 ;  /* 0x3f80000034347421 */ /* 0x008fe40000010000 */
[----:B------:R-:W1:Y:S01]  /*2eb0*/  MUFU.EX2 R66, R66 ;  /* 0x0000004200427308 */ /* 0x000e620000000800 */
[----:B------:R-:W-:-:S03]  /*2ec0*/  FMUL.FTZ R57, R51, -1.4426950216293334961 ;  /* 0xbfb8aa3b33397820 */ /* 0x000fc60000410000 */
[----:B------:R-:W2:Y:S01]  /*2ed0*/  MUFU.RCP R70, R70 ;  /* 0x0000004600467308 */ /* 0x000ea20000001000 */
[----:B0-----:R-:W-:-:S07]  /*2ee0*/  FADD.FTZ R71, -R69, 1 ;  /* 0x3f80000045477421 */ /* 0x001fce0000010100 */
[----:B------:R-:W0:Y:S01]  /*2ef0*/  MUFU.EX2 R68, R68 ;  /* 0x0000004400447308 */ /* 0x000e220000000800 */
[----:B-1----:R-:W-:Y:S01]  /*2f00*/  FADD.FTZ R66, R66, 1 ;  /* 0x3f80000042427421 */ /* 0x002fe20000010000 */
[----:B------:R-:W-:Y:S02]  /*2f10*/  FFMA.FTZ R73, R64, R71, 1 ;  /* 0x3f80000040497423 */ /* 0x000fe40000010047 */
[----:B------:R-:W1:Y:S01]  /*2f20*/  MUFU.EX2 R65, R65 ;  /* 0x0000004100417308 */ /* 0x000e620000000800 */
[----:B------:R-:W-:-:S03]  /*2f30*/  FMUL.FTZ R64, R2, R69 ;  /* 0x0000004502407220 */ /* 0x000fc60000410000 */
[----:B------:R-:W3:Y:S01]  /*2f40*/  MUFU.RCP R53, R53 ;  /* 0x0000003500357308 */ /* 0x000ee20000001000 */
[----:B------:R-:W-:Y:S01]  /*2f50*/  FMUL.FTZ R64, R64, R73 ;  /* 0x0000004940407220 */ /* 0x000fe20000410000 */
[----:B--2---:R-:W-:Y:S01]  /*2f60*/  FADD.FTZ R69, -R70, 1 ;  /* 0x3f80000046457421 */ /* 0x004fe20000010100 */
[----:B0-----:R-:W-:-:S03]  /*2f70*/  FADD.FTZ R71, R68, 1 ;  /* 0x3f80000044477421 */ /* 0x001fc60000010000 */
[----:B------:R-:W-:Y:S02]  /*2f80*/  FFMA.FTZ R62, R62, R69, 1 ;  /* 0x3f8000003e3e7423 */ /* 0x000fe40000010045 */
[----:B------:R-:W0:Y:S01]  /*2f90*/  MUFU.EX2 R61, R61 ;  /* 0x0000003d003d7308 */ /* 0x000e220000000800 */
[----:B------:R-:W-:Y:S01]  /*2fa0*/  FMUL.FTZ R69, R3, R70 ;  /* 0x0000004603457220 */ /* 0x000fe20000410000 */
[----:B-1----:R-:W-:Y:S02]  /*2fb0*/  FADD.FTZ R65, R65, 1 ;  /* 0x3f80000041417421 */ /* 0x002fe40000010000 */
[----:B------:R-:W1:Y:S01]  /*2fc0*/  MUFU.RCP R52, R52 ;  /* 0x0000003400347308 */ /* 0x000e620000001000 */
[----:B------:R-:W-:Y:S01]  /*2fd0*/  FMUL.FTZ R69, R69, R62 ;  /* 0x0000003e45457220 */ /* 0x000fe20000410000 */
[----:B---3--:R-:W-:-:S06]  /*2fe0*/  FMUL.FTZ R72, R12, R53 ;  /* 0x000000350c487220 */ /* 0x008fcc0000410000 */
[----:B------:R-:W2:Y:S01]  /*2ff0*/  MUFU.EX2 R57, R57 ;  /* 0x0000003900397308 */ /* 0x000ea20000000800 */
[----:B0-----:R-:W-:Y:S01]  /*3000*/  FADD.FTZ R74, R61, 1 ;  /* 0x3f8000003d4a7421 */ /* 0x001fe20000010000 */
[----:B------:R-:W-:Y:S02]  /*3010*/  FADD.FTZ R61, -R53, 1 ;  /* 0x3f800000353d7421 */ /* 0x000fe40000010100 */
[----:B------:R0:W3:Y:S02]  /*3020*/  MUFU.RCP R68, R66 ;  /* 0x0000004200447308 */ /* 0x0000e40000001000 */
[----:B------:R-:W-:Y:S01]  /*3030*/  FFMA.FTZ R61, R58, R61, 1 ;  /* 0x3f8000003a3d7423 */ /* 0x000fe2000001003d */
[----:B-1----:R-:W-:-:S03]  /*3040*/  FADD.FTZ R58, -R52, 1 ;  /* 0x3f800000343a7421 */ /* 0x002fc60000010100 */
[----:B------:R-:W-:Y:S02]  /*3050*/  FMUL.FTZ R72, R72, R61 ;  /* 0x0000003d48487220 */ /* 0x000fe40000410000 */
[----:B------:R-:W1:Y:S01]  /*3060*/  MUFU.RCP R71, R71 ;  /* 0x0000004700477308 */ /* 0x000e620000001000 */
[----:B0-----:R-:W-:Y:S01]  /*3070*/  FMUL.FTZ R66, R13, R52 ;  /* 0x000000340d427220 */ /* 0x001fe20000410000 */
[----:B--2---:R-:W-:Y:S01]  /*3080*/  FADD.FTZ R62, R57, 1 ;  /* 0x3f800000393e7421 */ /* 0x004fe20000010000 */
[----:B------:R-:W-:-:S04]  /*3090*/  FFMA.FTZ R57, R47, R58, 1 ;  /* 0x3f8000002f397423 */ /* 0x000fc8000001003a */
[----:B------:R-:W-:Y:S01]  /*30a0*/  FMUL.FTZ R66, R66, R57 ;  /* 0x0000003942427220 */ /* 0x000fe20000410000 */
[----:B------:R-:W0:Y:S01]  /*30b0*/  MUFU.RCP R65, R65 ;  /* 0x0000004100417308 */ /* 0x000e220000001000 */
[----:B---3--:R-:W-:Y:S01]  /*30c0*/  FADD.FTZ R61, -R68, 1 ;  /* 0x3f800000443d7421 */ /* 0x008fe20000010100 */
[----:B------:R-:W-:-:S03]  /*30d0*/  FMUL.FTZ R68, R15, R68 ;  /* 0x000000440f447220 */ /* 0x000fc60000410000 */
[----:B------:R-:W-:-:S03]  /*30e0*/  FFMA.FTZ R61, R46, R61, 1 ;  /* 0x3f8000002e3d7423 */ /* 0x000fc6000001003d */
[----:B------:R-:W2:Y:S01]  /*30f0*/  MUFU.RCP R74, R74 ;  /* 0x0000004a004a7308 */ /* 0x000ea20000001000 */
[----:B-1----:R-:W-:Y:S01]  /*3100*/  FADD.FTZ R53, -R71, 1 ;  /* 0x3f80000047357421 */ /* 0x002fe20000010100 */
[----:B------:R-:W-:Y:S01]  /*3110*/  FMUL.FTZ R61, R68, R61 ;  /* 0x0000003d443d7220 */ /* 0x000fe20000410000 */
[----:B------:R-:W-:Y:S02]  /*3120*/  FMUL.FTZ R71, R14, R71 ;  /* 0x000000470e477220 */ /* 0x000fe40000410000 */
[----:B------:R-:W-:-:S03]  /*3130*/  FFMA.FTZ R58, R48, R53, 1 ;  /* 0x3f800000303a7423 */ /* 0x000fc60000010035 */
[----:B------:R1:W3:Y:S01]  /*3140*/  MUFU.RCP R47, R62 ;  /* 0x0000003e002f7308 */ /* 0x0002e20000001000 */
[----:B0-----:R-:W-:Y:S01]  /*3150*/  FADD.FTZ R46, -R65, 1 ;  /* 0x3f800000412e7421 */ /* 0x001fe20000010100 */
[----:B------:R-:W-:-:S03]  /*3160*/  FMUL.FTZ R58, R71, R58 ;  /* 0x0000003a473a7220 */ /* 0x000fc60000410000 */
[----:B------:R-:W-:Y:S01]  /*3170*/  FFMA.FTZ R49, R49, R46, 1 ;  /* 0x3f80000031317423 */ /* 0x000fe2000001002e */
[----:B------:R-:W-:Y:S01]  /*3180*/  FADD.FTZ R46, R101, -UR28 ;  /* 0x8000001c652e7e21 */ /* 0x000fe20008010000 */
[----:B-1----:R-:W-:Y:S01]  /*3190*/  FMUL.FTZ R62, R16, R65 ;  /* 0x00000041103e7220 */ /* 0x002fe20000410000 */
[----:B--2---:R-:W-:Y:S02]  /*31a0*/  FADD.FTZ R53, -R74, 1 ;  /* 0x3f8000004a357421 */ /* 0x004fe40000010100 */
[----:B------:R-:W-:Y:S01]  /*31b0*/  FMUL.FTZ R68, R46, UR29 ;  /* 0x0000001d2e447c20 */ /* 0x000fe20008410000 */
[----:B------:R-:W-:Y:S01]  /*31c0*/  FMUL.FTZ R65, R17, R74 ;  /* 0x0000004a11417220 */ /* 0x000fe20000410000 */
[----:B------:R-:W-:Y:S01]  /*31d0*/  FMUL.FTZ R62, R62, R49 ;  /* 0x000000313e3e7220 */ /* 0x000fe20000410000 */
[----:B------:R-:W-:Y:S01]  /*31e0*/  FFMA.FTZ R50, R50, R53, 1 ;  /* 0x3f80000032327423 */ /* 0x000fe20000010035 */
[----:B------:R-:W-:Y:S01]  /*31f0*/  FADD.FTZ R53, R98, -UR28 ;  /* 0x8000001c62357e21 */ /* 0x000fe20008010000 */
[--C-:B------:R-:W-:Y:S01]  /*3200*/  FFMA.FTZ R52, R43, R68, R41.reuse ;  /* 0x000000442b347223 */ /* 0x100fe20000010029 */
[----:B------:R-:W-:Y:S01]  /*3210*/  FADD.FTZ R46, R99, -UR28 ;  /* 0x8000001c632e7e21 */ /* 0x000fe20008010000 */
[----:B---3--:R-:W-:Y:S01]  /*3220*/  FADD.FTZ R70, -R47, 1 ;  /* 0x3f8000002f467421 */ /* 0x008fe20000010100 */
[----:B------:R-:W-:Y:S01]  /*3230*/  FMUL.FTZ R53, R53, UR29 ;  /* 0x0000001d35357c20 */ /* 0x000fe20008410000 */
[----:B------:R-:W-:Y:S01]  /*3240*/  FMUL.FTZ R75, R52, -1.4426950216293334961 ;  /* 0xbfb8aa3b344b7820 */ /* 0x000fe20000410000 */
[----:B------:R-:W-:Y:S01]  /*3250*/  FMUL.FTZ R65, R65, R50 ;  /* 0x0000003241417220 */ /* 0x000fe20000410000 */
[----:B------:R-:W-:Y:S01]  /*3260*/  FFMA.FTZ R70, R51, R70, 1 ;  /* 0x3f80000033467423 */ /* 0x000fe20000010046 */
[----:B------:R-:W-:Y:S01]  /*3270*/  FADD.FTZ R51, R96, -UR28 ;  /* 0x8000001c60337e21 */ /* 0x000fe20008010000 */
[--C-:B------:R-:W-:Y:S01]  /*3280*/  FFMA.FTZ R49, R42, R53, R40.reuse ;  /* 0x000000352a317223 */ /* 0x100fe20000010028 */
[----:B------:R-:W-:Y:S01]  /*3290*/  FMUL.FTZ R50, R46, UR29 ;  /* 0x0000001d2e327c20 */ /* 0x000fe20008410000 */
[----:B------:R0:W1:Y:S01]  /*32a0*/  MUFU.EX2 R74, R75 ;  /* 0x0000004b004a7308 */ /* 0x0000620000000800 */
[----:B------:R-:W-:Y:S01]  /*32b0*/  FMUL.FTZ R51, R51, UR29 ;  /* 0x0000001d33337c20 */ /* 0x000fe20008410000 */
[----:B------:R-:W-:Y:S01]  /*32c0*/  FMUL.FTZ R76, R49, -1.4426950216293334961 ;  /* 0xbfb8aa3b314c7820 */ /* 0x000fe20000410000 */
[----:B------:R-:W-:Y:S01]  /*32d0*/  FFMA.FTZ R46, R43, R50, R41 ;  /* 0x000000322b2e7223 */ /* 0x000fe20000010029 */
[----:B------:R-:W-:Y:S01]  /*32e0*/  FMUL.FTZ R47, R18, R47 ;  /* 0x0000002f122f7220 */ /* 0x000fe20000410000 */
[----:B------:R-:W-:Y:S01]  /*32f0*/  FFMA.FTZ R48, R42, R51, R40 ;  /* 0x000000332a307223 */ /* 0x000fe20000010028 */
[----:B------:R-:W2:Y:S01]  /*3300*/  MUFU.EX2 R71, R76 ;  /* 0x0000004c00477308 */ /* 0x000ea20000000800 */
[----:B------:R-:W-:Y:S01]  /*3310*/  FMUL.FTZ R73, R46, -1.4426950216293334961 ;  /* 0xbfb8aa3b2e497820 */ /* 0x000fe20000410000 */
[----:B------:R-:W-:Y:S01]  /*3320*/  FMUL.FTZ R70, R47, R70 ;  /* 0x000000462f467220 */ /* 0x000fe20000410000 */
[----:B------:R-:W-:Y:S01]  /*3330*/  FMUL.FTZ R57, R48, -1.4426950216293334961 ;  /* 0xbfb8aa3b30397820 */ /* 0x000fe20000410000 */
[----:B0-----:R-:W-:-:S03]  /*3340*/  FADD.FTZ R75, RZ, R64 ;  /* 0x00000040ff4b7221 */ /* 0x001fc60000010000 */
[----:B------:R-:W0:Y:S01]  /*3350*/  MUFU.EX2 R73, R73 ;  /* 0x0000004900497308 */ /* 0x000e220000000800 */
[----:B-1----:R-:W-:Y:S01]  /*3360*/  FADD.FTZ R74, R74, 1 ;  /* 0x3f8000004a4a7421 */ /* 0x002fe20000010000 */
[----:B------:R-:W-:Y:S02]  /*3370*/  FADD.FTZ R75, R75, R72 ;  /* 0x000000484b4b7221 */ /* 0x000fe40000010000 */
[----:B------:R-:W1:Y:S02]  /*3380*/  MUFU.EX2 R57, R57 ;  /* 0x0000003900397308 */ /* 0x000e640000000800 */
[----:B------:R-:W-:Y:S01]  /*3390*/  FADD.FTZ R75, R75, R58 ;  /* 0x0000003a4b4b7221 */ /* 0x000fe20000010000 */
[----:B--2---:R-:W-:Y:S01]  /*33a0*/  FADD.FTZ R71, R71, 1 ;  /* 0x3f80000047477421 */ /* 0x004fe20000010000 */
[----:B------:R-:W2:Y:S02]  /*33b0*/  MUFU.RCP R74, R74 ;  /* 0x0000004a004a7308 */ /* 0x000ea40000001000 */
[----:B------:R-:W-:Y:S01]  /*33c0*/  FADD.FTZ R75, R75, R62 ;  /* 0x0000003e4b4b7221 */ /* 0x000fe20000010000 */
[----:B0-----:R-:W-:-:S05]  /*33d0*/  FADD.FTZ R76, R73, 1 ;  /* 0x3f800000494c7421 */ /* 0x001fca0000010000 */
[----:B------:R-:W0:Y:S01]  /*33e0*/  MUFU.RCP R71, R71 ;  /* 0x0000004700477308 */ /* 0x000e220000001000 */
[----:B-1----:R-:W-:-:S07]  /*33f0*/  FADD.FTZ R47, R57, 1 ;  /* 0x3f800000392f7421 */ /* 0x002fce0000010000 */
[----:B------:R-:W1:Y:S01]  /*3400*/  MUFU.RCP R47, R47 ;  /* 0x0000002f002f7308 */ /* 0x000e620000001000 */
[----:B--2---:R-:W-:Y:S01]  /*3410*/  FADD.FTZ R73, -R74, 1 ;  /* 0x3f8000004a497421 */ /* 0x004fe20000010100 */
[----:B------:R-:W-:-:S03]  /*3420*/  FMUL.FTZ R74, R19, R74 ;  /* 0x0000004a134a7220 */ /* 0x000fc60000410000 */
[----:B------:R-:W-:-:S03]  /*3430*/  FFMA.FTZ R73, R52, R73, 1 ;  /* 0x3f80000034497423 */ /* 0x000fc60000010049 */
[----:B------:R-:W2:Y:S01]  /*3440*/  MUFU.RCP R76, R76 ;  /* 0x0000004c004c7308 */ /* 0x000ea20000001000 */
[----:B0-----:R-:W-:Y:S01]  /*3450*/  FADD.FTZ R52, -R71, 1 ;  /* 0x3f80000047347421 */ /* 0x001fe20000010100 */
[----:B------:R-:W-:-:S03]  /*3460*/  FMUL.FTZ R73, R74, R73 ;  /* 0x000000494a497220 */ /* 0x000fc60000410000 */
[----:B------:R-:W-:Y:S01]  /*3470*/  FFMA.FTZ R52, R49, R52, 1 ;  /* 0x3f80000031347423 */ /* 0x000fe20000010034 */
[----:B------:R-:W-:Y:S01]  /*3480*/  FMUL.FTZ R49, R20, R71 ;  /* 0x0000004714317220 */ /* 0x000fe20000410000 */
[----:B-1----:R-:W-:Y:S01]  /*3490*/  FADD.FTZ R71, -R47, 1 ;  /* 0x3f8000002f477421 */ /* 0x002fe20000010100 */
[----:B------:R-:W-:Y:S02]  /*34a0*/  FMUL.FTZ R47, R22, R47 ;  /* 0x0000002f162f7220 */ /* 0x000fe40000410000 */
[----:B------:R-:W-:Y:S01]  /*34b0*/  FMUL.FTZ R49, R49, R52 ;  /* 0x0000003431317220 */ /* 0x000fe20000410000 */
[----:B------:R-:W-:Y:S01]  /*34c0*/  FFMA.FTZ R48, R48, R71, 1 ;  /* 0x3f80000030307423 */ /* 0x000fe20000010047 */
[----:B------:R-:W-:Y:S01]  /*34d0*/  FMUL.FTZ R71, R43, R69 ;  /* 0x000000452b477220 */ /* 0x000fe20000410000 */
[----:B--2---:R-:W-:Y:S02]  /*34e0*/  FADD.FTZ R57, -R76, 1 ;  /* 0x3f8000004c397421 */ /* 0x004fe40000010100 */
[----:B------:R-:W-:Y:S01]  /*34f0*/  FMUL.FTZ R47, R47, R48 ;  /* 0x000000302f2f7220 */ /* 0x000fe20000410000 */
[----:B------:R-:W-:Y:S01]  /*3500*/  FMUL.FTZ R48, R42, R64 ;  /* 0x000000402a307220 */ /* 0x000fe20000410000 */
[----:B------:R-:W-:Y:S01]  /*3510*/  FFMA.FTZ R57, R46, R57, 1 ;  /* 0x3f8000002e397423 */ /* 0x000fe20000010039 */
[----:B------:R-:W-:-:S02]  /*3520*/  FMUL.FTZ R46, R21, R76 ;  /* 0x0000004c152e7220 */ /* 0x000fc40000410000 */
[----:B------:R-:W-:Y:S01]  /*3530*/  FADD.FTZ R52, RZ, R48 ;  /* 0x00000030ff347221 */ /* 0x000fe20000010000 */
[C---:B------:R-:W-:Y:S01]  /*3540*/  FFMA.FTZ R76, R45.reuse, R64, RZ ;  /* 0x000000402d4c7223 */ /* 0x040fe200000100ff */
[----:B------:R-:W-:Y:S01]  /*3550*/  FMUL.FTZ R46, R46, R57 ;  /* 0x000000392e2e7220 */ /* 0x000fe20000410000 */
[----:B------:R-:W-:Y:S01]  /*3560*/  FFMA.FTZ R57, R45, R48, RZ ;  /* 0x000000302d397223 */ /* 0x000fe200000100ff */
[----:B------:R-:W-:Y:S01]  /*3570*/  FADD.FTZ R48, R97, -UR28 ;  /* 0x8000001c61307e21 */ /* 0x000fe20008010000 */
[-C--:B------:R-:W-:Y:S01]  /*3580*/  FFMA.FTZ R64, R67, R72.reuse, R76 ;  /* 0x0000004843407223 */ /* 0x080fe2000001004c */
[----:B------:R-:W-:Y:S01]  /*3590*/  FMUL.FTZ R72, R42, R72 ;  /* 0x000000482a487220 */ /* 0x000fe20000410000 */
[----:B------:R-:W-:Y:S01]  /*35a0*/  FFMA.FTZ R57, R44, R71, R57 ;  /* 0x000000472c397223 */ /* 0x000fe20000010039 */
[----:B------:R-:W-:Y:S01]  /*35b0*/  FMUL.FTZ R48, R48, UR29 ;  /* 0x0000001d30307c20 */ /* 0x000fe20008410000 */
[----:B------:R-:W-:Y:S01]  /*35c0*/  FADD.FTZ R71, R71, R52 ;  /* 0x0000003447477221 */ /* 0x000fe20000010000 */
[----:B------:R-:W-:Y:S01]  /*35d0*/  FFMA.FTZ R44, R44, R69, RZ ;  /* 0x000000452c2c7223 */ /* 0x000fe200000100ff */
[----:B------:R-:W-:Y:S01]  /*35e0*/  FFMA.FTZ R67, R67, R72, R57 ;  /* 0x0000004843437223 */ /* 0x000fe20000010039 */
[----:B------:R-:W-:Y:S01]  /*35f0*/  FFMA.FTZ R52, R43, R48, R41 ;  /* 0x000000302b347223 */ /* 0x000fe20000010029 */
[----:B------:R-:W-:Y:S01]  /*3600*/  FADD.FTZ R71, R71, R72 ;  /* 0x0000004847477221 */ /* 0x000fe20000010000 */
[----:B------:R-:W-:Y:S01]  /*3610*/  FADD.FTZ R69, RZ, R69 ;  /* 0x00000045ff457221 */ /* 0x000fe20000010000 */
[-C--:B------:R-:W-:Y:S01]  /*3620*/  FFMA.FTZ R64, R55, R58.reuse, R64 ;  /* 0x0000003a37407223 */ /* 0x080fe20000010040 */
[----:B------:R-:W-:Y:S01]  /*3630*/  FMUL.FTZ R77, R52, -1.4426950216293334961 ;  /* 0xbfb8aa3b344d7820 */ /* 0x000fe20000410000 */
[----:B------:R-:W-:-:S02]  /*3640*/  FMUL.FTZ R58, R42, R58 ;  /* 0x0000003a2a3a7220 */ /* 0x000fc40000410000 */
[-C--:B------:R-:W-:Y:S01]  /*3650*/  FFMA.FTZ R64, R59, R62.reuse, R64 ;  /* 0x0000003e3b407223 */ /* 0x080fe20000010040 */
[----:B------:R-:W-:Y:S02]  /*3660*/  FMUL.FTZ R62, R42, R62 ;  /* 0x0000003e2a3e7220 */ /* 0x000fe40000410000 */
[----:B------:R-:W0:Y:S01]  /*3670*/  MUFU.EX2 R77, R77 ;  /* 0x0000004d004d7308 */ /* 0x000e220000000800 */
[----:B------:R-:W-:-:S04]  /*3680*/  FFMA.FTZ R64, R63, R70, R64 ;  /* 0x000000463f407223 */ /* 0x000fc80000010040 */
[----:B------:R-:W-:-:S04]  /*3690*/  FFMA.FTZ R64, R53, R49, R64 ;  /* 0x0000003135407223 */ /* 0x000fc80000010040 */
[----:B------:R-:W-:Y:S01]  /*36a0*/  FFMA.FTZ R64, R51, R47, R64 ;  /* 0x0000002f33407223 */ /* 0x000fe20000010040 */
[----:B0-----:R-:W-:-:S06]  /*36b0*/  FADD.FTZ R74, R77, 1 ;  /* 0x3f8000004d4a7421 */ /* 0x001fcc0000010000 */
[----:B------:R-:W0:Y:S02]  /*36c0*/  MUFU.RCP R74, R74 ;  /* 0x0000004a004a7308 */ /* 0x000e240000001000 */
[----:B0-----:R-:W-:-:S04]  /*36d0*/  FADD.FTZ R45, -R74, 1 ;  /* 0x3f8000004a2d7421 */ /* 0x001fc80000010100 */
[----:B------:R-:W-:Y:S01]  /*36e0*/  FFMA.FTZ R45, R52, R45, 1 ;  /* 0x3f800000342d7423 */ /* 0x000fe2000001002d */
[----:B------:R-:W-:Y:S01]  /*36f0*/  FMUL.FTZ R52, R23, R74 ;  /* 0x0000004a17347220 */ /* 0x000fe20000410000 */
[----:B------:R-:W-:Y:S01]  /*3700*/  FADD.FTZ R74, R69, R66 ;  /* 0x00000042454a7221 */ /* 0x000fe20000010000 */
[-C--:B------:R-:W-:Y:S01]  /*3710*/  FFMA.FTZ R69, R54, R66.reuse, R44 ;  /* 0x0000004236457223 */ /* 0x080fe2000001002c */
[----:B------:R-:W-:Y:S01]  /*3720*/  FMUL.FTZ R66, R43, R66 ;  /* 0x000000422b427220 */ /* 0x000fe20000410000 */
[----:B------:R-:W-:Y:S01]  /*3730*/  FMUL.FTZ R52, R52, R45 ;  /* 0x0000002d34347220 */ /* 0x000fe20000410000 */
[----:B------:R-:W-:Y:S01]  /*3740*/  FADD.FTZ R45, R94, -UR28 ;  /* 0x8000001c5e2d7e21 */ /* 0x000fe20008010000 */
[----:B------:R-:W-:Y:S01]  /*3750*/  FADD.FTZ R74, R74, R61 ;  /* 0x0000003d4a4a7221 */ /* 0x000fe20000010000 */
[----:B------:R-:W-:Y:S01]  /*3760*/  FFMA.FTZ R67, R54, R66, R67 ;  /* 0x0000004236437223 */ /* 0x000fe20000010043 */
[----:B------:R-:W-:Y:S01]  /*3770*/  FADD.FTZ R54, R95, -UR28 ;  /* 0x8000001c5f367e21 */ /* 0x000fe20008010000 */
[----:B------:R-:W-:Y:S01]  /*3780*/  FMUL.FTZ R45, R45, UR29 ;  /* 0x0000001d2d2d7c20 */ /* 0x000fe20008410000 */
[----:B------:R-:W-:Y:S01]  /*3790*/  FADD.FTZ R71, R66, R71 ;  /* 0x0000004742477221 */ /* 0x000fe20000010000 */
[----:B------:R-:W-:Y:S01]  /*37a0*/  FFMA.FTZ R66, R55, R58, R67 ;  /* 0x0000003a37427223 */ /* 0x000fe20000010043 */
[----:B------:R-:W-:Y:S01]  /*37b0*/  FMUL.FTZ R54, R54, UR29 ;  /* 0x0000001d36367c20 */ /* 0x000fe20008410000 */
[----:B------:R-:W-:Y:S01]  /*37c0*/  FFMA.FTZ R57, R42, R45, R40 ;  /* 0x0000002d2a397223 */ /* 0x000fe20000010028 */
[----:B------:R-:W-:Y:S01]  /*37d0*/  FADD.FTZ R71, R71, R58 ;  /* 0x0000003a47477221 */ /* 0x000fe20000010000 */
[-C--:B------:R-:W-:Y:S01]  /*37e0*/  FFMA.FTZ R69, R56, R61.reuse, R69 ;  /* 0x0000003d38457223 */ /* 0x080fe20000010045 */
[----:B------:R-:W-:Y:S01]  /*37f0*/  FMUL.FTZ R61, R43, R61 ;  /* 0x0000003d2b3d7220 */ /* 0x000fe20000410000 */
[----:B------:R-:W-:Y:S01]  /*3800*/  FMUL.FTZ R72, R57, -1.4426950216293334961 ;  /* 0xbfb8aa3b39487820 */ /* 0x000fe20000410000 */
[----:B------:R-:W-:Y:S01]  /*3810*/  FADD.FTZ R74, R74, R65 ;  /* 0x000000414a4a7221 */ /* 0x000fe20000010000 */
[----:B------:R-:W-:Y:S01]  /*3820*/  FFMA.FTZ R69, R60, R65, R69 ;  /* 0x000000413c457223 */ /* 0x000fe20000010045 */
[----:B------:R-:W-:Y:S01]  /*3830*/  FFMA.FTZ R67, R56, R61, R66 ;  /* 0x0000003d38437223 */ /* 0x000fe20000010042 */
[----:B------:R-:W-:Y:S01]  /*3840*/  FADD.FTZ R71, R61, R71 ;  /* 0x000000473d477221 */ /* 0x000fe20000010000 */
[----:B------:R-:W-:Y:S01]  /*3850*/  FMUL.FTZ R65, R43, R65 ;  /* 0x000000412b417220 */ /* 0x000fe20000410000 */
[----:B------:R-:W0:Y:S01]  /*3860*/  MUFU.EX2 R72, R72 ;  /* 0x0000004800487308 */ /* 0x000e220000000800 */
[----:B------:R-:W-:Y:S01]  /*3870*/  FFMA.FTZ R66, R59, R62, R67 ;  /* 0x0000003e3b427223 */ /* 0x000fe20000010043 */
[----:B------:R-:W-:Y:S01]  /*3880*/  FADD.FTZ R71, R71, R62 ;  /* 0x0000003e47477221 */ /* 0x000fe20000010000 */
[----:B------:R-:W-:-:S02]  /*3890*/  FFMA.FTZ R69, R68, R73, R69 ;  /* 0x0000004944457223 */ /* 0x000fc40000010045 */
[----:B------:R-:W-:Y:S01]  /*38a0*/  FFMA.FTZ R67, R60, R65, R66 ;  /* 0x000000413c437223 */ /* 0x000fe20000010042 */
[----:B------:R-:W-:Y:S01]  /*38b0*/  FADD.FTZ R71, R65, R71 ;  /* 0x0000004741477221 */ /* 0x000fe20000010000 */
[----:B------:R-:W-:Y:S01]  /*38c0*/  FADD.FTZ R66, R75, R70 ;  /* 0x000000464b427221 */ /* 0x000fe20000010000 */
[----:B------:R-:W-:Y:S01]  /*38d0*/  FMUL.FTZ R70, R42, R70 ;  /* 0x000000462a467220 */ /* 0x000fe20000410000 */
[----:B------:R-:W-:Y:S02]  /*38e0*/  FFMA.FTZ R69, R50, R46, R69 ;  /* 0x0000002e32457223 */ /* 0x000fe40000010045 */
[----:B------:R-:W-:Y:S01]  /*38f0*/  FADD.FTZ R66, R66, R49 ;  /* 0x0000003142427221 */ /* 0x000fe20000010000 */
[----:B------:R-:W-:Y:S01]  /*3900*/  FADD.FTZ R71, R71, R70 ;  /* 0x0000004647477221 */ /* 0x000fe20000010000 */
[----:B------:R-:W-:Y:S01]  /*3910*/  FMUL.FTZ R49, R42, R49 ;  /* 0x000000312a317220 */ /* 0x000fe20000410000 */
[----:B0-----:R-:W-:Y:S01]  /*3920*/  FADD.FTZ R77, R72, 1 ;  /* 0x3f800000484d7421 */ /* 0x001fe20000010000 */
[----:B------:R-:W-:-:S05]  /*3930*/  FFMA.FTZ R69, R48, R52, R69 ;  /* 0x0000003430457223 */ /* 0x000fca0000010045 */
        /* <DEDUP_REMOVED lines=45> */
[----:B0-----:R-:W-:Y:S01]  /*3c10*/  FADD.FTZ R77, R72, 1 ;  /* 0x3f800000484d7421 */ /* 0x001fe20000010000 */
[----:B------:R-:W-:Y:S01]  /*3c20*/  FFMA.FTZ R72, R63, R70, R67 ;  /* 0x000000463f487223 */ /* 0x000fe20000010043 */
[----:B------:R-:W-:Y:S01]  /*3c30*/  FADD.FTZ R67, R74, R73 ;  /* 0x000000494a437221 */ /* 0x000fe20000010000 */
[----:B------:R-:W-:-:S03]  /*3c40*/  FMUL.FTZ R73, R43, R73 ;  /* 0x000000492b497220 */ /* 0x000fc60000410000 */
[----:B------:R-:W0:Y:S01]  /*3c50*/  MUFU.RCP R77, R77 ;  /* 0x0000004d004d7308 */ /* 0x000e220000001000 */
[----:B------:R-:W-:Y:S01]  /*3c60*/  FFMA.FTZ R68, R68, R73, R72 ;  /* 0x0000004944447223 */ /* 0x000fe20000010048 */
[----:B------:R-:W-:Y:S01]  /*3c70*/  FADD.FTZ R72, R89, -UR28 ;  /* 0x8000001c59487e21 */ /* 0x000fe20008010000 */
[----:B------:R-:W-:Y:S01]  /*3c80*/  FADD.FTZ R71, R73, R71 ;  /* 0x0000004749477221 */ /* 0x000fe20000010000 */
[----:B------:R-:W-:Y:S01]  /*3c90*/  FADD.FTZ R67, R67, R46 ;  /* 0x0000002e43437221 */ /* 0x000fe20000010000 */
[----:B------:R-:W-:Y:S01]  /*3ca0*/  FFMA.FTZ R53, R53, R49, R68 ;  /* 0x0000003135357223 */ /* 0x000fe20000010044 */
[----:B------:R-:W-:Y:S01]  /*3cb0*/  FMUL.FTZ R72, R72, UR29 ;  /* 0x0000001d48487c20 */ /* 0x000fe20008410000 */
[----:B------:R-:W-:Y:S01]  /*3cc0*/  FADD.FTZ R71, R71, R49 ;  /* 0x0000003147477221 */ /* 0x000fe20000010000 */
[C---:B------:R-:W-:Y:S02]  /*3cd0*/  FMUL.FTZ R46, R43.reuse, R46 ;  /* 0x0000002e2b2e7220 */ /* 0x040fe40000410000 */
[----:B------:R-:W-:-:S02]  /*3ce0*/  FFMA.FTZ R73, R43, R72, R41 ;  /* 0x000000482b497223 */ /* 0x000fc40000010029 */
[----:B------:R-:W-:Y:S01]  /*3cf0*/  FFMA.FTZ R50, R50, R46, R53 ;  /* 0x0000002e32327223 */ /* 0x000fe20000010035 */
[----:B------:R-:W-:Y:S01]  /*3d00*/  FADD.FTZ R71, R46, R71 ;  /* 0x000000472e477221 */ /* 0x000fe20000010000 */
[----:B------:R-:W-:Y:S01]  /*3d10*/  FADD.FTZ R53, R66, R47 ;  /* 0x0000002f42357221 */ /* 0x000fe20000010000 */
[----:B------:R-:W-:Y:S01]  /*3d20*/  FMUL.FTZ R47, R42, R47 ;  /* 0x0000002f2a2f7220 */ /* 0x000fe20000410000 */
[----:B0-----:R-:W-:-:S03]  /*3d30*/  FADD.FTZ R60, -R77, 1 ;  /* 0x3f8000004d3c7421 */ /* 0x001fc60000010100 */
[----:B------:R-:W-:Y:S01]  /*3d40*/  FFMA.FTZ R51, R51, R47, R50 ;  /* 0x0000002f33337223 */ /* 0x000fe20000010032 */
[----:B------:R-:W-:Y:S01]  /*3d50*/  FADD.FTZ R71, R71, R47 ;  /* 0x0000002f47477221 */ /* 0x000fe20000010000 */
[----:B------:R-:W-:Y:S01]  /*3d60*/  FADD.FTZ R50, R67, R52 ;  /* 0x0000003443327221 */ /* 0x000fe20000010000 */
[----:B------:R-:W-:Y:S01]  /*3d70*/  FFMA.FTZ R62, R62, R60, 1 ;  /* 0x3f8000003e3e7423 */ /* 0x000fe2000001003c */
[----:B------:R-:W-:Y:S01]  /*3d80*/  FMUL.FTZ R60, R10, R77 ;  /* 0x0000004d0a3c7220 */ /* 0x000fe20000410000 */
[----:B------:R-:W-:Y:S01]  /*3d90*/  FMUL.FTZ R52, R43, R52 ;  /* 0x000000342b347220 */ /* 0x000fe20000410000 */
[----:B------:R-:W-:Y:S01]  /*3da0*/  FADD.FTZ R53, R53, R44 ;  /* 0x0000002c35357221 */ /* 0x000fe20000010000 */
[----:B------:R-:W-:Y:S01]  /*3db0*/  FMUL.FTZ R67, R42, R44 ;  /* 0x0000002c2a437220 */ /* 0x000fe20000410000 */
[----:B------:R-:W-:Y:S01]  /*3dc0*/  FMUL.FTZ R60, R60, R62 ;  /* 0x0000003e3c3c7220 */ /* 0x000fe20000410000 */
[----:B------:R-:W-:Y:S01]  /*3dd0*/  FADD.FTZ R62, R91, -UR28 ;  /* 0x8000001c5b3e7e21 */ /* 0x000fe20008010000 */
[----:B------:R-:W-:Y:S01]  /*3de0*/  FFMA.FTZ R48, R48, R52, R51 ;  /* 0x0000003430307223 */ /* 0x000fe20000010033 */
[----:B------:R-:W-:Y:S01]  /*3df0*/  FADD.FTZ R71, R52, R71 ;  /* 0x0000004734477221 */ /* 0x000fe20000010000 */
        /* <DEDUP_REMOVED lines=8> */
[----:B------:R-:W-:Y:S01]  /*3e80*/  FADD.FTZ R53, R53, R60 ;  /* 0x0000003c35357221 */ /* 0x000fe20000010000 */
        /* <DEDUP_REMOVED lines=18> */
[----:B------:R-:W-:Y:S01]  /*3fb0*/  FMUL.FTZ R70, R26, R75 ;  /* 0x0000004b1a467220 */ /* 0x000fe20000410000 */
[----:B------:R-:W-:-:S03]  /*3fc0*/  FMUL.FTZ R75, R73, -1.4426950216293334961 ;  /* 0xbfb8aa3b494b7820 */ /* 0x000fc60000410000 */
[----:B------:R-:W-:-:S03]  /*3fd0*/  FMUL.FTZ R70, R70, R77 ;  /* 0x0000004d46467220 */ /* 0x000fc60000410000 */
[----:B------:R-:W0:Y:S01]  /*3fe0*/  MUFU.EX2 R75, R75 ;  /* 0x0000004b004b7308 */ /* 0x000e220000000800 */
[----:B------:R-:W-:Y:S01]  /*3ff0*/  FFMA.FTZ R64, R65, R70, R64 ;  /* 0x0000004641407223 */ /* 0x000fe20000010040 */
        /* <DEDUP_REMOVED lines=13> */
[----:B------:R-:W-:-:S04]  /*40d0*/  FADD.FTZ R74, R87, -UR28 ;  /* 0x8000001c574a7e21 */ /* 0x000fc80008010000 */
[----:B------:R-:W-:Y:S01]  /*40e0*/  FMUL.FTZ R74, R74, UR29 ;  /* 0x0000001d4a4a7c20 */ /* 0x000fe20008410000 */
[----:B------:R-:W0:Y:S03]  /*40f0*/  MUFU.RCP R75, R75 ;  /* 0x0000004b004b7308 */ /* 0x000e260000001000 */
[----:B------:R-:W-:Y:S01]  /*4100*/  FFMA.FTZ R46, R43, R74, R41 ;  /* 0x0000004a2b2e7223 */ /* 0x000fe20000010029 */
[----:B0-----:R-:W-:-:S04]  /*4110*/  FADD.FTZ R76, -R75, 1 ;  /* 0x3f8000004b4c7421 */ /* 0x001fc80000010100 */
[----:B------:R-:W-:Y:S01]  /*4120*/  FFMA.FTZ R76, R49, R76, 1 ;  /* 0x3f800000314c7423 */ /* 0x000fe2000001004c */
[----:B------:R-:W-:Y:S01]  /*4130*/  FMUL.FTZ R49, R28, R75 ;  /* 0x0000004b1c317220 */ /* 0x000fe20000410000 */
[----:B------:R-:W-:-:S03]  /*4140*/  FMUL.FTZ R75, R46, -1.4426950216293334961 ;  /* 0xbfb8aa3b2e4b7820 */ /* 0x000fc60000410000 */
[----:B------:R-:W-:-:S03]  /*4150*/  FMUL.FTZ R49, R49, R76 ;  /* 0x0000004c31317220 */ /* 0x000fc60000410000 */
[----:B------:R-:W0:Y:S01]  /*4160*/  MUFU.EX2 R75, R75 ;  /* 0x0000004b004b7308 */ /* 0x000e220000000800 */
[----:B------:R-:W-:Y:S01]  /*4170*/  FFMA.FTZ R64, R73, R49, R64 ;  /* 0x0000003149407223 */ /* 0x000fe20000010040 */
[----:B0-----:R-:W-:Y:S01]  /*4180*/  FADD.FTZ R76, R75, 1 ;  /* 0x3f8000004b4c7421 */ /* 0x001fe20000010000 */
[----:B------:R-:W-:-:S04]  /*4190*/  FADD.FTZ R75, R84, -UR28 ;  /* 0x8000001c544b7e21 */ /* 0x000fc80008010000 */
[----:B------:R-:W-:Y:S01]  /*41a0*/  FMUL.FTZ R75, R75, UR29 ;  /* 0x0000001d4b4b7c20 */ /* 0x000fe20008410000 */
[----:B------:R-:W0:Y:S03]  /*41b0*/  MUFU.RCP R76, R76 ;  /* 0x0000004c004c7308 */ /* 0x000e260000001000 */
[----:B------:R-:W-:-:S04]  /*41c0*/  FFMA.FTZ R47, R42, R75, R40 ;  /* 0x0000004b2a2f7223 */ /* 0x000fc80000010028 */
[----:B------:R-:W-:-:S06]  /*41d0*/  FMUL.FTZ R66, R47, -1.4426950216293334961 ;  /* 0xbfb8aa3b2f427820 */ /* 0x000fcc0000410000 */
[----:B------:R-:W1:Y:S01]  /*41e0*/  MUFU.EX2 R66, R66 ;  /* 0x0000004200427308 */ /* 0x000e620000000800 */
[----:B0-----:R-:W-:-:S04]  /*41f0*/  FADD.FTZ R77, -R76, 1 ;  /* 0x3f8000004c4d7421 */ /* 0x001fc80000010100 */
[----:B------:R-:W-:Y:S01]  /*4200*/  FFMA.FTZ R77, R46, R77, 1 ;  /* 0x3f8000002e4d7423 */ /* 0x000fe2000001004d */
[----:B------:R-:W-:-:S04]  /*4210*/  FMUL.FTZ R46, R29, R76 ;  /* 0x0000004c1d2e7220 */ /* 0x000fc80000410000 */
[----:B------:R-:W-:Y:S01]  /*4220*/  FMUL.FTZ R46, R46, R77 ;  /* 0x0000004d2e2e7220 */ /* 0x000fe20000410000 */
[----:B-1----:R-:W-:Y:S01]  /*4230*/  FADD.FTZ R77, R66, 1 ;  /* 0x3f800000424d7421 */ /* 0x002fe20000010000 */
[----:B------:R-:W-:Y:S02]  /*4240*/  FADD.FTZ R66, R85, -UR28 ;  /* 0x8000001c55427e21 */ /* 0x000fe40008010000 */
[----:B------:R-:W-:Y:S02]  /*4250*/  FFMA.FTZ R69, R74, R46, R69 ;  /* 0x0000002e4a457223 */ /* 0x000fe40000010045 */
[----:B------:R-:W-:Y:S01]  /*4260*/  FMUL.FTZ R66, R66, UR29 ;  /* 0x0000001d42427c20 */ /* 0x000fe20008410000 */
[----:B------:R-:W0:Y:S03]  /*4270*/  MUFU.RCP R77, R77 ;  /* 0x0000004d004d7308 */ /* 0x000e260000001000 */
[----:B------:R-:W-:Y:S01]  /*4280*/  FFMA.FTZ R51, R43, R66, R41 ;  /* 0x000000422b337223 */ /* 0x000fe20000010029 */
[----:B0-----:R-:W-:-:S04]  /*4290*/  FADD.FTZ R76, -R77, 1 ;  /* 0x3f8000004d4c7421 */ /* 0x001fc80000010100 */
[----:B------:R-:W-:Y:S01]  /*42a0*/  FFMA.FTZ R76, R47, R76, 1 ;  /* 0x3f8000002f4c7423 */ /* 0x000fe2000001004c */
[----:B------:R-:W-:-:S04]  /*42b0*/  FMUL.FTZ R47, R32, R77 ;  /* 0x0000004d202f7220 */ /* 0x000fc80000410000 */
[----:B------:R-:W-:Y:S01]  /*42c0*/  FMUL.FTZ R47, R47, R76 ;  /* 0x0000004c2f2f7220 */ /* 0x000fe20000410000 */
[----:B------:R-:W-:-:S03]  /*42d0*/  FMUL.FTZ R76, R51, -1.4426950216293334961 ;  /* 0xbfb8aa3b334c7820 */ /* 0x000fc60000410000 */
[----:B------:R-:W-:-:S03]  /*42e0*/  FFMA.FTZ R64, R75, R47, R64 ;  /* 0x0000002f4b407223 */ /* 0x000fc60000010040 */
[----:B------:R-:W0:Y:S02]  /*42f0*/  MUFU.EX2 R76, R76 ;  /* 0x0000004c004c7308 */ /* 0x000e240000000800 */
[----:B0-----:R-:W-:-:S06]  /*4300*/  FADD.FTZ R52, R76, 1 ;  /* 0x3f8000004c347421 */ /* 0x001fcc0000010000 */
[----:B------:R-:W0:Y:S02]  /*4310*/  MUFU.RCP R52, R52 ;  /* 0x0000003400347308 */ /* 0x000e240000001000 */
[----:B0-----:R-:W-:-:S04]  /*4320*/  FADD.FTZ R44, -R52, 1 ;  /* 0x3f800000342c7421 */ /* 0x001fc80000010100 */
[----:B------:R-:W-:Y:S01]  /*4330*/  FFMA.FTZ R51, R51, R44, 1 ;  /* 0x3f80000033337423 */ /* 0x000fe2000001002c */
[----:B------:R-:W-:Y:S01]  /*4340*/  FMUL.FTZ R44, R33, R52 ;  /* 0x00000034212c7220 */ /* 0x000fe20000410000 */
[C---:B------:R-:W-:Y:S01]  /*4350*/  FMUL.FTZ R52, R43.reuse, R55 ;  /* 0x000000372b347220 */ /* 0x040fe20000410000 */
[----:B------:R-:W-:Y:S01]  /*4360*/  FMUL.FTZ R55, R42, R56 ;  /* 0x000000382a377220 */ /* 0x000fe20000410000 */
[----:B------:R-:W-:Y:S01]  /*4370*/  FMUL.FTZ R56, R43, R59 ;  /* 0x0000003b2b387220 */ /* 0x000fe20000410000 */
[----:B------:R-:W-:Y:S01]  /*4380*/  FMUL.FTZ R44, R44, R51 ;  /* 0x000000332c2c7220 */ /* 0x000fe20000410000 */
[----:B------:R-:W-:Y:S01]  /*4390*/  FADD.FTZ R51, R82, -UR28 ;  /* 0x8000001c52337e21 */ /* 0x000fe20008010000 */
[----:B------:R-:W-:Y:S01]  /*43a0*/  FFMA.FTZ R54, R54, R52, R45 ;  /* 0x0000003436367223 */ /* 0x000fe2000001002d */
[----:B------:R-:W-:Y:S01]  /*43b0*/  FADD.FTZ R71, R52, R71 ;  /* 0x0000004734477221 */ /* 0x000fe20000010000 */
[----:B------:R-:W-:Y:S01]  /*43c0*/  FFMA.FTZ R69, R66, R44, R69 ;  /* 0x0000002c42457223 */ /* 0x000fe20000010045 */
[----:B------:R-:W-:Y:S01]  /*43d0*/  FMUL.FTZ R51, R51, UR29 ;  /* 0x0000001d33337c20 */ /* 0x000fe20008410000 */
[----:B------:R-:W-:Y:S01]  /*43e0*/  FFMA.FTZ R57, R57, R55, R54 ;  /* 0x0000003739397223 */ /* 0x000fe20000010036 */
[----:B------:R-:W-:-:S02]  /*43f0*/  FADD.FTZ R71, R71, R55 ;  /* 0x0000003747477221 */ /* 0x000fc40000010000 */
[----:B------:R-:W-:Y:S01]  /*4400*/  FFMA.FTZ R48, R42, R51, R40 ;  /* 0x000000332a307223 */ /* 0x000fe20000010028 */
[----:B------:R-:W-:Y:S01]  /*4410*/  FFMA.FTZ R58, R58, R56, R57 ;  /* 0x000000383a3a7223 */ /* 0x000fe20000010039 */
[----:B------:R-:W-:Y:S02]  /*4420*/  FADD.FTZ R71, R56, R71 ;  /* 0x0000004738477221 */ /* 0x000fe40000010000 */
        /* <DEDUP_REMOVED lines=22> */
[----:B------:R-:W-:Y:S01]  /*4590*/  FMUL.FTZ R52, R52, R77 ;  /* 0x0000004d34347220 */ /* 0x000fe20000410000 */
[----:B------:R-:W-:Y:S01]  /*45a0*/  FADD.FTZ R77, R50, R63 ;  /* 0x0000003f324d7221 */ /* 0x000fe20000010000 */
[----:B------:R-:W-:Y:S01]  /*45b0*/  FMUL.FTZ R50, R43, R63 ;  /* 0x0000003f2b327220 */ /* 0x000fe20000410000 */
[----:B------:R-:W0:Y:S01]  /*45c0*/  MUFU.EX2 R76, R76 ;  /* 0x0000004c004c7308 */ /* 0x000e220000000800 */
[----:B------:R-:W-:Y:S01]  /*45d0*/  FFMA.FTZ R69, R48, R52, R69 ;  /* 0x0000003430457223 */ /* 0x000fe20000010045 */
[----:B------:R-:W-:Y:S01]  /*45e0*/  FADD.FTZ R77, R77, R68 ;  /* 0x000000444d4d7221 */ /* 0x000fe20000010000 */
[----:B------:R-:W-:-:S03]  /*45f0*/  FMUL.FTZ R68, R43, R68 ;  /* 0x000000442b447220 */ /* 0x000fc60000410000 */
[----:B------:R-:W-:-:S04]  /*4600*/  FADD.FTZ R77, R77, R46 ;  /* 0x0000002e4d4d7221 */ /* 0x000fc80000010000 */
[----:B------:R-:W-:Y:S01]  /*4610*/  FADD.FTZ R77, R77, R44 ;  /* 0x0000002c4d4d7221 */ /* 0x000fe20000010000 */
[----:B0-----:R-:W-:Y:S01]  /*4620*/  FADD.FTZ R55, R76, 1 ;  /* 0x3f8000004c377421 */ /* 0x001fe20000010000 */
[----:B------:R-:W-:-:S04]  /*4630*/  FADD.FTZ R76, R81, -UR28 ;  /* 0x8000001c514c7e21 */ /* 0x000fc80008010000 */
[----:B------:R-:W-:Y:S01]  /*4640*/  FMUL.FTZ R76, R76, UR29 ;  /* 0x0000001d4c4c7c20 */ /* 0x000fe20008410000 */
[----:B------:R-:W0:Y:S02]  /*4650*/  MUFU.RCP R55, R55 ;  /* 0x0000003700377308 */ /* 0x000e240000001000 */
[----:B0-----:R-:W-:-:S04]  /*4660*/  FADD.FTZ R57, -R55, 1 ;  /* 0x3f80000037397421 */ /* 0x001fc80000010100 */
[----:B------:R-:W-:Y:S01]  /*4670*/  FFMA.FTZ R57, R54, R57, 1 ;  /* 0x3f80000036397423 */ /* 0x000fe20000010039 */
[----:B------:R-:W-:Y:S01]  /*4680*/  FMUL.FTZ R54, R36, R55 ;  /* 0x0000003724367220 */ /* 0x000fe20000410000 */
[----:B------:R-:W-:-:S03]  /*4690*/  FFMA.FTZ R55, R43, R76, R41 ;  /* 0x0000004c2b377223 */ /* 0x000fc60000010029 */
[----:B------:R-:W-:Y:S01]  /*46a0*/  FMUL.FTZ R54, R54, R57 ;  /* 0x0000003936367220 */ /* 0x000fe20000410000 */
[----:B------:R-:W-:Y:S01]  /*46b0*/  FMUL.FTZ R59, R55, -1.4426950216293334961 ;  /* 0xbfb8aa3b373b7820 */ /* 0x000fe20000410000 */
[----:B------:R-:W-:-:S04]  /*46c0*/  FMUL.FTZ R57, R42, R60 ;  /* 0x0000003c2a397220 */ /* 0x000fc80000410000 */
[----:B------:R-:W-:Y:S01]  /*46d0*/  FFMA.FTZ R61, R61, R57, R58 ;  /* 0x000000393d3d7223 */ /* 0x000fe2000001003a */
[----:B------:R-:W0:Y:S01]  /*46e0*/  MUFU.EX2 R59, R59 ;  /* 0x0000003b003b7308 */ /* 0x000e220000000800 */
[----:B------:R-:W-:Y:S02]  /*46f0*/  FADD.FTZ R71, R71, R57 ;  /* 0x0000003947477221 */ /* 0x000fe40000010000 */
[----:B------:R-:W-:Y:S02]  /*4700*/  FFMA.FTZ R62, R62, R50, R61 ;  /* 0x000000323e3e7223 */ /* 0x000fe4000001003d */
        /* <DEDUP_REMOVED lines=10> */
[----:B------:R-:W-:-:S03]  /*47b0*/  FMUL.FTZ R58, R56, -1.4426950216293334961 ;  /* 0xbfb8aa3b383a7820 */ /* 0x000fc60000410000 */
[----:B------:R-:W-:-:S03]  /*47c0*/  FFMA.FTZ R69, R76, R55, R69 ;  /* 0x000000374c457223 */ /* 0x000fc60000010045 */
[----:B------:R-:W0:Y:S02]  /*47d0*/  MUFU.EX2 R58, R58 ;  /* 0x0000003a003a7308 */ /* 0x000e240000000800 */
[----:B0-----:R-:W-:-:S04]  /*47e0*/  FADD.FTZ R60, R58, 1 ;  /* 0x3f8000003a3c7421 */ /* 0x001fc80000010000 */
[----:B------:R0:W1:Y:S02]  /*47f0*/  MUFU.RCP R57, R60 ;  /* 0x0000003c00397308 */ /* 0x0000640000001000 */
[----:B0-----:R-:W-:Y:S01]  /*4800*/  FADD.FTZ R60, R53, R70 ;  /* 0x00000046353c7221 */ /* 0x001fe20000010000 */
[----:B------:R-:W-:-:S03]  /*4810*/  FMUL.FTZ R53, R42, R70 ;  /* 0x000000462a357220 */ /* 0x000fc60000410000 */
[----:B------:R-:W-:Y:S01]  /*4820*/  FADD.FTZ R60, R60, R49 ;  /* 0x000000313c3c7221 */ /* 0x000fe20000010000 */
[----:B------:R-:W-:Y:S01]  /*4830*/  FFMA.FTZ R65, R65, R53, R62 ;  /* 0x0000003541417223 */ /* 0x000fe2000001003e */
[----:B------:R-:W-:Y:S01]  /*4840*/  FADD.FTZ R71, R71, R53 ;  /* 0x0000003547477221 */ /* 0x000fe20000010000 */
[----:B------:R-:W-:Y:S01]  /*4850*/  FMUL.FTZ R49, R42, R49 ;  /* 0x000000312a317220 */ /* 0x000fe20000410000 */
[----:B------:R-:W-:Y:S01]  /*4860*/  FMUL.FTZ R53, R43, R46 ;  /* 0x0000002e2b357220 */ /* 0x000fe20000410000 */
[----:B-1----:R-:W-:Y:S01]  /*4870*/  FADD.FTZ R61, -R57, 1 ;  /* 0x3f800000393d7421 */ /* 0x002fe20000010100 */
[----:B------:R-:W-:Y:S01]  /*4880*/  FMUL.FTZ R57, R38, R57 ;  /* 0x0000003926397220 */ /* 0x000fe20000410000 */
[----:B------:R-:W-:Y:S01]  /*4890*/  FFMA.FTZ R72, R72, R68, R65 ;  /* 0x0000004448487223 */ /* 0x000fe20000010041 */
[----:B------:R-:W-:Y:S01]  /*48a0*/  FADD.FTZ R71, R68, R71 ;  /* 0x0000004744477221 */ /* 0x000fe20000010000 */
[----:B------:R-:W-:Y:S01]  /*48b0*/  FFMA.FTZ R56, R56, R61, 1 ;  /* 0x3f80000038387423 */ /* 0x000fe2000001003d */
[----:B------:R-:W-:Y:S01]  /*48c0*/  FADD.FTZ R60, R60, R47 ;  /* 0x0000002f3c3c7221 */ /* 0x000fe20000010000 */
[----:B------:R-:W-:Y:S01]  /*48d0*/  FFMA.FTZ R72, R73, R49, R72 ;  /* 0x0000003149487223 */ /* 0x000fe20000010048 */
[----:B------:R-:W-:Y:S01]  /*48e0*/  FADD.FTZ R46, R71, R49 ;  /* 0x00000031472e7221 */ /* 0x000fe20000010000 */
[----:B------:R-:W-:Y:S01]  /*48f0*/  FMUL.FTZ R57, R57, R56 ;  /* 0x0000003839397220 */ /* 0x000fe20000410000 */
[----:B------:R-:W-:Y:S01]  /*4900*/  FADD.FTZ R56, R79, -UR28 ;  /* 0x8000001c4f387e21 */ /* 0x000fe20008010000 */
[----:B------:R-:W-:Y:S01]  /*4910*/  FFMA.FTZ R72, R74, R53, R72 ;  /* 0x000000354a487223 */ /* 0x000fe20000010048 */
[----:B------:R-:W-:Y:S01]  /*4920*/  FMUL.FTZ R49, R42, R47 ;  /* 0x0000002f2a317220 */ /* 0x000fe20000410000 */
[----:B------:R-:W-:Y:S01]  /*4930*/  FADD.FTZ R46, R53, R46 ;  /* 0x0000002e352e7221 */ /* 0x000fe20000010000 */
        /* <DEDUP_REMOVED lines=8> */
[----:B------:R-:W-:Y:S01]  /*49c0*/  FMUL.FTZ R61, R50, -1.4426950216293334961 ;  /* 0xbfb8aa3b323d7820 */ /* 0x000fe20000410000 */
[C---:B------:R-:W-:Y:S01]  /*49d0*/  FFMA.FTZ R47, R51.reuse, R45, R64 ;  /* 0x0000002d332f7223 */ /* 0x040fe20000010040 */
[----:B------:R-:W-:Y:S01]  /*49e0*/  FFMA.FTZ R72, R51, R49, R72 ;  /* 0x0000003133487223 */ /* 0x000fe20000010048 */
[----:B------:R-:W-:Y:S01]  /*49f0*/  FMUL.FTZ R51, R43, R52 ;  /* 0x000000342b337220 */ /* 0x000fe20000410000 */
[----:B------:R-:W-:Y:S01]  /*4a00*/  FADD.FTZ R46, R46, R49 ;  /* 0x000000312e2e7221 */ /* 0x000fe20000010000 */
[-C--:B------:R-:W-:Y:S01]  /*4a10*/  FMUL.FTZ R49, R42, R54.reuse ;  /* 0x000000362a317220 */ /* 0x080fe20000410000 */
[----:B------:R-:W0:Y:S01]  /*4a20*/  MUFU.EX2 R61, R61 ;  /* 0x0000003d003d7308 */ /* 0x000e220000000800 */
[----:B------:R-:W-:Y:S01]  /*4a30*/  FFMA.FTZ R72, R48, R51, R72 ;  /* 0x0000003330487223 */ /* 0x000fe20000010048 */
[----:B------:R-:W-:Y:S01]  /*4a40*/  FADD.FTZ R46, R51, R46 ;  /* 0x0000002e332e7221 */ /* 0x000fe20000010000 */
        /* <DEDUP_REMOVED lines=8> */
[----:B------:R-:W-:Y:S01]  /*4ad0*/  FADD.FTZ R46, R45, R54 ;  /* 0x000000362d2e7221 */ /* 0x000fe20000010000 */
[----:B------:R-:W-:Y:S01]  /*4ae0*/  FADD.FTZ R47, R52, R55 ;  /* 0x00000037342f7221 */ /* 0x000fe20000010000 */
[----:B------:R-:W-:Y:S01]  /*4af0*/  FFMA.FTZ R44, R59, R57, R44 ;  /* 0x000000393b2c7223 */ /* 0x000fe2000001002c */
[----:B0-----:R-:W-:Y:S01]  /*4b00*/  FADD.FTZ R58, R61, 1 ;  /* 0x3f8000003d3a7421 */ /* 0x001fe20000010000 */
[----:B------:R-:W-:-:S05]  /*4b10*/  FADD.FTZ R46, R46, R57 ;  /* 0x000000392e2e7221 */ /* 0x000fca0000010000 */
[----:B------:R-:W0:Y:S02]  /*4b20*/  MUFU.RCP R58, R58 ;  /* 0x0000003a003a7308 */ /* 0x000e240000001000 */
[----:B0-----:R-:W-:-:S04]  /*4b30*/  FADD.FTZ R63, -R58, 1 ;  /* 0x3f8000003a3f7421 */ /* 0x001fc80000010100 */
[----:B------:R-:W-:Y:S01]  /*4b40*/  FFMA.FTZ R63, R50, R63, 1 ;  /* 0x3f800000323f7423 */ /* 0x000fe2000001003f */
[----:B------:R-:W-:Y:S01]  /*4b50*/  FMUL.FTZ R50, R39, R58 ;  /* 0x0000003a27327220 */ /* 0x000fe20000410000 */
[----:B------:R-:W-:-:S03]  /*4b60*/  FMUL.FTZ R58, R42, R57 ;  /* 0x000000392a3a7220 */ /* 0x000fc60000410000 */
[----:B------:R-:W-:Y:S01]  /*4b70*/  FMUL.FTZ R50, R50, R63 ;  /* 0x0000003f32327220 */ /* 0x000fe20000410000 */
[----:B------:R-:W-:Y:S01]  /*4b80*/  FFMA.FTZ R45, R59, R58, R48 ;  /* 0x0000003a3b2d7223 */ /* 0x000fe20000010030 */
[----:B------:R-:W-:Y:S02]  /*4b90*/  FADD.FTZ R58, R51, R58 ;  /* 0x0000003a333a7221 */ /* 0x000fe40000010000 */
[----:B------:R-:W-:Y:S01]  /*4ba0*/  FMUL.FTZ R53, R43, R50 ;  /* 0x000000322b357220 */ /* 0x000fe20000410000 */
[----:B------:R-:W-:-:S03]  /*4bb0*/  FADD.FTZ R47, R47, R50 ;  /* 0x000000322f2f7221 */ /* 0x000fc60000010000 */
[C---:B------:R-:W-:Y:S01]  /*4bc0*/  FFMA.FTZ R52, R56.reuse, R53, R45 ;  /* 0x0000003538347223 */ /* 0x040fe2000001002d */
[----:B------:R-:W-:Y:S01]  /*4bd0*/  FADD.FTZ R53, R53, R58 ;  /* 0x0000003a35357221 */ /* 0x000fe20000010000 */
[----:B------:R-:W-:-:S07]  /*4be0*/  FFMA.FTZ R45, R56, R50, R69 ;  /* 0x00000032382d7223 */ /* 0x000fce0000010045 */
.L_x_1368:
        /* <DEDUP_REMOVED lines=32> */
[----:B------:R-:W-:Y:S01]  /*4df0*/  SHF.R.U32.HI R54, RZ, 0x2, R125 ;  /* 0x00000002ff367819 */ /* 0x000fe2000001167d */
[----:B--2---:R-:W-:-:S03]  /*4e00*/  FADD.FTZ R77, R48, R49 ;  /* 0x00000031304d7221 */ /* 0x004fc60000010000 */
[----:B------:R-:W-:-:S07]  /*4e10*/  LOP3.LUT R54, R54, 0xf8, RZ, 0xc0, !PT ;  /* 0x000000f836367812 */ /* 0x000fce00078ec0ff */
[----:B------:R3:W-:Y:S02]  /*4e20*/  @!P1 STS.64 [R54+UR7+0x10], R76 ;  /* 0x0000104c36009988 */ /* 0x0007e40008000a07 */
.L_x_1370:
[----:B------:R-:W-:Y:S05]  /*4e30*/  BSYNC.RECONVERGENT B0 ;  /* 0x0000000000007941 */ /* 0x000fea0003800200 */
.L_x_1369:
        /* <DEDUP_REMOVED lines=8> */
[----:B---3--:R-:W2:Y:S04]  /*4ec0*/  LDS.128 R52, [UR8+0x30] ;  /* 0x00003008ff347984 */ /* 0x008ea80008000c00 */
[----:B------:R-:W3:Y:S04]  /*4ed0*/  LDS.128 R60, [UR8+0x40] ;  /* 0x00004008ff3c7984 */ /* 0x000ee80008000c00 */
[----:B------:R-:W5:Y:S01]  /*4ee0*/  LDS.128 R56, [UR8+0x50] ;  /* 0x00005008ff387984 */ /* 0x000f620008000c00 */
[----:B----4-:R-:W-:Y:S01]  /*4ef0*/  FADD.FTZ R67, R76, R64 ;  /* 0x000000404c437221 */ /* 0x010fe20000010000 */
[----:B------:R-:W-:-:S03]  /*4f00*/  FADD.FTZ R64, R77, R65 ;  /* 0x000000414d407221 */ /* 0x000fc60000010000 */
[----:B-1----:R-:W-:Y:S01]  /*4f10*/  FADD.FTZ R69, R67, R48 ;  /* 0x0000003043457221 */ /* 0x002fe20000010000 */
[----:B------:R-:W-:Y:S02]  /*4f20*/  FADD.FTZ R48, R64, R49 ;  /* 0x0000003140307221 */ /* 0x000fe40000010000 */
[----:B------:R-:W1:Y:S01]  /*4f30*/  LDS.128 R64, [UR8+0x60] ;  /* 0x00006008ff407984 */ /* 0x000e620008000c00 */
[----:B------:R-:W-:Y:S01]  /*4f40*/  FADD.FTZ R69, R69, R50 ;  /* 0x0000003245457221 */ /* 0x000fe20000010000 */
[----:B------:R-:W-:Y:S02]  /*4f50*/  FADD.FTZ R68, R48, R51 ;  /* 0x0000003330447221 */ /* 0x000fe40000010000 */
[----:B------:R-:W4:Y:S01]  /*4f60*/  LDS.128 R48, [UR8+0x70] ;  /* 0x00007008ff307984 */ /* 0x000f220008000c00 */
[----:B--2---:R-:W-:Y:S01]  /*4f70*/  FADD.FTZ R69, R69, R52 ;  /* 0x0000003445457221 */ /* 0x004fe20000010000 */
[----:B------:R-:W-:-:S03]  /*4f80*/  FADD.FTZ R68, R68, R53 ;  /* 0x0000003544447221 */ /* 0x000fc60000010000 */
        /* <DEDUP_REMOVED lines=10> */
[----:B-1----:R-:W-:Y:S01]  /*5030*/  FADD.FTZ R69, R69, R64 ;  /* 0x0000004045457221 */ /* 0x002fe20000010000 */
[----:B------:R-:W-:-:S03]  /*5040*/  FADD.FTZ R68, R68, R65 ;  /* 0x0000004144447221 */ /* 0x000fc60000010000 */
[----:B------:R-:W-:Y:S01]  /*5050*/  FADD.FTZ R69, R69, R66 ;  /* 0x0000004245457221 */ /* 0x000fe20000010000 */
[----:B------:R-:W-:-:S03]  /*5060*/  FADD.FTZ R68, R68, R67 ;  /* 0x0000004344447221 */ /* 0x000fc60000010000 */
[----:B----4-:R-:W-:Y:S01]  /*5070*/  FADD.FTZ R69, R69, R48 ;  /* 0x0000003045457221 */ /* 0x010fe20000010000 */
[----:B------:R-:W-:-:S03]  /*5080*/  FADD.FTZ R68, R68, R49 ;  /* 0x0000003144447221 */ /* 0x000fc60000010000 */
[----:B0-----:R-:W-:Y:S01]  /*5090*/  FADD.FTZ R76, R69, R50 ;  /* 0x00000032454c7221 */ /* 0x001fe20000010000 */
[----:B------:R-:W-:-:S07]  /*50a0*/  FADD.FTZ R77, R68, R51 ;  /* 0x00000033444d7221 */ /* 0x000fce0000010000 */
.L_x_1372:
[----:B------:R-:W-:Y:S05]  /*50b0*/  BSYNC.RECONVERGENT B0 ;  /* 0x0000000000007941 */ /* 0x000fea0003800200 */
.L_x_1371:
[----:B------:R-:W-:Y:S06]  /*50c0*/  BAR.SYNC.DEFER_BLOCKING 0x0 ;  /* 0x0000000000007b1d */ /* 0x000fec0000010000 */
[----:B------:R-:W-:Y:S04]  /*50d0*/  BSSY.RECONVERGENT B0, `(.L_x_1373) ;  /* 0x000009d000007945 */ /* 0x000fe80003800200 */
[----:B------:R-:W-:Y:S05]  /*50e0*/  @P4 BRA `(.L_x_1374) ;  /* 0x00000008006c4947 */ /* 0x000fea0003800000 */
[----:B-12---:R-:W1:Y:S04]  /*50f0*/  LDS.128 R48, [R4+0xe0] ;  /* 0x0000e00004307984 */ /* 0x006e680000000c00 */
[----:B---3--:R-:W2:Y:S04]  /*5100*/  LDS.128 R52, [R4+0x1c0] ;  /* 0x0001c00004347984 */ /* 0x008ea80000000c00 */
[----:B------:R-:W3:Y:S04]  /*5110*/  LDS.128 R56, [R4+0x2a0] ;  /* 0x0002a00004387984 */ /* 0x000ee80000000c00 */
[----:B------:R-:W4:Y:S04]  /*5120*/  LDS.128 R60, [R4+0x380] ;  /* 0x00038000043c7984 */ /* 0x000f280000000c00 */
[----:B------:R-:W5:Y:S04]  /*5130*/  LDS.128 R64, [R4+0x460] ;  /* 0x0004600004407984 */ /* 0x000f680000000c00 */
[----:B------:R-:W0:Y:S04]  /*5140*/  LDS.128 R68, [R4+0x540] ;  /* 0x0005400004447984 */ /* 0x000e280000000c00 */
[----:B------:R-:W0:Y:S01]  /*5150*/  LDS.128 R72, [R4+0x620] ;  /* 0x0006200004487984 */ /* 0x000e220000000c00 */
        /* <DEDUP_REMOVED lines=18> */
[----:B------:R-:W1:Y:S01]  /*5280*/  LDS.128 R44, [R4+0x700] ;  /* 0x00070000042c7984 */ /* 0x000e620000000c00 */
[----:B------:R-:W-:Y:S01]  /*5290*/  FADD.FTZ R49, R49, R66 ;  /* 0x0000004231317221 */ /* 0x000fe20000010000 */
[----:B------:R-:W-:Y:S01]  /*52a0*/  FADD.FTZ R56, R50, R67 ;  /* 0x0000004332387221 */ /* 0x000fe20000010000 */
[----:B0-----:R-:W-:Y:S01]  /*52b0*/  FADD.FTZ R57, R51, R68 ;  /* 0x0000004433397221 */ /* 0x001fe20000010000 */
[----:B------:R-:W0:Y:S01]  /*52c0*/  LDS.128 R52, [R4+0x7e0] ;  /* 0x0007e00004347984 */ /* 0x000e220000000c00 */
[----:B------:R-:W-:Y:S01]  /*52d0*/  FADD.FTZ R60, R48, R69 ;  /* 0x00000045303c7221 */ /* 0x000fe20000010000 */
[----:B------:R-:W-:Y:S01]  /*52e0*/  FADD.FTZ R61, R49, R70 ;  /* 0x00000046313d7221 */ /* 0x000fe20000010000 */
[----:B------:R-:W-:Y:S01]  /*52f0*/  FADD.FTZ R68, R56, R71 ;  /* 0x0000004738447221 */ /* 0x000fe20000010000 */
[----:B------:R-:W2:Y:S01]  /*5300*/  LDS.128 R48, [R4+0x8c0] ;  /* 0x0008c00004307984 */ /* 0x000ea20000000c00 */
[----:B------:R-:W-:Y:S01]  /*5310*/  FADD.FTZ R69, R57, R72 ;  /* 0x0000004839457221 */ /* 0x000fe20000010000 */
[----:B------:R-:W-:Y:S01]  /*5320*/  FADD.FTZ R70, R60, R73 ;  /* 0x000000493c467221 */ /* 0x000fe20000010000 */
[----:B------:R-:W-:Y:S01]  /*5330*/  FADD.FTZ R71, R61, R74 ;  /* 0x0000004a3d477221 */ /* 0x000fe20000010000 */
[----:B------:R-:W3:Y:S01]  /*5340*/  LDS.128 R56, [R4+0x9a0] ;  /* 0x0009a00004387984 */ /* 0x000ee20000000c00 */
[----:B------:R-:W-:-:S03]  /*5350*/  FADD.FTZ R68, R68, R75 ;  /* 0x0000004b44447221 */ /* 0x000fc60000010000 */
[----:B------:R-:W4:Y:S04]  /*5360*/  LDS.128 R60, [R4+0xa80] ;  /* 0x000a8000043c7984 */ /* 0x000f280000000c00 */
[----:B------:R-:W5:Y:S01]  /*5370*/  LDS.128 R64, [R4+0xb60] ;  /* 0x000b600004407984 */ /* 0x000f620000000c00 */
[----:B-1----:R-:W-:Y:S01]  /*5380*/  FADD.FTZ R69, R69, R44 ;  /* 0x0000002c45457221 */ /* 0x002fe20000010000 */
[----:B------:R-:W-:Y:S01]  /*5390*/  FADD.FTZ R70, R70, R45 ;  /* 0x0000002d46467221 */ /* 0x000fe20000010000 */
[----:B------:R-:W-:Y:S01]  /*53a0*/  FADD.FTZ R71, R71, R46 ;  /* 0x0000002e47477221 */ /* 0x000fe20000010000 */
[----:B------:R-:W-:Y:S01]  /*53b0*/  FADD.FTZ R68, R68, R47 ;  /* 0x0000002f44447221 */ /* 0x000fe20000010000 */
[----:B0-----:R-:W-:Y:S01]  /*53c0*/  FADD.FTZ R69, R69, R52 ;  /* 0x0000003445457221 */ /* 0x001fe20000010000 */
[----:B------:R-:W-:Y:S01]  /*53d0*/  FADD.FTZ R70, R70, R53 ;  /* 0x0000003546467221 */ /* 0x000fe20000010000 */
[----:B------:R-:W-:Y:S01]  /*53e0*/  FADD.FTZ R71, R71, R54 ;  /* 0x0000003647477221 */ /* 0x000fe20000010000 */
[----:B------:R-:W0:Y:S01]  /*53f0*/  LDS.128 R44, [R4+0xc40] ;  /* 0x000c4000042c7984 */ /* 0x000e220000000c00 */
[----:B--2---:R-:W-:Y:S01]  /*5400*/  FADD.FTZ R69, R69, R48 ;  /* 0x0000003045457221 */ /* 0x004fe20000010000 */
[----:B------:R-:W-:Y:S01]  /*5410*/  FADD.FTZ R68, R68, R55 ;  /* 0x0000003744447221 */ /* 0x000fe20000010000 */
[----:B------:R-:W-:Y:S01]  /*5420*/  FADD.FTZ R70, R70, R49 ;  /* 0x0000003146467221 */ /* 0x000fe20000010000 */
[----:B------:R-:W-:Y:S01]  /*5430*/  FADD.FTZ R71, R71, R50 ;  /* 0x0000003247477221 */ /* 0x000fe20000010000 */
[----:B------:R-:W1:Y:S01]  /*5440*/  LDS.128 R52, [R4+0xd20] ;  /* 0x000d200004347984 */ /* 0x000e620000000c00 */
[----:B---3--:R-:W-:Y:S01]  /*5450*/  FADD.FTZ R69, R69, R56 ;  /* 0x0000003845457221 */ /* 0x008fe20000010000 */
[----:B------:R-:W-:Y:S01]  /*5460*/  FADD.FTZ R68, R68, R51 ;  /* 0x0000003344447221 */ /* 0x000fe20000010000 */
[----:B------:R-:W-:Y:S01]  /*5470*/  FADD.FTZ R70, R70, R57 ;  /* 0x0000003946467221 */ /* 0x000fe20000010000 */
[----:B------:R-:W-:Y:S01]  /*5480*/  FADD.FTZ R71, R71, R58 ;  /* 0x0000003a47477221 */ /* 0x000fe20000010000 */
[----:B------:R-:W2:Y:S01]  /*5490*/  LDS.128 R48, [R4+0xe00] ;  /* 0x000e000004307984 */ /* 0x000ea20000000c00 */
[----:B----4-:R-:W-:Y:S01]  /*54a0*/  FADD.FTZ R69, R69, R60 ;  /* 0x0000003c45457221 */ /* 0x010fe20000010000 */
[----:B------:R-:W-:Y:S01]  /*54b0*/  FADD.FTZ R68, R68, R59 ;  /* 0x0000003b44447221 */ /* 0x000fe20000010000 */
[----:B------:R-:W-:Y:S01]  /*54c0*/  FADD.FTZ R70, R70, R61 ;  /* 0x0000003d46467221 */ /* 0x000fe20000010000 */
[----:B------:R-:W-:Y:S01]  /*54d0*/  FADD.FTZ R71, R71, R62 ;  /* 0x0000003e47477221 */ /* 0x000fe20000010000 */
[----:B------:R-:W3:Y:S01]  /*54e0*/  LDS.128 R56, [R4+0xee0] ;  /* 0x000ee00004387984 */ /* 0x000ee20000000c00 */
[----:B-----5:R-:W-:Y:S01]  /*54f0*/  FADD.FTZ R73, R69, R64 ;  /* 0x0000004045497221 */ /* 0x020fe20000010000 */
[----:B------:R-:W-:Y:S01]  /*5500*/  FADD.FTZ R64, R70, R65 ;  /* 0x0000004146407221 */ /* 0x000fe20000010000 */
[----:B------:R-:W-:Y:S01]  /*5510*/  FADD.FTZ R72, R68, R63 ;  /* 0x0000003f44487221 */ /* 0x000fe20000010000 */
[----:B------:R-:W-:Y:S01]  /*5520*/  FADD.FTZ R65, R71, R66 ;  /* 0x0000004247417221 */ /* 0x000fe20000010000 */
[----:B------:R-:W-:Y:S02]  /*5530*/  LDS.128 R60, [R4+0x10a0] ;  /* 0x0010a000043c7984 */ /* 0x000fe40000000c00 */
[----:B------:R-:W-:-:S02]  /*5540*/  FADD.FTZ R72, R72, R67 ;  /* 0x0000004348487221 */ /* 0x000fc40000010000 */
[----:B------:R-:W4:Y:S01]  /*5550*/  LDS.128 R68, [R4+0xfc0] ;  /* 0x000fc00004447984 */ /* 0x000f220000000c00 */
[----:B0-----:R-:W-:Y:S01]  /*5560*/  FADD.FTZ R73, R73, R44 ;  /* 0x0000002c49497221 */ /* 0x001fe20000010000 */
[----:B------:R-:W-:Y:S01]  /*5570*/  FADD.FTZ R64, R64, R45 ;  /* 0x0000002d40407221 */ /* 0x000fe20000010000 */
[----:B------:R-:W-:Y:S01]  /*5580*/  FADD.FTZ R65, R65, R46 ;  /* 0x0000002e41417221 */ /* 0x000fe20000010000 */
[----:B------:R-:W-:Y:S02]  /*5590*/  FADD.FTZ R72, R72, R47 ;  /* 0x0000002f48487221 */ /* 0x000fe40000010000 */
[----:B------:R-:W0:Y:S01]  /*55a0*/  LDS.128 R44, [R4+0x1180] ;  /* 0x00118000042c7984 */ /* 0x000e220000000c00 */
        /* <DEDUP_REMOVED lines=13> */
[----:B------:R-:W-:-:S02]  /*5680*/  FADD.FTZ R72, R72, R59 ;  /* 0x0000003b48487221 */ /* 0x000fc40000010000 */
[----:B------:R-:W3:Y:S01]  /*5690*/  LDS.128 R56, [R4+0x1420] ;  /* 0x0014200004387984 */ /* 0x000ee20000000c00 */
[----:B----4-:R-:W-:Y:S01]  /*56a0*/  FADD.FTZ R73, R73, R68 ;  /* 0x0000004449497221 */ /* 0x010fe20000010000 */
        /* <DEDUP_REMOVED lines=8> */
[----:B------:R-:W5:Y:S01]  /*5730*/  LDS.128 R64, [R4+0x15e0] ;  /* 0x0015e00004407984 */ /* 0x000f620000000c00 */
[----:B0-----:R-:W-:Y:S01]  /*5740*/  FADD.FTZ R73, R73, R44 ;  /* 0x0000002c49497221 */ /* 0x001fe20000010000 */
[----:B------:R-:W-:Y:S01]  /*5750*/  FADD.FTZ R60, R60, R45 ;  /* 0x0000002d3c3c7221 */ /* 0x000fe20000010000 */
[----:B------:R-:W-:Y:S01]  /*5760*/  FADD.FTZ R61, R61, R46 ;  /* 0x0000002e3d3d7221 */ /* 0x000fe20000010000 */
[----:B------:R-:W-:-:S02]  /*5770*/  FADD.FTZ R72, R72, R47 ;  /* 0x0000002f48487221 */ /* 0x000fc40000010000 */
        /* <DEDUP_REMOVED lines=14> */
[----:B------:R-:W-:-:S03]  /*5860*/  FADD.FTZ R72, R72, R59 ;  /* 0x0000003b48487221 */ /* 0x000fc60000010000 */
[----:B------:R-:W3:Y:S01]  /*5870*/  LDS.128 R56, [R4+0x1960] ;  /* 0x0019600004387984 */ /* 0x000ee20000000c00 */
[----:B----4-:R-:W-:Y:S01]  /*5880*/  FADD.FTZ R73, R73, R68 ;  /* 0x0000004449497221 */ /* 0x010fe20000010000 */
[----:B------:R-:W-:Y:S01]  /*5890*/  FADD.FTZ R60, R60, R69 ;  /* 0x000000453c3c7221 */ /* 0x000fe20000010000 */
[----:B------:R-:W-:Y:S01]  /*58a0*/  FADD.FTZ R61, R61, R70 ;  /* 0x000000463d3d7221 */ /* 0x000fe20000010000 */
[----:B------:R-:W-:Y:S01]  /*58b0*/  FADD.FTZ R72, R72, R71 ;  /* 0x0000004748487221 */ /* 0x000fe20000010000 */
[----:B-----5:R-:W-:Y:S01]  /*58c0*/  FADD.FTZ R73, R73, R64 ;  /* 0x0000004049497221 */ /* 0x020fe20000010000 */
[----:B------:R-:W-:Y:S01]  /*58d0*/  FADD.FTZ R64, R60, R65 ;  /* 0x000000413c407221 */ /* 0x000fe20000010000 */
[----:B------:R-:W-:Y:S01]  /*58e0*/  FADD.FTZ R65, R61, R66 ;  /* 0x000000423d417221 */ /* 0x000fe20000010000 */
[----:B------:R-:W-:Y:S01]  /*58f0*/  LDS.128 R68, [R4+0x1b20] ;  /* 0x001b200004447984 */ /* 0x000fe20000000c00 */
[----:B------:R-:W-:-:S03]  /*5900*/  FADD.FTZ R72, R72, R67 ;  /* 0x0000004348487221 */ /* 0x000fc60000010000 */
[----:B------:R-:W4:Y:S01]  /*5910*/  LDS.128 R60, [R4+0x1a40] ;  /* 0x001a4000043c7984 */ /* 0x000f220000000c00 */
[----:B0-----:R-:W-:Y:S01]  /*5920*/  FADD.FTZ R73, R73, R44 ;  /* 0x0000002c49497221 */ /* 0x001fe20000010000 */
        /* <DEDUP_REMOVED lines=19> */
[----:B------:R-:W-:Y:S01]  /*5a60*/  FADD.FTZ R44, R73, R68 ;  /* 0x00000044492c7221 */ /* 0x000fe20000010000 */
[----:B------:R-:W-:Y:S01]  /*5a70*/  FADD.FTZ R45, R64, R69 ;  /* 0x00000045402d7221 */ /* 0x000fe20000010000 */
[----:B------:R-:W-:Y:S01]  /*5a80*/  FADD.FTZ R46, R65, R70 ;  /* 0x00000046412e7221 */ /* 0x000fe20000010000 */
[----:B------:R-:W-:-:S07]  /*5a90*/  FADD.FTZ R47, R72, R71 ;  /* 0x00000047482f7221 */ /* 0x000fce0000010000 */
.L_x_1374:
[----:B------:R-:W-:Y:S05]  /*5aa0*/  BSYNC.RECONVERGENT B0 ;  /* 0x0000000000007941 */ /* 0x000fea0003800200 */
.L_x_1373:
[----:B------:R-:W-:Y:S04]  /*5ab0*/  BSSY.RECONVERGENT B0, `(.L_x_1375) ;  /* 0x000001d000007945 */ /* 0x000fe80003800200 */
[----:B------:R-:W-:Y:S05]  /*5ac0*/  @P4 BRA `(.L_x_1376) ;  /* 0x00000000006c4947 */ /* 0x000fea0003800000 */
[----:B--2---:R-:W2:Y:S01]  /*5ad0*/  LDC.64 R48, c[0x0][0x3f8] ;  /* 0x0000fe00ff307b82 */ /* 0x004ea20000000a00 */
[----:B------:R-:W-:-:S07]  /*5ae0*/  IMAD R5, R5, 0xe, R125 ;  /* 0x0000000e05057824 */ /* 0x000fce00078e027d */
[----:B-1----:R-:W1:Y:S01]  /*5af0*/  LDC.64 R50, c[0x0][0x3d8] ;  /* 0x0000f600ff327b82 */ /* 0x002e620000000a00 */
[----:B--2---:R-:W-:Y:S01]  /*5b00*/  IMAD.WIDE.U32 R52, R48, 0x3, RZ ;  /* 0x0000000330347825 */ /* 0x004fe200078e00ff */
[C---:B------:R-:W-:Y:S02]  /*5b10*/  LEA R55, R49.reuse, R49, 0x1 ;  /* 0x0000003131377211 */ /* 0x040fe400078e08ff */
[----:B------:R-:W-:Y:S02]  /*5b20*/  LEA.HI R59, P1, R49, R48, RZ, 0x1 ;  /* 0x00000030313b7211 */ /* 0x000fe400078308ff */
[----:B------:R-:W-:Y:S02]  /*5b30*/  IADD3 R53, PT, PT, R53, R55, RZ ;  /* 0x0000003735357210 */ /* 0x000fe40007ffe0ff */
[----:B---3--:R-:W-:Y:S01]  /*5b40*/  IADD3.X R54, PT, PT, RZ, R49, RZ, P1, !PT ;  /* 0x00000031ff367210 */ /* 0x008fe20000ffe4ff */
[----:B-1----:R-:W-:Y:S01]  /*5b50*/  IMAD.WIDE R50, R5, 0x4, R50 ;  /* 0x0000000405327825 */ /* 0x002fe200078e0232 */
[----:B------:R-:W-:-:S02]  /*5b60*/  LEA.HI R55, P1, R53, R52, RZ, 0x1 ;  /* 0x0000003435377211 */ /* 0x000fc400078308ff */
[----:B------:R-:W-:Y:S02]  /*5b70*/  SHF.L.U32 R57, R59, 0x1, RZ ;  /* 0x000000013b397819 */ /* 0x000fe400000006ff */
[----:B------:R-:W-:Y:S01]  /*5b80*/  SHF.L.U32 R5, R55, 0x1, RZ ;  /* 0x0000000137057819 */ /* 0x000fe200000006ff */
[----:B------:R4:W-:Y:S01]  /*5b90*/  REDG.E.ADD.F32.FTZ.RN.STRONG.GPU desc[UR20][R50.64], R44 ;  /* 0x0000002c320079a6 */ /* 0x0009e2000c12f314 */
[----:B------:R-:W-:Y:S02]  /*5ba0*/  LOP3.LUT R57, R57, 0xfffffffc, RZ, 0xc0, !PT ;  /* 0xfffffffc39397812 */ /* 0x000fe400078ec0ff */
[----:B------:R-:W-:Y:S02]  /*5bb0*/  LEA R52, P3, R48, R50, 0x2 ;  /* 0x0000003230347211 */ /* 0x000fe400078610ff */
[----:B------:R-:W-:Y:S02]  /*5bc0*/  IADD3.X R56, PT, PT, RZ, R53, RZ, P1, !PT ;  /* 0x00000035ff387210 */ /* 0x000fe40000ffe4ff */
[----:B------:R-:W-:-:S02]  /*5bd0*/  LOP3.LUT R5, R5, 0xfffffffc, RZ, 0xc0, !PT ;  /* 0xfffffffc05057812 */ /* 0x000fc400078ec0ff */
[----:B------:R-:W-:Y:S02]  /*5be0*/  SHF.L.U64.HI R59, R59, 0x1, R54 ;  /* 0x000000013b3b7819 */ /* 0x000fe40000010236 */
[----:B------:R-:W-:Y:S02]  /*5bf0*/  IADD3 R54, P1, PT, R50, R57, RZ ;  /* 0x0000003932367210 */ /* 0x000fe40007f3e0ff */
[----:B------:R-:W-:Y:S02]  /*5c00*/  LEA.HI.X R53, R48, R51, R49, 0x2, P3 ;  /* 0x0000003330357211 */ /* 0x000fe400018f1431 */
[----:B------:R-:W-:Y:S02]  /*5c10*/  SHF.L.U64.HI R49, R55, 0x1, R56 ;  /* 0x0000000137317819 */ /* 0x000fe40000010238 */
[----:B------:R-:W-:Y:S02]  /*5c20*/  IADD3 R48, P3, PT, R50, R5, RZ ;  /* 0x0000000532307210 */ /* 0x000fe40007f7e0ff */
[----:B------:R-:W-:-:S02]  /*5c30*/  IADD3.X R55, PT, PT, R51, R59, RZ, P1, !PT ;  /* 0x0000003b33377210 */ /* 0x000fc40000ffe4ff */
[----:B------:R-:W-:-:S03]  /*5c40*/  IADD3.X R49, PT, PT, R51, R49, RZ, P3, !PT ;  /* 0x0000003133317210 */ /* 0x000fc60001ffe4ff */
[----:B------:R4:W-:Y:S04]  /*5c50*/  REDG.E.ADD.F32.FTZ.RN.STRONG.GPU desc[UR20][R54.64], R45 ;  /* 0x0000002d360079a6 */ /* 0x0009e8000c12f314 */
[----:B------:R4:W-:Y:S04]  /*5c60*/  REDG.E.ADD.F32.FTZ.RN.STRONG.GPU desc[UR20][R52.64], R46 ;  /* 0x0000002e340079a6 */ /* 0x0009e8000c12f314 */
[----:B------:R4:W-:Y:S02]  /*5c70*/  REDG.E.ADD.F32.FTZ.RN.STRONG.GPU desc[UR20][R48.64], R47 ;  /* 0x0000002f300079a6 */ /* 0x0009e4000c12f314 */
.L_x_1376:
[----:B------:R-:W-:Y:S05]  /*5c80*/  BSYNC.RECONVERGENT B0 ;  /* 0x0000000000007941 */ /* 0x000fea0003800200 */
.L_x_1375:
        /* <DEDUP_REMOVED lines=12> */
[----:B------:R-:W-:Y:S01]  /*5d50*/  MOV R5, UR4 ;  /* 0x0000000400057c02 */ /* 0x000fe20008000f00 */
[----:B------:R-:W-:Y:S02]  /*5d60*/  UIADD3 UR15, UPT, UPT, UR16, UR5, URZ ;  /* 0x00000005100f7290 */ /* 0x000fe4000fffe0ff */
[----:B------:R-:W-:Y:S01]  /*5d70*/  UIMAD.WIDE.U32 UR18, UR26, 0x8, UR8 ;  /* 0x000000081a1278a5 */ /* 0x000fe2000f8e0008 */
[----:B------:R-:W-:-:S03]  /*5d80*/  LOP3.LUT P1, R5, R5, 0x2, RZ, 0xc0, !PT ;  /* 0x0000000205057812 */ /* 0x000fc6000782c0ff */
[----:B--2---:R-:W-:Y:S02]  /*5d90*/  MOV R49, UR15 ;  /* 0x0000000f00317c02 */ /* 0x004fe40008000f00 */
[----:B------:R-:W-:Y:S02]  /*5da0*/  SEL R48, RZ, UR25, P1 ;  /* 0x00000019ff307c07 */ /* 0x000fe40008800000 */
[----:B------:R-:W-:Y:S02]  /*5db0*/  MOV R46, UR18 ;  /* 0x00000012002e7c02 */ /* 0x000fe40008000f00 */
[----:B------:R-:W-:Y:S02]  /*5dc0*/  ISETP.NE.AND P1, PT, R48, -0x1, PT ;  /* 0xffffffff3000780c */ /* 0x000fe40003f25270 */
[----:B------:R-:W-:Y:S02]  /*5dd0*/  MOV R47, UR19 ;  /* 0x00000013002f7c02 */ /* 0x000fe40008000f00 */
[----:B------:R-:W-:-:S03]  /*5de0*/  IADD3 R5, PT, PT, -R5, 0x1, RZ ;  /* 0x0000000105057810 */ /* 0x000fc60007ffe1ff */
[----:B------:R2:W-:Y:S01]  /*5df0*/  STG.E.64 desc[UR20][R46.64], R76 ;  /* 0x0000004c2e007986 */ /* 0x0005e2000c101b14 */
[----:B----4-:R-:W-:Y:S01]  /*5e00*/  IMAD.WIDE.U32 R44, R49, 0x4, R44 ;  /* 0x00000004312c7825 */ /* 0x010fe200078e002c */
[----:B------:R-:W-:Y:S06]  /*5e10*/  MEMBAR.ALL.GPU ;  /* 0x0000000000007992 */ /* 0x000fec000000a000 */
[----:B------:R-:W-:-:S00]  /*5e20*/  ERRBAR ;  /* 0x00000000000079ab */ /* 0x000fc00000000000 */
[----:B------:R-:W-:Y:S06]  /*5e30*/  CGAERRBAR ;  /* 0x00000000000075ab */ /* 0x000fec0000000000 */
[----:B------:R2:W-:Y:S01]  /*5e40*/  REDG.E.ADD.S32.STRONG.GPU desc[UR20][R44.64], R5 ;  /* 0x000000052c00798e */ /* 0x0005e2000c12e314 */
[----:B------:R-:W-:Y:S05]  /*5e50*/  @!P1 BRA `(.L_x_1378) ;  /* 0x0000000000149947 */ /* 0x000fea0003800000 */
.L_x_1379:
[----:B--2---:R-:W2:Y:S04]  /*5e60*/  LDG.E.STRONG.GPU R5, desc[UR20][R44.64] ;  /* 0x000000142c057981 */ /* 0x004ea8000c1ef900 */
[----:B--2---:R-:W-:Y:S01]  /*5e70*/  CCTL.IVALL ;  /* 0x00000000ff00798f */ /* 0x004fe20002000000 */
[----:B------:R-:W-:Y:S05]  /*5e80*/  YIELD ;  /* 0x0000000000007946 */ /* 0x000fea0003800000 */
[----:B------:R-:W-:-:S13]  /*5e90*/  ISETP.NE.AND P1, PT, R5, R48, PT ;  /* 0x000000300500720c */ /* 0x000fda0003f25270 */
[----:B------:R-:W-:Y:S05]  /*5ea0*/  @P1 BRA `(.L_x_1379) ;  /* 0xfffffffc00ec1947 */ /* 0x000fea000383ffff */
.L_x_1378:
[----:B------:R-:W-:Y:S05]  /*5eb0*/  WARPSYNC.ALL ;  /* 0x0000000000007948 */ /* 0x000fea0003800000 */
[----:B------:R-:W-:Y:S01]  /*5ec0*/  BAR.SYNC.DEFER_BLOCKING 0x0 ;  /* 0x0000000000007b1d */ /* 0x000fe20000010000 */
[----:B--2---:R-:W-:-:S05]  /*5ed0*/  HFMA2 R5, -RZ, RZ, 0, 0 ;  /* 0x00000000ff057431 */ /* 0x004fca00000001ff */
[----:B------:R-:W-:Y:S05]  /*5ee0*/  @!P3 BRA `(.L_x_1380) ;  /* 0x00000004007cb947 */ /* 0x000fea0003800000 */
[----:B----4-:R-:W-:Y:S01]  /*5ef0*/  MOV R52, RZ ;  /* 0x000000ff00347202 */ /* 0x010fe20000000f00 */
[----:B------:R-:W-:Y:S02]  /*5f00*/  UIMAD UR30, UR23, 0x3, UR5 ;  /* 0x00000003171e78a4 */ /* 0x000fe4000f8e0205 */
[----:B------:R-:W-:Y:S02]  /*5f10*/  UIMAD UR31, UR23, 0x7, UR5 ;  /* 0x00000007171f78a4 */ /* 0x000fe4000f8e0205 */
[----:B------:R-:W-:Y:S02]  /*5f20*/  UIADD3 UR32, UPT, UPT, UR5, UR23, URZ ;  /* 0x0000001705207290 */ /* 0x000fe4000fffe0ff */
[----:B------:R-:W-:Y:S02]  /*5f30*/  UIADD3 UR33, UPT, UPT, -UR22, URZ, URZ ;  /* 0x000000ff16217290 */ /* 0x000fe4000fffe1ff */
[----:B------:R-:W-:Y:S01]  /*5f40*/  ULOP3.LUT UR38, UR25, 0x7ffffff8, URZ, 0xc0, !UPT ;  /* 0x7ffffff819267892 */ /* 0x000fe2000f8ec0ff */
[----:B------:R-:W-:Y:S01]  /*5f50*/  UMOV UR15, UR5 ;  /* 0x00000005000f7c82 */ /* 0x000fe20008000000 */
[----:B------:R-:W-:Y:S01]  /*5f60*/  UMOV UR16, UR12 ;  /* 0x0000000c00107c82 */ /* 0x000fe20008000000 */
[----:B------:R-:W-:Y:S01]  /*5f70*/  UMOV UR17, UR13 ;  /* 0x0000000d00117c82 */ /* 0x000fe20008000000 */
[----:B------:R-:W-:Y:S01]  /*5f80*/  UMOV UR18, UR11 ;  /* 0x0000000b00127c82 */ /* 0x000fe20008000000 */
[----:B------:R-:W-:-:S07]  /*5f90*/  UMOV UR19, UR10 ;  /* 0x0000000a00137c82 */ /* 0x000fce0008000000 */
.L_x_1381:
[C---:B------:R-:W-:Y:S02]  /*5fa0*/  IADD3 R5, PT, PT, R52.reuse, 0x1, RZ ;  /* 0x0000000134057810 */ /* 0x040fe40007ffe0ff */
[----:B------:R-:W-:Y:S02]  /*5fb0*/  ISETP.EQ.OR P1, PT, RZ, UR33, P2 ;  /* 0x00000021ff007c0c */ /* 0x000fe40009722670 */
[----:B------:R-:W-:Y:S02]  /*5fc0*/  ISETP.EQ.OR P3, PT, R5, UR22, P2 ;  /* 0x0000001605007c0c */ /* 0x000fe40009762670 */
[----:B------:R-:W-:-:S04]  /*5fd0*/  IADD3 R5, PT, PT, R52, 0x2, RZ ;  /* 0x0000000234057810 */ /* 0x000fc80007ffe0ff */
[----:B------:R-:W-:Y:S02]  /*5fe0*/  ISETP.EQ.OR P6, PT, R5, UR22, P2 ;  /* 0x0000001605007c0c */ /* 0x000fe400097c2670 */
[----:B------:R-:W-:-:S03]  /*5ff0*/  IADD3 R5, PT, PT, R52, 0x3, RZ ;  /* 0x0000000334057810 */ /* 0x000fc60007ffe0ff */
[----:B------:R-:W-:Y:S01]  /*6000*/  VOTEU.ALL UP1, P1 ;  /* 0x0000000000ff7886 */ /* 0x000fe20000820000 */
[----:B------:R-:W-:Y:S01]  /*6010*/  ISETP.EQ.OR P4, PT, R5, UR22, P2 ;  /* 0x0000001605007c0c */ /* 0x000fe20009782670 */
[----:B------:R-:W-:-:S03]  /*6020*/  VOTEU.ALL UP0, P3 ;  /* 0x0000000000ff7886 */ /* 0x000fc60001800000 */
[----:B------:R-:W-:Y:S02]  /*6030*/  @!UP1 UIMAD.WIDE.U32 UR34, UR15, 0x8, UR8 ;  /* 0x000000080f2298a5 */ /* 0x000fe4000f8e0008 */
[----:B------:R-:W-:Y:S01]  /*6040*/  @!UP0 UIMAD.WIDE.U32 UR36, UR32, 0x8, UR8 ;  /* 0x00000008202488a5 */ /* 0x000fe2000f8e0008 */
[----:B------:R-:W-:-:S03]  /*6050*/  VOTEU.ALL UP1, P6 ;  /* 0x0000000000ff7886 */ /* 0x000fc60003020000 */
[----:B------:R-:W-:Y:S02]  /*6060*/  MOV R44, UR34 ;  /* 0x00000022002c7c02 */ /* 0x000fe40008000f00 */
[----:B------:R-:W-:Y:S01]  /*6070*/  MOV R45, UR35 ;  /* 0x00000023002d7c02 */ /* 0x000fe20008000f00 */
[----:B------:R-:W-:Y:S01]  /*6080*/  @!UP1 UIMAD.WIDE.U32 UR34, UR16, 0x8, UR8 ;  /* 0x00000008102298a5 */ /* 0x000fe2000f8e0008 */
[----:B------:R-:W-:Y:S01]  /*6090*/  MOV R46, UR36 ;  /* 0x00000024002e7c02 */ /* 0x000fe20008000f00 */
[----:B------:R-:W-:Y:S01]  /*60a0*/  VOTEU.ALL UP0, P4 ;  /* 0x0000000000ff7886 */ /* 0x000fe20002000000 */
[----:B------:R-:W-:Y:S02]  /*60b0*/  MOV R47, UR37 ;  /* 0x00000025002f7c02 */ /* 0x000fe40008000f00 */
[----:B------:R-:W0:Y:S01]  /*60c0*/  @!P1 LDG.E.64 R44, desc[UR20][R44.64] ;  /* 0x000000142c2c9981 */ /* 0x000e22000c1e1b00 */
[----:B------:R-:W-:Y:S02]  /*60d0*/  MOV R48, UR34 ;  /* 0x0000002200307c02 */ /* 0x000fe40008000f00 */
[----:B------:R-:W-:Y:S01]  /*60e0*/  MOV R49, UR35 ;  /* 0x0000002300317c02 */ /* 0x000fe20008000f00 */
[----:B------:R-:W-:Y:S01]  /*60f0*/  @!UP0 UIMAD.WIDE.U32 UR34, UR30, 0x8, UR8 ;  /* 0x000000081e2288a5 */ /* 0x000fe2000f8e0008 */
[----:B------:R-:W2:Y:S04]  /*6100*/  @!P3 LDG.E.64 R46, desc[UR20][R46.64] ;  /* 0x000000142e2eb981 */ /* 0x000ea8000c1e1b00 */
[----:B------:R-:W4:Y:S01]  /*6110*/  @!P6 LDG.E.64 R48, desc[UR20][R48.64] ;  /* 0x000000143030e981 */ /* 0x000f22000c1e1b00 */
[----:B-1----:R-:W-:-:S02]  /*6120*/  MOV R50, UR34 ;  /* 0x0000002200327c02 */ /* 0x002fc40008000f00 */
[----:B------:R-:W-:-:S06]  /*6130*/  MOV R51, UR35 ;  /* 0x0000002300337c02 */ /* 0x000fcc0008000f00 */
[----:B------:R-:W5:Y:S01]  /*6140*/  @!P4 LDG.E.64 R50, desc[UR20][R50.64] ;  /* 0x000000143232c981 */ /* 0x000f62000c1e1b00 */
[----:B------:R-:W-:Y:S01]  /*6150*/  IADD3 R5, PT, PT, R52, 0x4, RZ ;  /* 0x0000000434057810 */ /* 0x000fe20007ffe0ff */
[----:B0--3--:R-:W-:Y:S01]  /*6160*/  @!P1 FADD.FTZ R76, R76, R44 ;  /* 0x0000002c4c4c9221 */ /* 0x009fe20000010000 */
[----:B------:R-:W-:Y:S02]  /*6170*/  @!P1 FADD.FTZ R77, R77, R45 ;  /* 0x0000002d4d4d9221 */ /* 0x000fe40000010000 */
[----:B------:R-:W-:Y:S02]  /*6180*/  ISETP.EQ.OR P1, PT, R5, UR22, P2 ;  /* 0x0000001605007c0c */ /* 0x000fe40009722670 */
[----:B------:R-:W-:Y:S01]  /*6190*/  IADD3 R44, PT, PT, R52, 0x5, RZ ;  /* 0x00000005342c7810 */ /* 0x000fe20007ffe0ff */
[----:B--2---:R-:W-:Y:S01]  /*61a0*/  @!P3 FADD.FTZ R76, R76, R46 ;  /* 0x0000002e4c4cb221 */ /* 0x004fe20000010000 */
[----:B------:R-:W-:Y:S01]  /*61b0*/  @!P3 FADD.FTZ R77, R77, R47 ;  /* 0x0000002f4d4db221 */ /* 0x000fe20000010000 */
[----:B------:R-:W-:-:S02]  /*61c0*/  IADD3 R5, PT, PT, R52, 0x6, RZ ;  /* 0x0000000634057810 */ /* 0x000fc40007ffe0ff */
[----:B------:R-:W-:Y:S01]  /*61d0*/  ISETP.EQ.OR P3, PT, R44, UR22, P2 ;  /* 0x000000162c007c0c */ /* 0x000fe20009762670 */
[----:B----4-:R-:W-:Y:S01]  /*61e0*/  @!P6 FADD.FTZ R76, R76, R48 ;  /* 0x000000304c4ce221 */ /* 0x010fe20000010000 */
[----:B------:R-:W-:Y:S01]  /*61f0*/  @!P6 FADD.FTZ R77, R77, R49 ;  /* 0x000000314d4de221 */ /* 0x000fe20000010000 */
[----:B------:R-:W-:Y:S02]  /*6200*/  ISETP.EQ.OR P6, PT, R5, UR22, P2 ;  /* 0x0000001605007c0c */ /* 0x000fe400097c2670 */
[----:B------:R-:W-:Y:S01]  /*6210*/  IADD3 R5, PT, PT, R52, 0x7, RZ ;  /* 0x0000000734057810 */ /* 0x000fe20007ffe0ff */
[----:B------:R-:W-:Y:S01]  /*6220*/  VOTEU.ALL UP1, P1 ;  /* 0x0000000000ff7886 */ /* 0x000fe20000820000 */
[----:B-----5:R-:W-:Y:S01]  /*6230*/  @!P4 FADD.FTZ R76, R76, R50 ;  /* 0x000000324c4cc221 */ /* 0x020fe20000010000 */
[----:B------:R-:W-:Y:S01]  /*6240*/  @!P4 FADD.FTZ R77, R77, R51 ;  /* 0x000000334d4dc221 */ /* 0x000fe20000010000 */
[----:B------:R-:W-:Y:S02]  /*6250*/  ISETP.EQ.OR P4, PT, R5, UR22, P2 ;  /* 0x0000001605007c0c */ /* 0x000fe40009782670 */
[----:B------:R-:W-:-:S02]  /*6260*/  @!UP1 UIMAD.WIDE.U32 UR34, UR17, 0x8, UR8 ;  /* 0x00000008112298a5 */ /* 0x000fc4000f8e0008 */
[----:B------:R-:W-:-:S03]  /*6270*/  VOTEU.ALL UP0, P3 ;  /* 0x0000000000ff7886 */ /* 0x000fc60001800000 */
[----:B------:R-:W-:Y:S01]  /*6280*/  VOTEU.ALL UP1, P6 ;  /* 0x0000000000ff7886 */ /* 0x000fe20003020000 */
[----:B------:R-:W-:Y:S01]  /*6290*/  MOV R44, UR34 ;  /* 0x00000022002c7c02 */ /* 0x000fe20008000f00 */
[----:B------:R-:W-:Y:S01]  /*62a0*/  @!UP0 UIMAD.WIDE.U32 UR36, UR18, 0x8, UR8 ;  /* 0x00000008122488a5 */ /* 0x000fe2000f8e0008 */
[----:B------:R-:W-:Y:S02]  /*62b0*/  MOV R45, UR35 ;  /* 0x00000023002d7c02 */ /* 0x000fe40008000f00 */
[----:B------:R-:W-:Y:S01]  /*62c0*/  @!UP1 UIMAD.WIDE.U32 UR34, UR19, 0x8, UR8 ;  /* 0x00000008132298a5 */ /* 0x000fe2000f8e0008 */
        /* <DEDUP_REMOVED lines=33> */
.L_x_1380:
[----:B------:R-:W-:-:S09]  /*64e0*/  UISETP.NE.AND UP0, UPT, UR27, URZ, UPT ;  /* 0x000000ff1b00728c */ /* 0x000fd2000bf05270 */
[----:B------:R-:W-:Y:S05]  /*64f0*/  BRA.U !UP0, `(.L_x_1377) ;  /* 0x00000005082c7547 */ /* 0x000fea000b800000 */
[----:B------:R-:W-:Y:S02]  /*6500*/  UIADD3 UR15, UPT, UPT, UR27, -0x1, URZ ;  /* 0xffffffff1b0f7890 */ /* 0x000fe4000fffe0ff */
[----:B------:R-:W-:Y:S02]  /*6510*/  ULOP3.LUT UP1, UR16, UR25, 0x3, URZ, 0xc0, !UPT ;  /* 0x0000000319107892 */ /* 0x000fe4000f82c0ff */
[----:B------:R-:W-:-:S09]  /*6520*/  UISETP.GE.U32.AND UP0, UPT, UR15, 0x3, UPT ;  /* 0x000000030f00788c */ /* 0x000fd2000bf06070 */
[----:B------:R-:W-:Y:S05]  /*6530*/  BRA.U !UP0, `(.L_x_1382) ;  /* 0x0000000108907547 */ /* 0x000fea000b800000 */
[C---:B----4-:R-:W-:Y:S02]  /*6540*/  IADD3 R46, PT, PT, R5.reuse, 0x1, RZ ;  /* 0x00000001052e7810 */ /* 0x050fe40007ffe0ff */
[C---:B------:R-:W-:Y:S02]  /*6550*/  ISETP.EQ.OR P1, PT, R5.reuse, UR22, P2 ;  /* 0x0000001605007c0c */ /* 0x040fe40009722670 */
[C---:B------:R-:W-:Y:S02]  /*6560*/  IADD3 R48, PT, PT, R5.reuse, 0x2, RZ ;  /* 0x0000000205307810 */ /* 0x040fe40007ffe0ff */
[----:B------:R-:W-:Y:S02]  /*6570*/  ISETP.EQ.OR P3, PT, R46, UR22, P2 ;  /* 0x000000162e007c0c */ /* 0x000fe40009762670 */
[----:B-1----:R-:W-:Y:S02]  /*6580*/  IADD3 R50, PT, PT, R5, 0x3, RZ ;  /* 0x0000000305327810 */ /* 0x002fe40007ffe0ff */
[----:B------:R-:W-:-:S02]  /*6590*/  ISETP.EQ.OR P4, PT, R48, UR22, P2 ;  /* 0x0000001630007c0c */ /* 0x000fc40009782670 */
[----:B------:R-:W-:Y:S02]  /*65a0*/  MOV R44, UR23 ;  /* 0x00000017002c7c02 */ /* 0x000fe40008000f00 */
[----:B------:R-:W-:Y:S02]  /*65b0*/  MOV R47, UR23 ;  /* 0x00000017002f7c02 */ /* 0x000fe40008000f00 */
[----:B------:R-:W-:Y:S01]  /*65c0*/  ISETP.EQ.OR P6, PT, R50, UR22, P2 ;  /* 0x0000001632007c0c */ /* 0x000fe200097c2670 */
[----:B------:R-:W-:Y:S01]  /*65d0*/  @!P1 IMAD R44, R5, R44, UR5 ;  /* 0x00000005052c9e24 */ /* 0x000fe2000f8e022c */
[----:B------:R-:W-:Y:S01]  /*65e0*/  MOV R45, 0x8 ;  /* 0x00000008002d7802 */ /* 0x000fe20000000f00 */
[----:B------:R-:W-:Y:S01]  /*65f0*/  @!P3 IMAD R46, R46, R47, UR5 ;  /* 0x000000052e2ebe24 */ /* 0x000fe2000f8e022f */
[----:B------:R-:W-:Y:S01]  /*6600*/  MOV R49, UR23 ;  /* 0x0000001700317c02 */ /* 0x000fe20008000f00 */
[----:B------:R-:W-:Y:S01]  /*6610*/  HFMA2 R47, -RZ, RZ, 0, 4.76837158203125e-07 ;  /* 0x00000008ff2f7431 */ /* 0x000fe200000001ff */
[----:B------:R-:W-:Y:S01]  /*6620*/  MOV R51, UR23 ;  /* 0x0000001700337c02 */ /* 0x000fe20008000f00 */
        /* <DEDUP_REMOVED lines=21> */
.L_x_1382:
[----:B------:R-:W-:Y:S05]  /*6780*/  BRA.U !UP1, `(.L_x_1377) ;  /* 0x0000000109887547 */ /* 0x000fea000b800000 */
[----:B------:R-:W-:Y:S02]  /*6790*/  UISETP.NE.AND UP0, UPT, UR16, 0x1, UPT ;  /* 0x000000011000788c */ /* 0x000fe4000bf05270 */
[----:B------:R-:W-:-:S06]  /*67a0*/  ULOP3.LUT UR15, UR25, 0x1, URZ, 0xc0, !UPT ;  /* 0x00000001190f7892 */ /* 0x000fcc000f8ec0ff */
[----:B----4-:R-:W-:Y:S01]  /*67b0*/  MOV R48, UR15 ;  /* 0x0000000f00307c02 */ /* 0x010fe20008000f00 */
[----:B------:R-:W-:Y:S06]  /*67c0*/  BRA.U !UP0, `(.L_x_1383) ;  /* 0x0000000108487547 */ /* 0x000fec000b800000 */
[C---:B------:R-:W-:Y:S02]  /*67d0*/  IADD3 R44, PT, PT, R5.reuse, 0x1, RZ ;  /* 0x00000001052c7810 */ /* 0x040fe40007ffe0ff */
[----:B------:R-:W-:Y:S02]  /*67e0*/  ISETP.EQ.OR P3, PT, R5, UR22, P2 ;  /* 0x0000001605007c0c */ /* 0x000fe40009762670 */
[----:B------:R-:W-:Y:S02]  /*67f0*/  ISETP.EQ.OR P1, PT, R44, UR22, P2 ;  /* 0x000000162c007c0c */ /* 0x000fe40009722670 */
[----:B------:R-:W-:Y:S02]  /*6800*/  MOV R46, UR23 ;  /* 0x00000017002e7c02 */ /* 0x000fe40008000f00 */
[----:B------:R-:W-:Y:S02]  /*6810*/  MOV R45, UR23 ;  /* 0x00000017002d7c02 */ /* 0x000fe40008000f00 */
        /* <DEDUP_REMOVED lines=13> */
.L_x_1383:
[----:B------:R-:W-:Y:S01]  /*68f0*/  ISETP.EQ.OR P1, PT, R5, UR22, P2 ;  /* 0x0000001605007c0c */ /* 0x000fe20009722670 */
[----:B------:R-:W-:Y:S03]  /*6900*/  BSSY.RECONVERGENT B0, `(.L_x_1377) ;  /* 0x000000a000007945 */ /* 0x000fe60003800200 */
[----:B------:R-:W-:-:S13]  /*6910*/  ISETP.NE.U32.OR P1, PT, R48, 0x1, P1 ;  /* 0x000000013000780c */ /* 0x000fda0000f25470 */
[----:B------:R-:W-:Y:S05]  /*6920*/  @P1 BRA `(.L_x_1384) ;  /* 0x00000000001c1947 */ /* 0x000fea0003800000 */
[----:B------:R-:W-:Y:S02]  /*6930*/  MOV R44, UR23 ;  /* 0x00000017002c7c02 */ /* 0x000fe40008000f00 */
[----:B------:R-:W-:-:S03]  /*6940*/  MOV R45, 0x8 ;  /* 0x00000008002d7802 */ /* 0x000fc60000000f00 */
[----:B------:R-:W-:-:S04]  /*6950*/  IMAD R44, R5, R44, UR5 ;  /* 0x00000005052c7e24 */ /* 0x000fc8000f8e022c */
[----:B------:R-:W-:-:S06]  /*6960*/  IMAD.WIDE.U32 R44, R44, R45, UR8 ;  /* 0x000000082c2c7e25 */ /* 0x000fcc000f8e002d */
[----:B------:R-:W0:Y:S02]  /*6970*/  LDG.E.64 R44, desc[UR20][R44.64] ;  /* 0x000000142c2c7981 */ /* 0x000e24000c1e1b00 */
[----:B0--3--:R-:W-:Y:S01]  /*6980*/  FADD.FTZ R76, R76, R44 ;  /* 0x0000002c4c4c7221 */ /* 0x009fe20000010000 */
[----:B------:R-:W-:-:S07]  /*6990*/  FADD.FTZ R77, R77, R45 ;  /* 0x0000002d4d4d7221 */ /* 0x000fce0000010000 */
.L_x_1384:
[----:B------:R-:W-:Y:S05]  /*69a0*/  BSYNC.RECONVERGENT B0 ;  /* 0x0000000000007941 */ /* 0x000fea0003800200 */
.L_x_1377:
[----:B------:R-:W5:Y:S01]  /*69b0*/  S2UR UR9, SR_CgaCtaId ;  /* 0x00000000000979c3 */ /* 0x000f620000008800 */
[----:B------:R-:W-:Y:S01]  /*69c0*/  UMOV UR8, 0x400 ;  /* 0x0000040000087882 */ /* 0x000fe20000000000 */
[----:B------:R-:W0:Y:S01]  /*69d0*/  LDCU UR16, c[0x0][0x42c] ;  /* 0x00008580ff1077ac */ /* 0x000e220008000800 */
[----:B----4-:R-:W-:Y:S01]  /*69e0*/  IADD3 R46, PT, PT, R0, 0x20, RZ ;  /* 0x00000020002e7810 */ /* 0x010fe20007ffe0ff */
[----:B------:R-:W-:Y:S01]  /*69f0*/  FADD.FTZ R108, R108, -UR28 ;  /* 0x8000001c6c6c7e21 */ /* 0x000fe20008010000 */
[----:B------:R-:W-:Y:S01]  /*6a00*/  IADD3 R44, PT, PT, R0, 0x40, RZ ;  /* 0x00000040002c7810 */ /* 0x000fe20007ffe0ff */
[----:B------:R-:W-:Y:S01]  /*6a10*/  FADD.FTZ R109, R109, -UR28 ;  /* 0x8000001c6d6d7e21 */ /* 0x000fe20008010000 */
[----:B------:R-:W-:Y:S01]  /*6a20*/  SHF.R.S32.HI R47, RZ, 0x1f, R46 ;  /* 0x0000001fff2f7819 */ /* 0x000fe2000001142e */
[----:B------:R-:W-:Y:S01]  /*6a30*/  FMUL.FTZ R108, R108, UR29 ;  /* 0x0000001d6c6c7c20 */ /* 0x000fe20008410000 */
[----:B------:R-:W-:Y:S01]  /*6a40*/  SHF.R.S32.HI R45, RZ, 0x1f, R44 ;  /* 0x0000001fff2d7819 */ /* 0x000fe2000001142c */
[----:B------:R-:W-:Y:S01]  /*6a50*/  FMUL.FTZ R58, R109, UR29 ;  /* 0x0000001d6d3a7c20 */ /* 0x000fe20008410000 */
[----:B-----5:R-:W-:-:S09]  /*6a60*/  ULEA UR8, UR9, UR8, 0x18 ;  /* 0x0000000809087291 */ /* 0x020fd2000f8ec0ff */
[----:B------:R-:W-:Y:S01]  /*6a70*/  @!P2 STS.64 [UR8+0x88], R76 ;  /* 0x0000884cff00a988 */ /* 0x000fe20008000a08 */
[----:B------:R-:W-:Y:S06]  /*6a80*/  BAR.SYNC.DEFER_BLOCKING 0x0 ;  /* 0x0000000000007b1d */ /* 0x000fec0000010000 */
[----:B--2---:R-:W0:Y:S01]  /*6a90*/  LDS.64 R48, [UR8+0x88] ;  /* 0x00008808ff307984 */ /* 0x004e220008000a00 */
[----:B------:R-:W2:Y:S02]  /*6aa0*/  LDCU.64 UR8, c[0x0][0x400] ;  /* 0x00008000ff0877ac */ /* 0x000ea40008000a00 */
[----:B--2---:R-:W-:-:S02]  /*6ab0*/  ISETP.GE.U32.AND P1, PT, R0, UR8, PT ;  /* 0x0000000800007c0c */ /* 0x004fc4000bf26070 */
[----:B------:R-:W-:Y:S02]  /*6ac0*/  ISETP.GE.U32.AND P2, PT, R46, UR8, PT ;  /* 0x000000082e007c0c */ /* 0x000fe4000bf46070 */
[----:B------:R-:W-:Y:S02]  /*6ad0*/  ISETP.GE.U32.AND P3, PT, R44, UR8, PT ;  /* 0x000000082c007c0c */ /* 0x000fe4000bf66070 */
[----:B------:R-:W-:Y:S02]  /*6ae0*/  ISETP.GE.AND.EX P1, PT, R124, UR9, PT, P1 ;  /* 0x000000097c007c0c */ /* 0x000fe4000bf26310 */
[----:B------:R-:W-:Y:S02]  /*6af0*/  ISETP.GE.AND.EX P2, PT, R47, UR9, PT, P2 ;  /* 0x000000092f007c0c */ /* 0x000fe4000bf46320 */
[----:B------:R-:W-:Y:S01]  /*6b00*/  ISETP.GE.AND.EX P3, PT, R45, UR9, PT, P3 ;  /* 0x000000092d007c0c */ /* 0x000fe2000bf66330 */
[----:B0-----:R-:W-:Y:S01]  /*6b10*/  FMUL.FTZ R48, R48, UR16 ;  /* 0x0000001030307c20 */ /* 0x001fe20008410000 */
[----:B------:R-:W-:-:S04]  /*6b20*/  FMUL.FTZ R5, R49, UR16 ;  /* 0x0000001031057c20 */ /* 0x000fc80008410000 */
[----:B------:R-:W-:-:S13]  /*6b30*/  R2UR UR15, R48 ;  /* 0x00000000300f72ca */ /* 0x000fda00000e0000 */
[----:B------:R-:W-:Y:S01]  /*6b40*/  FFMA.FTZ R57, R108, UR15, R5 ;  /* 0x0000000f6c397c23 */ /* 0x000fe20008010005 */
        /* <DEDUP_REMOVED lines=10> */
[----:B---3--:R-:W1:Y:S01]  /*6bf0*/  MUFU.RCP R54, R53 ;  /* 0x0000003500367308 */ /* 0x008e620000001000 */
        /* <DEDUP_REMOVED lines=8> */
.L_x_1385:
[----:B------:R-:W-:Y:S01]  /*6c80*/  FADD.FTZ R106, R106, -UR28 ;  /* 0x8000001c6a6a7e21 */ /* 0x000fe20008010000 */
[----:B------:R-:W-:Y:S01]  /*6c90*/  FFMA.FTZ R48, R58, UR15, R5 ;  /* 0x0000000f3a307c23 */ /* 0x000fe20008010005 */
[----:B------:R-:W-:Y:S01]  /*6ca0*/  BSSY.RECONVERGENT B0, `(.L_x_1386) ;  /* 0x0000013000007945 */ /* 0x000fe20003800200 */
[----:B-1----:R-:W-:Y:S01]  /*6cb0*/  FFMA.FTZ R50, R42, R2, -R57 ;  /* 0x000000022a327223 */ /* 0x002fe20000010839 */
        /* <DEDUP_REMOVED lines=17> */
.L_x_1387:
[----:B------:R-:W-:Y:S05]  /*6dd0*/  BSYNC.RECONVERGENT B0 ;  /* 0x0000000000007941 */ /* 0x000fea0003800200 */
.L_x_1386:
[----:B------:R-:W-:Y:S01]  /*6de0*/  FFMA.FTZ R55, R106, UR15, R5 ;  /* 0x0000000f6a377c23 */ /* 0x000fe20008010005 */
        /* <DEDUP_REMOVED lines=11> */
[----:B------:R-:W3:Y:S01]  /*6ea0*/  MUFU.RCP R52, R51 ;  /* 0x0000003300347308 */ /* 0x000ee20000001000 */
[----:B0-----:R-:W-:Y:S01]  /*6eb0*/  FADD.FTZ R53, -R49, 1 ;  /* 0x3f80000031357421 */ /* 0x001fe20000010100 */
[----:B------:R-:W-:-:S03]  /*6ec0*/  FMUL.FTZ R12, R12, R49 ;  /* 0x000000310c0c7220 */ /* 0x000fc60000410000 */
[----:B------:R-:W-:Y:S01]  /*6ed0*/  FFMA.FTZ R53, R2, R53, 1 ;  /* 0x3f80000002357423 */ /* 0x000fe20000010035 */
[----:B---3--:R-:W-:Y:S01]  /*6ee0*/  FADD.FTZ R54, -R52, 1 ;  /* 0x3f80000034367421 */ /* 0x008fe20000010100 */
[----:B------:R-:W-:Y:S02]  /*6ef0*/  FMUL.FTZ R13, R13, R52 ;  /* 0x000000340d0d7220 */ /* 0x000fe40000410000 */
[----:B------:R-:W-:Y:S01]  /*6f00*/  FMUL.FTZ R12, R12, R53 ;  /* 0x000000350c0c7220 */ /* 0x000fe20000410000 */
[----:B------:R-:W-:-:S04]  /*6f10*/  FFMA.FTZ R54, R3, R54, 1 ;  /* 0x3f80000003367423 */ /* 0x000fc80000010036 */
[----:B------:R-:W-:-:S07]  /*6f20*/  FMUL.FTZ R13, R13, R54 ;  /* 0x000000360d0d7220 */ /* 0x000fce0000410000 */
.L_x_1388:
[----:B------:R-:W-:Y:S01]  /*6f30*/  FADD.FTZ R104, R104, -UR28 ;  /* 0x8000001c68687e21 */ /* 0x000fe20008010000 */
[----:B------:R-:W-:Y:S01]  /*6f40*/  FFMA.FTZ R2, R56, UR15, R5 ;  /* 0x0000000f38027c23 */ /* 0x000fe20008010005 */
[----:B------:R-:W-:Y:S01]  /*6f50*/  BSSY.RECONVERGENT B0, `(.L_x_1389) ;  /* 0x0000013000007945 */ /* 0x000fe20003800200 */
[----:B------:R-:W-:Y:S01]  /*6f60*/  FFMA.FTZ R55, R42, R12, -R55 ;  /* 0x0000000c2a377223 */ /* 0x000fe20000010837 */
[----:B------:R-:W-:Y:S01]  /*6f70*/  FADD.FTZ R105, R105, -UR28 ;  /* 0x8000001c69697e21 */ /* 0x000fe20008010000 */
[----:B------:R-:W-:Y:S01]  /*6f80*/  FMUL.FTZ R104, R104, UR29 ;  /* 0x0000001d68687c20 */ /* 0x000fe20008410000 */
[----:B0-----:R-:W-:Y:S01]  /*6f90*/  FFMA.FTZ R48, R43, R13, -R2 ;  /* 0x0000000d2b307223 */ /* 0x001fe20000010802 */
[----:B------:R-:W-:Y:S06]  /*6fa0*/  @P2 BRA `(.L_x_1390) ;  /* 0x0000000000342947 */ /* 0x000fec0003800000 */
[----:B------:R-:W0:Y:S01]  /*6fb0*/  LDCU.64 UR16, c[0x0][0x3f8] ;  /* 0x00007f00ff1077ac */ /* 0x000e220008000a00 */
[----:B------:R-:W-:Y:S02]  /*6fc0*/  MOV R2, R6 ;  /* 0x0000000600027202 */ /* 0x000fe40000000f00 */
        /* <DEDUP_REMOVED lines=8> */
[----:B------:R-:W-:Y:S01]  /*7050*/  LEA.HI.X R13, R2, UR19, R47, 0x2, P1 ;  /* 0x00000013020d7c11 */ /* 0x000fe200088f142f */
[----:B------:R-:W-:-:S05]  /*7060*/  FMUL.FTZ R47, R48, UR29 ;  /* 0x0000001d302f7c20 */ /* 0x000fca0008410000 */
[----:B------:R0:W-:Y:S02]  /*7070*/  STG.E.64 desc[UR20][R12.64], R46 ;  /* 0x0000002e0c007986 */ /* 0x0001e4000c101b14 */
.L_x_1390:
[----:B------:R-:W-:Y:S05]  /*7080*/  BSYNC.RECONVERGENT B0 ;  /* 0x0000000000007941 */ /* 0x000fea0003800200 */
.L_x_1389:
        /* <DEDUP_REMOVED lines=21> */
.L_x_1391:
[----:B------:R-:W-:Y:S01]  /*71e0*/  FFMA.FTZ R2, R52, UR15, R5 ;  /* 0x0000000f34027c23 */ /* 0x000fe20008010005 */
[----:B------:R-:W-:Y:S01]  /*71f0*/  BSSY.RECONVERGENT B0, `(.L_x_1392) ;  /* 0x0000013000007945 */ /* 0x000fe20003800200 */
[----:B------:R-:W-:Y:S01]  /*7200*/  FFMA.FTZ R51, R42, R14, -R51 ;  /* 0x0000000e2a337223 */ /* 0x000fe20000010833 */
[----:B------:R-:W-:Y:S01]  /*7210*/  FADD.FTZ R102, R102, -UR28 ;  /* 0x8000001c66667e21 */ /* 0x000fe20008010000 */
[----:B0-----:R-:W-:Y:S01]  /*7220*/  IADD3 R46, PT, PT, R0, 0x60, RZ ;  /* 0x00000060002e7810 */ /* 0x001fe20007ffe0ff */
        /* <DEDUP_REMOVED lines=15> */
.L_x_1393:
[----:B------:R-:W-:Y:S05]  /*7320*/  BSYNC.RECONVERGENT B0 ;  /* 0x0000000000007941 */ /* 0x000fea0003800200 */
.L_x_1392:
[----:B------:R-:W-:Y:S01]  /*7330*/  IADD3 R44, PT, PT, R0, 0x80, RZ ;  /* 0x00000080002c7810 */ /* 0x000fe20007ffe0ff */
[----:B------:R-:W-:Y:S01]  /*7340*/  FMUL.FTZ R102, R102, UR29 ;  /* 0x0000001d66667c20 */ /* 0x000fe20008410000 */
[C---:B0-----:R-:W-:Y:S01]  /*7350*/  IADD3 R14, PT, PT, R0.reuse, 0xa0, RZ ;  /* 0x000000a0000e7810 */ /* 0x041fe20007ffe0ff */
[----:B------:R-:W-:Y:S01]  /*7360*/  FADD.FTZ R103, R103, -UR28 ;  /* 0x8000001c67677e21 */ /* 0x000fe20008010000 */
[----:B------:R-:W-:Y:S01]  /*7370*/  IADD3 R12, PT, PT, R0, 0xc0, RZ ;  /* 0x000000c0000c7810 */ /* 0x000fe20007ffe0ff */
[----:B------:R-:W-:Y:S01]  /*7380*/  FFMA.FTZ R57, R102, UR15, R5 ;  /* 0x0000000f66397c23 */ /* 0x000fe20008010005 */
[----:B------:R-:W-:Y:S01]  /*7390*/  IADD3 R2, PT, PT, R0, 0xe0, RZ ;  /* 0x000000e000027810 */ /* 0x000fe20007ffe0ff */
[----:B------:R-:W-:Y:S01]  /*73a0*/  FMUL.FTZ R58, R103, UR29 ;  /* 0x0000001d673a7c20 */ /* 0x000fe20008410000 */
[----:B------:R-:W-:Y:S02]  /*73b0*/  ISETP.GE.U32.AND P2, PT, R46, UR8, PT ;  /* 0x000000082e007c0c */ /* 0x000fe4000bf46070 */
[----:B------:R-:W-:-:S02]  /*73c0*/  ISETP.GE.U32.AND P1, PT, R44, UR8, PT ;  /* 0x000000082c007c0c */ /* 0x000fc4000bf26070 */
[----:B------:R-:W-:Y:S02]  /*73d0*/  ISETP.GE.U32.AND P6, PT, R14, UR8, PT ;  /* 0x000000080e007c0c */ /* 0x000fe4000bfc6070 */
[----:B------:R-:W-:Y:S02]  /*73e0*/  ISETP.GE.U32.AND P3, PT, R12, UR8, PT ;  /* 0x000000080c007c0c */ /* 0x000fe4000bf66070 */
[----:B------:R-:W-:Y:S02]  /*73f0*/  ISETP.GE.U32.AND P4, PT, R2, UR8, PT ;  /* 0x0000000802007c0c */ /* 0x000fe4000bf86070 */
[----:B------:R-:W-:Y:S02]  /*7400*/  SHF.R.S32.HI R59, RZ, 0x1f, R46 ;  /* 0x0000001fff3b7819 */ /* 0x000fe4000001142e */
[----:B------:R-:W-:Y:S02]  /*7410*/  SHF.R.S32.HI R45, RZ, 0x1f, R44 ;  /* 0x0000001fff2d7819 */ /* 0x000fe4000001142c */
[----:B------:R-:W-:-:S02]  /*7420*/  SHF.R.S32.HI R15, RZ, 0x1f, R14 ;  /* 0x0000001fff0f7819 */ /* 0x000fc4000001140e */
[----:B------:R-:W-:Y:S02]  /*7430*/  SHF.R.S32.HI R13, RZ, 0x1f, R12 ;  /* 0x0000001fff0d7819 */ /* 0x000fe4000001140c */
[----:B------:R-:W-:Y:S02]  /*7440*/  SHF.R.S32.HI R3, RZ, 0x1f, R2 ;  /* 0x0000001fff037819 */ /* 0x000fe40000011402 */
[----:B------:R-:W-:Y:S02]  /*7450*/  ISETP.GE.AND.EX P2, PT, R59, UR9, PT, P2 ;  /* 0x000000093b007c0c */ /* 0x000fe4000bf46320 */
[----:B------:R-:W-:Y:S02]  /*7460*/  ISETP.GE.AND.EX P1, PT, R45, UR9, PT, P1 ;  /* 0x000000092d007c0c */ /* 0x000fe4000bf26310 */
[----:B------:R-:W-:Y:S02]  /*7470*/  ISETP.GE.AND.EX P6, PT, R15, UR9, PT, P6 ;  /* 0x000000090f007c0c */ /* 0x000fe4000bfc6360 */
[----:B------:R-:W-:-:S02]  /*7480*/  ISETP.GE.AND.EX P3, PT, R13, UR9, PT, P3 ;  /* 0x000000090d007c0c */ /* 0x000fc4000bf66330 */
[----:B------:R-:W-:Y:S01]  /*7490*/  ISETP.GE.AND.EX P4, PT, R3, UR9, PT, P4 ;  /* 0x0000000903007c0c */ /* 0x000fe2000bf86340 */
[----:B------:R-:W-:-:S12]  /*74a0*/  @!P5 BRA `(.L_x_1394) ;  /* 0x000000000048d947 */ /* 0x000fd80003800000 */
        /* <DEDUP_REMOVED lines=18> */
.L_x_1394:
[----:B------:R-:W-:Y:S01]  /*75d0*/  FADD.FTZ R100, R100, -UR28 ;  /* 0x8000001c64647e21 */ /* 0x000fe20008010000 */
[----:B------:R-:W-:Y:S01]  /*75e0*/  FFMA.FTZ R48, R58, UR15, R5 ;  /* 0x0000000f3a307c23 */ /* 0x000fe20008010005 */
        /* <DEDUP_REMOVED lines=19> */
.L_x_1396:
[----:B------:R-:W-:Y:S05]  /*7720*/  BSYNC.RECONVERGENT B0 ;  /* 0x0000000000007941 */ /* 0x000fea0003800200 */
.L_x_1395:
[----:B------:R-:W-:Y:S01]  /*7730*/  FFMA.FTZ R53, R100, UR15, R5 ;  /* 0x0000000f64357c23 */ /* 0x000fe20008010005 */
[----:B---3--:R-:W-:Y:S01]  /*7740*/  FMUL.FTZ R54, R101, UR29 ;  /* 0x0000001d65367c20 */ /* 0x008fe20008410000 */
        /* <DEDUP_REMOVED lines=19> */
.L_x_1397:
        /* <DEDUP_REMOVED lines=21> */
.L_x_1399:
[----:B------:R-:W-:Y:S05]  /*79d0*/  BSYNC.RECONVERGENT B0 ;  /* 0x0000000000007941 */ /* 0x000fea0003800200 */
.L_x_1398:
[----:B------:R-:W-:Y:S01]  /*79e0*/  FFMA.FTZ R49, R98, UR15, R5 ;  /* 0x0000000f62317c23 */ /* 0x000fe20008010005 */
        /* <DEDUP_REMOVED lines=20> */
.L_x_1400:
[----:B------:R-:W-:Y:S01]  /*7b30*/  FADD.FTZ R96, R96, -UR28 ;  /* 0x8000001c60607e21 */ /* 0x000fe20008010000 */
[----:B0-----:R-:W-:Y:S01]  /*7b40*/  FFMA.FTZ R16, R50, UR15, R5 ;  /* 0x0000000f32107c23 */ /* 0x001fe20008010005 */
        /* <DEDUP_REMOVED lines=19> */
.L_x_1402:
[----:B------:R-:W-:Y:S05]  /*7c80*/  BSYNC.RECONVERGENT B0 ;  /* 0x0000000000007941 */ /* 0x000fea0003800200 */
.L_x_1401:
        /* <DEDUP_REMOVED lines=21> */
.L_x_1403:
        /* <DEDUP_REMOVED lines=21> */
.L_x_1405:
[----:B------:R-:W-:Y:S05]  /*7f30*/  BSYNC.RECONVERGENT B0 ;  /* 0x0000000000007941 */ /* 0x000fea0003800200 */
.L_x_1404:
        /* <DEDUP_REMOVED lines=21> */
.L_x_1406:
[----:B0-----:R-:W-:Y:S01]  /*8090*/  FFMA.FTZ R12, R22, UR15, R5 ;  /* 0x0000000f160c7c23 */ /* 0x001fe20008010005 */
        /* <DEDUP_REMOVED lines=19> */
.L_x_1408:
[----:B------:R-:W-:Y:S05]  /*81d0*/  BSYNC.RECONVERGENT B0 ;  /* 0x0000000000007941 */ /* 0x000fea0003800200 */
.L_x_1407:
[----:B------:R-:W-:Y:S01]  /*81e0*/  FADD.FTZ R90, R90, -UR28 ;  /* 0x8000001c5a5a7e21 */ /* 0x000fe20008010000 */
[----:B------:R-:W-:Y:S01]  /*81f0*/  IADD3 R21, PT, PT, R0, 0x120, RZ ;  /* 0x0000012000157810 */ /* 0x000fe20007ffe0ff */
[----:B------:R-:W-:Y:S01]  /*8200*/  FMUL.FTZ R92, R92, UR29 ;  /* 0x0000001d5c5c7c20 */ /* 0x000fe20008410000 */
        /* <DEDUP_REMOVED lines=20> */
.L_x_1409:
[----:B------:R-:W-:Y:S04]  /*8350*/  BSSY.RECONVERGENT B0, `(.L_x_1410) ;  /* 0x0000015000007945 */ /* 0x000fe80003800200 */
[----:B------:R-:W-:Y:S05]  /*8360*/  @P0 BRA `(.L_x_1411) ;  /* 0x00000000004c0947 */ /* 0x000fea0003800000 */
[----:B------:R-:W1:Y:S01]  /*8370*/  LDCU.64 UR16, c[0x0][0x3f8] ;  /* 0x00007f00ff1077ac */ /* 0x000e620008000a00 */
[----:B------:R-:W-:Y:S01]  /*8380*/  IADD3 R17, PT, PT, R0, 0x100, RZ ;  /* 0x0000010000117810 */ /* 0x000fe20007ffe0ff */
[----:B0-----:R-:W-:Y:S01]  /*8390*/  FFMA.FTZ R15, R92, UR15, R5 ;  /* 0x0000000f5c0f7c23 */ /* 0x001fe20008010005 */
[----:B------:R-:W-:Y:S01]  /*83a0*/  MOV R2, R6 ;  /* 0x0000000600027202 */ /* 0x000fe20000000f00 */
[----:B------:R-:W0:Y:S01]  /*83b0*/  LDCU.64 UR18, c[0x0][0x380] ;  /* 0x00007000ff1277ac */ /* 0x000e220008000a00 */
[----:B------:R-:W-:Y:S01]  /*83c0*/  SHF.R.S32.HI R14, RZ, 0x1f, R17 ;  /* 0x0000001fff0e7819 */ /* 0x000fe20000011411 */
[----:B------:R-:W-:Y:S01]  /*83d0*/  FFMA.FTZ R15, R42, R30, -R15 ;  /* 0x0000001e2a0f7223 */ /* 0x000fe2000001080f */
[----:B------:R-:W-:-:S03]  /*83e0*/  MOV R3, R9 ;  /* 0x0000000900037202 */ /* 0x000fc60000000f00 */
[----:B-1----:R-:W-:Y:S02]  /*83f0*/  IMAD R14, R14, UR16, RZ ;  /* 0x000000100e0e7c24 */ /* 0x002fe4000f8e02ff */
[----:B------:R-:W-:-:S04]  /*8400*/  IMAD.WIDE.U32 R12, R17, UR16, R2 ;  /* 0x00000010110c7c25 */ /* 0x000fc8000f8e0002 */
[----:B------:R-:W-:Y:S02]  /*8410*/  IMAD R3, R17, UR17, R14 ;  /* 0x0000001111037c24 */ /* 0x000fe4000f8e020e */
[----:B------:R-:W-:Y:S01]  /*8420*/  FFMA.FTZ R14, R20, UR15, R5 ;  /* 0x0000000f140e7c23 */ /* 0x000fe20008010005 */
[C---:B0-----:R-:W-:Y:S02]  /*8430*/  LEA R2, P0, R12.reuse, UR18, 0x2 ;  /* 0x000000120c027c11 */ /* 0x041fe4000f8010ff */
[----:B------:R-:W-:Y:S01]  /*8440*/  IADD3 R3, PT, PT, R13, R3, RZ ;  /* 0x000000030d037210 */ /* 0x000fe20007ffe0ff */
[----:B------:R-:W-:Y:S01]  /*8450*/  FFMA.FTZ R31, R43, R31, -R14 ;  /* 0x0000001f2b1f7223 */ /* 0x000fe2000001080e */
[----:B------:R-:W-:Y:S02]  /*8460*/  FMUL.FTZ R14, R15, UR29 ;  /* 0x0000001d0f0e7c20 */ /* 0x000fe40008410000 */
[----:B------:R-:W-:Y:S01]  /*8470*/  LEA.HI.X R3, R12, UR19, R3, 0x2, P0 ;  /* 0x000000130c037c11 */ /* 0x000fe200080f1403 */
[----:B------:R-:W-:-:S05]  /*8480*/  FMUL.FTZ R15, R31, UR29 ;  /* 0x0000001d1f0f7c20 */ /* 0x000fca0008410000 */
[----:B------:R1:W-:Y:S02]  /*8490*/  STG.E.64 desc[UR20][R2.64], R14 ;  /* 0x0000000e02007986 */ /* 0x0003e4000c101b14 */
.L_x_1411:
[----:B------:R-:W-:Y:S05]  /*84a0*/  BSYNC.RECONVERGENT B0 ;  /* 0x0000000000007941 */ /* 0x000fea0003800200 */
.L_x_1410:
[----:B------:R-:W-:Y:S01]  /*84b0*/  UISETP.NE.AND UP0, UPT, UR24, URZ, UPT ;  /* 0x000000ff1800728c */ /* 0x000fe2000bf05270 */
[----:B------:R-:W-:Y:S01]  /*84c0*/  FADD.FTZ R91, R91, -UR28 ;  /* 0x8000001c5b5b7e21 */ /* 0x000fe20008010000 */
[----:B------:R-:W-:Y:S01]  /*84d0*/  ISETP.GE.U32.AND P2, PT, R21, UR8, PT ;  /* 0x0000000815007c0c */ /* 0x000fe2000bf46070 */
[----:B------:R-:W-:Y:S01]  /*84e0*/  FMUL.FTZ R90, R90, UR29 ;  /* 0x0000001d5a5a7c20 */ /* 0x000fe20008410000 */
[----:B------:R-:W-:Y:S01]  /*84f0*/  ISETP.GE.U32.AND P1, PT, R115, UR8, PT ;  /* 0x0000000873007c0c */ /* 0x000fe2000bf26070 */
[----:B01----:R-:W-:Y:S01]  /*8500*/  FMUL.FTZ R14, R91, UR29 ;  /* 0x0000001d5b0e7c20 */ /* 0x003fe20008410000 */
[----:B------:R-:W-:Y:S01]  /*8510*/  ISETP.GE.U32.AND P0, PT, R114, UR8, PT ;  /* 0x0000000872007c0c */ /* 0x000fe2000bf06070 */
[--C-:B------:R-:W-:Y:S01]  /*8520*/  FFMA.FTZ R19, R90, UR15, R5.reuse ;  /* 0x0000000f5a137c23 */ /* 0x100fe20008010005 */
[----:B------:R-:W-:Y:S01]  /*8530*/  ISETP.GE.U32.AND P6, PT, R113, UR8, PT ;  /* 0x0000000871007c0c */ /* 0x000fe2000bfc6070 */
[----:B------:R-:W-:Y:S01]  /*8540*/  FFMA.FTZ R20, R14, UR15, R5 ;  /* 0x0000000f0e147c23 */ /* 0x000fe20008010005 */
[----:B------:R-:W-:-:S02]  /*8550*/  SHF.R.S32.HI R22, RZ, 0x1f, R21 ;  /* 0x0000001fff167819 */ /* 0x000fc40000011415 */
[----:B------:R-:W-:Y:S02]  /*8560*/  ISETP.GE.U32.AND P4, PT, R112, UR8, PT ;  /* 0x0000000870007c0c */ /* 0x000fe4000bf86070 */
[----:B------:R-:W-:Y:S02]  /*8570*/  ISETP.GE.U32.AND P5, PT, R111, UR8, PT ;  /* 0x000000086f007c0c */ /* 0x000fe4000bfa6070 */
[----:B------:R-:W-:Y:S02]  /*8580*/  ISETP.GE.U32.AND P3, PT, R116, UR8, PT ;  /* 0x0000000874007c0c */ /* 0x000fe4000bf66070 */
[----:B------:R-:W-:Y:S02]  /*8590*/  ISETP.GE.AND.EX P2, PT, R22, UR9, PT, P2 ;  /* 0x0000000916007c0c */ /* 0x000fe4000bf46320 */
[----:B------:R-:W-:Y:S02]  /*85a0*/  ISETP.GE.AND.EX P1, PT, R123, UR9, PT, P1 ;  /* 0x000000097b007c0c */ /* 0x000fe4000bf26310 */
[----:B------:R-:W-:-:S02]  /*85b0*/  ISETP.GE.AND.EX P0, PT, R122, UR9, PT, P0 ;  /* 0x000000097a007c0c */ /* 0x000fc4000bf06300 */
[----:B------:R-:W-:Y:S02]  /*85c0*/  ISETP.GE.AND.EX P6, PT, R121, UR9, PT, P6 ;  /* 0x0000000979007c0c */ /* 0x000fe4000bfc6360 */
[----:B------:R-:W-:Y:S02]  /*85d0*/  ISETP.GE.AND.EX P4, PT, R120, UR9, PT, P4 ;  /* 0x0000000978007c0c */ /* 0x000fe4000bf86340 */
        /* <DEDUP_REMOVED lines=20> */
.L_x_1412:
        /* <DEDUP_REMOVED lines=17> */
.L_x_1414:
[----:B------:R-:W-:Y:S05]  /*8830*/  BSYNC.RECONVERGENT B0 ;  /* 0x0000000000007941 */ /* 0x000fea0003800200 */
.L_x_1413:
[----:B------:R-:W-:Y:S01]  /*8840*/  FADD.FTZ R88, R88, -UR28 ;  /* 0x8000001c58587e21 */ /* 0x000fe20008010000 */
[----:B------:R-:W-:Y:S01]  /*8850*/  FADD.FTZ R89, R89, -UR28 ;  /* 0x8000001c59597e21 */ /* 0x000fe20008010000 */
[----:B------:R-:W-:Y:S01]  /*8860*/  FADD.FTZ R86, R86, -UR28 ;  /* 0x8000001c56567e21 */ /* 0x000fe20008010000 */
[----:B------:R-:W-:Y:S01]  /*8870*/  FADD.FTZ R87, R87, -UR28 ;  /* 0x8000001c57577e21 */ /* 0x000fe20008010000 */
[----:B------:R-:W-:Y:S01]  /*8880*/  FMUL.FTZ R88, R88, UR29 ;  /* 0x0000001d58587c20 */ /* 0x000fe20008410000 */
        /* <DEDUP_REMOVED lines=20> */
.L_x_1415:
[--C-:B0-----:R-:W-:Y:S01]  /*89d0*/  FFMA.FTZ R3, R88, UR15, R5.reuse ;  /* 0x0000000f58037c23 */ /* 0x101fe20008010005 */
[----:B------:R-:W-:Y:S01]  /*89e0*/  FMUL.FTZ R86, R86, UR29 ;  /* 0x0000001d56567c20 */ /* 0x000fe20008410000 */
[----:B------:R-:W-:Y:S01]  /*89f0*/  FMUL.FTZ R14, R87, UR29 ;  /* 0x0000001d570e7c20 */ /* 0x000fe20008410000 */
[----:B------:R-:W-:Y:S01]  /*8a00*/  FFMA.FTZ R2, R18, UR15, R5 ;  /* 0x0000000f12027c23 */ /* 0x000fe20008010005 */
[----:B------:R-:W-:Y:S01]  /*8a10*/  BSSY.RECONVERGENT B0, `(.L_x_1416) ;  /* 0x0000013000007945 */ /* 0x000fe20003800200 */
[----:B------:R-:W-:Y:S01]  /*8a20*/  FFMA.FTZ R26, R42, R26, -R3 ;  /* 0x0000001a2a1a7223 */ /* 0x000fe20000010803 */
[--C-:B------:R-:W-:Y:S01]  /*8a30*/  FFMA.FTZ R17, R86, UR15, R5.reuse ;  /* 0x0000000f56117c23 */ /* 0x100fe20008010005 */
[----:B------:R-:W-:Y:S01]  /*8a40*/  FFMA.FTZ R18, R14, UR15, R5 ;  /* 0x0000000f0e127c23 */ /* 0x000fe20008010005 */
        /* <DEDUP_REMOVED lines=15> */
.L_x_1417:
[----:B------:R-:W-:Y:S05]  /*8b40*/  BSYNC.RECONVERGENT B0 ;  /* 0x0000000000007941 */ /* 0x000fea0003800200 */
.L_x_1416:
[----:B------:R-:W-:Y:S05]  /*8b50*/  BRA.U !UP0, `(.L_x_1418) ;  /* 0x0000000108487547 */ /* 0x000fea000b800000 */
        /* <DEDUP_REMOVED lines=18> */
.L_x_1418:
[----:B------:R-:W-:Y:S01]  /*8c80*/  BSSY.RECONVERGENT B0, `(.L_x_1419) ;  /* 0x0000011000007945 */ /* 0x000fe20003800200 */
[----:B------:R-:W-:Y:S01]  /*8c90*/  FFMA.FTZ R17, R42, R28, -R17 ;  /* 0x0000001c2a117223 */ /* 0x000fe20000010811 */
[----:B------:R-:W-:Y:S02]  /*8ca0*/  FFMA.FTZ R13, R43, R29, -R18 ;  /* 0x0000001d2b0d7223 */ /* 0x000fe40000010812 */
[----:B------:R-:W-:Y:S05]  /*8cb0*/  @P0 BRA `(.L_x_1420) ;  /* 0x0000000000340947 */ /* 0x000fea0003800000 */
[----:B------:R-:W1:Y:S01]  /*8cc0*/  LDCU.64 UR16, c[0x0][0x3f8] ;  /* 0x00007f00ff1077ac */ /* 0x000e620008000a00 */
[----:B0-----:R-:W-:Y:S01]  /*8cd0*/  MOV R2, R6 ;  /* 0x0000000600027202 */ /* 0x001fe20000000f00 */
[----:B------:R-:W-:Y:S01]  /*8ce0*/  FMUL.FTZ R12, R17, UR29 ;  /* 0x0000001d110c7c20 */ /* 0x000fe20008410000 */
[----:B------:R-:W-:Y:S01]  /*8cf0*/  MOV R3, R9 ;  /* 0x0000000900037202 */ /* 0x000fe20000000f00 */
[----:B------:R-:W0:Y:S01]  /*8d00*/  LDCU.64 UR18, c[0x0][0x380] ;  /* 0x00007000ff1277ac */ /* 0x000e220008000a00 */
[----:B------:R-:W-:Y:S01]  /*8d10*/  FMUL.FTZ R13, R13, UR29 ;  /* 0x0000001d0d0d7c20 */ /* 0x000fe20008410000 */
[----:B-1----:R-:W-:Y:S02]  /*8d20*/  IMAD R15, R122, UR16, RZ ;  /* 0x000000107a0f7c24 */ /* 0x002fe4000f8e02ff */
[----:B------:R-:W-:-:S04]  /*8d30*/  IMAD.WIDE.U32 R10, R114, UR16, R2 ;  /* 0x00000010720a7c25 */ /* 0x000fc8000f8e0002 */
[----:B------:R-:W-:Y:S01]  /*8d40*/  IMAD R15, R114, UR17, R15 ;  /* 0x00000011720f7c24 */ /* 0x000fe2000f8e020f */
[----:B0-----:R-:W-:-:S04]  /*8d50*/  LEA R2, P0, R10, UR18, 0x2 ;  /* 0x000000120a027c11 */ /* 0x001fc8000f8010ff */
[----:B------:R-:W-:-:S04]  /*8d60*/  IADD3 R15, PT, PT, R11, R15, RZ ;  /* 0x0000000f0b0f7210 */ /* 0x000fc80007ffe0ff */
[----:B------:R-:W-:-:S05]  /*8d70*/  LEA.HI.X R3, R10, UR19, R15, 0x2, P0 ;  /* 0x000000130a037c11 */ /* 0x000fca00080f140f */
[----:B------:R1:W-:Y:S02]  /*8d80*/  STG.E.64 desc[UR20][R2.64], R12 ;  /* 0x0000000c02007986 */ /* 0x0003e4000c101b14 */
.L_x_1420:
[----:B------:R-:W-:Y:S05]  /*8d90*/  BSYNC.RECONVERGENT B0 ;  /* 0x0000000000007941 */ /* 0x000fea0003800200 */
.L_x_1419:
[----:B------:R-:W-:Y:S01]  /*8da0*/  FADD.FTZ R84, R84, -UR28 ;  /* 0x8000001c54547e21 */ /* 0x000fe20008010000 */
[----:B------:R-:W-:Y:S01]  /*8db0*/  FADD.FTZ R85, R85, -UR28 ;  /* 0x8000001c55557e21 */ /* 0x000fe20008010000 */
[----:B------:R-:W-:Y:S01]  /*8dc0*/  FADD.FTZ R82, R82, -UR28 ;  /* 0x8000001c52527e21 */ /* 0x000fe20008010000 */
[----:B------:R-:W-:Y:S01]  /*8dd0*/  FADD.FTZ R83, R83, -UR28 ;  /* 0x8000001c53537e21 */ /* 0x000fe20008010000 */
[----:B------:R-:W-:Y:S01]  /*8de0*/  FMUL.FTZ R84, R84, UR29 ;  /* 0x0000001d54547c20 */ /* 0x000fe20008410000 */
[----:B------:R-:W-:Y:S01]  /*8df0*/  FMUL.FTZ R18, R85, UR29 ;  /* 0x0000001d55127c20 */ /* 0x000fe20008410000 */
[----:B------:R-:W-:Y:S06]  /*8e00*/  BRA.U !UP0, `(.L_x_1421) ;  /* 0x0000000108487547 */ /* 0x000fec000b800000 */
[----:B01----:R-:W-:Y:S01]  /*8e10*/  FFMA.FTZ R2, R42, R84, R40 ;  /* 0x000000542a027223 */ /* 0x003fe20000010028 */
        /* <DEDUP_REMOVED lines=17> */
.L_x_1421:
[--C-:B01----:R-:W-:Y:S01]  /*8f30*/  FFMA.FTZ R3, R84, UR15, R5.reuse ;  /* 0x0000000f54037c23 */ /* 0x103fe20008010005 */
        /* <DEDUP_REMOVED lines=22> */
.L_x_1423:
[----:B------:R-:W-:Y:S05]  /*90a0*/  BSYNC.RECONVERGENT B0 ;  /* 0x0000000000007941 */ /* 0x000fea0003800200 */
.L_x_1422:
        /* <DEDUP_REMOVED lines=19> */
.L_x_1424:
        /* <DEDUP_REMOVED lines=17> */
.L_x_1426:
[----:B------:R-:W-:Y:S05]  /*92f0*/  BSYNC.RECONVERGENT B0 ;  /* 0x0000000000007941 */ /* 0x000fea0003800200 */
.L_x_1425:
        /* <DEDUP_REMOVED lines=25> */
.L_x_1427:
        /* <DEDUP_REMOVED lines=23> */
.L_x_1429:
[----:B------:R-:W-:Y:S05]  /*9600*/  BSYNC.RECONVERGENT B0 ;  /* 0x0000000000007941 */ /* 0x000fea0003800200 */
.L_x_1428:
        /* <DEDUP_REMOVED lines=19> */
.L_x_1430:
        /* <DEDUP_REMOVED lines=17> */
.L_x_1432:
[----:B------:R-:W-:Y:S05]  /*9850*/  BSYNC.RECONVERGENT B0 ;  /* 0x0000000000007941 */ /* 0x000fea0003800200 */
.L_x_1431:
[----:B------:R-:W-:Y:S02]  /*9860*/  UIADD3 UR14, UPT, UPT, UR23, UR14, URZ ;  /* 0x0000000e170e7290 */ /* 0x000fe4000fffe0ff */
[----:B------:R-:W-:Y:S02]  /*9870*/  UIADD3 UR4, UPT, UPT, UR4, 0x1, URZ ;  /* 0x0000000104047890 */ /* 0x000fe4000fffe0ff */
[----:B------:R-:W-:-:S09]  /*9880*/  UISETP.GE.AND UP0, UPT, UR14, UR6, UPT ;  /* 0x000000060e00728c */ /* 0x000fd2000bf06270 */
[----:B------:R-:W-:Y:S05]  /*9890*/  BRA.U !UP0, `(.L_x_1433) ;  /* 0xffffff6908a87547 */ /* 0x000fea000b83ffff */
.L_x_1366:
[----:B------:R-:W2:Y:S01]  /*98a0*/  LDC R4, c[0x0][0x370] ;  /* 0x0000dc00ff047b82 */ /* 0x000ea20000000800 */
[----:B------:R-:W-:Y:S01]  /*98b0*/  ISETP.NE.AND P2, PT, R125, RZ, PT ;  /* 0x000000ff7d00720c */ /* 0x000fe20003f45270 */
[----:B------:R-:W-:Y:S06]  /*98c0*/  BSSY.RECONVERGENT B0, `(.L_x_1434) ;  /* 0x0000011000007945 */ /* 0x000fec0003800200 */
[----:B------:R-:W3:Y:S08]  /*98d0*/  LDC R7, c[0x0][0x374] ;  /* 0x0000dd00ff077b82 */ /* 0x000ef00000000800 */
[----:B01----:R-:W0:Y:S01]  /*98e0*/  LDC.64 R2, c[0x0][0x3c8] ;  /* 0x0000f200ff027b82 */ /* 0x003e220000000a00 */
[----:B--2---:R-:W-:-:S02]  /*98f0*/  IADD3 R5, PT, PT, R4, -0x1, RZ ;  /* 0xffffffff04057810 */ /* 0x004fc40007ffe0ff */
[----:B------:R-:W-:Y:S02]  /*9900*/  ISETP.NE.AND P1, PT, R4, 0x1, PT ;  /* 0x000000010400780c */ /* 0x000fe40003f25270 */
[----:B---3--:R-:W-:-:S04]  /*9910*/  IADD3 R0, PT, PT, R7, -0x1, RZ ;  /* 0xffffffff07007810 */ /* 0x008fc80007ffe0ff */
        /* <DEDUP_REMOVED lines=11> */
.L_x_1435:
[----:B------:R-:W-:Y:S05]  /*99d0*/  BSYNC.RECONVERGENT B0 ;  /* 0x0000000000007941 */ /* 0x000fea0003800200 */
.L_x_1434:
[----:B------:R-:W-:Y:S05]  /*99e0*/  @P0 EXIT ;  /* 0x000000000000094d */ /* 0x000fea0003800000 */
[----:B------:R-:W-:Y:S05]  /*99f0*/  @P2 BRA `(.L_x_1436) ;  /* 0x0000000000202947 */ /* 0x000fea0003800000 */
[----:B------:R-:W-:-:S05]  /*9a00*/  IMAD R0, R4, R7, RZ ;  /* 0x0000000704007224 */ /* 0x000fca00078e02ff */
[----:B------:R-:W-:-:S13]  /*9a10*/  ISETP.NE.AND P0, PT, R0, -0x1, PT ;  /* 0xffffffff0000780c */ /* 0x000fda0003f05270 */
[----:B------:R-:W-:Y:S05]  /*9a20*/  @!P0 BRA `(.L_x_1436) ;  /* 0x0000000000148947 */ /* 0x000fea0003800000 */
.L_x_1437:
[----:B0-----:R-:W2:Y:S04]  /*9a30*/  LDG.E.STRONG.GPU R5, desc[UR20][R2.64] ;  /* 0x0000001402057981 */ /* 0x001ea8000c1ef900 */
[----:B--2---:R-:W-:Y:S01]  /*9a40*/  CCTL.IVALL ;  /* 0x00000000ff00798f */ /* 0x004fe20002000000 */
[----:B------:R-:W-:Y:S05]  /*9a50*/  YIELD ;  /* 0x0000000000007946 */ /* 0x000fea0003800000 */
[----:B------:R-:W-:-:S13]  /*9a60*/  ISETP.NE.AND P0, PT, R5, R0, PT ;  /* 0x000000000500720c */ /* 0x000fda0003f05270 */
[----:B------:R-:W-:Y:S05]  /*9a70*/  @P0 BRA `(.L_x_1437) ;  /* 0xfffffffc00ec0947 */ /* 0x000fea000383ffff */
.L_x_1436:
[----:B------:R-:W-:Y:S05]  /*9a80*/  WARPSYNC.ALL ;  /* 0x0000000000007948 */ /* 0x000fea0003800000 */
[----:B------:R-:W1:Y:S08]  /*9a90*/  LDC.64 R30, c[0x0][0x3f8] ;  /* 0x0000fe00ff1e7b82 */ /* 0x000e700000000a00 */
[----:B------:R-:W-:Y:S01]  /*9aa0*/  BAR.SYNC.DEFER_BLOCKING 0x0 ;  /* 0x0000000000007b1d */ /* 0x000fe20000010000 */
[----:B-1----:R-:W-:-:S04]  /*9ab0*/  LEA.HI R0, P0, R31, R30, RZ, 0x1 ;  /* 0x0000001e1f007211 */ /* 0x002fc800078108ff */
[----:B0-----:R-:W-:-:S04]  /*9ac0*/  IADD3.X R3, PT, PT, RZ, R31, RZ, P0, !PT ;  /* 0x0000001fff037210 */ /* 0x001fc800007fe4ff */
        /* <DEDUP_REMOVED lines=54> */
[----:B------:R-:W-:-:S02]  /*9e30*/  SHF.L.U32 R27, R31, 0x2, RZ ;  /* 0x000000021f1b7819 */ /* 0x000fc400000006ff */
        /* <DEDUP_REMOVED lines=15> */
.L_x_1440:
        /* <DEDUP_REMOVED lines=29> */
.L_x_1439:
[----:B------:R-:W-:Y:S05]  /*a100*/  BSYNC.RECONVERGENT B0 ;  /* 0x0000000000007941 */ /* 0x000fea0003800200 */
.L_x_1438:
        /* <DEDUP_REMOVED lines=10> */
.L_x_1441:
[C---:B0-----:R-:W-:Y:S02]  /*a1b0*/  SHF.L.U32 R16, R125.reuse, 0x2, RZ ;  /* 0x000000027d107819 */ /* 0x041fe400000006ff */
[----:B------:R-:W-:Y:S02]  /*a1c0*/  SHF.L.U64.HI R2, R125, 0x2, R28 ;  /* 0x000000027d027819 */ /* 0x000fe4000001021c */
[----:B-1----:R-:W-:-:S04]  /*a1d0*/  IADD3 R4, P0, PT, R16, UR4, RZ ;  /* 0x0000000410047c10 */ /* 0x002fc8000ff1e0ff */
[----:B------:R-:W-:Y:S02]  /*a1e0*/  IADD3.X R5, PT, PT, R2, UR5, RZ, P0, !PT ;  /* 0x0000000502057c10 */ /* 0x000fe400087fe4ff */
[C---:B------:R-:W-:Y:S02]  /*a1f0*/  IADD3 R6, P0, PT, R4.reuse, R35, RZ ;  /* 0x0000002304067210 */ /* 0x040fe40007f1e0ff */
[C---:B----4-:R-:W-:Y:S01]  /*a200*/  IADD3 R10, P1, PT, R4.reuse, R39, RZ ;  /* 0x00000027040a7210 */ /* 0x050fe20007f3e0ff */
        /* <DEDUP_REMOVED lines=76> */
.L_x_1442:
        /* <DEDUP_REMOVED lines=11> */
.L_x_3431:


//--------------------- .text._Z35group_norm_nhwc_bwd_one_pass_kernelI11Fp32IOBf16WLi64ELi28ELi448EEv26Group_norm_nhwc_bwd_params --------------------------
	.section	.text._Z35group_norm_nhwc_bwd_one_pass_kernelI11Fp32IOBf16WLi64ELi28ELi448EEv26Group_norm_nhwc_bwd_params,"ax",@progbits
	.align	128
        .global         _Z35group_norm_nhwc_bwd_one_pass_kernelI11Fp32IOBf16WLi64ELi28ELi448EEv26Group_norm_nhwc_bwd_params
        .type           _Z35group_norm_nhwc_bwd_one_pass_kernelI11Fp32IOBf16WLi64ELi28ELi448EEv26Group_norm_nhwc_bwd_params,@function
        .size           _Z35group_norm_nhwc_bwd_one_pass_kernelI11Fp32IOBf16WLi64ELi28ELi448EEv26Group_norm_nhwc_bwd_params,(.L_x_3432 - _Z35group_norm_nhwc_bwd_one_pass_kernelI11Fp32IOBf16WLi64ELi28ELi448EEv26Group_norm_nhwc_bwd_params)
        .other          _Z35group_norm_nhwc_bwd_one_pass_kernelI11Fp32IOBf16WLi64ELi28ELi448EEv26Group_norm_nhwc_bwd_params,@"STO_CUDA_ENTRY STV_DEFAULT"
_Z35group_norm_nhwc_bwd_one_pass_kernelI11Fp32IOBf16WLi64ELi28ELi448EEv26Group_norm_nhwc_bwd_params:
.text._Z35group_norm_nhwc_bwd_one_pass_kernelI11Fp32IOBf16WLi64ELi28ELi448EEv26Group_norm_nhwc_bwd_params:
        /* <DEDUP_REMOVED lines=26> */
.L_x_1468:
[----:B0-----:R-:W0:Y:S01]  /*01a0*/  LDC R9, c[0x0][0x410] ;  /* 0x00010400ff097b82 */ /* 0x001e220000000800 */
[----:B-1----:R-:W1:Y:S01]  /*01b0*/  LDCU.64 UR8, c[0x0][0x3b8] ;  /* 0x00007700ff0877ac */ /* 0x002e620008000a00 */
[----:B------:R-:W-:Y:S02]  /*01c0*/  IABS R6, UR6 ;  /* 0x0000000600067c13 */ /* 0x000fe40008000000 */
[----:B------:R-:W-:Y:S01]  /*01d0*/  ISETP.LE.AND P2, PT, RZ, UR6, PT ;  /* 0x00000006ff007c0c */ /* 0x000fe2000bf43270 */
[----:B--2---:R-:W2:Y:S03]  /*01e0*/  LDCU.128 UR20, c[0x0][0x400] ;  /* 0x00008000ff1477ac */ /* 0x004ea60008000c00 */
[----:B------:R-:W3:Y:S01]  /*01f0*/  LDC R8, c[0x0][0x41c] ;  /* 0x00010700ff087b82 */ /* 0x000ee20000000800 */
[----:B-1----:R-:W-:Y:S01]  /*0200*/  UIMAD.WIDE UR8, UR6, 0x8, UR8 ;  /* 0x00000008060878a5 */ /* 0x002fe2000f8e0208 */
[----:B0-----:R-:W-:-:S05]  /*0210*/  IABS R5, R9 ;  /* 0x0000000900057213 */ /* 0x001fca0000000000 */
[----:B------:R-:W-:Y:S01]  /*0220*/  MOV R10, UR8 ;  /* 0x00000008000a7c02 */ /* 0x000fe20008000f00 */
[----:B------:R-:W0:Y:S01]  /*0230*/  I2F.RP R0, R5 ;  /* 0x0000000500007306 */ /* 0x000e220000209400 */
[----:B------:R-:W-:-:S06]  /*0240*/  MOV R11, UR9 ;  /* 0x00000009000b7c02 */ /* 0x000fcc0008000f00 */
[----:B------:R-:W4:Y:S01]  /*0250*/  LDG.E.64 R10, desc[UR14][R10.64] ;  /* 0x0000000e0a0a7981 */ /* 0x000f22000c1e1b00 */
[----:B0-----:R-:W0:Y:S02]  /*0260*/  MUFU.RCP R0, R0 ;  /* 0x0000000000007308 */ /* 0x001e240000001000 */
[----:B0-----:R-:W-:-:S06]  /*0270*/  IADD3 R2, PT, PT, R0, 0xffffffe, RZ ;  /* 0x0ffffffe00027810 */ /* 0x001fcc0007ffe0ff */
[----:B------:R0:W1:Y:S02]  /*0280*/  F2I.FTZ.U32.TRUNC.NTZ R3, R2 ;  /* 0x0000000200037305 */ /* 0x000064000021f000 */
[----:B0-----:R-:W-:Y:S01]  /*0290*/  HFMA2 R2, -RZ, RZ, 0, 0 ;  /* 0x00000000ff027431 */ /* 0x001fe200000001ff */
[----:B-1----:R-:W-:-:S05]  /*02a0*/  IADD3 R4, PT, PT, RZ, -R3, RZ ;  /* 0x80000003ff047210 */ /* 0x002fca0007ffe0ff */
[----:B------:R-:W-:-:S04]  /*02b0*/  IMAD R7, R4, R5, RZ ;  /* 0x0000000504077224 */ /* 0x000fc800078e02ff */
[----:B------:R-:W-:Y:S01]  /*02c0*/  IMAD.HI.U32 R3, R3, R7, R2 ;  /* 0x0000000703037227 */ /* 0x000fe200078e0002 */
[----:B------:R-:W-:-:S05]  /*02d0*/  LOP3.LUT R2, R9, UR6, RZ, 0x3c, !PT ;  /* 0x0000000609027c12 */ /* 0x000fca000f8e3cff */
[----:B------:R-:W-:-:S04]  /*02e0*/  IMAD.HI.U32 R4, R3, R6, RZ ;  /* 0x0000000603047227 */ /* 0x000fc800078e00ff */
[----:B---3--:R-:W-:Y:S01]  /*02f0*/  IMAD R3, R8, UR13, R31 ;  /* 0x0000000d08037c24 */ /* 0x008fe2000f8e021f */
[----:B------:R-:W-:-:S05]  /*0300*/  IADD3 R0, PT, PT, -R4, RZ, RZ ;  /* 0x000000ff04007210 */ /* 0x000fca0007ffe1ff */
[----:B------:R-:W-:-:S05]  /*0310*/  IMAD R0, R5, R0, R6 ;  /* 0x0000000005007224 */ /* 0x000fca00078e0206 */
[----:B------:R-:W-:Y:S02]  /*0320*/  ISETP.GT.U32.AND P1, PT, R5, R0, PT ;  /* 0x000000000500720c */ /* 0x000fe40003f24070 */
[C---:B--2---:R-:W-:Y:S02]  /*0330*/  ISETP.GE.U32.AND P0, PT, R3.reuse, UR20, PT ;  /* 0x0000001403007c0c */ /* 0x044fe4000bf06070 */
[----:B------:R-:W-:Y:S02]  /*0340*/  SHF.R.S32.HI R15, RZ, 0x1f, R3 ;  /* 0x0000001fff0f7819 */ /* 0x000fe40000011403 */
[----:B------:R-:W-:-:S07]  /*0350*/  IADD3 R25, PT, PT, R3, 0x20, RZ ;  /* 0x0000002003197810 */ /* 0x000fce0007ffe0ff */
[----:B------:R-:W-:-:S04]  /*0360*/  @!P1 IADD3 R0, PT, PT, R0, -R5, RZ ;  /* 0x8000000500009210 */ /* 0x000fc80007ffe0ff */
[CC--:B------:R-:W-:Y:S02]  /*0370*/  ISETP.GE.U32.AND P4, PT, R0.reuse, R5.reuse, PT ;  /* 0x000000050000720c */ /* 0x0c0fe40003f86070 */
[----:B------:R-:W-:Y:S02]  /*0380*/  ISETP.GT.U32.AND P5, PT, R5, R0, PT ;  /* 0x000000000500720c */ /* 0x000fe40003fa4070 */
[----:B------:R-:W-:Y:S02]  /*0390*/  IADD3 R5, PT, PT, R0, -R5, RZ ;  /* 0x8000000500057210 */ /* 0x000fe40007ffe0ff */
[----:B------:R-:W-:Y:S02]  /*03a0*/  ISETP.GE.AND.EX P0, PT, R15, UR21, PT, P0 ;  /* 0x000000150f007c0c */ /* 0x000fe4000bf06300 */
[----:B------:R-:W-:Y:S02]  /*03b0*/  ISETP.GE.AND P3, PT, R2, RZ, PT ;  /* 0x000000ff0200720c */ /* 0x000fe40003f66270 */
[----:B------:R-:W-:-:S02]  /*03c0*/  @!P1 IADD3 R4, PT, PT, R4, 0x1, RZ ;  /* 0x0000000104049810 */ /* 0x000fc40007ffe0ff */
[----:B------:R-:W-:Y:S02]  /*03d0*/  SEL R0, R5, R0, !P5 ;  /* 0x0000000005007207 */ /* 0x000fe40006800000 */
[----:B------:R-:W-:Y:S02]  /*03e0*/  ISETP.GE.U32.AND P1, PT, R25, UR20, PT ;  /* 0x0000001419007c0c */ /* 0x000fe4000bf26070 */
[----:B------:R-:W-:Y:S02]  /*03f0*/  SHF.R.S32.HI R5, RZ, 0x1f, R25 ;  /* 0x0000001fff057819 */ /* 0x000fe40000011419 */
[----:B------:R-:W-:Y:S01]  /*0400*/  @P4 IADD3 R4, PT, PT, R4, 0x1, RZ ;  /* 0x0000000104044810 */ /* 0x000fe20007ffe0ff */
[----:B------:R-:W0:Y:S01]  /*0410*/  @!P0 LDC.64 R18, c[0x0][0x3a0] ;  /* 0x0000e800ff128b82 */ /* 0x000e220000000a00 */
[----:B------:R-:W-:Y:S02]  /*0420*/  ISETP.GE.AND.EX P1, PT, R5, UR21, PT, P1 ;  /* 0x0000001505007c0c */ /* 0x000fe4000bf26310 */
[----:B------:R-:W-:-:S02]  /*0430*/  ISETP.NE.AND P4, PT, R9, RZ, PT ;  /* 0x000000ff0900720c */ /* 0x000fc40003f85270 */
[----:B------:R-:W-:Y:S02]  /*0440*/  LOP3.LUT R7, RZ, R9, RZ, 0x33, !PT ;  /* 0x00000009ff077212 */ /* 0x000fe400078e33ff */
[----:B------:R-:W-:Y:S01]  /*0450*/  @!P2 IADD3 R0, PT, PT, -R0, RZ, RZ ;  /* 0x000000ff0000a210 */ /* 0x000fe20007ffe1ff */
[----:B------:R-:W1:Y:S01]  /*0460*/  @!P0 LDC.64 R8, c[0x0][0x3f8] ;  /* 0x0000fe00ff088b82 */ /* 0x000e620000000a00 */
[----:B------:R-:W-:Y:S02]  /*0470*/  @!P3 IADD3 R4, PT, PT, -R4, RZ, RZ ;  /* 0x000000ff0404b210 */ /* 0x000fe40007ffe1ff */
[C---:B------:R-:W-:Y:S02]  /*0480*/  SEL R32, R7.reuse, R0, !P4 ;  /* 0x0000000007207207 */ /* 0x040fe40006000000 */
[----:B------:R-:W-:-:S03]  /*0490*/  SEL R13, R7, R4, !P4 ;  /* 0x00000004070d7207 */ /* 0x000fc60006000000 */
[----:B------:R-:W-:Y:S01]  /*04a0*/  IMAD R21, R32, 0x1c, RZ ;  /* 0x0000001c20157824 */ /* 0x000fe200078e02ff */
[----:B------:R-:W2:Y:S01]  /*04b0*/  @!P1 LDC.64 R6, c[0x0][0x3f8] ;  /* 0x0000fe00ff069b82 */ /* 0x000ea20000000a00 */
[----:B------:R-:W-:-:S03]  /*04c0*/  SHF.R.S32.HI R0, RZ, 0x1f, R13 ;  /* 0x0000001fff007819 */ /* 0x000fc6000001140d */
[C---:B------:R-:W-:Y:S02]  /*04d0*/  IADD3 R34, P2, PT, R21.reuse, R24, RZ ;  /* 0x0000001815227210 */ /* 0x040fe40007f5e0ff */
[----:B------:R-:W-:Y:S02]  /*04e0*/  IMAD R0, R0, UR22, RZ ;  /* 0x0000001600007c24 */ /* 0x000fe4000f8e02ff */
[----:B------:R-:W-:Y:S01]  /*04f0*/  LEA.HI.X.SX32 R35, R21, RZ, 0x1, P2 ;  /* 0x000000ff15237211 */ /* 0x000fe200010f0eff */
[----:B------:R-:W3:Y:S01]  /*0500*/  @!P1 LDC.64 R16, c[0x0][0x398] ;  /* 0x0000e600ff109b82 */ /* 0x000ee20000000a00 */
[----:B------:R-:W-:Y:S01]  /*0510*/  ISETP.NE.AND P2, PT, RZ, UR17, PT ;  /* 0x00000011ff007c0c */ /* 0x000fe2000bf45270 */
[C---:B------:R-:W-:Y:S02]  /*0520*/  IMAD R37, R13.reuse, UR23, R0 ;  /* 0x000000170d257c24 */ /* 0x040fe4000f8e0200 */
[----:B------:R-:W-:-:S04]  /*0530*/  IMAD.WIDE.U32 R34, R13, UR22, R34 ;  /* 0x000000160d227c25 */ /* 0x000fc8000f8e0022 */
[----:B-1----:R-:W-:Y:S01]  /*0540*/  @!P0 IMAD R0, R15, R8, RZ ;  /* 0x000000080f008224 */ /* 0x002fe200078e02ff */
[----:B------:R-:W-:Y:S01]  /*0550*/  IADD3 R37, PT, PT, R35, R37, RZ ;  /* 0x0000002523257210 */ /* 0x000fe20007ffe0ff */
[----:B------:R-:W1:Y:S01]  /*0560*/  @!P0 LDC.64 R12, c[0x0][0x398] ;  /* 0x0000e600ff0c8b82 */ /* 0x000e620000000a00 */
[----:B------:R-:W-:Y:S01]  /*0570*/  @!P0 MOV R36, R34 ;  /* 0x0000002200248202 */ /* 0x000fe20000000f00 */
[----:B------:R-:W-:Y:S02]  /*0580*/  @!P0 IMAD R33, R3, R9, R0 ;  /* 0x0000000903218224 */ /* 0x000fe400078e0200 */
[----:B--2---:R-:W-:Y:S02]  /*0590*/  @!P1 IMAD R0, R5, R6, RZ ;  /* 0x0000000605009224 */ /* 0x004fe400078e02ff */
[----:B------:R-:W-:Y:S02]  /*05a0*/  @!P0 IMAD.WIDE.U32 R8, R3, R8, R36 ;  /* 0x0000000803088225 */ /* 0x000fe400078e0024 */
[----:B------:R-:W2:Y:S08]  /*05b0*/  @!P1 LDC.64 R14, c[0x0][0x3a0] ;  /* 0x0000e800ff0e9b82 */ /* 0x000eb00000000a00 */
[----:B------:R-:W0:Y:S08]  /*05c0*/  @P2 LDC.64 R2, c[0x0][0x3b0] ;  /* 0x0000ec00ff022b82 */ /* 0x000e300000000a00 */
[----:B------:R-:W3:Y:S01]  /*05d0*/  LDC.64 R4, c[0x0][0x3a8] ;  /* 0x0000ea00ff047b82 */ /* 0x000ee20000000a00 */
[----:B------:R-:W-:-:S02]  /*05e0*/  @!P1 MOV R22, R34 ;  /* 0x0000002200169202 */ /* 0x000fc40000000f00 */
[----:B------:R-:W-:Y:S01]  /*05f0*/  @!P1 MOV R23, R37 ;  /* 0x0000002500179202 */ /* 0x000fe20000000f00 */
[C---:B------:R-:W-:Y:S01]  /*0600*/  @!P1 IMAD R29, R25.reuse, R7, R0 ;  /* 0x00000007191d9224 */ /* 0x040fe200078e0200 */
[----:B------:R-:W-:Y:S01]  /*0610*/  LOP3.LUT R24, R30, 0xffff, RZ, 0xc0, !PT ;  /* 0x0000ffff1e187812 */ /* 0x000fe200078ec0ff */
[----:B------:R-:W-:Y:S01]  /*0620*/  @!P1 IMAD.WIDE.U32 R6, R25, R6, R22 ;  /* 0x0000000619069225 */ /* 0x000fe200078e0016 */
[----:B------:R-:W-:Y:S02]  /*0630*/  @!P0 IADD3 R33, PT, PT, R9, R33, RZ ;  /* 0x0000002109218210 */ /* 0x000fe40007ffe0ff */
[----:B------:R-:W-:Y:S02]  /*0640*/  IADD3 R21, PT, PT, R21, R24, RZ ;  /* 0x0000001815157210 */ /* 0x000fe40007ffe0ff */
[----:B------:R-:W-:Y:S02]  /*0650*/  @!P1 IADD3 R29, PT, PT, R7, R29, RZ ;  /* 0x0000001d071d9210 */ /* 0x000fe40007ffe0ff */
[----:B------:R-:W-:-:S02]  /*0660*/  @!P0 SHF.L.U32 R9, R8, 0x2, RZ ;  /* 0x0000000208098819 */ /* 0x000fc400000006ff */
[----:B------:R-:W-:Y:S01]  /*0670*/  @!P1 SHF.L.U32 R7, R6, 0x2, RZ ;  /* 0x0000000206079819 */ /* 0x000fe200000006ff */
[----:B0-----:R-:W-:Y:S01]  /*0680*/  @P2 IMAD.WIDE R22, R21, 0x2, R2 ;  /* 0x0000000215162825 */ /* 0x001fe200078e0202 */
[----:B------:R-:W-:Y:S02]  /*0690*/  @!P0 SHF.L.U64.HI R8, R8, 0x2, R33 ;  /* 0x0000000208088819 */ /* 0x000fe40000010221 */
[C---:B------:R-:W-:Y:S02]  /*06a0*/  @!P0 IADD3 R18, P3, PT, R9.reuse, R18, RZ ;  /* 0x0000001209128210 */ /* 0x040fe40007f7e0ff */
[----:B-1----:R-:W-:Y:S01]  /*06b0*/  @!P0 IADD3 R12, P4, PT, R9, R12, RZ ;  /* 0x0000000c090c8210 */ /* 0x002fe20007f9e0ff */
[----:B---3--:R-:W-:Y:S01]  /*06c0*/  IMAD.WIDE R20, R21, 0x2, R4 ;  /* 0x0000000215147825 */ /* 0x008fe200078e0204 */
[----:B------:R-:W-:Y:S01]  /*06d0*/  @!P1 SHF.L.U64.HI R6, R6, 0x2, R29 ;  /* 0x0000000206069819 */ /* 0x000fe2000001021d */
[----:B------:R-:W3:Y:S01]  /*06e0*/  @P2 LDG.E.U16 R0, desc[UR14][R22.64+0x2] ;  /* 0x0000020e16002981 */ /* 0x000ee2000c1e1500 */
[----:B--2---:R-:W-:-:S02]  /*06f0*/  @!P1 IADD3 R14, P5, PT, R7, R14, RZ ;  /* 0x0000000e070e9210 */ /* 0x004fc40007fbe0ff */
[----:B------:R-:W-:Y:S01]  /*0700*/  @!P1 IADD3 R16, P6, PT, R7, R16, RZ ;  /* 0x0000001007109210 */ /* 0x000fe20007fde0ff */
[----:B------:R-:W2:Y:S01]  /*0710*/  LDG.E.U16 R25, desc[UR14][R20.64] ;  /* 0x0000000e14197981 */ /* 0x000ea2000c1e1500 */
[C---:B------:R-:W-:Y:S02]  /*0720*/  @!P0 IADD3.X R19, PT, PT, R8.reuse, R19, RZ, P3, !PT ;  /* 0x0000001308138210 */ /* 0x040fe40001ffe4ff */
[----:B------:R-:W-:Y:S02]  /*0730*/  @!P0 IADD3.X R13, PT, PT, R8, R13, RZ, P4, !PT ;  /* 0x0000000d080d8210 */ /* 0x000fe400027fe4ff */
[----:B------:R-:W-:Y:S02]  /*0740*/  CS2R R8, SRZ ;  /* 0x0000000000087805 */ /* 0x000fe4000001ff00 */
[C---:B------:R-:W-:Y:S01]  /*0750*/  @!P1 IADD3.X R15, PT, PT, R6.reuse, R15, RZ, P5, !PT ;  /* 0x0000000f060f9210 */ /* 0x040fe20002ffe4ff */
[----:B------:R-:W2:Y:S01]  /*0760*/  @P2 LDG.E.U16 R33, desc[UR14][R22.64] ;  /* 0x0000000e16212981 */ /* 0x000ea2000c1e1500 */
[----:B------:R-:W-:-:S02]  /*0770*/  @!P1 IADD3.X R17, PT, PT, R6, R17, RZ, P6, !PT ;  /* 0x0000001106119210 */ /* 0x000fc400037fe4ff */
[----:B------:R-:W-:Y:S01]  /*0780*/  CS2R R6, SRZ ;  /* 0x0000000000067805 */ /* 0x000fe2000001ff00 */
[----:B------:R-:W2:Y:S05]  /*0790*/  LDG.E.U16 R20, desc[UR14][R20.64+0x2] ;  /* 0x0000020e14147981 */ /* 0x000eaa000c1e1500 */
[----:B------:R0:W5:Y:S04]  /*07a0*/  @!P1 LDG.E.64 R6, desc[UR14][R14.64] ;  /* 0x0000000e0e069981 */ /* 0x000168000c1e1b00 */
[----:B------:R0:W5:Y:S01]  /*07b0*/  @!P1 LDG.E.64 R8, desc[UR14][R16.64] ;  /* 0x0000000e10089981 */ /* 0x000162000c1e1b00 */
[----:B------:R-:W-:Y:S01]  /*07c0*/  CS2R R4, SRZ ;  /* 0x0000000000047805 */ /* 0x000fe2000001ff00 */
[----:B------:R-:W-:Y:S01]  /*07d0*/  HFMA2 R3, -RZ, RZ, 0, 0 ;  /* 0x00000000ff037431 */ /* 0x000fe200000001ff */
[----:B------:R-:W-:-:S04]  /*07e0*/  MOV R2, RZ ;  /* 0x000000ff00027202 */ /* 0x000fc80000000f00 */
[----:B------:R0:W5:Y:S04]  /*07f0*/  @!P0 LDG.E.64 R4, desc[UR14][R18.64] ;  /* 0x0000000e12048981 */ /* 0x000168000c1e1b00 */
[----:B------:R0:W5:Y:S01]  /*0800*/  @!P0 LDG.E.64 R2, desc[UR14][R12.64] ;  /* 0x0000000e0c028981 */ /* 0x000162000c1e1b00 */
[----:B----4-:R-:W-:-:S13]  /*0810*/  R2UR UR31, R10 ;  /* 0x000000000a1f72ca */ /* 0x010fda00000e0000 */
        /* <DEDUP_REMOVED lines=9> */
[----:B------:R-:W-:Y:S01]  /*08b0*/  CS2R R28, SRZ ;  /* 0x00000000001c7805 */ /* 0x000fe2000001ff00 */
[----:B------:R-:W-:Y:S01]  /*08c0*/  UMOV UR19, 0x3f800000 ;  /* 0x3f80000000137882 */ /* 0x000fe20000000000 */
[----:B-1----:R-:W-:-:S13]  /*08d0*/  @P0 R2UR UR8, R10 ;  /* 0x000000000a0802ca */ /* 0x002fda00000e0000 */
[----:B------:R-:W-:Y:S01]  /*08e0*/  @UP0 UMOV UR19, UR8 ;  /* 0x0000000800130c82 */ /* 0x000fe20008000000 */
[----:B---3--:R-:W-:Y:S02]  /*08f0*/  @P2 SHF.L.U32 R29, R0, 0x10, RZ ;  /* 0x00000010001d2819 */ /* 0x008fe400000006ff */
[----:B--2---:R-:W-:Y:S02]  /*0900*/  SHF.L.U32 R25, R25, 0x10, RZ ;  /* 0x0000001019197819 */ /* 0x004fe400000006ff */
[----:B------:R-:W-:Y:S02]  /*0910*/  @P2 SHF.L.U32 R28, R33, 0x10, RZ ;  /* 0x00000010211c2819 */ /* 0x000fe400000006ff */
[----:B------:R-:W-:Y:S01]  /*0920*/  SHF.L.U32 R0, R20, 0x10, RZ ;  /* 0x0000001014007819 */ /* 0x000fe200000006ff */
[----:B0-----:R-:W-:Y:S06]  /*0930*/  BRA.U UP1, `(.L_x_1444) ;  /* 0x0000000101747547 */ /* 0x001fec000b800000 */
[----:B-----5:R-:W-:Y:S01]  /*0940*/  FADD.FTZ R11, R4, -UR31 ;  /* 0x8000001f040b7e21 */ /* 0x020fe20008010000 */
[----:B------:R-:W-:Y:S01]  /*0950*/  FADD.FTZ R10, R5, -UR31 ;  /* 0x8000001f050a7e21 */ /* 0x000fe20008010000 */
[-C--:B------:R-:W-:Y:S01]  /*0960*/  FMUL.FTZ R12, R2, R25.reuse ;  /* 0x00000019020c7220 */ /* 0x080fe20000410000 */
[----:B------:R-:W-:Y:S01]  /*0970*/  FMUL.FTZ R13, R3, R0 ;  /* 0x00000000030d7220 */ /* 0x000fe20000410000 */
[----:B------:R-:W-:Y:S01]  /*0980*/  FMUL.FTZ R11, R11, UR19 ;  /* 0x000000130b0b7c20 */ /* 0x000fe20008410000 */
[----:B------:R-:W-:Y:S01]  /*0990*/  FMUL.FTZ R10, R10, UR19 ;  /* 0x000000130a0a7c20 */ /* 0x000fe20008410000 */
[----:B------:R-:W-:Y:S01]  /*09a0*/  FADD.FTZ R14, RZ, R12 ;  /* 0x0000000cff0e7221 */ /* 0x000fe20000010000 */
[----:B------:R-:W-:Y:S01]  /*09b0*/  FADD.FTZ R16, R6, -UR31 ;  /* 0x8000001f06107e21 */ /* 0x000fe20008010000 */
[----:B------:R-:W-:Y:S01]  /*09c0*/  FFMA.FTZ R15, R11, R12, RZ ;  /* 0x0000000c0b0f7223 */ /* 0x000fe200000100ff */
[----:B------:R-:W-:Y:S01]  /*09d0*/  FMUL.FTZ R17, R8, R25 ;  /* 0x0000001908117220 */ /* 0x000fe20000410000 */
[----:B------:R-:W-:Y:S01]  /*09e0*/  FADD.FTZ R14, R13, R14 ;  /* 0x0000000e0d0e7221 */ /* 0x000fe20000010000 */
[----:B------:R-:W-:Y:S01]  /*09f0*/  FFMA.FTZ R11, R2, R11, RZ ;  /* 0x0000000b020b7223 */ /* 0x000fe200000100ff */
[----:B------:R-:W-:Y:S01]  /*0a00*/  FFMA.FTZ R12, R10, R13, R15 ;  /* 0x0000000d0a0c7223 */ /* 0x000fe2000001000f */
[----:B------:R-:W-:Y:S01]  /*0a10*/  FMUL.FTZ R13, R16, UR19 ;  /* 0x00000013100d7c20 */ /* 0x000fe20008410000 */
[----:B------:R-:W-:Y:S01]  /*0a20*/  FADD.FTZ R15, R7, -UR31 ;  /* 0x8000001f070f7e21 */ /* 0x000fe20008010000 */
[----:B------:R-:W-:Y:S01]  /*0a30*/  FADD.FTZ R16, R14, R17 ;  /* 0x000000110e107221 */ /* 0x000fe20000010000 */
[----:B------:R-:W-:Y:S01]  /*0a40*/  FFMA.FTZ R10, R3, R10, RZ ;  /* 0x0000000a030a7223 */ /* 0x000fe200000100ff */
[----:B------:R-:W-:Y:S01]  /*0a50*/  FFMA.FTZ R19, R13, R17, R12 ;  /* 0x000000110d137223 */ /* 0x000fe2000001000c */
[----:B------:R-:W-:Y:S01]  /*0a60*/  FMUL.FTZ R17, R9, R0 ;  /* 0x0000000009117220 */ /* 0x000fe20000410000 */
[----:B------:R-:W-:Y:S01]  /*0a70*/  FMUL.FTZ R14, R15, UR19 ;  /* 0x000000130f0e7c20 */ /* 0x000fe20008410000 */
[----:B------:R-:W-:Y:S01]  /*0a80*/  FADD.FTZ R15, RZ, R2 ;  /* 0x00000002ff0f7221 */ /* 0x000fe20000010000 */
[----:B------:R-:W-:Y:S01]  /*0a90*/  FADD.FTZ R18, RZ, R3 ;  /* 0x00000003ff127221 */ /* 0x000fe20000010000 */
[----:B------:R-:W-:Y:S01]  /*0aa0*/  FADD.FTZ R16, R17, R16 ;  /* 0x0000001011107221 */ /* 0x000fe20000010000 */
[----:B------:R-:W-:Y:S01]  /*0ab0*/  FFMA.FTZ R12, R8, R13, R11 ;  /* 0x0000000d080c7223 */ /* 0x000fe2000001000b */
[----:B------:R-:W-:Y:S01]  /*0ac0*/  FFMA.FTZ R17, R14, R17, R19 ;  /* 0x000000110e117223 */ /* 0x000fe20000010013 */
[C---:B------:R-:W-:Y:S01]  /*0ad0*/  FFMA.FTZ R13, R9.reuse, R14, R10 ;  /* 0x0000000e090d7223 */ /* 0x040fe2000001000a */
[----:B------:R-:W-:Y:S01]  /*0ae0*/  FADD.FTZ R14, R8, R15 ;  /* 0x0000000f080e7221 */ /* 0x000fe20000010000 */
[----:B------:R-:W-:Y:S01]  /*0af0*/  FADD.FTZ R15, R9, R18 ;  /* 0x00000012090f7221 */ /* 0x000fe20000010000 */
[----:B------:R-:W-:Y:S06]  /*0b00*/  BRA `(.L_x_1445) ;  /* 0x0000000400007947 */ /* 0x000fec0003800000 */
.L_x_1444:
        /* <DEDUP_REMOVED lines=30> */
[----:B------:R0:W3:Y:S01]  /*0cf0*/  MUFU.RCP R18, R23 ;  /* 0x0000001700127308 */ /* 0x0000e20000001000 */
[----:B-1----:R-:W-:Y:S01]  /*0d00*/  FADD.FTZ R21, -R22, 1 ;  /* 0x3f80000016157421 */ /* 0x002fe20000010100 */
[----:B------:R-:W-:Y:S01]  /*0d10*/  FMUL.FTZ R22, R3, R22 ;  /* 0x0000001603167220 */ /* 0x000fe20000410000 */
[----:B------:R-:W-:Y:S02]  /*0d20*/  FMUL.FTZ R20, R19, R20 ;  /* 0x0000001413147220 */ /* 0x000fe40000410000 */
[----:B------:R-:W-:Y:S02]  /*0d30*/  FFMA.FTZ R21, R16, R21, 1 ;  /* 0x3f80000010157423 */ /* 0x000fe40000010015 */
[----:B0-----:R-:W-:Y:S01]  /*0d40*/  FFMA.FTZ R23, R10, R20, RZ ;  /* 0x000000140a177223 */ /* 0x001fe200000100ff */
[----:B--2---:R-:W-:Y:S01]  /*0d50*/  FADD.FTZ R16, -R17, 1 ;  /* 0x3f80000011107421 */ /* 0x004fe20000010100 */
[----:B------:R-:W-:Y:S01]  /*0d60*/  FMUL.FTZ R17, R8, R17 ;  /* 0x0000001108117220 */ /* 0x000fe20000410000 */
[----:B------:R-:W-:-:S02]  /*0d70*/  FMUL.FTZ R19, R22, R21 ;  /* 0x0000001516137220 */ /* 0x000fc40000410000 */
[----:B------:R-:W-:Y:S01]  /*0d80*/  FFMA.FTZ R16, R15, R16, 1 ;  /* 0x3f8000000f107423 */ /* 0x000fe20000010010 */
[----:B---3--:R-:W-:-:S04]  /*0d90*/  FADD.FTZ R15, -R18, 1 ;  /* 0x3f800000120f7421 */ /* 0x008fc80000010100 */
[----:B------:R-:W-:Y:S01]  /*0da0*/  FFMA.FTZ R22, R14, R15, 1 ;  /* 0x3f8000000e167423 */ /* 0x000fe2000001000f */
[----:B------:R-:W-:Y:S01]  /*0db0*/  FMUL.FTZ R14, R17, R16 ;  /* 0x00000010110e7220 */ /* 0x000fe20000410000 */
[----:B------:R-:W-:Y:S01]  /*0dc0*/  FMUL.FTZ R17, R25, R20 ;  /* 0x0000001419117220 */ /* 0x000fe20000410000 */
[----:B------:R-:W-:Y:S01]  /*0dd0*/  FMUL.FTZ R15, R9, R18 ;  /* 0x00000012090f7220 */ /* 0x000fe20000410000 */
[----:B------:R-:W-:Y:S02]  /*0de0*/  FMUL.FTZ R16, R0, R19 ;  /* 0x0000001300107220 */ /* 0x000fe40000410000 */
[----:B------:R-:W-:Y:S01]  /*0df0*/  FFMA.FTZ R18, R10, R17, RZ ;  /* 0x000000110a127223 */ /* 0x000fe200000100ff */
[----:B------:R-:W-:Y:S01]  /*0e00*/  FADD.FTZ R21, RZ, R17 ;  /* 0x00000011ff157221 */ /* 0x000fe20000010000 */
[----:B------:R-:W-:Y:S01]  /*0e10*/  FMUL.FTZ R15, R15, R22 ;  /* 0x000000160f0f7220 */ /* 0x000fe20000410000 */
[----:B------:R-:W-:Y:S01]  /*0e20*/  FADD.FTZ R10, RZ, R19 ;  /* 0x00000013ff0a7221 */ /* 0x000fe20000010000 */
        /* <DEDUP_REMOVED lines=9> */
[----:B------:R-:W-:Y:S01]  /*0ec0*/  FFMA.FTZ R18, R11, R19, RZ ;  /* 0x000000130b127223 */ /* 0x000fe200000100ff */
[----:B------:R-:W-:-:S03]  /*0ed0*/  FADD.FTZ R21, RZ, R20 ;  /* 0x00000014ff157221 */ /* 0x000fc60000010000 */
[----:B------:R-:W-:Y:S01]  /*0ee0*/  FFMA.FTZ R13, R13, R15, R18 ;  /* 0x0000000f0d0d7223 */ /* 0x000fe20000010012 */
[----:B------:R-:W-:Y:S01]  /*0ef0*/  FADD.FTZ R14, R21, R14 ;  /* 0x0000000e150e7221 */ /* 0x000fe20000010000 */
[----:B------:R-:W-:-:S07]  /*0f00*/  FADD.FTZ R15, R10, R15 ;  /* 0x0000000f0a0f7221 */ /* 0x000fce0000010000 */
.L_x_1445:
        /* <DEDUP_REMOVED lines=43> */
.L_x_1447:
[----:B------:R-:W-:Y:S05]  /*11c0*/  BSYNC.RECONVERGENT B0 ;  /* 0x0000000000007941 */ /* 0x000fea0003800200 */
.L_x_1446:
[----:B------:R-:W-:Y:S06]  /*11d0*/  BAR.SYNC.DEFER_BLOCKING 0x0 ;  /* 0x0000000000007b1d */ /* 0x000fec0000010000 */
[----:B------:R-:W-:Y:S04]  /*11e0*/  BSSY.RECONVERGENT B0, `(.L_x_1448) ;  /* 0x0000024000007945 */ /* 0x000fe80003800200 */
[----:B------:R-:W-:Y:S05]  /*11f0*/  @P1 BRA `(.L_x_1449) ;  /* 0x0000000000881947 */ /* 0x000fea0003800000 */
[----:B------:R-:W-:-:S09]  /*1200*/  ULEA UR8, UR10, UR9, 0x18 ;  /* 0x000000090a087291 */ /* 0x000fd2000f8ec0ff */
[----:B--2---:R-:W2:Y:S04]  /*1210*/  LDS.64 R20, [UR8+0x18] ;  /* 0x00001808ff147984 */ /* 0x004ea80008000a00 */
[----:B-1-3--:R-:W1:Y:S01]  /*1220*/  LDS.128 R16, [UR8+0x20] ;  /* 0x00002008ff107984 */ /* 0x00ae620008000c00 */
[----:B--2---:R-:W-:Y:S01]  /*1230*/  FADD.FTZ R23, R10, R20 ;  /* 0x000000140a177221 */ /* 0x004fe20000010000 */
[----:B0-----:R-:W-:-:S03]  /*1240*/  FADD.FTZ R10, R11, R21 ;  /* 0x000000150b0a7221 */ /* 0x001fc60000010000 */
        /* <DEDUP_REMOVED lines=29> */
.L_x_1449:
[----:B------:R-:W-:Y:S05]  /*1420*/  BSYNC.RECONVERGENT B0 ;  /* 0x0000000000007941 */ /* 0x000fea0003800200 */
.L_x_1448:
        /* <DEDUP_REMOVED lines=158> */
.L_x_1451:
[----:B------:R-:W-:Y:S05]  /*1e10*/  BSYNC.RECONVERGENT B0 ;  /* 0x0000000000007941 */ /* 0x000fea0003800200 */
.L_x_1450:
[----:B------:R-:W-:Y:S04]  /*1e20*/  BSSY.RECONVERGENT B0, `(.L_x_1452) ;  /* 0x000001d000007945 */ /* 0x000fe80003800200 */
[----:B------:R-:W-:Y:S05]  /*1e30*/  @P4 BRA `(.L_x_1453) ;  /* 0x00000000006c4947 */ /* 0x000fea0003800000 */
[----:B------:R-:W2:Y:S01]  /*1e40*/  LDC.64 R18, c[0x0][0x3d8] ;  /* 0x0000f600ff127b82 */ /* 0x000ea20000000a00 */
[----:B------:R-:W-:-:S07]  /*1e50*/  IMAD R21, R32, 0xe, R27 ;  /* 0x0000000e20157824 */ /* 0x000fce00078e021b */
[----:B-1-3--:R-:W1:Y:S01]  /*1e60*/  LDC.64 R16, c[0x0][0x3f8] ;  /* 0x0000fe00ff107b82 */ /* 0x00ae620000000a00 */
        /* <DEDUP_REMOVED lines=24> */
.L_x_1453:
[----:B------:R-:W-:Y:S05]  /*1ff0*/  BSYNC.RECONVERGENT B0 ;  /* 0x0000000000007941 */ /* 0x000fea0003800200 */
.L_x_1452:
        /* <DEDUP_REMOVED lines=12> */
[----:B---3--:R-:W-:Y:S01]  /*20c0*/  MOV R16, UR4 ;  /* 0x0000000400107c02 */ /* 0x008fe20008000f00 */
[----:B------:R-:W-:Y:S02]  /*20d0*/  UIADD3 UR20, UPT, UPT, UR12, UR5, URZ ;  /* 0x000000050c147290 */ /* 0x000fe4000fffe0ff */
[----:B------:R-:W-:Y:S01]  /*20e0*/  UIMAD UR10, UR13, UR18, UR5 ;  /* 0x000000120d0a72a4 */ /* 0x000fe2000f8e0205 */
[----:B------:R-:W-:-:S03]  /*20f0*/  LOP3.LUT P0, R16, R16, 0x2, RZ, 0xc0, !PT ;  /* 0x0000000210107812 */ /* 0x000fc6000780c0ff */
[----:B------:R-:W-:Y:S01]  /*2100*/  UIMAD.WIDE.U32 UR10, UR10, 0x8, UR8 ;  /* 0x000000080a0a78a5 */ /* 0x000fe2000f8e0008 */
[----:B------:R-:W-:Y:S02]  /*2110*/  SEL R19, RZ, UR16, P0 ;  /* 0x00000010ff137c07 */ /* 0x000fe40008000000 */
[----:B------:R-:W-:Y:S02]  /*2120*/  MOV R15, UR20 ;  /* 0x00000014000f7c02 */ /* 0x000fe40008000f00 */
[----:B------:R-:W-:Y:S02]  /*2130*/  ISETP.NE.AND P0, PT, R19, -0x1, PT ;  /* 0xffffffff1300780c */ /* 0x000fe40003f05270 */
[----:B------:R-:W-:Y:S02]  /*2140*/  MOV R14, UR10 ;  /* 0x0000000a000e7c02 */ /* 0x000fe40008000f00 */
[----:B-1----:R-:W-:Y:S01]  /*2150*/  IADD3 R17, PT, PT, -R16, 0x1, RZ ;  /* 0x0000000110117810 */ /* 0x002fe20007ffe1ff */
        /* <DEDUP_REMOVED lines=8> */
.L_x_1456:
[----:B-1----:R-:W3:Y:S04]  /*21e0*/  LDG.E.STRONG.GPU R14, desc[UR14][R12.64] ;  /* 0x0000000e0c0e7981 */ /* 0x002ee8000c1ef900 */
[----:B---3--:R-:W-:Y:S01]  /*21f0*/  CCTL.IVALL ;  /* 0x00000000ff00798f */ /* 0x008fe20002000000 */
[----:B------:R-:W-:Y:S05]  /*2200*/  YIELD ;  /* 0x0000000000007946 */ /* 0x000fea0003800000 */
[----:B------:R-:W-:-:S13]  /*2210*/  ISETP.NE.AND P0, PT, R14, R19, PT ;  /* 0x000000130e00720c */ /* 0x000fda0003f05270 */
[----:B------:R-:W-:Y:S05]  /*2220*/  @P0 BRA `(.L_x_1456) ;  /* 0xfffffffc00ec0947 */ /* 0x000fea000383ffff */
.L_x_1455:
[----:B------:R-:W-:Y:S05]  /*2230*/  WARPSYNC.ALL ;  /* 0x0000000000007948 */ /* 0x000fea0003800000 */
[----:B------:R-:W-:Y:S01]  /*2240*/  BAR.SYNC.DEFER_BLOCKING 0x0 ;  /* 0x0000000000007b1d */ /* 0x000fe20000010000 */
[----:B--2-4-:R-:W-:-:S05]  /*2250*/  HFMA2 R20, -RZ, RZ, 0, 0 ;  /* 0x00000000ff147431 */ /* 0x014fca00000001ff */
        /* <DEDUP_REMOVED lines=12> */
.L_x_1458:
[----:B------:R-:W-:Y:S02]  /*2320*/  ISETP.EQ.OR P5, PT, RZ, UR25, P1 ;  /* 0x00000019ff007c0c */ /* 0x000fe40008fa2670 */
[C---:B-1----:R-:W-:Y:S02]  /*2330*/  IADD3 R12, PT, PT, R22.reuse, 0x1, RZ ;  /* 0x00000001160c7810 */ /* 0x042fe40007ffe0ff */
        /* <DEDUP_REMOVED lines=14> */
[----:B---3--:R-:W-:Y:S02]  /*2420*/  MOV R16, UR26 ;  /* 0x0000001a00107c02 */ /* 0x008fe40008000f00 */
[----:B------:R-:W-:Y:S02]  /*2430*/  MOV R17, UR27 ;  /* 0x0000001b00117c02 */ /* 0x000fe40008000f00 */
[----:B------:R-:W2:Y:S04]  /*2440*/  @!P6 LDG.E.64 R14, desc[UR14][R14.64] ;  /* 0x0000000e0e0ee981 */ /* 0x000ea8000c1e1b00 */
[----:B------:R-:W3:Y:S01]  /*2450*/  @!P0 LDG.E.64 R16, desc[UR14][R16.64] ;  /* 0x0000000e10108981 */ /* 0x000ee2000c1e1b00 */
        /* <DEDUP_REMOVED lines=13> */
[----:B--2---:R-:W-:Y:S01]  /*2530*/  @!P6 FADD.FTZ R10, R10, R14 ;  /* 0x0000000e0a0ae221 */ /* 0x004fe20000010000 */
[----:B------:R-:W-:Y:S01]  /*2540*/  @!P6 FADD.FTZ R11, R11, R15 ;  /* 0x0000000f0b0be221 */ /* 0x000fe20000010000 */
[----:B------:R-:W-:-:S02]  /*2550*/  ISETP.EQ.OR P6, PT, R12, UR13, P1 ;  /* 0x0000000d0c007c0c */ /* 0x000fc40008fc2670 */
[----:B------:R-:W-:Y:S01]  /*2560*/  IADD3 R12, PT, PT, R22, 0x7, RZ ;  /* 0x00000007160c7810 */ /* 0x000fe20007ffe0ff */
[----:B---3--:R-:W-:Y:S01]  /*2570*/  @!P0 FADD.FTZ R10, R10, R16 ;  /* 0x000000100a0a8221 */ /* 0x008fe20000010000 */
        /* <DEDUP_REMOVED lines=10> */
[----:B------:R-:W2:Y:S01]  /*2620*/  @!P3 LDG.E.64 R12, desc[UR14][R12.64] ;  /* 0x0000000e0c0cb981 */ /* 0x000ea2000c1e1b00 */
[----:B------:R-:W-:Y:S01]  /*2630*/  VOTEU.ALL UP0, P0 ;  /* 0x0000000000ff7886 */ /* 0x000fe20000000000 */
[----:B------:R-:W-:-:S02]  /*2640*/  MOV R16, UR26 ;  /* 0x0000001a00107c02 */ /* 0x000fc40008000f00 */
[----:B------:R-:W-:Y:S01]  /*2650*/  MOV R17, UR27 ;  /* 0x0000001b00117c02 */ /* 0x000fe20008000f00 */
[----:B------:R-:W3:Y:S01]  /*2660*/  @!P4 LDG.E.64 R14, desc[UR14][R14.64] ;  /* 0x0000000e0e0ec981 */ /* 0x000ee2000c1e1b00 */
[----:B------:R-:W-:Y:S01]  /*2670*/  @!UP0 UIMAD.WIDE.U32 UR26, UR23, 0x8, UR8 ;  /* 0x00000008171a88a5 */ /* 0x000fe2000f8e0008 */
[----:B------:R-:W-:Y:S02]  /*2680*/  MOV R18, UR28 ;  /* 0x0000001c00127c02 */ /* 0x000fe40008000f00 */
[----:B------:R-:W-:Y:S01]  /*2690*/  MOV R19, UR29 ;  /* 0x0000001d00137c02 */ /* 0x000fe20008000f00 */
[----:B------:R-:W4:Y:S02]  /*26a0*/  @!P5 LDG.E.64 R16, desc[UR14][R16.64] ;  /* 0x0000000e1010d981 */ /* 0x000f24000c1e1b00 */
[----:B------:R-:W-:Y:S02]  /*26b0*/  MOV R20, UR26 ;  /* 0x0000001a00147c02 */ /* 0x000fe40008000f00 */
[----:B------:R-:W-:Y:S01]  /*26c0*/  MOV R21, UR27 ;  /* 0x0000001b00157c02 */ /* 0x000fe20008000f00 */
[----:B------:R-:W5:Y:S05]  /*26d0*/  @!P6 LDG.E.64 R18, desc[UR14][R18.64] ;  /* 0x0000000e1212e981 */ /* 0x000f6a000c1e1b00 */
[----:B------:R-:W5:Y:S01]  /*26e0*/  @!P0 LDG.E.64 R20, desc[UR14][R20.64] ;  /* 0x0000000e14148981 */ /* 0x000f62000c1e1b00 */
        /* <DEDUP_REMOVED lines=18> */
[----:B------:R-:W-:-:S03]  /*2810*/  @!P6 FADD.FTZ R11, R11, R19 ;  /* 0x000000130b0be221 */ /* 0x000fc60000010000 */
[----:B------:R-:W-:Y:S01]  /*2820*/  @!P0 FADD.FTZ R10, R10, R20 ;  /* 0x000000140a0a8221 */ /* 0x000fe20000010000 */
[----:B------:R-:W-:Y:S01]  /*2830*/  @!P0 FADD.FTZ R11, R11, R21 ;  /* 0x000000150b0b8221 */ /* 0x000fe20000010000 */
[----:B------:R-:W-:Y:S06]  /*2840*/  @P3 BRA `(.L_x_1458) ;  /* 0xfffffff800b43947 */ /* 0x000fec000383ffff */
[----:B------:R-:W-:-:S07]  /*2850*/  MOV R20, UR30 ;  /* 0x0000001e00147c02 */ /* 0x000fce0008000f00 */
.L_x_1457:
[----:B------:R-:W-:-:S09]  /*2860*/  ULOP3.LUT UP0, UR10, UR16, 0x7, URZ, 0xc0, !UPT ;  /* 0x00000007100a7892 */ /* 0x000fd2000f80c0ff */
[----:B------:R-:W-:Y:S05]  /*2870*/  BRA.U !UP0, `(.L_x_1454) ;  /* 0x0000000508287547 */ /* 0x000fea000b800000 */
[----:B------:R-:W-:Y:S02]  /*2880*/  UIADD3 UR10, UPT, UPT, UR10, -0x1, URZ ;  /* 0xffffffff0a0a7890 */ /* 0x000fe4000fffe0ff */
[----:B------:R-:W-:Y:S02]  /*2890*/  ULOP3.LUT UP1, UR11, UR16, 0x3, URZ, 0xc0, !UPT ;  /* 0x00000003100b7892 */ /* 0x000fe4000f82c0ff */
[----:B------:R-:W-:-:S09]  /*28a0*/  UISETP.GE.U32.AND UP0, UPT, UR10, 0x3, UPT ;  /* 0x000000030a00788c */ /* 0x000fd2000bf06070 */
[----:B------:R-:W-:Y:S05]  /*28b0*/  BRA.U !UP0, `(.L_x_1459) ;  /* 0x00000001088c7547 */ /* 0x000fea000b800000 */
[C---:B-1----:R-:W-:Y:S01]  /*28c0*/  IADD3 R14, PT, PT, R20.reuse, 0x1, RZ ;  /* 0x00000001140e7810 */ /* 0x042fe20007ffe0ff */
[----:B------:R-:W-:Y:S01]  /*28d0*/  HFMA2 R21, -RZ, RZ, 0, 4.76837158203125e-07 ;  /* 0x00000008ff157431 */ /* 0x000fe200000001ff */
[C---:B------:R-:W-:Y:S02]  /*28e0*/  ISETP.EQ.OR P0, PT, R20.reuse, UR13, P1 ;  /* 0x0000000d14007c0c */ /* 0x040fe40008f02670 */
[----:B------:R-:W-:Y:S02]  /*28f0*/  IADD3 R18, PT, PT, R20, 0x2, RZ ;  /* 0x0000000214127810 */ /* 0x000fe40007ffe0ff */
[----:B------:R-:W-:Y:S02]  /*2900*/  ISETP.EQ.OR P3, PT, R14, UR13, P1 ;  /* 0x0000000d0e007c0c */ /* 0x000fe40008f62670 */
[----:B------:R-:W-:Y:S02]  /*2910*/  ISETP.EQ.OR P4, PT, R18, UR13, P1 ;  /* 0x0000000d12007c0c */ /* 0x000fe40008f82670 */
[----:B---3--:R-:W-:-:S02]  /*2920*/  IADD3 R16, PT, PT, R20, 0x3, RZ ;  /* 0x0000000314107810 */ /* 0x008fc40007ffe0ff */
[----:B------:R-:W-:Y:S02]  /*2930*/  MOV R13, UR18 ;  /* 0x00000012000d7c02 */ /* 0x000fe40008000f00 */
[----:B------:R-:W-:Y:S02]  /*2940*/  ISETP.EQ.OR P5, PT, R16, UR13, P1 ;  /* 0x0000000d10007c0c */ /* 0x000fe40008fa2670 */
[----:B------:R-:W-:Y:S01]  /*2950*/  MOV R17, UR18 ;  /* 0x0000001200117c02 */ /* 0x000fe20008000f00 */
        /* <DEDUP_REMOVED lines=25> */
.L_x_1459:
[----:B------:R-:W-:Y:S05]  /*2af0*/  BRA.U !UP1, `(.L_x_1454) ;  /* 0x0000000109887547 */ /* 0x000fea000b800000 */
[----:B------:R-:W-:Y:S02]  /*2b00*/  UISETP.NE.AND UP0, UPT, UR11, 0x1, UPT ;  /* 0x000000010b00788c */ /* 0x000fe4000bf05270 */
[----:B------:R-:W-:-:S06]  /*2b10*/  ULOP3.LUT UR10, UR16, 0x1, URZ, 0xc0, !UPT ;  /* 0x00000001100a7892 */ /* 0x000fcc000f8ec0ff */
[----:B---3--:R-:W-:Y:S01]  /*2b20*/  MOV R16, UR10 ;  /* 0x0000000a00107c02 */ /* 0x008fe20008000f00 */
[----:B------:R-:W-:Y:S06]  /*2b30*/  BRA.U !UP0, `(.L_x_1460) ;  /* 0x0000000108487547 */ /* 0x000fec000b800000 */
[C---:B-1----:R-:W-:Y:S02]  /*2b40*/  IADD3 R14, PT, PT, R20.reuse, 0x1, RZ ;  /* 0x00000001140e7810 */ /* 0x042fe40007ffe0ff */
        /* <DEDUP_REMOVED lines=13> */
[----:B0-----:R-:W-:Y:S01]  /*2c20*/  @!P3 FADD.FTZ R10, R10, R12 ;  /* 0x0000000c0a0ab221 */ /* 0x001fe20000010000 */
[----:B------:R-:W-:-:S03]  /*2c30*/  @!P3 FADD.FTZ R11, R11, R13 ;  /* 0x0000000d0b0bb221 */ /* 0x000fc60000010000 */
[----:B--2---:R-:W-:Y:S01]  /*2c40*/  @!P0 FADD.FTZ R10, R10, R14 ;  /* 0x0000000e0a0a8221 */ /* 0x004fe20000010000 */
[----:B------:R-:W-:-:S07]  /*2c50*/  @!P0 FADD.FTZ R11, R11, R15 ;  /* 0x0000000f0b0b8221 */ /* 0x000fce0000010000 */
.L_x_1460:
[----:B------:R-:W-:Y:S01]  /*2c60*/  ISETP.EQ.OR P0, PT, R20, UR13, P1 ;  /* 0x0000000d14007c0c */ /* 0x000fe20008f02670 */
[----:B------:R-:W-:Y:S03]  /*2c70*/  BSSY.RECONVERGENT B0, `(.L_x_1454) ;  /* 0x000000a000007945 */ /* 0x000fe60003800200 */
[----:B------:R-:W-:-:S13]  /*2c80*/  ISETP.NE.U32.OR P0, PT, R16, 0x1, P0 ;  /* 0x000000011000780c */ /* 0x000fda0000705470 */
[----:B------:R-:W-:Y:S05]  /*2c90*/  @P0 BRA `(.L_x_1461) ;  /* 0x00000000001c0947 */ /* 0x000fea0003800000 */
[----:B-1----:R-:W-:Y:S02]  /*2ca0*/  MOV R13, UR18 ;  /* 0x00000012000d7c02 */ /* 0x002fe40008000f00 */
[----:B------:R-:W-:-:S03]  /*2cb0*/  MOV R15, 0x8 ;  /* 0x00000008000f7802 */ /* 0x000fc60000000f00 */
[----:B------:R-:W-:-:S04]  /*2cc0*/  IMAD R12, R20, R13, UR5 ;  /* 0x00000005140c7e24 */ /* 0x000fc8000f8e020d */
[----:B------:R-:W-:-:S06]  /*2cd0*/  IMAD.WIDE.U32 R12, R12, R15, UR8 ;  /* 0x000000080c0c7e25 */ /* 0x000fcc000f8e000f */
[----:B------:R-:W0:Y:S02]  /*2ce0*/  LDG.E.64 R12, desc[UR14][R12.64] ;  /* 0x0000000e0c0c7981 */ /* 0x000e24000c1e1b00 */
[----:B0-----:R-:W-:Y:S01]  /*2cf0*/  FADD.FTZ R10, R10, R12 ;  /* 0x0000000c0a0a7221 */ /* 0x001fe20000010000 */
[----:B------:R-:W-:-:S07]  /*2d00*/  FADD.FTZ R11, R11, R13 ;  /* 0x0000000d0b0b7221 */ /* 0x000fce0000010000 */
.L_x_1461:
[----:B------:R-:W-:Y:S05]  /*2d10*/  BSYNC.RECONVERGENT B0 ;  /* 0x0000000000007941 */ /* 0x000fea0003800200 */
.L_x_1454:
[----:B------:R-:W5:Y:S01]  /*2d20*/  S2UR UR9, SR_CgaCtaId ;  /* 0x00000000000979c3 */ /* 0x000f620000008800 */
[----:B------:R-:W-:Y:S01]  /*2d30*/  UMOV UR8, 0x400 ;  /* 0x0000040000087882 */ /* 0x000fe20000000000 */
[----:B------:R-:W0:Y:S01]  /*2d40*/  LDCU.64 UR10, c[0x0][0x400] ;  /* 0x00008000ff0a77ac */ /* 0x000e220008000a00 */
[----:B-1--4-:R-:W-:Y:S01]  /*2d50*/  FADD.FTZ R17, R5, -UR31 ;  /* 0x8000001f05117e21 */ /* 0x012fe20008010000 */
[----:B---3--:R-:W-:Y:S01]  /*2d60*/  FADD.FTZ R16, R4, -UR31 ;  /* 0x8000001f04107e21 */ /* 0x008fe20008010000 */
[----:B------:R-:W-:Y:S01]  /*2d70*/  FADD.FTZ R6, R6, -UR31 ;  /* 0x8000001f06067e21 */ /* 0x000fe20008010000 */
[----:B------:R-:W-:Y:S01]  /*2d80*/  FADD.FTZ R7, R7, -UR31 ;  /* 0x8000001f07077e21 */ /* 0x000fe20008010000 */
[----:B------:R-:W-:Y:S01]  /*2d90*/  FMUL.FTZ R18, R17, UR19 ;  /* 0x0000001311127c20 */ /* 0x000fe20008410000 */
[----:B------:R-:W1:Y:S01]  /*2da0*/  LDC R14, c[0x0][0x41c] ;  /* 0x00010700ff0e7b82 */ /* 0x000e620000000800 */
[----:B------:R-:W-:Y:S01]  /*2db0*/  FMUL.FTZ R16, R16, UR19 ;  /* 0x0000001310107c20 */ /* 0x000fe20008410000 */
[----:B-----5:R-:W-:Y:S01]  /*2dc0*/  ULEA UR8, UR9, UR8, 0x18 ;  /* 0x0000000809087291 */ /* 0x020fe2000f8ec0ff */
[----:B-1----:R-:W-:-:S08]  /*2dd0*/  IMAD R5, R14, UR13, R31 ;  /* 0x0000000d0e057c24 */ /* 0x002fd0000f8e021f */
[----:B------:R1:W-:Y:S01]  /*2de0*/  @!P1 STS.64 [UR8+0x88], R10 ;  /* 0x0000880aff009988 */ /* 0x0003e20008000a08 */
[----:B------:R-:W-:Y:S01]  /*2df0*/  BAR.SYNC.DEFER_BLOCKING 0x0 ;  /* 0x0000000000007b1d */ /* 0x000fe20000010000 */
[C---:B0-----:R-:W-:Y:S02]  /*2e00*/  ISETP.GE.U32.AND P0, PT, R5.reuse, UR10, PT ;  /* 0x0000000a05007c0c */ /* 0x041fe4000bf06070 */
[----:B------:R-:W-:Y:S02]  /*2e10*/  SHF.R.S32.HI R4, RZ, 0x1f, R5 ;  /* 0x0000001fff047819 */ /* 0x000fe40000011405 */
[----:B-1----:R-:W-:Y:S01]  /*2e20*/  IADD3 R10, PT, PT, R5, 0x20, RZ ;  /* 0x00000020050a7810 */ /* 0x002fe20007ffe0ff */
[----:B------:R-:W-:Y:S01]  /*2e30*/  FMUL.FTZ R11, R7, UR19 ;  /* 0x00000013070b7c20 */ /* 0x000fe20008410000 */
        /* <DEDUP_REMOVED lines=14> */
[----:B------:R-:W-:Y:S01]  /*2f20*/  FMUL.FTZ R17, R16, -1.4426950216293334961 ;  /* 0xbfb8aa3b10117820 */ /* 0x000fe20000410000 */
[----:B--2---:R-:W-:-:S05]  /*2f30*/  FMUL.FTZ R20, R14, -1.4426950216293334961 ;  /* 0xbfb8aa3b0e147820 */ /* 0x004fca0000410000 */
        /* <DEDUP_REMOVED lines=14> */
.L_x_1462:
        /* <DEDUP_REMOVED lines=18> */
.L_x_1464:
[----:B------:R-:W-:Y:S05]  /*3140*/  BSYNC.RECONVERGENT B0 ;  /* 0x0000000000007941 */ /* 0x000fea0003800200 */
.L_x_1463:
        /* <DEDUP_REMOVED lines=19> */
.L_x_1465:
[----:B------:R-:W-:Y:S01]  /*3280*/  ISETP.GE.AND.EX P1, PT, R14, UR11, PT, P1 ;  /* 0x0000000b0e007c0c */ /* 0x000fe2000bf26310 */
[----:B------:R-:W-:Y:S01]  /*3290*/  FFMA.FTZ R12, R25, R8, -R12 ;  /* 0x00000008190c7223 */ /* 0x000fe2000001080c */
[----:B------:R-:W-:Y:S01]  /*32a0*/  FFMA.FTZ R15, R0, R9, -R15 ;  /* 0x00000009000f7223 */ /* 0x000fe2000001080f */
[----:B------:R-:W-:Y:S02]  /*32b0*/  BSSY.RECONVERGENT B0, `(.L_x_1466) ;  /* 0x000000e000007945 */ /* 0x000fe40003800200 */
[----:B------:R-:W-:Y:S01]  /*32c0*/  FMUL.FTZ R12, R12, UR19 ;  /* 0x000000130c0c7c20 */ /* 0x000fe20008410000 */
[----:B------:R-:W-:-:S07]  /*32d0*/  FMUL.FTZ R13, R15, UR19 ;  /* 0x000000130f0d7c20 */ /* 0x000fce0008410000 */
[----:B------:R-:W-:Y:S05]  /*32e0*/  @P1 BRA `(.L_x_1467) ;  /* 0x0000000000281947 */ /* 0x000fea0003800000 */
[----:B------:R-:W1:Y:S01]  /*32f0*/  LDCU.64 UR8, c[0x0][0x3f8] ;  /* 0x00007f00ff0877ac */ /* 0x000e620008000a00 */
[----:B------:R-:W-:Y:S01]  /*3300*/  MOV R35, R37 ;  /* 0x0000002500237202 */ /* 0x000fe20000000f00 */
[----:B------:R-:W3:Y:S01]  /*3310*/  LDCU.64 UR10, c[0x0][0x380] ;  /* 0x00007000ff0a77ac */ /* 0x000ee20008000a00 */
[----:B-1----:R-:W-:Y:S02]  /*3320*/  IMAD R3, R14, UR8, RZ ;  /* 0x000000080e037c24 */ /* 0x002fe4000f8e02ff */
[----:B------:R-:W-:-:S04]  /*3330*/  IMAD.WIDE.U32 R34, R10, UR8, R34 ;  /* 0x000000080a227c25 */ /* 0x000fc8000f8e0022 */
[----:B------:R-:W-:Y:S01]  /*3340*/  IMAD R3, R10, UR9, R3 ;  /* 0x000000090a037c24 */ /* 0x000fe2000f8e0203 */
[----:B---3--:R-:W-:-:S04]  /*3350*/  LEA R2, P0, R34, UR10, 0x2 ;  /* 0x0000000a22027c11 */ /* 0x008fc8000f8010ff */
[----:B------:R-:W-:-:S04]  /*3360*/  IADD3 R3, PT, PT, R35, R3, RZ ;  /* 0x0000000323037210 */ /* 0x000fc80007ffe0ff */
[----:B------:R-:W-:-:S05]  /*3370*/  LEA.HI.X R3, R34, UR11, R3, 0x2, P0 ;  /* 0x0000000b22037c11 */ /* 0x000fca00080f1403 */
[----:B------:R1:W-:Y:S02]  /*3380*/  STG.E.64 desc[UR14][R2.64], R12 ;  /* 0x0000000c02007986 */ /* 0x0003e4000c101b0e */
.L_x_1467:
[----:B------:R-:W-:Y:S05]  /*3390*/  BSYNC.RECONVERGENT B0 ;  /* 0x0000000000007941 */ /* 0x000fea0003800200 */
.L_x_1466:
[----:B------:R-:W-:Y:S02]  /*33a0*/  UIADD3 UR6, UPT, UPT, UR18, UR6, URZ ;  /* 0x0000000612067290 */ /* 0x000fe4000fffe0ff */
[----:B------:R-:W-:Y:S02]  /*33b0*/  UIADD3 UR4, UPT, UPT, UR4, 0x1, URZ ;  /* 0x0000000104047890 */ /* 0x000fe4000fffe0ff */
[----:B------:R-:W-:-:S09]  /*33c0*/  UISETP.GE.AND UP0, UPT, UR6, UR7, UPT ;  /* 0x000000070600728c */ /* 0x000fd2000bf06270 */
[----:B------:R-:W-:Y:S05]  /*33d0*/  BRA.U !UP0, `(.L_x_1468) ;  /* 0xffffffcd08707547 */ /* 0x000fea000b83ffff */
.L_x_1443:
[----:B0-----:R-:W0:Y:S01]  /*33e0*/  LDC R4, c[0x0][0x370] ;  /* 0x0000dc00ff047b82 */ /* 0x001e220000000800 */
[----:B------:R-:W-:Y:S01]  /*33f0*/  ISETP.NE.AND P2, PT, R27, RZ, PT ;  /* 0x000000ff1b00720c */ /* 0x000fe20003f45270 */
[----:B------:R-:W-:Y:S06]  /*3400*/  BSSY.RECONVERGENT B0, `(.L_x_1469) ;  /* 0x0000011000007945 */ /* 0x000fec0003800200 */
[----:B------:R-:W3:Y:S08]  /*3410*/  LDC R7, c[0x0][0x374] ;  /* 0x0000dd00ff077b82 */ /* 0x000ef00000000800 */
[----:B-1----:R-:W1:Y:S01]  /*3420*/  LDC.64 R2, c[0x0][0x3c8] ;  /* 0x0000f200ff027b82 */ /* 0x002e620000000a00 */
[----:B0-----:R-:W-:-:S02]  /*3430*/  IADD3 R5, PT, PT, R4, -0x1, RZ ;  /* 0xffffffff04057810 */ /* 0x001fc40007ffe0ff */
[----:B------:R-:W-:Y:S02]  /*3440*/  ISETP.NE.AND P1, PT, R4, 0x1, PT ;  /* 0x000000010400780c */ /* 0x000fe40003f25270 */
[----:B---3--:R-:W-:-:S04]  /*3450*/  IADD3 R0, PT, PT, R7, -0x1, RZ ;  /* 0xffffffff07007810 */ /* 0x008fc80007ffe0ff */
[----:B------:R-:W-:Y:S02]  /*3460*/  ISETP.NE.AND P0, PT, R0, UR5, PT ;  /* 0x0000000500007c0c */ /* 0x000fe4000bf05270 */
        /* <DEDUP_REMOVED lines=10> */
.L_x_1470:
[----:B------:R-:W-:Y:S05]  /*3510*/  BSYNC.RECONVERGENT B0 ;  /* 0x0000000000007941 */ /* 0x000fea0003800200 */
.L_x_1469:
[----:B------:R-:W-:Y:S05]  /*3520*/  @P0 EXIT ;  /* 0x000000000000094d */ /* 0x000fea0003800000 */
[----:B------:R-:W-:Y:S05]  /*3530*/  @P2 BRA `(.L_x_1471) ;  /* 0x0000000000202947 */ /* 0x000fea0003800000 */
[----:B------:R-:W-:-:S05]  /*3540*/  IMAD R0, R4, R7, RZ ;  /* 0x0000000704007224 */ /* 0x000fca00078e02ff */
[----:B------:R-:W-:-:S13]  /*3550*/  ISETP.NE.AND P0, PT, R0, -0x1, PT ;  /* 0xffffffff0000780c */ /* 0x000fda0003f05270 */
[----:B------:R-:W-:Y:S05]  /*3560*/  @!P0 BRA `(.L_x_1471) ;  /* 0x0000000000148947 */ /* 0x000fea0003800000 */
.L_x_1472:
[----:B0-----:R-:W3:Y:S04]  /*3570*/  LDG.E.STRONG.GPU R5, desc[UR14][R2.64] ;  /* 0x0000000e02057981 */ /* 0x001ee8000c1ef900 */
[----:B---3--:R-:W-:Y:S01]  /*3580*/  CCTL.IVALL ;  /* 0x00000000ff00798f */ /* 0x008fe20002000000 */
[----:B------:R-:W-:Y:S05]  /*3590*/  YIELD ;  /* 0x0000000000007946 */ /* 0x000fea0003800000 */
[----:B------:R-:W-:-:S13]  /*35a0*/  ISETP.NE.AND P0, PT, R5, R0, PT ;  /* 0x000000000500720c */ /* 0x000fda0003f05270 */
[----:B------:R-:W-:Y:S05]  /*35b0*/  @P0 BRA `(.L_x_1472) ;  /* 0xfffffffc00ec0947 */ /* 0x000fea000383ffff */
.L_x_1471:
        /* <DEDUP_REMOVED lines=57> */
[----:B--2---:R-:W-:Y:S01]  /*3950*/  SHF.L.U64.HI R20, R27, 0x2, R2 ;  /* 0x000000021b147819 */ /* 0x004fe20000010202 */
        /* <DEDUP_REMOVED lines=11> */
[----:B---3--:R-:W-:Y:S02]  /*3a10*/  IADD3 R19, P1, PT, R19, UR10, RZ ;  /* 0x0000000a13137c10 */ /* 0x008fe4000ff3e0ff */
[----:B------:R-:W-:Y:S02]  /*3a20*/  IADD3 R23, P2, PT, RZ, -R23, RZ ;  /* 0x80000017ff177210 */ /* 0x000fe40007f5e0ff */
[----:B------:R-:W-:Y:S02]  /*3a30*/  IADD3.X R20, PT, PT, R20, UR11, RZ, P1, !PT ;  /* 0x0000000b14147c10 */ /* 0x000fe40008ffe4ff */
[----:B------:R-:W-:Y:S02]  /*3a40*/  SHF.L.U64.HI R26, R16, 0x2, R17 ;  /* 0x00000002101a7819 */ /* 0x000fe40000010211 */
[----:B------:R-:W-:-:S02]  /*3a50*/  IADD3 R28, PT, PT, R7, R9, RZ ;  /* 0x00000009071c7210 */ /* 0x000fc40007ffe0ff */
[----:B------:R-:W-:-:S07]  /*3a60*/  IADD3.X R22, PT, PT, RZ, -0x1, RZ, P2, !PT ;  /* 0xffffffffff167810 */ /* 0x000fce00017fe4ff */
.L_x_1475:
        /* <DEDUP_REMOVED lines=29> */
.L_x_1474:
[----:B------:R-:W-:Y:S05]  /*3c40*/  BSYNC.RECONVERGENT B0 ;  /* 0x0000000000007941 */ /* 0x000fea0003800200 */
.L_x_1473:
        /* <DEDUP_REMOVED lines=10> */
.L_x_1476:
[C---:B------:R-:W-:Y:S02]  /*3cf0*/  SHF.L.U32 R12, R27.reuse, 0x2, RZ ;  /* 0x000000021b0c7819 */ /* 0x040fe400000006ff */
[----:B------:R-:W-:Y:S02]  /*3d00*/  SHF.L.U64.HI R2, R27, 0x2, R2 ;  /* 0x000000021b027819 */ /* 0x000fe40000010202 */
[----:B-1----:R-:W-:-:S04]  /*3d10*/  IADD3 R4, P0, PT, R12, UR4, RZ ;  /* 0x000000040c047c10 */ /* 0x002fc8000ff1e0ff */
[----:B------:R-:W-:Y:S02]  /*3d20*/  IADD3.X R5, PT, PT, R2, UR5, RZ, P0, !PT ;  /* 0x0000000502057c10 */ /* 0x000fe400087fe4ff */
[C---:B------:R-:W-:Y:S02]  /*3d30*/  IADD3 R6, P0, PT, R4.reuse, R19, RZ ;  /* 0x0000001304067210 */ /* 0x040fe40007f1e0ff */
[C---:B0-----:R-:W-:Y:S02]  /*3d40*/  IADD3 R10, P2, PT, R4.reuse, R23, RZ ;  /* 0x00000017040a7210 */ /* 0x041fe40007f5e0ff */
[C---:B------:R-:W-:Y:S02]  /*3d50*/  IADD3.X R7, PT, PT, R5.reuse, R17, RZ, P0, !PT ;  /* 0x0000001105077210 */ /* 0x040fe400007fe4ff */
[----:B------:R-:W-:Y:S02]  /*3d60*/  IADD3 R8, P1, PT, R4, R15, RZ ;  /* 0x0000000f04087210 */ /* 0x000fe40007f3e0ff */
[C---:B------:R-:W-:Y:S01]  /*3d70*/  IADD3.X R11, PT, PT, R5.reuse, R21, RZ, P2, !PT ;  /* 0x00000015050b7210 */ /* 0x040fe200017fe4ff */
[----:B------:R0:W5:Y:S01]  /*3d80*/  LDG.E R4, desc[UR14][R4.64] ;  /* 0x0000000e04047981 */ /* 0x000162000c1e1900 */
[----:B------:R-:W-:-:S03]  /*3d90*/  IADD3.X R9, PT, PT, R5, R13, RZ, P1, !PT ;  /* 0x0000000d05097210 */ /* 0x000fc60000ffe4ff */
[----:B------:R-:W5:Y:S04]  /*3da0*/  LDG.E R7, desc[UR14][R6.64] ;  /* 0x0000000e06077981 */ /* 0x000f68000c1e1900 */
[----:B------:R-:W2:Y:S04]  /*3db0*/  LDG.E R8, desc[UR14][R8.64] ;  /* 0x0000000e08087981 */ /* 0x000ea8000c1e1900 */
[----:B------:R-:W2:Y:S01]  /*3dc0*/  LDG.E R11, desc[UR14][R10.64] ;  /* 0x0000000e0a0b7981 */ /* 0x000ea2000c1e1900 */
[----:B------:R-:W-:Y:S02]  /*3dd0*/  LOP3.LUT R14, R12, 0xfffffffc, RZ, 0xc0, !PT ;  /* 0xfffffffc0c0e7812 */ /* 0x000fe400078ec0ff */
[----:B------:R-:W-:-:S02]  /*3de0*/  LOP3.LUT R16, R2, 0x1, RZ, 0xc0, !PT ;  /* 0x0000000102107812 */ /* 0x000fc400078ec0ff */
[----:B---3--:R-:W-:Y:S02]  /*3df0*/  IADD3 R24, P0, PT, R14, UR6, RZ ;  /* 0x000000060e187c10 */ /* 0x008fe4000ff1e0ff */
[----:B0-----:R-:W-:Y:S02]  /*3e00*/  LOP3.LUT R5, R2, 0x3, RZ, 0xc0, !PT ;  /* 0x0000000302057812 */ /* 0x001fe400078ec0ff */
[----:B------:R-:W-:Y:S02]  /*3e10*/  IADD3.X R25, PT, PT, R16, UR7, RZ, P0, !PT ;  /* 0x0000000710197c10 */ /* 0x000fe400087fe4ff */
[----:B----4-:R-:W-:-:S04]  /*3e20*/  IADD3 R28, P0, PT, R14, UR8, RZ ;  /* 0x000000080e1c7c10 */ /* 0x010fc8000ff1e0ff */
[----:B------:R-:W-:Y:S02]  /*3e30*/  IADD3.X R29, PT, PT, R16, UR9, RZ, P0, !PT ;  /* 0x00000009101d7c10 */ /* 0x000fe400087fe4ff */
[----:B-----5:R-:W-:Y:S02]  /*3e40*/  F2FP.BF16.F32.PACK_AB R31, R7, R4 ;  /* 0x00000004071f723e */ /* 0x020fe400000010ff */
[----:B------:R-:W-:-:S04]  /*3e50*/  IADD3 R4, P1, PT, R14, UR4, RZ ;  /* 0x000000040e047c10 */ /* 0x000fc8000ff3e0ff */
[----:B------:R-:W-:Y:S02]  /*3e60*/  IADD3.X R5, PT, PT, R5, UR5, RZ, P1, !PT ;  /* 0x0000000505057c10 */ /* 0x000fe40008ffe4ff */
[----:B--2---:R-:W-:Y:S02]  /*3e70*/  F2FP.BF16.F32.PACK_AB R33, R11, R8 ;  /* 0x000000080b21723e */ /* 0x004fe400000010ff */
        /* <DEDUP_REMOVED lines=62> */
.L_x_1477:
        /* <DEDUP_REMOVED lines=10> */
.L_x_3432:


//--------------------- .text._Z35group_norm_nhwc_bwd_one_pass_kernelI11Fp32IOBf16WLi128ELi28ELi448EEv26Group_norm_nhwc_bwd_params --------------------------
	.section	.text._Z35group_norm_nhwc_bwd_one_pass_kernelI11Fp32IOBf16WLi128ELi28ELi448EEv26Group_norm_nhwc_bwd_params,"ax",@progbits
	.align	128
        .global         _Z35group_norm_nhwc_bwd_one_pass_kernelI11Fp32IOBf16WLi128ELi28ELi448EEv26Group_norm_nhwc_bwd_params
        .type           _Z35group_norm_nhwc_bwd_one_pass_kernelI11Fp32IOBf16WLi128ELi28ELi448EEv26Group_norm_nhwc_bwd_params,@function
        .size           _Z35group_norm_nhwc_bwd_one_pass_kernelI11Fp32IOBf16WLi128ELi28ELi448EEv26Group_norm_nhwc_bwd_params,(.L_x_3433 - _Z35group_norm_nhwc_bwd_one_pass_kernelI11Fp32IOBf16WLi128ELi28ELi448EEv26Group_norm_nhwc_bwd_params)
        .other          _Z35group_norm_nhwc_bwd_one_pass_kernelI11Fp32IOBf16WLi128ELi28ELi448EEv26Group_norm_nhwc_bwd_params,@"STO_CUDA_ENTRY STV_DEFAULT"
_Z35group_norm_nhwc_bwd_one_pass_kernelI11Fp32IOBf16WLi128ELi28ELi448EEv26Group_norm_nhwc_bwd_params:
.text._Z35group_norm_nhwc_bwd_one_pass_kernelI11Fp32IOBf16WLi128ELi28ELi448EEv26Group_norm_nhwc_bwd_params:
        /* <DEDUP_REMOVED lines=36> */
[----:B------:R-:W-:Y:S02]  /*0240*/  SHF.L.U32 R41, R0, 0x1, RZ ;  /* 0x0000000100297819 */ /* 0x000fe400000006ff */
[CC--:B----4-:R-:W-:Y:S01]  /*0250*/  LEA R51, R44.reuse, R45.reuse, 0x2 ;  /* 0x0000002d2c337211 */ /* 0x0d0fe200078e10ff */
[C---:B------:R-:W-:Y:S01]  /*0260*/  IMAD R50, R44.reuse, 0x3, R45 ;  /* 0x000000032c327824 */ /* 0x040fe200078e022d */
[----:B------:R-:W-:-:S02]  /*0270*/  LEA R49, R44, R45, 0x1 ;  /* 0x0000002d2c317211 */ /* 0x000fc400078e08ff */
[----:B------:R-:W-:Y:S02]  /*0280*/  LEA R57, R46, UR6, 0x4 ;  /* 0x000000062e397c11 */ /* 0x000fe4000f8e20ff */
[----:B------:R-:W-:Y:S02]  /*0290*/  SHF.R.S32.HI R40, RZ, 0x1f, R58 ;  /* 0x0000001fff287819 */ /* 0x000fe4000001143a */
[----:B-----5:R-:W-:Y:S02]  /*02a0*/  LOP3.LUT R55, R42, 0x7, RZ, 0xc0, !PT ;  /* 0x000000072a377812 */ /* 0x020fe400078ec0ff */
[----:B------:R-:W-:Y:S02]  /*02b0*/  SHF.R.S32.HI R0, RZ, 0x1f, R54 ;  /* 0x0000001fff007819 */ /* 0x000fe40000011436 */
[----:B------:R-:W-:Y:S02]  /*02c0*/  SHF.R.S32.HI R4, RZ, 0x1f, R53 ;  /* 0x0000001fff047819 */ /* 0x000fe40000011435 */
[----:B------:R-:W-:-:S02]  /*02d0*/  SHF.R.S32.HI R5, RZ, 0x1f, R52 ;  /* 0x0000001fff057819 */ /* 0x000fc40000011434 */
[----:B-1-3--:R-:W-:-:S07]  /*02e0*/  LOP3.LUT R41, R41, 0xffff, RZ, 0xc0, !PT ;  /* 0x0000ffff29297812 */ /* 0x00afce00078ec0ff */
.L_x_1509:
[----:B0-----:R-:W0:Y:S01]  /*02f0*/  LDC R10, c[0x0][0x410] ;  /* 0x00010400ff0a7b82 */ /* 0x001e220000000800 */
[----:B-1----:R-:W1:Y:S01]  /*0300*/  LDCU.128 UR12, c[0x0][0x400] ;  /* 0x00008000ff0c77ac */ /* 0x002e620008000c00 */
[----:B------:R-:W-:-:S06]  /*0310*/  ISETP.GE.AND P0, PT, R47, RZ, PT ;  /* 0x000000ff2f00720c */ /* 0x000fcc0003f06270 */
[----:B------:R-:W2:Y:S01]  /*0320*/  LDC.64 R20, c[0x0][0x3b8] ;  /* 0x0000ee00ff147b82 */ /* 0x000ea20000000a00 */
[----:B-1----:R-:W-:-:S04]  /*0330*/  ISETP.GE.U32.AND P1, PT, R54, UR12, PT ;  /* 0x0000000c36007c0c */ /* 0x002fc8000bf26070 */
[----:B------:R-:W-:Y:S02]  /*0340*/  ISETP.GE.AND.EX P1, PT, R0, UR13, PT, P1 ;  /* 0x0000000d00007c0c */ /* 0x000fe4000bf26310 */
[----:B0-----:R-:W-:-:S04]  /*0350*/  IABS R7, R10 ;  /* 0x0000000a00077213 */ /* 0x001fc80000000000 */
[----:B------:R-:W0:Y:S01]  /*0360*/  I2F.RP R6, R7 ;  /* 0x0000000700067306 */ /* 0x000e220000209400 */
[----:B--2---:R-:W-:-:S06]  /*0370*/  IMAD.WIDE R20, R47, 0x8, R20 ;  /* 0x000000082f147825 */ /* 0x004fcc00078e0214 */
        /* <DEDUP_REMOVED lines=9> */
[----:B------:R-:W-:Y:S01]  /*0410*/  IMAD.HI.U32 R3, R3, R9, R2 ;  /* 0x0000000903037227 */ /* 0x000fe200078e0002 */
[----:B------:R-:W-:-:S04]  /*0420*/  LOP3.LUT R2, R47, R10, RZ, 0x3c, !PT ;  /* 0x0000000a2f027212 */ /* 0x000fc800078e3cff */
[----:B------:R-:W-:Y:S01]  /*0430*/  ISETP.GE.AND P2, PT, R2, RZ, PT ;  /* 0x000000ff0200720c */ /* 0x000fe20003f46270 */
[----:B------:R-:W-:-:S05]  /*0440*/  IMAD.HI.U32 R3, R3, R8, RZ ;  /* 0x0000000803037227 */ /* 0x000fca00078e00ff */
[----:B------:R-:W-:-:S05]  /*0450*/  IADD3 R6, PT, PT, -R3, RZ, RZ ;  /* 0x000000ff03067210 */ /* 0x000fca0007ffe1ff */
[----:B------:R-:W-:-:S05]  /*0460*/  IMAD R6, R7, R6, R8 ;  /* 0x0000000607067224 */ /* 0x000fca00078e0208 */
        /* <DEDUP_REMOVED lines=11> */
[----:B------:R-:W-:-:S02]  /*0520*/  MOV R8, R3 ;  /* 0x0000000300087202 */ /* 0x000fc40000000f00 */
[----:B------:R-:W-:Y:S01]  /*0530*/  SEL R63, R7, R6, !P3 ;  /* 0x00000006073f7207 */ /* 0x000fe20005800000 */
[----:B------:R-:W0:Y:S01]  /*0540*/  @!P1 LDC.64 R2, c[0x0][0x3f8] ;  /* 0x0000fe00ff029b82 */ /* 0x000e220000000a00 */
[----:B------:R-:W-:Y:S02]  /*0550*/  @!P2 IADD3 R8, PT, PT, -R8, RZ, RZ ;  /* 0x000000ff0808a210 */ /* 0x000fe40007ffe1ff */
[----:B------:R-:W-:Y:S01]  /*0560*/  ISETP.GE.U32.AND P2, PT, R53, UR12, PT ;  /* 0x0000000c35007c0c */ /* 0x000fe2000bf46070 */
[----:B------:R-:W-:Y:S01]  /*0570*/  IMAD R23, R63, 0x1c, RZ ;  /* 0x0000001c3f177824 */ /* 0x000fe200078e02ff */
[----:B------:R-:W-:Y:S02]  /*0580*/  SEL R7, R7, R8, !P3 ;  /* 0x0000000807077207 */ /* 0x000fe40005800000 */
[----:B------:R-:W-:Y:S02]  /*0590*/  ISETP.GE.AND.EX P2, PT, R4, UR13, PT, P2 ;  /* 0x0000000d04007c0c */ /* 0x000fe4000bf46320 */
[----:B------:R-:W-:-:S02]  /*05a0*/  IADD3 R66, P0, PT, R23, R41, RZ ;  /* 0x0000002917427210 */ /* 0x000fc40007f1e0ff */
[----:B------:R-:W-:Y:S02]  /*05b0*/  SHF.R.S32.HI R6, RZ, 0x1f, R7 ;  /* 0x0000001fff067819 */ /* 0x000fe40000011407 */
[----:B------:R-:W-:Y:S02]  /*05c0*/  LEA.HI.X.SX32 R67, R23, RZ, 0x1, P0 ;  /* 0x000000ff17437211 */ /* 0x000fe400000f0eff */
[----:B------:R-:W-:Y:S01]  /*05d0*/  ISETP.GE.U32.AND P0, PT, R58, UR12, PT ;  /* 0x0000000c3a007c0c */ /* 0x000fe2000bf06070 */
[----:B------:R-:W-:Y:S01]  /*05e0*/  IMAD R6, R6, UR14, RZ ;  /* 0x0000000e06067c24 */ /* 0x000fe2000f8e02ff */
[----:B------:R-:W-:Y:S01]  /*05f0*/  ISETP.GE.U32.AND P3, PT, R52, UR12, PT ;  /* 0x0000000c34007c0c */ /* 0x000fe2000bf66070 */
[----:B------:R-:W-:Y:S01]  /*0600*/  IMAD.WIDE.U32 R66, R7, UR14, R66 ;  /* 0x0000000e07427c25 */ /* 0x000fe2000f8e0042 */
[----:B------:R-:W-:Y:S01]  /*0610*/  ISETP.GE.AND.EX P0, PT, R40, UR13, PT, P0 ;  /* 0x0000000d28007c0c */ /* 0x000fe2000bf06300 */
[----:B------:R-:W3:Y:S01]  /*0620*/  @!P2 LDC.64 R8, c[0x0][0x3f8] ;  /* 0x0000fe00ff08ab82 */ /* 0x000ee20000000a00 */
[----:B------:R-:W-:Y:S01]  /*0630*/  ISETP.GE.AND.EX P3, PT, R5, UR13, PT, P3 ;  /* 0x0000000d05007c0c */ /* 0x000fe2000bf66330 */
[----:B------:R-:W-:Y:S01]  /*0640*/  IMAD R65, R7, UR15, R6 ;  /* 0x0000000f07417c24 */ /* 0x000fe2000f8e0206 */
[----:B------:R-:W-:Y:S01]  /*0650*/  @!P1 MOV R64, R66 ;  /* 0x0000004200409202 */ /* 0x000fe20000000f00 */
[----:B0-----:R-:W-:Y:S01]  /*0660*/  @!P1 IMAD R6, R0, R2, RZ ;  /* 0x0000000200069224 */ /* 0x001fe200078e02ff */
[----:B------:R-:W-:-:S02]  /*0670*/  ISETP.NE.AND P4, PT, RZ, UR11, PT ;  /* 0x0000000bff007c0c */ /* 0x000fc4000bf85270 */
[----:B------:R-:W-:Y:S01]  /*0680*/  IADD3 R65, PT, PT, R67, R65, RZ ;  /* 0x0000004143417210 */ /* 0x000fe20007ffe0ff */
[C---:B------:R-:W-:Y:S01]  /*0690*/  @!P1 IMAD R11, R54.reuse, R3, R6 ;  /* 0x00000003360b9224 */ /* 0x040fe200078e0206 */
[----:B------:R-:W0:Y:S01]  /*06a0*/  @!P2 LDC.64 R18, c[0x0][0x398] ;  /* 0x0000e600ff12ab82 */ /* 0x000e220000000a00 */
[----:B------:R-:W-:Y:S02]  /*06b0*/  @!P1 IMAD.WIDE.U32 R2, R54, R2, R64 ;  /* 0x0000000236029225 */ /* 0x000fe400078e0040 */
[----:B------:R-:W-:Y:S02]  /*06c0*/  @!P0 MOV R24, R66 ;  /* 0x0000004200188202 */ /* 0x000fe40000000f00 */
[----:B------:R-:W-:-:S03]  /*06d0*/  @!P0 MOV R25, R65 ;  /* 0x0000004100198202 */ /* 0x000fc60000000f00 */
[----:B------:R-:W4:Y:S01]  /*06e0*/  @!P0 LDC.64 R6, c[0x0][0x3f8] ;  /* 0x0000fe00ff068b82 */ /* 0x000f220000000a00 */
[----:B------:R-:W-:Y:S02]  /*06f0*/  @!P1 IADD3 R11, PT, PT, R3, R11, RZ ;  /* 0x0000000b030b9210 */ /* 0x000fe40007ffe0ff */
[C---:B------:R-:W-:Y:S02]  /*0700*/  @!P1 SHF.L.U32 R3, R2.reuse, 0x2, RZ ;  /* 0x0000000202039819 */ /* 0x040fe400000006ff */
[----:B------:R-:W-:Y:S01]  /*0710*/  @!P1 SHF.L.U64.HI R12, R2, 0x2, R11 ;  /* 0x00000002020c9819 */ /* 0x000fe2000001020b */
[----:B---3--:R-:W-:Y:S01]  /*0720*/  @!P2 IMAD R10, R4, R8, RZ ;  /* 0x00000008040aa224 */ /* 0x008fe200078e02ff */
[----:B------:R-:W-:Y:S01]  /*0730*/  @!P2 MOV R11, R65 ;  /* 0x00000041000ba202 */ /* 0x000fe20000000f00 */
[----:B------:R-:W3:Y:S01]  /*0740*/  @!P3 LDC.64 R16, c[0x0][0x3f8] ;  /* 0x0000fe00ff10bb82 */ /* 0x000ee20000000a00 */
[----:B-1----:R-:W-:Y:S01]  /*0750*/  @!P1 IADD3 R30, P5, PT, R3, R30, RZ ;  /* 0x0000001e031e9210 */ /* 0x002fe20007fbe0ff */
[----:B------:R-:W-:Y:S01]  /*0760*/  @!P2 IMAD R13, R53, R9, R10 ;  /* 0x00000009350da224 */ /* 0x000fe200078e020a */
[----:B------:R-:W-:-:S02]  /*0770*/  @!P2 MOV R10, R66 ;  /* 0x00000042000aa202 */ /* 0x000fc40000000f00 */
[----:B--2---:R-:W-:Y:S02]  /*0780*/  @!P1 IADD3 R28, P6, PT, R3, R28, RZ ;  /* 0x0000001c031c9210 */ /* 0x004fe40007fde0ff */
[C---:B------:R-:W-:Y:S01]  /*0790*/  @!P1 IADD3.X R31, PT, PT, R12.reuse, R31, RZ, P5, !PT ;  /* 0x0000001f0c1f9210 */ /* 0x040fe20002ffe4ff */
[----:B------:R-:W-:Y:S01]  /*07a0*/  @!P2 IMAD.WIDE.U32 R8, R53, R8, R10 ;  /* 0x000000083508a225 */ /* 0x000fe200078e000a */
[----:B------:R-:W1:Y:S01]  /*07b0*/  @!P2 LDC.64 R2, c[0x0][0x3a0] ;  /* 0x0000e800ff02ab82 */ /* 0x000e620000000a00 */
[----:B------:R-:W-:-:S03]  /*07c0*/  @!P1 IADD3.X R29, PT, PT, R12, R29, RZ, P6, !PT ;  /* 0x0000001d0c1d9210 */ /* 0x000fc600037fe4ff */
[----:B------:R-:W-:Y:S01]  /*07d0*/  @!P2 IADD3 R9, PT, PT, R9, R13, RZ ;  /* 0x0000000d0909a210 */ /* 0x000fe20007ffe0ff */
[-C--:B----4-:R-:W-:Y:S01]  /*07e0*/  @!P0 IMAD R10, R40, R6.reuse, RZ ;  /* 0x00000006280a8224 */ /* 0x090fe200078e02ff */
[----:B------:R-:W-:Y:S01]  /*07f0*/  @!P2 SHF.L.U32 R27, R8, 0x2, RZ ;  /* 0x00000002081ba819 */ /* 0x000fe200000006ff */
[----:B------:R-:W-:Y:S01]  /*0800*/  @!P0 IMAD.WIDE.U32 R24, R58, R6, R24 ;  /* 0x000000063a188225 */ /* 0x000fe200078e0018 */
[----:B------:R-:W2:Y:S01]  /*0810*/  @!P0 LDC.64 R14, c[0x0][0x3a0] ;  /* 0x0000e800ff0e8b82 */ /* 0x000ea20000000a00 */
[----:B------:R-:W-:Y:S02]  /*0820*/  @!P2 SHF.L.U64.HI R22, R8, 0x2, R9 ;  /* 0x000000020816a819 */ /* 0x000fe40000010209 */
[----:B------:R-:W-:Y:S02]  /*0830*/  @!P0 IMAD R35, R58, R7, R10 ;  /* 0x000000073a238224 */ /* 0x000fe400078e020a */
[----:B------:R1:W4:Y:S03]  /*0840*/  LDG.E.64 R6, desc[UR8][R20.64] ;  /* 0x0000000814067981 */ /* 0x000326000c1e1b00 */
[----:B------:R-:W2:Y:S01]  /*0850*/  @!P0 LDC.64 R12, c[0x0][0x398] ;  /* 0x0000e600ff0c8b82 */ /* 0x000ea20000000a00 */
[----:B------:R-:W-:-:S07]  /*0860*/  @!P0 IADD3 R25, PT, PT, R25, R35, RZ ;  /* 0x0000002319198210 */ /* 0x000fce0007ffe0ff */
[----:B------:R-:W2:Y:S01]  /*0870*/  @!P3 LDC.64 R8, c[0x0][0x3a0] ;  /* 0x0000e800ff08bb82 */ /* 0x000ea20000000a00 */
[----:B-1----:R-:W-:-:S07]  /*0880*/  @!P2 IADD3 R20, P5, PT, R27, R2, RZ ;  /* 0x000000021b14a210 */ /* 0x002fce0007fbe0ff */
[----:B------:R-:W1:Y:S01]  /*0890*/  @!P3 LDC.64 R10, c[0x0][0x398] ;  /* 0x0000e600ff0abb82 */ /* 0x000e620000000a00 */
[----:B0-----:R-:W-:Y:S01]  /*08a0*/  @!P2 IADD3 R2, P6, PT, R27, R18, RZ ;  /* 0x000000121b02a210 */ /* 0x001fe20007fde0ff */
[----:B---3--:R-:W-:Y:S01]  /*08b0*/  @!P3 IMAD R18, R5, R16, RZ ;  /* 0x000000100512b224 */ /* 0x008fe200078e02ff */
[----:B------:R-:W-:-:S05]  /*08c0*/  @!P0 SHF.L.U32 R27, R24, 0x2, RZ ;  /* 0x00000002181b8819 */ /* 0x000fca00000006ff */
[----:B------:R-:W0:Y:S01]  /*08d0*/  @P4 LDC.64 R32, c[0x0][0x3b0] ;  /* 0x0000ec00ff204b82 */ /* 0x000e220000000a00 */
[----:B------:R-:W-:-:S07]  /*08e0*/  @!P0 SHF.L.U64.HI R26, R24, 0x2, R25 ;  /* 0x00000002181a8819 */ /* 0x000fce0000010219 */
[----:B------:R-:W3:Y:S01]  /*08f0*/  LDC.64 R34, c[0x0][0x3a8] ;  /* 0x0000ea00ff227b82 */ /* 0x000ee20000000a00 */
[----:B------:R-:W-:Y:S02]  /*0900*/  @!P3 MOV R24, R66 ;  /* 0x000000420018b202 */ /* 0x000fe40000000f00 */
[----:B------:R-:W-:Y:S01]  /*0910*/  @!P3 MOV R25, R65 ;  /* 0x000000410019b202 */ /* 0x000fe20000000f00 */
[----:B------:R-:W-:Y:S01]  /*0920*/  @!P3 IMAD R37, R52, R17, R18 ;  /* 0x000000113425b224 */ /* 0x000fe200078e0212 */
[----:B------:R-:W-:Y:S02]  /*0930*/  @!P2 IADD3.X R21, PT, PT, R22, R3, RZ, P5, !PT ;  /* 0x000000031615a210 */ /* 0x000fe40002ffe4ff */
[C---:B--2---:R-:W-:Y:S01]  /*0940*/  @!P0 IADD3 R18, P5, PT, R27.reuse, R14, RZ ;  /* 0x0000000e1b128210 */ /* 0x044fe20007fbe0ff */
[----:B------:R-:W-:Y:S01]  /*0950*/  @!P3 IMAD.WIDE.U32 R16, R52, R16, R24 ;  /* 0x000000103410b225 */ /* 0x000fe200078e0018 */
[----:B------:R-:W-:Y:S02]  /*0960*/  @!P2 IADD3.X R3, PT, PT, R22, R19, RZ, P6, !PT ;  /* 0x000000131603a210 */ /* 0x000fe400037fe4ff */
[----:B------:R-:W-:-:S02]  /*0970*/  @!P0 IADD3 R22, P6, PT, R27, R12, RZ ;  /* 0x0000000c1b168210 */ /* 0x000fc40007fde0ff */
[----:B------:R-:W-:Y:S02]  /*0980*/  @!P0 IADD3.X R19, PT, PT, R26, R15, RZ, P5, !PT ;  /* 0x0000000f1a138210 */ /* 0x000fe40002ffe4ff */
[----:B------:R-:W-:Y:S02]  /*0990*/  @!P3 IADD3 R15, PT, PT, R17, R37, RZ ;  /* 0x00000025110fb210 */ /* 0x000fe40007ffe0ff */
[----:B------:R-:W-:Y:S02]  /*09a0*/  @!P3 SHF.L.U32 R25, R16, 0x2, RZ ;  /* 0x000000021019b819 */ /* 0x000fe400000006ff */
[----:B------:R-:W-:Y:S02]  /*09b0*/  IADD3 R17, PT, PT, R23, R41, RZ ;  /* 0x0000002917117210 */ /* 0x000fe40007ffe0ff */
[----:B------:R-:W-:Y:S02]  /*09c0*/  @!P0 IADD3.X R23, PT, PT, R26, R13, RZ, P6, !PT ;  /* 0x0000000d1a178210 */ /* 0x000fe400037fe4ff */
[----:B------:R-:W-:-:S02]  /*09d0*/  @!P3 SHF.L.U64.HI R16, R16, 0x2, R15 ;  /* 0x000000021010b819 */ /* 0x000fc4000001020f */
[C---:B------:R-:W-:Y:S02]  /*09e0*/  @!P3 IADD3 R26, P5, PT, R25.reuse, R8, RZ ;  /* 0x00000008191ab210 */ /* 0x040fe40007fbe0ff */
[----:B-1----:R-:W-:Y:S01]  /*09f0*/  @!P3 IADD3 R24, P6, PT, R25, R10, RZ ;  /* 0x0000000a1918b210 */ /* 0x002fe20007fde0ff */
[C---:B0-----:R-:W-:Y:S01]  /*0a00*/  @P4 IMAD.WIDE R32, R17.reuse, 0x2, R32 ;  /* 0x0000000211204825 */ /* 0x041fe200078e0220 */
[C---:B------:R-:W-:Y:S02]  /*0a10*/  @!P3 IADD3.X R27, PT, PT, R16.reuse, R9, RZ, P5, !PT ;  /* 0x00000009101bb210 */ /* 0x040fe40002ffe4ff */
[----:B------:R-:W-:Y:S02]  /*0a20*/  CS2R R12, SRZ ;  /* 0x00000000000c7805 */ /* 0x000fe4000001ff00 */
[----:B------:R-:W-:Y:S01]  /*0a30*/  @!P3 IADD3.X R25, PT, PT, R16, R11, RZ, P6, !PT ;  /* 0x0000000b1019b210 */ /* 0x000fe200037fe4ff */
[----:B---3--:R-:W-:Y:S01]  /*0a40*/  IMAD.WIDE R34, R17, 0x2, R34 ;  /* 0x0000000211227825 */ /* 0x008fe200078e0222 */
[----:B------:R-:W-:-:S02]  /*0a50*/  CS2R R14, SRZ ;  /* 0x00000000000e7805 */ /* 0x000fc4000001ff00 */
[----:B------:R-:W-:Y:S01]  /*0a60*/  CS2R R16, SRZ ;  /* 0x0000000000107805 */ /* 0x000fe2000001ff00 */
[----:B------:R-:W2:Y:S04]  /*0a70*/  @P4 LDG.E.U16 R36, desc[UR8][R32.64] ;  /* 0x0000000820244981 */ /* 0x000ea8000c1e1500 */
[----:B------:R0:W5:Y:S04]  /*0a80*/  @!P2 LDG.E.64 R12, desc[UR8][R20.64] ;  /* 0x00000008140ca981 */ /* 0x000168000c1e1b00 */
[----:B------:R1:W5:Y:S04]  /*0a90*/  @!P2 LDG.E.64 R14, desc[UR8][R2.64] ;  /* 0x00000008020ea981 */ /* 0x000368000c1e1b00 */
[----:B------:R3:W5:Y:S01]  /*0aa0*/  @!P0 LDG.E.64 R16, desc[UR8][R18.64] ;  /* 0x0000000812108981 */ /* 0x000762000c1e1b00 */
[----:B0-----:R-:W-:-:S03]  /*0ab0*/  CS2R R20, SRZ ;  /* 0x0000000000147805 */ /* 0x001fc6000001ff00 */
[----:B------:R-:W2:Y:S01]  /*0ac0*/  @P4 LDG.E.U16 R32, desc[UR8][R32.64+0x2] ;  /* 0x0000020820204981 */ /* 0x000ea2000c1e1500 */
[----:B-1----:R-:W-:Y:S02]  /*0ad0*/  MOV R3, RZ ;  /* 0x000000ff00037202 */ /* 0x002fe40000000f00 */
[----:B------:R-:W-:Y:S01]  /*0ae0*/  MOV R2, RZ ;  /* 0x000000ff00027202 */ /* 0x000fe20000000f00 */
[----:B------:R-:W2:Y:S01]  /*0af0*/  LDG.E.U16 R59, desc[UR8][R34.64] ;  /* 0x00000008223b7981 */ /* 0x000ea2000c1e1500 */
[----:B---3--:R-:W-:-:S03]  /*0b00*/  CS2R R18, SRZ ;  /* 0x0000000000127805 */ /* 0x008fc6000001ff00 */
[----:B------:R-:W3:Y:S04]  /*0b10*/  LDG.E.U16 R37, desc[UR8][R34.64+0x2] ;  /* 0x0000020822257981 */ /* 0x000ee8000c1e1500 */
[----:B------:R-:W5:Y:S04]  /*0b20*/  @!P0 LDG.E.64 R2, desc[UR8][R22.64] ;  /* 0x0000000816028981 */ /* 0x000f68000c1e1b00 */
[----:B------:R-:W5:Y:S04]  /*0b30*/  @!P3 LDG.E.64 R18, desc[UR8][R26.64] ;  /* 0x000000081a12b981 */ /* 0x000f68000c1e1b00 */
[----:B------:R-:W5:Y:S01]  /*0b40*/  @!P3 LDG.E.64 R20, desc[UR8][R24.64] ;  /* 0x000000081814b981 */ /* 0x000f62000c1e1b00 */
[----:B------:R-:W-:-:S02]  /*0b50*/  CS2R R8, SRZ ;  /* 0x0000000000087805 */ /* 0x000fc4000001ff00 */
[----:B------:R-:W-:-:S04]  /*0b60*/  CS2R R10, SRZ ;  /* 0x00000000000a7805 */ /* 0x000fc8000001ff00 */
[----:B------:R-:W5:Y:S04]  /*0b70*/  @!P1 LDG.E.64 R8, desc[UR8][R30.64] ;  /* 0x000000081e089981 */ /* 0x000f68000c1e1b00 */
[----:B------:R0:W5:Y:S01]  /*0b80*/  @!P1 LDG.E.64 R10, desc[UR8][R28.64] ;  /* 0x000000081c0a9981 */ /* 0x000162000c1e1b00 */
[----:B------:R-:W-:Y:S01]  /*0b90*/  MOV R62, 0x3f800000 ;  /* 0x3f800000003e7802 */ /* 0x000fe20000000f00 */
[----:B------:R-:W-:Y:S01]  /*0ba0*/  UISETP.NE.AND UP0, UPT, UR11, URZ, UPT ;  /* 0x000000ff0b00728c */ /* 0x000fe2000bf05270 */
[----:B------:R-:W-:Y:S01]  /*0bb0*/  CS2R R60, SRZ ;  /* 0x00000000003c7805 */ /* 0x000fe2000001ff00 */
[----:B----4-:R-:W-:-:S05]  /*0bc0*/  FFMA.FTZ R7, -R6, R6, R7 ;  /* 0x0000000606077223 */ /* 0x010fca0000010107 */
[----:B------:R-:W-:-:S13]  /*0bd0*/  FSETP.GTU.FTZ.AND P1, PT, R7, RZ, PT ;  /* 0x000000ff0700720b */ /* 0x000fda0003f3c000 */
[----:B0-----:R-:W0:Y:S02]  /*0be0*/  @P1 LDC R28, c[0x0][0x3c0] ;  /* 0x0000f000ff1c1b82 */ /* 0x001e240000000800 */
[----:B0-----:R-:W-:-:S04]  /*0bf0*/  @P1 FADD.FTZ R28, R7, R28 ;  /* 0x0000001c071c1221 */ /* 0x001fc80000010000 */
[----:B------:R0:W1:Y:S01]  /*0c00*/  @P1 MUFU.RSQ R62, R28 ;  /* 0x0000001c003e1308 */ /* 0x0000620000001400 */
[----:B--2---:R-:W-:Y:S02]  /*0c10*/  @P4 SHF.L.U32 R61, R36, 0x10, RZ ;  /* 0x00000010243d4819 */ /* 0x004fe400000006ff */
[----:B------:R-:W-:Y:S02]  /*0c20*/  @P4 SHF.L.U32 R60, R32, 0x10, RZ ;  /* 0x00000010203c4819 */ /* 0x000fe400000006ff */
[----:B------:R-:W-:Y:S02]  /*0c30*/  SHF.L.U32 R59, R59, 0x10, RZ ;  /* 0x000000103b3b7819 */ /* 0x000fe400000006ff */
[----:B---3--:R-:W-:Y:S01]  /*0c40*/  SHF.L.U32 R7, R37, 0x10, RZ ;  /* 0x0000001025077819 */ /* 0x008fe200000006ff */
[----:B01----:R-:W-:Y:S06]  /*0c50*/  BRA.U UP0, `(.L_x_1479) ;  /* 0x0000000100e47547 */ /* 0x003fec000b800000 */
[C---:B-----5:R-:W-:Y:S01]  /*0c60*/  FADD.FTZ R23, -R6.reuse, R16 ;  /* 0x0000001006177221 */ /* 0x060fe20000010100 */
[----:B------:R-:W-:Y:S01]  /*0c70*/  FADD.FTZ R25, -R6, R17 ;  /* 0x0000001106197221 */ /* 0x000fe20000010100 */
[----:B------:R-:W-:Y:S01]  /*0c80*/  FMUL.FTZ R24, R2, R59 ;  /* 0x0000003b02187220 */ /* 0x000fe20000410000 */
[----:B------:R-:W-:Y:S01]  /*0c90*/  FMUL.FTZ R27, R3, R7 ;  /* 0x00000007031b7220 */ /* 0x000fe20000410000 */
[-C--:B------:R-:W-:Y:S01]  /*0ca0*/  FMUL.FTZ R23, R23, R62.reuse ;  /* 0x0000003e17177220 */ /* 0x080fe20000410000 */
[----:B------:R-:W-:Y:S01]  /*0cb0*/  FMUL.FTZ R22, R25, R62 ;  /* 0x0000003e19167220 */ /* 0x000fe20000410000 */
[----:B------:R-:W-:Y:S01]  /*0cc0*/  FADD.FTZ R26, RZ, R24 ;  /* 0x00000018ff1a7221 */ /* 0x000fe20000010000 */
[----:B------:R-:W-:Y:S01]  /*0cd0*/  FADD.FTZ R29, -R6, R8 ;  /* 0x00000008061d7221 */ /* 0x000fe20000010100 */
[----:B------:R-:W-:Y:S01]  /*0ce0*/  FFMA.FTZ R25, R23, R24, RZ ;  /* 0x0000001817197223 */ /* 0x000fe200000100ff */
[----:B------:R-:W-:Y:S01]  /*0cf0*/  FMUL.FTZ R31, R10, R59 ;  /* 0x0000003b0a1f7220 */ /* 0x000fe20000410000 */
[----:B------:R-:W-:Y:S01]  /*0d00*/  FADD.FTZ R26, R27, R26 ;  /* 0x0000001a1b1a7221 */ /* 0x000fe20000010000 */
[-C--:B------:R-:W-:Y:S01]  /*0d10*/  FMUL.FTZ R24, R29, R62.reuse ;  /* 0x0000003e1d187220 */ /* 0x080fe20000410000 */
[----:B------:R-:W-:Y:S01]  /*0d20*/  FFMA.FTZ R25, R22, R27, R25 ;  /* 0x0000001b16197223 */ /* 0x000fe20000010019 */
[----:B------:R-:W-:Y:S01]  /*0d30*/  FADD.FTZ R27, -R6, R9 ;  /* 0x00000009061b7221 */ /* 0x000fe20000010100 */
[----:B------:R-:W-:Y:S01]  /*0d40*/  FADD.FTZ R28, R26, R31 ;  /* 0x0000001f1a1c7221 */ /* 0x000fe20000010000 */
[----:B------:R-:W-:Y:S01]  /*0d50*/  FFMA.FTZ R23, R2, R23, RZ ;  /* 0x0000001702177223 */ /* 0x000fe200000100ff */
        /* <DEDUP_REMOVED lines=21> */
[----:B------:R-:W-:Y:S01]  /*0eb0*/  FFMA.FTZ R26, R15, R27, R22 ;  /* 0x0000001b0f1a7223 */ /* 0x000fe20000010016 */
[----:B------:R-:W-:Y:S01]  /*0ec0*/  FADD.FTZ R29, -R6, R19 ;  /* 0x00000013061d7221 */ /* 0x000fe20000010100 */
[----:B------:R-:W-:Y:S01]  /*0ed0*/  FADD.FTZ R27, RZ, R2 ;  /* 0x00000002ff1b7221 */ /* 0x000fe20000010000 */
[----:B------:R-:W-:Y:S01]  /*0ee0*/  FADD.FTZ R22, RZ, R3 ;  /* 0x00000003ff167221 */ /* 0x000fe20000010000 */
[----:B------:R-:W-:Y:S01]  /*0ef0*/  FADD.FTZ R33, R33, R28 ;  /* 0x0000001c21217221 */ /* 0x000fe20000010000 */
[----:B------:R-:W-:Y:S01]  /*0f00*/  FFMA.FTZ R30, R25, R28, R30 ;  /* 0x0000001c191e7223 */ /* 0x000fe2000001001e */
[----:B------:R-:W-:Y:S01]  /*0f10*/  FMUL.FTZ R28, R21, R7 ;  /* 0x00000007151c7220 */ /* 0x000fe20000410000 */
[----:B------:R-:W-:Y:S01]  /*0f20*/  FFMA.FTZ R23, R14, R24, R23 ;  /* 0x000000180e177223 */ /* 0x000fe20000010017 */
[----:B------:R-:W-:Y:S01]  /*0f30*/  FMUL.FTZ R29, R29, R62 ;  /* 0x0000003e1d1d7220 */ /* 0x000fe20000410000 */
[----:B------:R-:W-:Y:S01]  /*0f40*/  FADD.FTZ R27, R10, R27 ;  /* 0x0000001b0a1b7221 */ /* 0x000fe20000010000 */
[----:B------:R-:W-:Y:S01]  /*0f50*/  FADD.FTZ R24, R11, R22 ;  /* 0x000000160b187221 */ /* 0x000fe20000010000 */
[----:B------:R-:W-:Y:S01]  /*0f60*/  FADD.FTZ R22, R28, R33 ;  /* 0x000000211c167221 */ /* 0x000fe20000010000 */
[----:B------:R-:W-:Y:S01]  /*0f70*/  FFMA.FTZ R28, R29, R28, R30 ;  /* 0x0000001c1d1c7223 */ /* 0x000fe2000001001e */
[----:B------:R-:W-:Y:S01]  /*0f80*/  FADD.FTZ R27, R14, R27 ;  /* 0x0000001b0e1b7221 */ /* 0x000fe20000010000 */
[----:B------:R-:W-:Y:S01]  /*0f90*/  FADD.FTZ R30, R15, R24 ;  /* 0x000000180f1e7221 */ /* 0x000fe20000010000 */
[C---:B------:R-:W-:Y:S01]  /*0fa0*/  FFMA.FTZ R24, R20.reuse, R25, R23 ;  /* 0x0000001914187223 */ /* 0x040fe20000010017 */
[C---:B------:R-:W-:Y:S01]  /*0fb0*/  FFMA.FTZ R25, R21.reuse, R29, R26 ;  /* 0x0000001d15197223 */ /* 0x040fe2000001001a */
[----:B------:R-:W-:Y:S01]  /*0fc0*/  FADD.FTZ R26, R20, R27 ;  /* 0x0000001b141a7221 */ /* 0x000fe20000010000 */
[----:B------:R-:W-:Y:S01]  /*0fd0*/  FADD.FTZ R27, R21, R30 ;  /* 0x0000001e151b7221 */ /* 0x000fe20000010000 */
[----:B------:R-:W-:Y:S06]  /*0fe0*/  BRA `(.L_x_1480) ;  /* 0x0000000800007947 */ /* 0x000fec0003800000 */
.L_x_1479:
[C---:B-----5:R-:W-:Y:S01]  /*0ff0*/  FADD.FTZ R23, -R6.reuse, R16 ;  /* 0x0000001006177221 */ /* 0x060fe20000010100 */
[C---:B------:R-:W-:Y:S01]  /*1000*/  FADD.FTZ R25, -R6.reuse, R17 ;  /* 0x0000001106197221 */ /* 0x040fe20000010100 */
[----:B------:R-:W-:Y:S02]  /*1010*/  FADD.FTZ R33, -R6, R8 ;  /* 0x0000000806217221 */ /* 0x000fe40000010100 */
[-C--:B------:R-:W-:Y:S01]  /*1020*/  FMUL.FTZ R24, R23, R62.reuse ;  /* 0x0000003e17187220 */ /* 0x080fe20000410000 */
[----:B------:R-:W-:-:S03]  /*1030*/  FMUL.FTZ R22, R25, R62 ;  /* 0x0000003e19167220 */ /* 0x000fc60000410000 */
[----:B------:R-:W-:Y:S01]  /*1040*/  FFMA.FTZ R23, R59, R24, R61 ;  /* 0x000000183b177223 */ /* 0x000fe2000001003d */
[----:B------:R-:W-:-:S03]  /*1050*/  FFMA.FTZ R27, R7, R22, R60 ;  /* 0x00000016071b7223 */ /* 0x000fc6000001003c */
[----:B------:R-:W-:Y:S01]  /*1060*/  FMUL.FTZ R25, R23, -1.4426950216293334961 ;  /* 0xbfb8aa3b17197820 */ /* 0x000fe20000410000 */
[----:B------:R-:W-:-:S05]  /*1070*/  FMUL.FTZ R28, R27, -1.4426950216293334961 ;  /* 0xbfb8aa3b1b1c7820 */ /* 0x000fca0000410000 */
[----:B------:R-:W0:Y:S04]  /*1080*/  MUFU.EX2 R25, R25 ;  /* 0x0000001900197308 */ /* 0x000e280000000800 */
[----:B------:R-:W1:Y:S01]  /*1090*/  MUFU.EX2 R28, R28 ;  /* 0x0000001c001c7308 */ /* 0x000e620000000800 */
[----:B0-----:R-:W-:Y:S01]  /*10a0*/  FADD.FTZ R26, R25, 1 ;  /* 0x3f800000191a7421 */ /* 0x001fe20000010000 */
[----:B------:R-:W-:-:S03]  /*10b0*/  FADD.FTZ R25, -R6, R12 ;  /* 0x0000000c06197221 */ /* 0x000fc60000010100 */
[----:B------:R0:W2:Y:S01]  /*10c0*/  MUFU.RCP R29, R26 ;  /* 0x0000001a001d7308 */ /* 0x0000a20000001000 */
[----:B-1----:R-:W-:-:S07]  /*10d0*/  FADD.FTZ R36, R28, 1 ;  /* 0x3f8000001c247421 */ /* 0x002fce0000010000 */
[----:B------:R-:W1:Y:S01]  /*10e0*/  MUFU.RCP R36, R36 ;  /* 0x0000002400247308 */ /* 0x000e620000001000 */
[----:B0-----:R-:W-:Y:S01]  /*10f0*/  FMUL.FTZ R26, R25, R62 ;  /* 0x0000003e191a7220 */ /* 0x001fe20000410000 */
[----:B--2---:R-:W-:Y:S01]  /*1100*/  FADD.FTZ R30, -R29, 1 ;  /* 0x3f8000001d1e7421 */ /* 0x004fe20000010100 */
[----:B------:R-:W-:Y:S01]  /*1110*/  FMUL.FTZ R31, R2, R29 ;  /* 0x0000001d021f7220 */ /* 0x000fe20000410000 */
[C---:B------:R-:W-:Y:S02]  /*1120*/  FADD.FTZ R29, -R6.reuse, R13 ;  /* 0x0000000d061d7221 */ /* 0x040fe40000010100 */
[----:B------:R-:W-:Y:S01]  /*1130*/  FFMA.FTZ R32, R23, R30, 1 ;  /* 0x3f80000017207423 */ /* 0x000fe2000001001e */
[-C--:B------:R-:W-:Y:S01]  /*1140*/  FMUL.FTZ R30, R33, R62.reuse ;  /* 0x0000003e211e7220 */ /* 0x080fe20000410000 */
[----:B------:R-:W-:Y:S01]  /*1150*/  FADD.FTZ R23, -R6, R9 ;  /* 0x0000000906177221 */ /* 0x000fe20000010100 */
[----:B------:R-:W-:Y:S01]  /*1160*/  FMUL.FTZ R25, R29, R62 ;  /* 0x0000003e1d197220 */ /* 0x000fe20000410000 */
[----:B-1----:R-:W-:Y:S01]  /*1170*/  FADD.FTZ R34, -R36, 1 ;  /* 0x3f80000024227421 */ /* 0x002fe20000010100 */
[--C-:B------:R-:W-:Y:S01]  /*1180*/  FFMA.FTZ R37, R59, R30, R61.reuse ;  /* 0x0000001e3b257223 */ /* 0x100fe2000001003d */
[----:B------:R-:W-:Y:S01]  /*1190*/  FMUL.FTZ R23, R23, R62 ;  /* 0x0000003e17177220 */ /* 0x000fe20000410000 */
[----:B------:R-:W-:Y:S01]  /*11a0*/  FFMA.FTZ R29, R59, R26, R61 ;  /* 0x0000001a3b1d7223 */ /* 0x000fe2000001003d */
[----:B------:R-:W-:Y:S01]  /*11b0*/  FFMA.FTZ R27, R27, R34, 1 ;  /* 0x3f8000001b1b7423 */ /* 0x000fe20000010022 */
[----:B------:R-:W-:Y:S01]  /*11c0*/  FMUL.FTZ R39, R37, -1.4426950216293334961 ;  /* 0xbfb8aa3b25277820 */ /* 0x000fe20000410000 */
[--C-:B------:R-:W-:Y:S01]  /*11d0*/  FFMA.FTZ R28, R7, R23, R60.reuse ;  /* 0x00000017071c7223 */ /* 0x100fe2000001003c */
[----:B------:R-:W-:Y:S01]  /*11e0*/  FMUL.FTZ R38, R29, -1.4426950216293334961 ;  /* 0xbfb8aa3b1d267820 */ /* 0x000fe20000410000 */
[----:B------:R-:W-:Y:S01]  /*11f0*/  FMUL.FTZ R31, R31, R32 ;  /* 0x000000201f1f7220 */ /* 0x000fe20000410000 */
[----:B------:R-:W-:Y:S01]  /*1200*/  FFMA.FTZ R32, R7, R25, R60 ;  /* 0x0000001907207223 */ /* 0x000fe2000001003c */
[----:B------:R-:W-:Y:S01]  /*1210*/  FMUL.FTZ R68, R28, -1.4426950216293334961 ;  /* 0xbfb8aa3b1c447820 */ /* 0x000fe20000410000 */
[----:B------:R-:W0:Y:S01]  /*1220*/  MUFU.EX2 R39, R39 ;  /* 0x0000002700277308 */ /* 0x000e220000000800 */
[----:B------:R-:W-:Y:S01]  /*1230*/  FMUL.FTZ R36, R3, R36 ;  /* 0x0000002403247220 */ /* 0x000fe20000410000 */
[----:B------:R-:W-:-:S02]  /*1240*/  FMUL.FTZ R35, R32, -1.4426950216293334961 ;  /* 0xbfb8aa3b20237820 */ /* 0x000fc40000410000 */
[----:B------:R-:W1:Y:S01]  /*1250*/  MUFU.EX2 R34, R68 ;  /* 0x0000004400227308 */ /* 0x000e620000000800 */
[----:B------:R-:W-:-:S03]  /*1260*/  FMUL.FTZ R27, R36, R27 ;  /* 0x0000001b241b7220 */ /* 0x000fc60000410000 */
[----:B------:R-:W2:Y:S04]  /*1270*/  MUFU.EX2 R38, R38 ;  /* 0x0000002600267308 */ /* 0x000ea80000000800 */
[----:B------:R-:W3:Y:S01]  /*1280*/  MUFU.EX2 R35, R35 ;  /* 0x0000002300237308 */ /* 0x000ee20000000800 */
[----:B0-----:R-:W-:Y:S01]  /*1290*/  FADD.FTZ R33, R39, 1 ;  /* 0x3f80000027217421 */ /* 0x001fe20000010000 */
[----:B-1----:R-:W-:-:S05]  /*12a0*/  FADD.FTZ R34, R34, 1 ;  /* 0x3f80000022227421 */ /* 0x002fca0000010000 */
[----:B------:R-:W0:Y:S01]  /*12b0*/  MUFU.RCP R33, R33 ;  /* 0x0000002100217308 */ /* 0x000e220000001000 */
[----:B--2---:R-:W-:Y:S01]  /*12c0*/  FADD.FTZ R39, R38, 1 ;  /* 0x3f80000026277421 */ /* 0x004fe20000010000 */
[----:B---3--:R-:W-:-:S06]  /*12d0*/  FADD.FTZ R38, R35, 1 ;  /* 0x3f80000023267421 */ /* 0x008fcc0000010000 */
[----:B------:R-:W1:Y:S08]  /*12e0*/  MUFU.RCP R34, R34 ;  /* 0x0000002200227308 */ /* 0x000e700000001000 */
[----:B------:R-:W2:Y:S01]  /*12f0*/  MUFU.RCP R39, R39 ;  /* 0x0000002700277308 */ /* 0x000ea20000001000 */
[----:B0-----:R-:W-:-:S04]  /*1300*/  FADD.FTZ R36, -R33, 1 ;  /* 0x3f80000021247421 */ /* 0x001fc80000010100 */
[----:B------:R-:W-:-:S03]  /*1310*/  FFMA.FTZ R35, R37, R36, 1 ;  /* 0x3f80000025237423 */ /* 0x000fc60000010024 */
[----:B------:R0:W3:Y:S01]  /*1320*/  MUFU.RCP R36, R38 ;  /* 0x0000002600247308 */ /* 0x0000e20000001000 */
[----:B-1----:R-:W-:Y:S01]  /*1330*/  FADD.FTZ R37, -R34, 1 ;  /* 0x3f80000022257421 */ /* 0x002fe20000010100 */
[----:B------:R-:W-:-:S03]  /*1340*/  FMUL.FTZ R34, R11, R34 ;  /* 0x000000220b227220 */ /* 0x000fc60000410000 */
[----:B------:R-:W-:Y:S01]  /*1350*/  FFMA.FTZ R37, R28, R37, 1 ;  /* 0x3f8000001c257423 */ /* 0x000fe20000010025 */
[----:B------:R-:W-:-:S04]  /*1360*/  FMUL.FTZ R28, R10, R33 ;  /* 0x000000210a1c7220 */ /* 0x000fc80000410000 */
[----:B------:R-:W-:Y:S01]  /*1370*/  FMUL.FTZ R35, R28, R35 ;  /* 0x000000231c237220 */ /* 0x000fe20000410000 */
[----:B------:R-:W-:Y:S01]  /*1380*/  FMUL.FTZ R28, R34, R37 ;  /* 0x00000025221c7220 */ /* 0x000fe20000410000 */
[----:B--2---:R-:W-:Y:S01]  /*1390*/  FADD.FTZ R34, -R39, 1 ;  /* 0x3f80000027227421 */ /* 0x004fe20000010100 */
[----:B------:R-:W-:Y:S01]  /*13a0*/  FADD.FTZ R37, -R6, R18 ;  /* 0x0000001206257221 */ /* 0x000fe20000010100 */
[----:B0-----:R-:W-:Y:S02]  /*13b0*/  FMUL.FTZ R38, R59, R35 ;  /* 0x000000233b267220 */ /* 0x001fe40000410000 */
[----:B------:R-:W-:Y:S01]  /*13c0*/  FFMA.FTZ R34, R29, R34, 1 ;  /* 0x3f8000001d227423 */ /* 0x000fe20000010022 */
[----:B---3--:R-:W-:-:S04]  /*13d0*/  FADD.FTZ R29, -R36, 1 ;  /* 0x3f800000241d7421 */ /* 0x008fc80000010100 */
[----:B------:R-:W-:Y:S01]  /*13e0*/  FFMA.FTZ R33, R32, R29, 1 ;  /* 0x3f80000020217423 */ /* 0x000fe2000001001d */
[----:B------:R-:W-:Y:S01]  /*13f0*/  FMUL.FTZ R29, R14, R39 ;  /* 0x000000270e1d7220 */ /* 0x000fe20000410000 */
[----:B------:R-:W-:-:S03]  /*1400*/  FMUL.FTZ R32, R15, R36 ;  /* 0x000000240f207220 */ /* 0x000fc60000410000 */
[----:B------:R-:W-:Y:S01]  /*1410*/  FMUL.FTZ R29, R29, R34 ;  /* 0x000000221d1d7220 */ /* 0x000fe20000410000 */
[----:B------:R-:W-:Y:S01]  /*1420*/  FMUL.FTZ R34, R37, R62 ;  /* 0x0000003e25227220 */ /* 0x000fe20000410000 */
[----:B------:R-:W-:Y:S01]  /*1430*/  FMUL.FTZ R32, R32, R33 ;  /* 0x0000002120207220 */ /* 0x000fe20000410000 */
[C---:B------:R-:W-:Y:S02]  /*1440*/  FMUL.FTZ R33, R59.reuse, R31 ;  /* 0x0000001f3b217220 */ /* 0x040fe40000410000 */
[----:B------:R-:W-:Y:S02]  /*1450*/  FFMA.FTZ R37, R59, R34, R61 ;  /* 0x000000223b257223 */ /* 0x000fe4000001003d */
[----:B------:R-:W-:Y:S01]  /*1460*/  FFMA.FTZ R69, R24, R33, RZ ;  /* 0x0000002118457223 */ /* 0x000fe200000100ff */
[----:B------:R-:W-:Y:S01]  /*1470*/  FADD.FTZ R36, RZ, R33 ;  /* 0x00000021ff247221 */ /* 0x000fe20000010000 */
[----:B------:R-:W-:Y:S01]  /*1480*/  FMUL.FTZ R68, R37, -1.4426950216293334961 ;  /* 0xbfb8aa3b25447820 */ /* 0x000fe20000410000 */
[----:B------:R-:W-:-:S04]  /*1490*/  FMUL.FTZ R33, R7, R27 ;  /* 0x0000001b07217220 */ /* 0x000fc80000410000 */
[----:B------:R-:W-:Y:S01]  /*14a0*/  FFMA.FTZ R69, R22, R33, R69 ;  /* 0x0000002116457223 */ /* 0x000fe20000010045 */
[----:B------:R-:W0:Y:S01]  /*14b0*/  MUFU.EX2 R68, R68 ;  /* 0x0000004400447308 */ /* 0x000e220000000800 */
[----:B------:R-:W-:Y:S01]  /*14c0*/  FADD.FTZ R33, R33, R36 ;  /* 0x0000002421217221 */ /* 0x000fe20000010000 */
[----:B------:R-:W-:Y:S01]  /*14d0*/  FFMA.FTZ R36, R24, R31, RZ ;  /* 0x0000001f18247223 */ /* 0x000fe200000100ff */
[----:B------:R-:W-:Y:S01]  /*14e0*/  FADD.FTZ R24, RZ, R31 ;  /* 0x0000001fff187221 */ /* 0x000fe20000010000 */
[----:B------:R-:W-:Y:S01]  /*14f0*/  FFMA.FTZ R22, R22, R27, RZ ;  /* 0x0000001b16167223 */ /* 0x000fe200000100ff */
[----:B------:R-:W-:Y:S01]  /*1500*/  FADD.FTZ R33, R33, R38 ;  /* 0x0000002621217221 */ /* 0x000fe20000010000 */
[C---:B------:R-:W-:Y:S01]  /*1510*/  FFMA.FTZ R31, R30.reuse, R35, R36 ;  /* 0x000000231e1f7223 */ /* 0x040fe20000010024 */
[----:B------:R-:W-:Y:S01]  /*1520*/  FFMA.FTZ R36, R30, R38, R69 ;  /* 0x000000261e247223 */ /* 0x000fe20000010045 */
[----:B------:R-:W-:Y:S01]  /*1530*/  FADD.FTZ R24, R24, R35 ;  /* 0x0000002318187221 */ /* 0x000fe20000010000 */
[----:B------:R-:W-:Y:S01]  /*1540*/  FFMA.FTZ R22, R23, R28, R22 ;  /* 0x0000001c17167223 */ /* 0x000fe20000010016 */
[----:B------:R-:W-:Y:S01]  /*1550*/  FFMA.FTZ R31, R26, R29, R31 ;  /* 0x0000001d1a1f7223 */ /* 0x000fe2000001001f */
[----:B0-----:R-:W-:-:S06]  /*1560*/  FADD.FTZ R39, R68, 1 ;  /* 0x3f80000044277421 */ /* 0x001fcc0000010000 */
[----:B------:R-:W0:Y:S02]  /*1570*/  MUFU.RCP R39, R39 ;  /* 0x0000002700277308 */ /* 0x000e240000001000 */
[----:B0-----:R-:W-:Y:S01]  /*1580*/  FADD.FTZ R30, -R39, 1 ;  /* 0x3f800000271e7421 */ /* 0x001fe20000010100 */
[----:B------:R-:W-:Y:S01]  /*1590*/  FMUL.FTZ R35, R20, R39 ;  /* 0x0000002714237220 */ /* 0x000fe20000410000 */
[----:B------:R-:W-:Y:S02]  /*15a0*/  FMUL.FTZ R39, R7, R28 ;  /* 0x0000001c07277220 */ /* 0x000fe40000410000 */
[----:B------:R-:W-:Y:S01]  /*15b0*/  FFMA.FTZ R30, R37, R30, 1 ;  /* 0x3f800000251e7423 */ /* 0x000fe2000001001e */
[----:B------:R-:W-:Y:S01]  /*15c0*/  FADD.FTZ R37, -R6, R19 ;  /* 0x0000001306257221 */ /* 0x000fe20000010100 */
[----:B------:R-:W-:Y:S01]  /*15d0*/  FFMA.FTZ R23, R23, R39, R36 ;  /* 0x0000002717177223 */ /* 0x000fe20000010024 */
[----:B------:R-:W-:Y:S01]  /*15e0*/  FADD.FTZ R33, R39, R33 ;  /* 0x0000002127217221 */ /* 0x000fe20000010000 */
[----:B------:R-:W-:Y:S01]  /*15f0*/  FMUL.FTZ R35, R35, R30 ;  /* 0x0000001e23237220 */ /* 0x000fe20000410000 */
[----:B------:R-:W-:Y:S01]  /*1600*/  FMUL.FTZ R30, R37, R62 ;  /* 0x0000003e251e7220 */ /* 0x000fe20000410000 */
[----:B------:R-:W-:Y:S01]  /*1610*/  FADD.FTZ R37, RZ, R27 ;  /* 0x0000001bff257221 */ /* 0x000fe20000010000 */
[----:B------:R-:W-:Y:S01]  /*1620*/  FADD.FTZ R36, R24, R29 ;  /* 0x0000001d18247221 */ /* 0x000fe20000010000 */
[C---:B------:R-:W-:Y:S01]  /*1630*/  FMUL.FTZ R24, R7.reuse, R32 ;  /* 0x0000002007187220 */ /* 0x040fe20000410000 */
[----:B------:R-:W-:Y:S01]  /*1640*/  FFMA.FTZ R38, R7, R30, R60 ;  /* 0x0000001e07267223 */ /* 0x000fe2000001003c */
[----:B------:R-:W-:Y:S01]  /*1650*/  FADD.FTZ R37, R37, R28 ;  /* 0x0000001c25257221 */ /* 0x000fe20000010000 */
[----:B------:R-:W-:-:S02]  /*1660*/  FMUL.FTZ R28, R59, R29 ;  /* 0x0000001d3b1c7220 */ /* 0x000fc40000410000 */
[----:B------:R-:W-:Y:S02]  /*1670*/  FMUL.FTZ R69, R38, -1.4426950216293334961 ;  /* 0xbfb8aa3b26457820 */ /* 0x000fe40000410000 */
[----:B------:R-:W-:Y:S01]  /*1680*/  FFMA.FTZ R26, R26, R28, R23 ;  /* 0x0000001c1a1a7223 */ /* 0x000fe20000010017 */
[----:B------:R-:W-:-:S03]  /*1690*/  FADD.FTZ R33, R33, R28 ;  /* 0x0000001c21217221 */ /* 0x000fc60000010000 */
[----:B------:R-:W0:Y:S01]  /*16a0*/  MUFU.EX2 R69, R69 ;  /* 0x0000004500457308 */ /* 0x000e220000000800 */
[----:B------:R-:W-:Y:S01]  /*16b0*/  FFMA.FTZ R23, R25, R24, R26 ;  /* 0x0000001819177223 */ /* 0x000fe2000001001a */
[----:B------:R-:W-:Y:S01]  /*16c0*/  FADD.FTZ R33, R24, R33 ;  /* 0x0000002118217221 */ /* 0x000fe20000010000 */
[----:B------:R-:W-:Y:S01]  /*16d0*/  FMUL.FTZ R24, R59, R35 ;  /* 0x000000233b187220 */ /* 0x000fe20000410000 */
[----:B------:R-:W-:Y:S01]  /*16e0*/  FFMA.FTZ R25, R25, R32, R22 ;  /* 0x0000002019197223 */ /* 0x000fe20000010016 */
[----:B------:R-:W-:Y:S01]  /*16f0*/  FADD.FTZ R32, R37, R32 ;  /* 0x0000002025207221 */ /* 0x000fe20000010000 */
[----:B------:R-:W-:Y:S01]  /*1700*/  FADD.FTZ R26, R36, R35 ;  /* 0x00000023241a7221 */ /* 0x000fe20000010000 */
[----:B------:R-:W-:Y:S01]  /*1710*/  FFMA.FTZ R29, R34, R24, R23 ;  /* 0x00000018221d7223 */ /* 0x000fe20000010017 */
[----:B------:R-:W-:Y:S01]  /*1720*/  FADD.FTZ R24, R33, R24 ;  /* 0x0000001821187221 */ /* 0x000fe20000010000 */
[----:B0-----:R-:W-:-:S06]  /*1730*/  FADD.FTZ R68, R69, 1 ;  /* 0x3f80000045447421 */ /* 0x001fcc0000010000 */
[----:B------:R-:W0:Y:S02]  /*1740*/  MUFU.RCP R68, R68 ;  /* 0x0000004400447308 */ /* 0x000e240000001000 */
[----:B0-----:R-:W-:-:S04]  /*1750*/  FADD.FTZ R27, -R68, 1 ;  /* 0x3f800000441b7421 */ /* 0x001fc80000010100 */
[----:B------:R-:W-:Y:S01]  /*1760*/  FFMA.FTZ R38, R38, R27, 1 ;  /* 0x3f80000026267423 */ /* 0x000fe2000001001b */
[----:B------:R-:W-:-:S04]  /*1770*/  FMUL.FTZ R27, R21, R68 ;  /* 0x00000044151b7220 */ /* 0x000fc80000410000 */
[----:B------:R-:W-:-:S04]  /*1780*/  FMUL.FTZ R27, R27, R38 ;  /* 0x000000261b1b7220 */ /* 0x000fc80000410000 */
[-C--:B------:R-:W-:Y:S01]  /*1790*/  FMUL.FTZ R23, R7, R27.reuse ;  /* 0x0000001b07177220 */ /* 0x080fe20000410000 */
[----:B------:R-:W-:Y:S01]  /*17a0*/  FFMA.FTZ R25, R30, R27, R25 ;  /* 0x0000001b1e197223 */ /* 0x000fe20000010019 */
[----:B------:R-:W-:Y:S02]  /*17b0*/  FADD.FTZ R27, R32, R27 ;  /* 0x0000001b201b7221 */ /* 0x000fe40000010000 */
[----:B------:R-:W-:Y:S01]  /*17c0*/  FADD.FTZ R22, R23, R24 ;  /* 0x0000001817167221 */ /* 0x000fe20000010000 */
[----:B------:R-:W-:Y:S01]  /*17d0*/  FFMA.FTZ R28, R30, R23, R29 ;  /* 0x000000171e1c7223 */ /* 0x000fe2000001001d */
[----:B------:R-:W-:-:S07]  /*17e0*/  FFMA.FTZ R24, R34, R35, R31 ;  /* 0x0000002322187223 */ /* 0x000fce000001001f */
.L_x_1480:
        /* <DEDUP_REMOVED lines=37> */
.L_x_1482:
[----:B------:R-:W-:Y:S05]  /*1a40*/  BSYNC.RECONVERGENT B0 ;  /* 0x0000000000007941 */ /* 0x000fea0003800200 */
.L_x_1481:
        /* <DEDUP_REMOVED lines=39> */
.L_x_1484:
[----:B------:R-:W-:Y:S05]  /*1cc0*/  BSYNC.RECONVERGENT B0 ;  /* 0x0000000000007941 */ /* 0x000fea0003800200 */
.L_x_1483:
        /* <DEDUP_REMOVED lines=158> */
.L_x_1486:
[----:B------:R-:W-:Y:S05]  /*26b0*/  BSYNC.RECONVERGENT B0 ;  /* 0x0000000000007941 */ /* 0x000fea0003800200 */
.L_x_1485:
[----:B------:R-:W-:Y:S04]  /*26c0*/  BSSY.RECONVERGENT B0, `(.L_x_1487) ;  /* 0x000001d000007945 */ /* 0x000fe80003800200 */
[----:B------:R-:W-:Y:S05]  /*26d0*/  @P1 BRA `(.L_x_1488) ;  /* 0x00000000006c1947 */ /* 0x000fea0003800000 */
[----:B-12---:R-:W1:Y:S01]  /*26e0*/  LDC.64 R28, c[0x0][0x3f8] ;  /* 0x0000fe00ff1c7b82 */ /* 0x006e620000000a00 */
        /* <DEDUP_REMOVED lines=26> */
.L_x_1488:
[----:B------:R-:W-:Y:S05]  /*2890*/  BSYNC.RECONVERGENT B0 ;  /* 0x0000000000007941 */ /* 0x000fea0003800200 */
.L_x_1487:
        /* <DEDUP_REMOVED lines=11> */
[----:B-1----:R-:W-:Y:S01]  /*2950*/  IMAD R29, R44, UR10, R45 ;  /* 0x0000000a2c1d7c24 */ /* 0x002fe2000f8e022d */
[----:B------:R-:W-:Y:S02]  /*2960*/  IADD3 R27, PT, PT, R27, R45, RZ ;  /* 0x0000002d1b1b7210 */ /* 0x000fe40007ffe0ff */
[----:B------:R-:W-:-:S04]  /*2970*/  SEL R31, R42, RZ, !P1 ;  /* 0x000000ff2a1f7207 */ /* 0x000fc80004800000 */
        /* <DEDUP_REMOVED lines=10> */
.L_x_1491:
[----:B----4-:R-:W2:Y:S04]  /*2a20*/  LDG.E.STRONG.GPU R26, desc[UR8][R24.64] ;  /* 0x00000008181a7981 */ /* 0x010ea8000c1ef900 */
[----:B--2---:R-:W-:Y:S01]  /*2a30*/  CCTL.IVALL ;  /* 0x00000000ff00798f */ /* 0x004fe20002000000 */
[----:B------:R-:W-:Y:S05]  /*2a40*/  YIELD ;  /* 0x0000000000007946 */ /* 0x000fea0003800000 */
[----:B------:R-:W-:-:S13]  /*2a50*/  ISETP.NE.AND P1, PT, R26, R31, PT ;  /* 0x0000001f1a00720c */ /* 0x000fda0003f25270 */
[----:B------:R-:W-:Y:S05]  /*2a60*/  @P1 BRA `(.L_x_1491) ;  /* 0xfffffffc00ec1947 */ /* 0x000fea000383ffff */
.L_x_1490:
[----:B------:R-:W-:Y:S05]  /*2a70*/  WARPSYNC.ALL ;  /* 0x0000000000007948 */ /* 0x000fea0003800000 */
[----:B------:R-:W-:Y:S01]  /*2a80*/  BAR.SYNC.DEFER_BLOCKING 0x0 ;  /* 0x0000000000007b1d */ /* 0x000fe20000010000 */
[----:B------:R-:W-:-:S05]  /*2a90*/  HFMA2 R30, -RZ, RZ, 0, 0 ;  /* 0x00000000ff1e7431 */ /* 0x000fca00000001ff */
[----:B------:R-:W-:Y:S05]  /*2aa0*/  @!P3 BRA `(.L_x_1492) ;  /* 0x000000040018b947 */ /* 0x000fea0003800000 */
        /* <DEDUP_REMOVED lines=8> */
[----:B--2---:R-:W-:Y:S02]  /*2b30*/  MOV R28, R50 ;  /* 0x00000032001c7202 */ /* 0x004fe40000000f00 */
[----:B-1--4-:R-:W-:-:S02]  /*2b40*/  MOV R29, R51 ;  /* 0x00000033001d7202 */ /* 0x012fc40000000f00 */
[----:B------:R-:W-:-:S07]  /*2b50*/  LOP3.LUT R30, R42, 0x7ffffff8, RZ, 0xc0, !PT ;  /* 0x7ffffff82a1e7812 */ /* 0x000fce00078ec0ff */
.L_x_1493:
        /* <DEDUP_REMOVED lines=59> */
.L_x_1492:
[----:B------:R-:W-:-:S13]  /*2f10*/  ISETP.NE.AND P1, PT, R55, RZ, PT ;  /* 0x000000ff3700720c */ /* 0x000fda0003f25270 */
[----:B------:R-:W-:Y:S05]  /*2f20*/  @!P1 BRA `(.L_x_1489) ;  /* 0x0000000000f09947 */ /* 0x000fea0003800000 */
[----:B----4-:R-:W-:Y:S02]  /*2f30*/  IADD3 R24, PT, PT, R55, -0x1, RZ ;  /* 0xffffffff37187810 */ /* 0x010fe40007ffe0ff */
        /* <DEDUP_REMOVED lines=8> */
[C---:B-1----:R-:W-:Y:S02]  /*2fc0*/  IADD3 R29, PT, PT, R30.reuse, 0x2, RZ ;  /* 0x000000021e1d7810 */ /* 0x042fe40007ffe0ff */
        /* <DEDUP_REMOVED lines=22> */
.L_x_1494:
        /* <DEDUP_REMOVED lines=18> */
.L_x_1495:
        /* <DEDUP_REMOVED lines=9> */
.L_x_1496:
[----:B------:R-:W-:Y:S05]  /*32e0*/  BSYNC.RECONVERGENT B0 ;  /* 0x0000000000007941 */ /* 0x000fea0003800200 */
.L_x_1489:
        /* <DEDUP_REMOVED lines=8> */
[C---:B-1----:R-:W-:Y:S01]  /*3370*/  FADD.FTZ R29, -R6.reuse, R13 ;  /* 0x0000000d061d7221 */ /* 0x042fe20000010100 */
[C---:B------:R-:W-:Y:S01]  /*3380*/  FADD.FTZ R31, -R6.reuse, R18 ;  /* 0x00000012061f7221 */ /* 0x040fe20000010100 */
[----:B------:R-:W-:Y:S01]  /*3390*/  FADD.FTZ R19, -R6, R19 ;  /* 0x0000001306137221 */ /* 0x000fe20000010100 */
[-C--:B------:R-:W-:Y:S01]  /*33a0*/  FMUL.FTZ R26, R33, R62.reuse ;  /* 0x0000003e211a7220 */ /* 0x080fe20000410000 */
[----:B------:R-:W-:Y:S01]  /*33b0*/  FMUL.FTZ R6, R35, R62 ;  /* 0x0000003e23067220 */ /* 0x000fe20000410000 */
[----:B-----5:R-:W-:-:S09]  /*33c0*/  ULEA UR6, UR7, UR6, 0x18 ;  /* 0x0000000607067291 */ /* 0x020fd2000f8ec0ff */
[----:B------:R-:W-:Y:S01]  /*33d0*/  @!P2 STS.64 [UR6+0x88], R22 ;  /* 0x00008816ff00a988 */ /* 0x000fe20008000a06 */
[----:B------:R-:W-:Y:S06]  /*33e0*/  BAR.SYNC.DEFER_BLOCKING 0x0 ;  /* 0x0000000000007b1d */ /* 0x000fec0000010000 */
[----:B0--3--:R-:W0:Y:S01]  /*33f0*/  LDS.64 R22, [UR6+0x88] ;  /* 0x00008806ff167984 */ /* 0x009e220008000a00 */
[----:B------:R-:W0:Y:S02]  /*3400*/  LDCU UR6, c[0x0][0x42c] ;  /* 0x00008580ff0677ac */ /* 0x000e240008000800 */
[----:B0-----:R-:W-:Y:S01]  /*3410*/  FMUL.FTZ R22, R22, UR6 ;  /* 0x0000000616167c20 */ /* 0x001fe20008410000 */
[----:B------:R-:W-:Y:S01]  /*3420*/  FMUL.FTZ R23, R23, UR6 ;  /* 0x0000000617177c20 */ /* 0x000fe20008410000 */
[----:B----4-:R-:W-:Y:S06]  /*3430*/  @!P4 BRA `(.L_x_1497) ;  /* 0x000000000048c947 */ /* 0x010fec0003800000 */
        /* <DEDUP_REMOVED lines=18> */
.L_x_1497:
[----:B------:R-:W-:Y:S04]  /*3560*/  BSSY.RECONVERGENT B0, `(.L_x_1498) ;  /* 0x0000013000007945 */ /* 0x000fe80003800200 */
[----:B------:R-:W-:Y:S05]  /*3570*/  @P0 BRA `(.L_x_1499) ;  /* 0x0000000000440947 */ /* 0x000fea0003800000 */
[----:B------:R-:W0:Y:S01]  /*3580*/  LDCU.64 UR12, c[0x0][0x3f8] ;  /* 0x00007f00ff0c77ac */ /* 0x000e220008000a00 */
[----:B------:R-:W-:Y:S01]  /*3590*/  MOV R8, R66 ;  /* 0x0000004200087202 */ /* 0x000fe20000000f00 */
[C-C-:B------:R-:W-:Y:S01]  /*35a0*/  FFMA.FTZ R12, R22.reuse, R26, R23.reuse ;  /* 0x0000001a160c7223 */ /* 0x140fe20000010017 */
[----:B------:R-:W-:Y:S01]  /*35b0*/  MOV R9, R65 ;  /* 0x0000004100097202 */ /* 0x000fe20000000f00 */
[----:B------:R-:W1:Y:S01]  /*35c0*/  LDCU.64 UR6, c[0x0][0x380] ;  /* 0x00007000ff0677ac */ /* 0x000e620008000a00 */
[----:B------:R-:W-:-:S04]  /*35d0*/  FFMA.FTZ R6, R22, R6, R23 ;  /* 0x0000000616067223 */ /* 0x000fc80000010017 */
[----:B------:R-:W-:-:S04]  /*35e0*/  FFMA.FTZ R3, R7, R3, -R6 ;  /* 0x0000000307037223 */ /* 0x000fc80000010806 */
[----:B------:R-:W-:Y:S01]  /*35f0*/  FMUL.FTZ R3, R3, R62 ;  /* 0x0000003e03037220 */ /* 0x000fe20000410000 */
[----:B0-----:R-:W-:Y:S02]  /*3600*/  IMAD R13, R40, UR12, RZ ;  /* 0x0000000c280d7c24 */ /* 0x001fe4000f8e02ff */
[----:B------:R-:W-:-:S04]  /*3610*/  IMAD.WIDE.U32 R8, R58, UR12, R8 ;  /* 0x0000000c3a087c25 */ /* 0x000fc8000f8e0008 */
[----:B------:R-:W-:Y:S02]  /*3620*/  IMAD R33, R58, UR13, R13 ;  /* 0x0000000d3a217c24 */ /* 0x000fe4000f8e020d */
[----:B------:R-:W-:Y:S01]  /*3630*/  FFMA.FTZ R13, R59, R2, -R12 ;  /* 0x000000023b0d7223 */ /* 0x000fe2000001080c */
[----:B-1----:R-:W-:Y:S02]  /*3640*/  LEA R12, P0, R8, UR6, 0x2 ;  /* 0x00000006080c7c11 */ /* 0x002fe4000f8010ff */
[----:B------:R-:W-:Y:S01]  /*3650*/  IADD3 R33, PT, PT, R9, R33, RZ ;  /* 0x0000002109217210 */ /* 0x000fe20007ffe0ff */
[----:B------:R-:W-:-:S03]  /*3660*/  FMUL.FTZ R2, R13, R62 ;  /* 0x0000003e0d027220 */ /* 0x000fc60000410000 */
[----:B------:R-:W-:-:S05]  /*3670*/  LEA.HI.X R13, R8, UR7, R33, 0x2, P0 ;  /* 0x00000007080d7c11 */ /* 0x000fca00080f1421 */
[----:B------:R0:W-:Y:S02]  /*3680*/  STG.E.64 desc[UR8][R12.64], R2 ;  /* 0x000000020c007986 */ /* 0x0001e4000c101b08 */
.L_x_1499:
[----:B------:R-:W-:Y:S05]  /*3690*/  BSYNC.RECONVERGENT B0 ;  /* 0x0000000000007941 */ /* 0x000fea0003800200 */
.L_x_1498:
[----:B------:R-:W-:Y:S01]  /*36a0*/  UISETP.NE.AND UP0, UPT, UR11, URZ, UPT ;  /* 0x000000ff0b00728c */ /* 0x000fe2000bf05270 */
[-C--:B0-----:R-:W-:Y:S01]  /*36b0*/  FMUL.FTZ R2, R17, R62.reuse ;  /* 0x0000003e11027220 */ /* 0x081fe20000410000 */
        /* <DEDUP_REMOVED lines=10> */
[C-C-:B--2---:R-:W-:Y:S01]  /*3760*/  FFMA.FTZ R28, R22.reuse, R24, R23.reuse ;  /* 0x00000018161c7223 */ /* 0x144fe20000010017 */
        /* <DEDUP_REMOVED lines=24> */
.L_x_1500:
        /* <DEDUP_REMOVED lines=14> */
[----:B------:R-:W-:-:S04]  /*39d0*/  IADD3 R13, PT, PT, R3, R13, RZ ;  /* 0x0000000d030d7210 */ /* 0x000fc80007ffe0ff */
[----:B------:R-:W-:-:S05]  /*39e0*/  LEA.HI.X R9, R2, UR13, R13, 0x2, P0 ;  /* 0x0000000d02097c11 */ /* 0x000fca00080f140d */
[----:B------:R0:W-:Y:S02]  /*39f0*/  STG.E.64 desc[UR8][R8.64], R10 ;  /* 0x0000000a08007986 */ /* 0x0001e4000c101b08 */
.L_x_1502:
[----:B------:R-:W-:Y:S05]  /*3a00*/  BSYNC.RECONVERGENT B0 ;  /* 0x0000000000007941 */ /* 0x000fea0003800200 */
.L_x_1501:
[----:B------:R-:W-:Y:S05]  /*3a10*/  BRA.U !UP0, `(.L_x_1503) ;  /* 0x0000000108487547 */ /* 0x000fea000b800000 */
        /* <DEDUP_REMOVED lines=18> */
.L_x_1503:
        /* <DEDUP_REMOVED lines=17> */
.L_x_1505:
[----:B------:R-:W-:Y:S05]  /*3c50*/  BSYNC.RECONVERGENT B0 ;  /* 0x0000000000007941 */ /* 0x000fea0003800200 */
.L_x_1504:
        /* <DEDUP_REMOVED lines=19> */
.L_x_1506:
        /* <DEDUP_REMOVED lines=8> */
[----:B------:R-:W-:Y:S01]  /*3e10*/  MOV R64, R66 ;  /* 0x0000004200407202 */ /* 0x000fe20000000f00 */
[----:B------:R-:W2:Y:S01]  /*3e20*/  LDCU.64 UR12, c[0x0][0x380] ;  /* 0x00007000ff0c77ac */ /* 0x000ea20008000a00 */
[----:B-1----:R-:W-:-:S03]  /*3e30*/  IMAD R3, R5, UR6, RZ ;  /* 0x0000000605037c24 */ /* 0x002fc6000f8e02ff */
[----:B------:R-:W-:-:S04]  /*3e40*/  IMAD.WIDE.U32 R64, R52, UR6, R64 ;  /* 0x0000000634407c25 */ /* 0x000fc8000f8e0040 */
[----:B------:R-:W-:Y:S01]  /*3e50*/  IMAD R3, R52, UR7, R3 ;  /* 0x0000000734037c24 */ /* 0x000fe2000f8e0203 */
[----:B--2---:R-:W-:-:S04]  /*3e60*/  LEA R2, P0, R64, UR12, 0x2 ;  /* 0x0000000c40027c11 */ /* 0x004fc8000f8010ff */
[----:B------:R-:W-:-:S04]  /*3e70*/  IADD3 R3, PT, PT, R65, R3, RZ ;  /* 0x0000000341037210 */ /* 0x000fc80007ffe0ff */
[----:B------:R-:W-:-:S05]  /*3e80*/  LEA.HI.X R3, R64, UR13, R3, 0x2, P0 ;  /* 0x0000000d40037c11 */ /* 0x000fca00080f1403 */
[----:B------:R1:W-:Y:S02]  /*3e90*/  STG.E.64 desc[UR8][R2.64], R6 ;  /* 0x0000000602007986 */ /* 0x0003e4000c101b08 */
.L_x_1508:
[----:B------:R-:W-:Y:S05]  /*3ea0*/  BSYNC.RECONVERGENT B0 ;  /* 0x0000000000007941 */ /* 0x000fea0003800200 */
.L_x_1507:
[----:B------:R-:W-:Y:S02]  /*3eb0*/  IADD3 R47, PT, PT, R44, R47, RZ ;  /* 0x0000002f2c2f7210 */ /* 0x000fe40007ffe0ff */
[----:B------:R-:W-:Y:S02]  /*3ec0*/  IADD3 R48, PT, PT, R48, 0x1, RZ ;  /* 0x0000000130307810 */ /* 0x000fe40007ffe0ff */
[----:B------:R-:W-:-:S13]  /*3ed0*/  ISETP.GE.AND P0, PT, R47, UR4, PT ;  /* 0x000000042f007c0c */ /* 0x000fda000bf06270 */
[----:B------:R-:W-:Y:S05]  /*3ee0*/  @!P0 BRA `(.L_x_1509) ;  /* 0xffffffc400008947 */ /* 0x000fea000383ffff */
.L_x_1478:
[----:B------:R-:W2:Y:S01]  /*3ef0*/  LDC R4, c[0x0][0x370] ;  /* 0x0000dc00ff047b82 */ /* 0x000ea20000000800 */
[----:B------:R-:W-:Y:S01]  /*3f00*/  ISETP.NE.AND P2, PT, R46, RZ, PT ;  /* 0x000000ff2e00720c */ /* 0x000fe20003f45270 */
[----:B------:R-:W-:Y:S06]  /*3f10*/  BSSY.RECONVERGENT B0, `(.L_x_1510) ;  /* 0x0000011000007945 */ /* 0x000fec0003800200 */
[----:B-1----:R-:W1:Y:S08]  /*3f20*/  LDC R7, c[0x0][0x374] ;  /* 0x0000dd00ff077b82 */ /* 0x002e700000000800 */
[----:B------:R-:W3:Y:S01]  /*3f30*/  LDC.64 R2, c[0x0][0x3c8] ;  /* 0x0000f200ff027b82 */ /* 0x000ee20000000a00 */
[----:B--2---:R-:W-:-:S02]  /*3f40*/  IADD3 R5, PT, PT, R4, -0x1, RZ ;  /* 0xffffffff04057810 */ /* 0x004fc40007ffe0ff */
[----:B------:R-:W-:Y:S02]  /*3f50*/  ISETP.NE.AND P1, PT, R4, 0x1, PT ;  /* 0x000000010400780c */ /* 0x000fe40003f25270 */
[----:B-1----:R-:W-:-:S04]  /*3f60*/  IADD3 R0, PT, PT, R7, -0x1, RZ ;  /* 0xffffffff07007810 */ /* 0x002fc80007ffe0ff */
        /* <DEDUP_REMOVED lines=11> */
.L_x_1511:
[----:B------:R-:W-:Y:S05]  /*4020*/  BSYNC.RECONVERGENT B0 ;  /* 0x0000000000007941 */ /* 0x000fea0003800200 */
.L_x_1510:
[----:B------:R-:W-:Y:S05]  /*4030*/  @P0 EXIT ;  /* 0x000000000000094d */ /* 0x000fea0003800000 */
[----:B------:R-:W-:Y:S05]  /*4040*/  @P2 BRA `(.L_x_1512) ;  /* 0x0000000000202947 */ /* 0x000fea0003800000 */
[----:B------:R-:W-:-:S05]  /*4050*/  IMAD R0, R4, R7, RZ ;  /* 0x0000000704007224 */ /* 0x000fca00078e02ff */
[----:B------:R-:W-:-:S13]  /*4060*/  ISETP.NE.AND P0, PT, R0, -0x1, PT ;  /* 0xffffffff0000780c */ /* 0x000fda0003f05270 */
[----:B------:R-:W-:Y:S05]  /*4070*/  @!P0 BRA `(.L_x_1512) ;  /* 0x0000000000148947 */ /* 0x000fea0003800000 */
.L_x_1513:
[----:B-1----:R-:W2:Y:S04]  /*4080*/  LDG.E.STRONG.GPU R5, desc[UR8][R2.64] ;  /* 0x0000000802057981 */ /* 0x002ea8000c1ef900 */
[----:B--2---:R-:W-:Y:S01]  /*4090*/  CCTL.IVALL ;  /* 0x00000000ff00798f */ /* 0x004fe20002000000 */
[----:B------:R-:W-:Y:S05]  /*40a0*/  YIELD ;  /* 0x0000000000007946 */ /* 0x000fea0003800000 */
[----:B------:R-:W-:-:S13]  /*40b0*/  ISETP.NE.AND P0, PT, R5, R0, PT ;  /* 0x000000000500720c */ /* 0x000fda0003f05270 */
[----:B------:R-:W-:Y:S05]  /*40c0*/  @P0 BRA `(.L_x_1513) ;  /* 0xfffffffc00ec0947 */ /* 0x000fea000383ffff */
.L_x_1512:
[----:B------:R-:W-:Y:S05]  /*40d0*/  WARPSYNC.ALL ;  /* 0x0000000000007948 */ /* 0x000fea0003800000 */
[----:B0-----:R-:W1:Y:S08]  /*40e0*/  LDC.64 R10, c[0x0][0x3f8] ;  /* 0x0000fe00ff0a7b82 */ /* 0x001e700000000a00 */
        /* <DEDUP_REMOVED lines=49> */
[C---:B------:R-:W-:Y:S01]  /*4400*/  SHF.L.U32 R20, R46.reuse, 0x2, RZ ;  /* 0x000000022e147819 */ /* 0x040fe200000006ff */
[----:B------:R-:W1:Y:S01]  /*4410*/  LDCU.64 UR6, c[0x0][0x3d8] ;  /* 0x00007b00ff0677ac */ /* 0x000e620008000a00 */
[----:B------:R-:W-:Y:S02]  /*4420*/  LOP3.LUT R7, R7, 0x3, RZ, 0xc0, !PT ;  /* 0x0000000307077812 */ /* 0x000fe400078ec0ff */
[--C-:B------:R-:W-:Y:S01]  /*4430*/  SHF.L.U64.HI R21, R46, 0x2, R47.reuse ;  /* 0x000000022e157819 */ /* 0x100fe2000001022f */
[----:B------:R-:W2:Y:S01]  /*4440*/  LDCU.64 UR12, c[0x0][0x388] ;  /* 0x00007100ff0c77ac */ /* 0x000ea20008000a00 */
[----:B------:R-:W-:Y:S01]  /*4450*/  SHF.L.U64.HI R30, R3, 0x2, R0 ;  /* 0x00000002031e7819 */ /* 0x000fe20000010200 */
[----:B------:R-:W-:Y:S01]  /*4460*/  IMAD.WIDE.U32 R4, R7, 0x1c0, R46 ;  /* 0x000001c007047825 */ /* 0x000fe200078e002e */
[----:B------:R-:W-:Y:S01]  /*4470*/  SHF.L.U64.HI R26, R27, 0x2, R32 ;  /* 0x000000021b1a7819 */ /* 0x000fe20000010220 */
[----:B------:R-:W-:-:S03]  /*4480*/  UMOV UR4, URZ ;  /* 0x000000ff00047c82 */ /* 0x000fc60008000000 */
        /* <DEDUP_REMOVED lines=13> */
.L_x_1516:
        /* <DEDUP_REMOVED lines=31> */
.L_x_1515:
[----:B------:R-:W-:Y:S05]  /*4750*/  BSYNC.RECONVERGENT B0 ;  /* 0x0000000000007941 */ /* 0x000fea0003800200 */
.L_x_1514:
[----:B------:R-:W-:Y:S05]  /*4760*/  @!P0 EXIT ;  /* 0x000000000000894d */ /* 0x000fea0003800000 */
[C---:B------:R-:W-:Y:S01]  /*4770*/  SHF.L.U64.HI R11, R10.reuse, 0x2, R11 ;  /* 0x000000020a0b7819 */ /* 0x040fe2000001020b */
[----:B------:R-:W1:Y:S01]  /*4780*/  LDCU.64 UR4, c[0x0][0x3d8] ;  /* 0x00007b00ff0477ac */ /* 0x000e620008000a00 */
[----:B0-----:R-:W-:Y:S02]  /*4790*/  SHF.L.U32 R17, R10, 0x2, RZ ;  /* 0x000000020a117819 */ /* 0x001fe400000006ff */
[C---:B------:R-:W-:Y:S01]  /*47a0*/  SHF.L.U64.HI R19, R27.reuse, 0x2, R32 ;  /* 0x000000021b137819 */ /* 0x040fe20000010220 */
[----:B------:R-:W0:Y:S01]  /*47b0*/  LDCU.64 UR6, c[0x0][0x388] ;  /* 0x00007100ff0677ac */ /* 0x000e220008000a00 */
[----:B------:R-:W-:Y:S02]  /*47c0*/  SHF.L.U32 R21, R27, 0x2, RZ ;  /* 0x000000021b157819 */ /* 0x000fe400000006ff */
[C---:B------:R-:W-:Y:S01]  /*47d0*/  SHF.L.U64.HI R13, R3.reuse, 0x2, R0 ;  /* 0x00000002030d7819 */ /* 0x040fe20000010200 */
[----:B------:R-:W2:Y:S01]  /*47e0*/  LDCU.64 UR10, c[0x0][0x390] ;  /* 0x00007200ff0a77ac */ /* 0x000ea20008000a00 */
[----:B------:R-:W-:-:S07]  /*47f0*/  SHF.L.U32 R15, R3, 0x2, RZ ;  /* 0x00000002030f7819 */ /* 0x000fce00000006ff */
.L_x_1517:
[C---:B------:R-:W-:Y:S02]  /*4800*/  SHF.L.U32 R10, R46.reuse, 0x2, RZ ;  /* 0x000000022e0a7819 */ /* 0x040fe400000006ff */
[----:B------:R-:W-:Y:S02]  /*4810*/  SHF.L.U64.HI R2, R46, 0x2, R47 ;  /* 0x000000022e027819 */ /* 0x000fe4000001022f */
[----:B-1----:R-:W-:-:S04]  /*4820*/  IADD3 R4, P0, PT, R10, UR4, RZ ;  /* 0x000000040a047c10 */ /* 0x002fc8000ff1e0ff */
[----:B---3--:R-:W-:Y:S02]  /*4830*/  IADD3.X R5, PT, PT, R2, UR5, RZ, P0, !PT ;  /* 0x0000000502057c10 */ /* 0x008fe400087fe4ff */
[C---:B------:R-:W-:Y:S02]  /*4840*/  IADD3 R6, P0, PT, R4.reuse, R15, RZ ;  /* 0x0000000f04067210 */ /* 0x040fe40007f1e0ff */
[C---:B------:R-:W-:Y:S02]  /*4850*/  IADD3 R22, P2, PT, R4.reuse, R21, RZ ;  /* 0x0000001504167210 */ /* 0x040fe40007f5e0ff */
[C---:B------:R-:W-:Y:S02]  /*4860*/  IADD3.X R7, PT, PT, R5.reuse, R13, RZ, P0, !PT ;  /* 0x0000000d05077210 */ /* 0x040fe400007fe4ff */
[----:B------:R-:W-:Y:S02]  /*4870*/  IADD3 R8, P1, PT, R4, R17, RZ ;  /* 0x0000001104087210 */ /* 0x000fe40007f3e0ff */
[C---:B------:R-:W-:Y:S01]  /*4880*/  IADD3.X R23, PT, PT, R5.reuse, R19, RZ, P2, !PT ;  /* 0x0000001305177210 */ /* 0x040fe200017fe4ff */
        /* <DEDUP_REMOVED lines=56> */
[----:B------:R-:W4:Y:S04]  /*4c10*/  LDG.E R4, desc[UR8][R4.64+0x1500] ;  /* 0x0015000804047981 */ /* 0x000f28000c1e1900 */
        /* <DEDUP_REMOVED lines=15> */
[----:B----4-:R-:W-:Y:S02]  /*4d10*/  F2FP.BF16.F32.PACK_AB R23, R23, R4 ;  /* 0x000000041717723e */ /* 0x010fe400000010ff */
[----:B-----5:R-:W-:-:S03]  /*4d20*/  F2FP.BF16.F32.PACK_AB R5, R7, R8 ;  /* 0x000000080705723e */ /* 0x020fc600000010ff */
[----:B------:R3:W-:Y:S04]  /*4d30*/  STG.E desc[UR8][R28.64], R23 ;  /* 0x000000171c007986 */ /* 0x0007e8000c101908 */
[----:B------:R3:W-:Y:S02]  /*4d40*/  STG.E desc[UR8][R26.64], R5 ;  /* 0x000000051a007986 */ /* 0x0007e4000c101908 */
[----:B------:R-:W-:Y:S05]  /*4d50*/  @P0 BRA `(.L_x_1517) ;  /* 0xfffffff800a80947 */ /* 0x000fea000383ffff */
[----:B------:R-:W-:Y:S05]  /*4d60*/  EXIT ;  /* 0x000000000000794d */ /* 0x000fea0003800000 */
.L_x_1518:
        /* <DEDUP_REMOVED lines=9> */
.L_x_3433:


//--------------------- .text._Z35group_norm_nhwc_bwd_one_pass_kernelI11Fp32IOBf16WLi256ELi28ELi448EEv26Group_norm_nhwc_bwd_params --------------------------
	.section	.text._Z35group_norm_nhwc_bwd_one_pass_kernelI11Fp32IOBf16WLi256ELi28ELi448EEv26Group_norm_nhwc_bwd_params,"ax",@progbits
	.align	128
        .global         _Z35group_norm_nhwc_bwd_one_pass_kernelI11Fp32IOBf16WLi256ELi28ELi448EEv26Group_norm_nhwc_bwd_params
        .type           _Z35group_norm_nhwc_bwd_one_pass_kernelI11Fp32IOBf16WLi256ELi28ELi448EEv26Group_norm_nhwc_bwd_params,@function
        .size           _Z35group_norm_nhwc_bwd_one_pass_kernelI11Fp32IOBf16WLi256ELi28ELi448EEv26Group_norm_nhwc_bwd_params,(.L_x_3434 - _Z35group_norm_nhwc_bwd_one_pass_kernelI11Fp32IOBf16WLi256ELi28ELi448EEv26Group_norm_nhwc_bwd_params)
        .other          _Z35group_norm_nhwc_bwd_one_pass_kernelI11Fp32IOBf16WLi256ELi28ELi448EEv26Group_norm_nhwc_bwd_params,@"STO_CUDA_ENTRY STV_DEFAULT"
_Z35group_norm_nhwc_bwd_one_pass_kernelI11Fp32IOBf16WLi256ELi28ELi448EEv26Group_norm_nhwc_bwd_params:
.text._Z35group_norm_nhwc_bwd_one_pass_kernelI11Fp32IOBf16WLi256ELi28ELi448EEv26Group_norm_nhwc_bwd_params:
        /* <DEDUP_REMOVED lines=25> */
.L_x_1562:
[----:B0-----:R-:W0:Y:S01]  /*0190*/  LDC R8, c[0x0][0x410] ;  /* 0x00010400ff087b82 */ /* 0x001e220000000800 */
[----:B------:R-:W2:Y:S01]  /*01a0*/  LDCU.128 UR12, c[0x0][0x400] ;  /* 0x00008000ff0c77ac */ /* 0x000ea20008000c00 */
[----:B------:R-:W-:Y:S02]  /*01b0*/  ISETP.GE.AND P0, PT, R61, RZ, PT ;  /* 0x000000ff3d00720c */ /* 0x000fe40003f06270 */
[----:B------:R-:W-:Y:S02]  /*01c0*/  CS2R R48, SRZ ;  /* 0x0000000000307805 */ /* 0x000fe4000001ff00 */
[----:B------:R-:W-:Y:S02]  /*01d0*/  CS2R R46, SRZ ;  /* 0x00000000002e7805 */ /* 0x000fe4000001ff00 */
[----:B------:R-:W3:Y:S01]  /*01e0*/  LDC R6, c[0x0][0x41c] ;  /* 0x00010700ff067b82 */ /* 0x000ee20000000800 */
[----:B0-----:R-:W-:-:S04]  /*01f0*/  IABS R5, R8 ;  /* 0x0000000800057213 */ /* 0x001fc80000000000 */
[----:B------:R-:W0:Y:S01]  /*0200*/  I2F.RP R0, R5 ;  /* 0x0000000500007306 */ /* 0x000e220000209400 */
[----:B---3--:R-:W-:-:S05]  /*0210*/  IMAD R15, R6, UR10, R63 ;  /* 0x0000000a060f7c24 */ /* 0x008fca000f8e023f */
[C---:B--2---:R-:W-:Y:S02]  /*0220*/  ISETP.GE.U32.AND P3, PT, R15.reuse, UR12, PT ;  /* 0x0000000c0f007c0c */ /* 0x044fe4000bf66070 */
[----:B------:R-:W-:Y:S02]  /*0230*/  SHF.R.S32.HI R11, RZ, 0x1f, R15 ;  /* 0x0000001fff0b7819 */ /* 0x000fe4000001140f */
[----:B------:R-:W-:Y:S01]  /*0240*/  IADD3 R27, PT, PT, R15, 0x20, RZ ;  /* 0x000000200f1b7810 */ /* 0x000fe20007ffe0ff */
[----:B0-----:R-:W0:Y:S01]  /*0250*/  MUFU.RCP R0, R0 ;  /* 0x0000000000007308 */ /* 0x001e220000001000 */
[----:B------:R-:W-:Y:S02]  /*0260*/  ISETP.GE.AND.EX P3, PT, R11, UR13, PT, P3 ;  /* 0x0000000d0b007c0c */ /* 0x000fe4000bf66330 */
[----:B------:R-:W-:Y:S02]  /*0270*/  SHF.R.S32.HI R13, RZ, 0x1f, R27 ;  /* 0x0000001fff0d7819 */ /* 0x000fe4000001141b */
[----:B------:R-:W-:-:S02]  /*0280*/  IADD3 R22, PT, PT, R15, 0x40, RZ ;  /* 0x000000400f167810 */ /* 0x000fc40007ffe0ff */
[----:B------:R-:W-:Y:S02]  /*0290*/  IADD3 R14, PT, PT, R15, 0x60, RZ ;  /* 0x000000600f0e7810 */ /* 0x000fe40007ffe0ff */
[----:B------:R-:W-:Y:S02]  /*02a0*/  SHF.R.S32.HI R29, RZ, 0x1f, R22 ;  /* 0x0000001fff1d7819 */ /* 0x000fe40000011416 */
[----:B------:R-:W-:-:S03]  /*02b0*/  SHF.R.S32.HI R25, RZ, 0x1f, R14 ;  /* 0x0000001fff197819 */ /* 0x000fc6000001140e */
        /* <DEDUP_REMOVED lines=8> */
[----:B------:R-:W-:Y:S01]  /*0340*/  LOP3.LUT R2, R61, R8, RZ, 0x3c, !PT ;  /* 0x000000083d027212 */ /* 0x000fe200078e3cff */
[----:B------:R-:W0:Y:S03]  /*0350*/  @!P3 LDC.64 R6, c[0x0][0x3f8] ;  /* 0x0000fe00ff06bb82 */ /* 0x000e260000000a00 */
        /* <DEDUP_REMOVED lines=12> */
[----:B------:R-:W-:Y:S02]  /*0420*/  ISETP.GE.U32.AND P5, PT, R27, UR12, PT ;  /* 0x0000000c1b007c0c */ /* 0x000fe4000bfa6070 */
[----:B------:R-:W-:Y:S01]  /*0430*/  LOP3.LUT R5, RZ, R8, RZ, 0x33, !PT ;  /* 0x00000008ff057212 */ /* 0x000fe200078e33ff */
[----:B0-----:R-:W-:Y:S01]  /*0440*/  @!P3 IMAD R8, R11, R6, RZ ;  /* 0x000000060b08b224 */ /* 0x001fe200078e02ff */
[----:B------:R-:W-:Y:S02]  /*0450*/  @P2 IADD3 R3, PT, PT, R3, 0x1, RZ ;  /* 0x0000000103032810 */ /* 0x000fe40007ffe0ff */
[----:B------:R-:W-:Y:S01]  /*0460*/  ISETP.GE.AND.EX P5, PT, R13, UR13, PT, P5 ;  /* 0x0000000d0d007c0c */ /* 0x000fe2000bfa6350 */
[----:B------:R-:W-:Y:S01]  /*0470*/  @!P3 IMAD R11, R15, R7, R8 ;  /* 0x000000070f0bb224 */ /* 0x000fe200078e0208 */
[----:B------:R-:W-:-:S02]  /*0480*/  @!P0 IADD3 R0, PT, PT, -R0, RZ, RZ ;  /* 0x000000ff00008210 */ /* 0x000fc40007ffe1ff */
[----:B------:R-:W-:Y:S02]  /*0490*/  @!P1 IADD3 R3, PT, PT, -R3, RZ, RZ ;  /* 0x000000ff03039210 */ /* 0x000fe40007ffe1ff */
[C---:B------:R-:W-:Y:S02]  /*04a0*/  SEL R53, R5.reuse, R0, !P4 ;  /* 0x0000000005357207 */ /* 0x040fe40006000000 */
[----:B------:R-:W-:Y:S02]  /*04b0*/  SEL R5, R5, R3, !P4 ;  /* 0x0000000305057207 */ /* 0x000fe40006000000 */
[----:B------:R-:W-:Y:S01]  /*04c0*/  ISETP.GE.U32.AND P4, PT, R22, UR12, PT ;  /* 0x0000000c16007c0c */ /* 0x000fe2000bf86070 */
[----:B------:R-:W-:Y:S01]  /*04d0*/  IMAD R9, R53, 0x1c, RZ ;  /* 0x0000001c35097824 */ /* 0x000fe200078e02ff */
[----:B------:R-:W-:Y:S01]  /*04e0*/  SHF.R.S32.HI R0, RZ, 0x1f, R5 ;  /* 0x0000001fff007819 */ /* 0x000fe20000011405 */
[----:B------:R-:W0:Y:S01]  /*04f0*/  @!P5 LDC.64 R2, c[0x0][0x3f8] ;  /* 0x0000fe00ff02db82 */ /* 0x000e220000000a00 */
[----:B------:R-:W-:-:S02]  /*0500*/  ISETP.GE.AND.EX P4, PT, R29, UR13, PT, P4 ;  /* 0x0000000d1d007c0c */ /* 0x000fc4000bf86340 */
[----:B------:R-:W-:Y:S01]  /*0510*/  IADD3 R66, P0, PT, R9, R54, RZ ;  /* 0x0000003609427210 */ /* 0x000fe20007f1e0ff */
[----:B------:R-:W-:-:S03]  /*0520*/  IMAD R0, R0, UR14, RZ ;  /* 0x0000000e00007c24 */ /* 0x000fc6000f8e02ff */
[----:B------:R-:W-:Y:S01]  /*0530*/  LEA.HI.X.SX32 R67, R9, RZ, 0x1, P0 ;  /* 0x000000ff09437211 */ /* 0x000fe200000f0eff */
[----:B------:R-:W-:Y:S01]  /*0540*/  IMAD R69, R5, UR15, R0 ;  /* 0x0000000f05457c24 */ /* 0x000fe2000f8e0200 */
[----:B------:R-:W-:Y:S02]  /*0550*/  ISETP.GE.U32.AND P0, PT, R14, UR12, PT ;  /* 0x0000000c0e007c0c */ /* 0x000fe4000bf06070 */
[----:B------:R-:W-:Y:S01]  /*0560*/  IADD3 R0, PT, PT, R15, 0x80, RZ ;  /* 0x000000800f007810 */ /* 0x000fe20007ffe0ff */
[----:B------:R-:W-:Y:S01]  /*0570*/  IMAD.WIDE.U32 R66, R5, UR14, R66 ;  /* 0x0000000e05427c25 */ /* 0x000fe2000f8e0042 */
[----:B------:R-:W-:Y:S01]  /*0580*/  ISETP.GE.AND.EX P0, PT, R25, UR13, PT, P0 ;  /* 0x0000000d19007c0c */ /* 0x000fe2000bf06300 */
[----:B------:R-:W3:Y:S01]  /*0590*/  @!P4 LDC.64 R20, c[0x0][0x3f8] ;  /* 0x0000fe00ff14cb82 */ /* 0x000ee20000000a00 */
[----:B------:R-:W-:Y:S02]  /*05a0*/  ISETP.GE.U32.AND P1, PT, R0, UR12, PT ;  /* 0x0000000c00007c0c */ /* 0x000fe4000bf26070 */
[----:B------:R-:W-:-:S02]  /*05b0*/  IADD3 R69, PT, PT, R67, R69, RZ ;  /* 0x0000004543457210 */ /* 0x000fc40007ffe0ff */
[----:B------:R-:W-:Y:S02]  /*05c0*/  @!P3 MOV R68, R66 ;  /* 0x000000420044b202 */ /* 0x000fe40000000f00 */
[----:B------:R-:W-:Y:S01]  /*05d0*/  SHF.R.S32.HI R23, RZ, 0x1f, R0 ;  /* 0x0000001fff177819 */ /* 0x000fe20000011400 */
[----:B------:R-:W4:Y:S02]  /*05e0*/  @!P3 LDC.64 R4, c[0x0][0x398] ;  /* 0x0000e600ff04bb82 */ /* 0x000f240000000a00 */
[----:B------:R-:W-:Y:S01]  /*05f0*/  @!P3 IMAD.WIDE.U32 R8, R15, R6, R68 ;  /* 0x000000060f08b225 */ /* 0x000fe200078e0044 */
[----:B------:R-:W-:-:S03]  /*0600*/  ISETP.GE.AND.EX P1, PT, R23, UR13, PT, P1 ;  /* 0x0000000d17007c0c */ /* 0x000fc6000bf26310 */
[----:B0-----:R-:W-:Y:S01]  /*0610*/  @!P5 IMAD R10, R13, R2, RZ ;  /* 0x000000020d0ad224 */ /* 0x001fe200078e02ff */
[----:B------:R-:W-:Y:S01]  /*0620*/  @!P3 IADD3 R9, PT, PT, R9, R11, RZ ;  /* 0x0000000b0909b210 */ /* 0x000fe20007ffe0ff */
[----:B------:R-:W0:Y:S01]  /*0630*/  @!P5 LDC.64 R6, c[0x0][0x398] ;  /* 0x0000e600ff06db82 */ /* 0x000e220000000a00 */
[----:B------:R-:W-:Y:S01]  /*0640*/  @!P5 MOV R11, R69 ;  /* 0x00000045000bd202 */ /* 0x000fe20000000f00 */
[----:B------:R-:W-:Y:S01]  /*0650*/  @!P5 IMAD R31, R27, R3, R10 ;  /* 0x000000031b1fd224 */ /* 0x000fe200078e020a */
[----:B------:R-:W-:Y:S02]  /*0660*/  @!P5 MOV R10, R66 ;  /* 0x00000042000ad202 */ /* 0x000fe40000000f00 */
[----:B------:R-:W-:-:S03]  /*0670*/  @!P3 SHF.L.U64.HI R28, R8, 0x2, R9 ;  /* 0x00000002081cb819 */ /* 0x000fc60000010209 */
[----:B------:R-:W1:Y:S01]  /*0680*/  @!P0 LDC.64 R16, c[0x0][0x3f8] ;  /* 0x0000fe00ff108b82 */ /* 0x000e620000000a00 */
[----:B------:R-:W-:Y:S01]  /*0690*/  @!P5 IMAD.WIDE.U32 R2, R27, R2, R10 ;  /* 0x000000021b02d225 */ /* 0x000fe200078e000a */
[----:B------:R-:W-:-:S03]  /*06a0*/  @!P3 SHF.L.U32 R27, R8, 0x2, RZ ;  /* 0x00000002081bb819 */ /* 0x000fc600000006ff */
[----:B---3--:R-:W-:Y:S01]  /*06b0*/  @!P4 IMAD R26, R29, R20, RZ ;  /* 0x000000141d1ac224 */ /* 0x008fe200078e02ff */
[----:B------:R-:W-:Y:S02]  /*06c0*/  @!P5 IADD3 R3, PT, PT, R3, R31, RZ ;  /* 0x0000001f0303d210 */ /* 0x000fe40007ffe0ff */
[----:B------:R-:W3:Y:S01]  /*06d0*/  @!P4 LDC.64 R10, c[0x0][0x3a0] ;  /* 0x0000e800ff0acb82 */ /* 0x000ee20000000a00 */
[C---:B--2---:R-:W-:Y:S01]  /*06e0*/  @!P3 IADD3 R18, P6, PT, R27.reuse, R18, RZ ;  /* 0x000000121b12b210 */ /* 0x044fe20007fde0ff */
[----:B------:R-:W-:Y:S01]  /*06f0*/  @!P4 IMAD R31, R22, R21, R26 ;  /* 0x00000015161fc224 */ /* 0x000fe200078e021a */
[----:B----4-:R-:W-:Y:S02]  /*0700*/  @!P3 IADD3 R4, P2, PT, R27, R4, RZ ;  /* 0x000000041b04b210 */ /* 0x010fe40007f5e0ff */
[----:B------:R-:W-:Y:S02]  /*0710*/  @!P4 MOV R26, R66 ;  /* 0x00000042001ac202 */ /* 0x000fe40000000f00 */
[----:B------:R-:W-:Y:S01]  /*0720*/  @!P4 MOV R27, R69 ;  /* 0x00000045001bc202 */ /* 0x000fe20000000f00 */
[----:B------:R-:W2:Y:S01]  /*0730*/  @!P5 LDC.64 R12, c[0x0][0x3a0] ;  /* 0x0000e800ff0cdb82 */ /* 0x000ea20000000a00 */
[----:B------:R-:W-:-:S02]  /*0740*/  @!P5 SHF.L.U32 R29, R2, 0x2, RZ ;  /* 0x00000002021dd819 */ /* 0x000fc400000006ff */
[----:B------:R-:W-:Y:S01]  /*0750*/  @!P5 SHF.L.U64.HI R24, R2, 0x2, R3 ;  /* 0x000000020218d819 */ /* 0x000fe20000010203 */
[----:B------:R-:W-:Y:S01]  /*0760*/  @!P4 IMAD.WIDE.U32 R20, R22, R20, R26 ;  /* 0x000000141614c225 */ /* 0x000fe200078e001a */
[----:B------:R-:W-:Y:S02]  /*0770*/  @!P3 IADD3.X R5, PT, PT, R28, R5, RZ, P2, !PT ;  /* 0x000000051c05b210 */ /* 0x000fe400017fe4ff */
[----:B0-----:R-:W-:Y:S01]  /*0780*/  @!P5 IADD3 R6, P2, PT, R29, R6, RZ ;  /* 0x000000061d06d210 */ /* 0x001fe20007f5e0ff */
[----:B------:R-:W0:Y:S01]  /*0790*/  @!P4 LDC.64 R8, c[0x0][0x398] ;  /* 0x0000e600ff08cb82 */ /* 0x000e220000000a00 */
[----:B------:R-:W-:Y:S01]  /*07a0*/  @!P4 IADD3 R21, PT, PT, R21, R31, RZ ;  /* 0x0000001f1515c210 */ /* 0x000fe20007ffe0ff */
[----:B-1----:R-:W-:Y:S01]  /*07b0*/  @!P0 IMAD R26, R25, R16, RZ ;  /* 0x00000010191a8224 */ /* 0x002fe200078e02ff */
[C---:B------:R-:W-:Y:S01]  /*07c0*/  @!P4 SHF.L.U32 R25, R20.reuse, 0x2, RZ ;  /* 0x000000021419c819 */ /* 0x040fe200000006ff */
[----:B------:R-:W5:Y:S01]  /*07d0*/  @!P3 LDG.E.64 R46, desc[UR8][R4.64] ;  /* 0x00000008042eb981 */ /* 0x000f62000c1e1b00 */
[----:B------:R-:W-:Y:S01]  /*07e0*/  @!P4 SHF.L.U64.HI R22, R20, 0x2, R21 ;  /* 0x000000021416c819 */ /* 0x000fe20000010215 */
[----:B------:R-:W-:Y:S01]  /*07f0*/  @!P0 IMAD R27, R14, R17, R26 ;  /* 0x000000110e1b8224 */ /* 0x000fe200078e021a */
[----:B------:R-:W-:Y:S01]  /*0800*/  @!P0 MOV R20, R66 ;  /* 0x0000004200148202 */ /* 0x000fe20000000f00 */
[----:B------:R-:W1:Y:S01]  /*0810*/  @!P1 LDC.64 R2, c[0x0][0x3f8] ;  /* 0x0000fe00ff029b82 */ /* 0x000e620000000a00 */
[----:B------:R-:W-:-:S02]  /*0820*/  @!P0 MOV R21, R69 ;  /* 0x0000004500158202 */ /* 0x000fc40000000f00 */
[----:B------:R-:W-:Y:S02]  /*0830*/  @!P5 IADD3.X R7, PT, PT, R24, R7, RZ, P2, !PT ;  /* 0x000000071807d210 */ /* 0x000fe400017fe4ff */
[----:B------:R-:W-:Y:S01]  /*0840*/  @!P3 IADD3.X R19, PT, PT, R28, R19, RZ, P6, !PT ;  /* 0x000000131c13b210 */ /* 0x000fe200037fe4ff */
[----:B------:R-:W-:Y:S01]  /*0850*/  @!P0 IMAD.WIDE.U32 R16, R14, R16, R20 ;  /* 0x000000100e108225 */ /* 0x000fe200078e0014 */
[----:B---3--:R-:W-:Y:S01]  /*0860*/  @!P4 IADD3 R10, P2, PT, R25, R10, RZ ;  /* 0x0000000a190ac210 */ /* 0x008fe20007f5e0ff */
[----:B------:R-:W3:Y:S01]  /*0870*/  @!P0 LDC.64 R38, c[0x0][0x3a0] ;  /* 0x0000e800ff268b82 */ /* 0x000ee20000000a00 */
[----:B------:R-:W-:Y:S01]  /*0880*/  IADD3 R28, PT, PT, R15, 0xa0, RZ ;  /* 0x000000a00f1c7810 */ /* 0x000fe20007ffe0ff */
[----:B------:R4:W5:Y:S01]  /*0890*/  @!P3 LDG.E.64 R48, desc[UR8][R18.64] ;  /* 0x000000081230b981 */ /* 0x000962000c1e1b00 */
[----:B------:R-:W-:Y:S02]  /*08a0*/  @!P4 IADD3.X R11, PT, PT, R22, R11, RZ, P2, !PT ;  /* 0x0000000b160bc210 */ /* 0x000fe400017fe4ff */
[----:B------:R-:W-:-:S02]  /*08b0*/  ISETP.GE.U32.AND P2, PT, R28, UR12, PT ;  /* 0x0000000c1c007c0c */ /* 0x000fc4000bf46070 */
[----:B------:R-:W-:Y:S01]  /*08c0*/  SHF.R.S32.HI R31, RZ, 0x1f, R28 ;  /* 0x0000001fff1f7819 */ /* 0x000fe2000001141c */
[----:B------:R-:W3:Y:S01]  /*08d0*/  @!P0 LDC.64 R20, c[0x0][0x398] ;  /* 0x0000e600ff148b82 */ /* 0x000ee20000000a00 */
[----:B--2---:R-:W-:Y:S02]  /*08e0*/  @!P5 IADD3 R12, P6, PT, R29, R12, RZ ;  /* 0x0000000c1d0cd210 */ /* 0x004fe40007fde0ff */
[----:B------:R-:W-:Y:S02]  /*08f0*/  ISETP.GE.AND.EX P2, PT, R31, UR13, PT, P2 ;  /* 0x0000000d1f007c0c */ /* 0x000fe4000bf46320 */
[----:B------:R-:W-:Y:S02]  /*0900*/  @!P5 IADD3.X R13, PT, PT, R24, R13, RZ, P6, !PT ;  /* 0x0000000d180dd210 */ /* 0x000fe400037fe4ff */
[----:B0-----:R-:W-:Y:S01]  /*0910*/  @!P4 IADD3 R8, P6, PT, R25, R8, RZ ;  /* 0x000000081908c210 */ /* 0x001fe20007fde0ff */
[----:B-1----:R-:W-:Y:S01]  /*0920*/  @!P1 IMAD R14, R23, R2, RZ ;  /* 0x00000002170e9224 */ /* 0x002fe200078e02ff */
[----:B------:R-:W-:Y:S01]  /*0930*/  @!P0 IADD3 R17, PT, PT, R17, R27, RZ ;  /* 0x0000001b11118210 */ /* 0x000fe20007ffe0ff */
[----:B----4-:R-:W0:Y:S01]  /*0940*/  @!P1 LDC.64 R18, c[0x0][0x398] ;  /* 0x0000e600ff129b82 */ /* 0x010e220000000a00 */
[----:B------:R-:W-:Y:S01]  /*0950*/  @!P0 SHF.L.U32 R23, R16, 0x2, RZ ;  /* 0x0000000210178819 */ /* 0x000fe200000006ff */
[----:B------:R-:W-:Y:S01]  /*0960*/  @!P1 IMAD R27, R0, R3, R14 ;  /* 0x00000003001b9224 */ /* 0x000fe200078e020e */
[----:B------:R-:W-:-:S02]  /*0970*/  @!P4 IADD3.X R9, PT, PT, R22, R9, RZ, P6, !PT ;  /* 0x000000091609c210 */ /* 0x000fc400037fe4ff */
[----:B------:R-:W-:Y:S02]  /*0980*/  @!P0 SHF.L.U64.HI R22, R16, 0x2, R17 ;  /* 0x0000000210168819 */ /* 0x000fe40000010211 */
[----:B---3--:R-:W-:Y:S01]  /*0990*/  @!P0 IADD3 R38, P6, PT, R23, R38, RZ ;  /* 0x0000002617268210 */ /* 0x008fe20007fde0ff */
[----:B------:R-:W1:Y:S01]  /*09a0*/  @!P1 LDC.64 R16, c[0x0][0x3a0] ;  /* 0x0000e800ff109b82 */ /* 0x000e620000000a00 */
[----:B------:R-:W-:Y:S02]  /*09b0*/  @!P1 MOV R4, R66 ;  /* 0x0000004200049202 */ /* 0x000fe40000000f00 */
[----:B------:R-:W-:Y:S02]  /*09c0*/  @!P0 IADD3.X R39, PT, PT, R22, R39, RZ, P6, !PT ;  /* 0x0000002716278210 */ /* 0x000fe400037fe4ff */
[----:B------:R-:W-:-:S03]  /*09d0*/  @!P1 MOV R5, R69 ;  /* 0x0000004500059202 */ /* 0x000fc60000000f00 */
[----:B------:R-:W2:Y:S01]  /*09e0*/  @!P2 LDC.64 R24, c[0x0][0x3f8] ;  /* 0x0000fe00ff18ab82 */ /* 0x000ea20000000a00 */
[----:B------:R-:W-:Y:S02]  /*09f0*/  @!P0 IADD3 R20, P6, PT, R23, R20, RZ ;  /* 0x0000001417148210 */ /* 0x000fe40007fde0ff */
[----:B------:R-:W-:Y:S02]  /*0a00*/  CS2R R44, SRZ ;  /* 0x00000000002c7805 */ /* 0x000fe4000001ff00 */
[----:B------:R-:W-:Y:S02]  /*0a10*/  IADD3 R14, PT, PT, R15, 0xc0, RZ ;  /* 0x000000c00f0e7810 */ /* 0x000fe40007ffe0ff */
[----:B------:R-:W-:Y:S02]  /*0a20*/  @!P0 IADD3.X R21, PT, PT, R22, R21, RZ, P6, !PT ;  /* 0x0000001516158210 */ /* 0x000fe400037fe4ff */
[----:B------:R-:W3:Y:S01]  /*0a30*/  LDC.64 R22, c[0x0][0x3b8] ;  /* 0x0000ee00ff167b82 */ /* 0x000ee20000000a00 */
[----:B------:R-:W-:Y:S01]  /*0a40*/  @!P1 IMAD.WIDE.U32 R2, R0, R2, R4 ;  /* 0x0000000200029225 */ /* 0x000fe200078e0004 */
[----:B------:R4:W5:Y:S04]  /*0a50*/  @!P5 LDG.E.64 R44, desc[UR8][R12.64] ;  /* 0x000000080c2cd981 */ /* 0x000968000c1e1b00 */
[----:B------:R-:W-:-:S02]  /*0a60*/  @!P1 IADD3 R3, PT, PT, R3, R27, RZ ;  /* 0x0000001b03039210 */ /* 0x000fc40007ffe0ff */
[C---:B------:R-:W-:Y:S01]  /*0a70*/  @!P1 SHF.L.U32 R33, R2.reuse, 0x2, RZ ;  /* 0x0000000202219819 */ /* 0x040fe200000006ff */
[----:B------:R-:W3:Y:S01]  /*0a80*/  @!P2 LDC.64 R26, c[0x0][0x3a0] ;  /* 0x0000e800ff1aab82 */ /* 0x000ee20000000a00 */
[----:B------:R-:W-:Y:S02]  /*0a90*/  @!P1 SHF.L.U64.HI R30, R2, 0x2, R3 ;  /* 0x00000002021e9819 */ /* 0x000fe40000010203 */
[----:B----4-:R-:W-:Y:S02]  /*0aa0*/  @!P2 MOV R12, R66 ;  /* 0x00000042000ca202 */ /* 0x010fe40000000f00 */
[----:B------:R-:W-:Y:S02]  /*0ab0*/  @!P2 MOV R13, R69 ;  /* 0x00000045000da202 */ /* 0x000fe40000000f00 */
[----:B-1----:R-:W-:Y:S01]  /*0ac0*/  @!P1 IADD3 R16, P6, PT, R33, R16, RZ ;  /* 0x0000001021109210 */ /* 0x002fe20007fde0ff */
[----:B--2---:R-:W-:Y:S01]  /*0ad0*/  @!P2 IMAD R31, R31, R24, RZ ;  /* 0x000000181f1fa224 */ /* 0x004fe200078e02ff */
[----:B------:R-:W-:-:S02]  /*0ae0*/  MOV R3, RZ ;  /* 0x000000ff00037202 */ /* 0x000fc40000000f00 */
[----:B------:R-:W-:Y:S01]  /*0af0*/  MOV R2, RZ ;  /* 0x000000ff00027202 */ /* 0x000fe20000000f00 */
[----:B------:R-:W-:Y:S01]  /*0b00*/  @!P2 IMAD R31, R28, R25, R31 ;  /* 0x000000191c1fa224 */ /* 0x000fe200078e021f */
[----:B------:R-:W-:Y:S01]  /*0b10*/  ISETP.GE.U32.AND P3, PT, R14, UR12, PT ;  /* 0x0000000c0e007c0c */ /* 0x000fe2000bf66070 */
[----:B------:R-:W-:Y:S01]  /*0b20*/  @!P2 IMAD.WIDE.U32 R12, R28, R24, R12 ;  /* 0x000000181c0ca225 */ /* 0x000fe200078e000c */
[----:B------:R-:W-:Y:S01]  /*0b30*/  SHF.R.S32.HI R29, RZ, 0x1f, R14 ;  /* 0x0000001fff1d7819 */ /* 0x000fe2000001140e */
[----:B------:R-:W1:Y:S01]  /*0b40*/  @!P2 LDC.64 R24, c[0x0][0x398] ;  /* 0x0000e600ff18ab82 */ /* 0x000e620000000a00 */
[----:B------:R-:W-:Y:S01]  /*0b50*/  @!P1 IADD3.X R17, PT, PT, R30, R17, RZ, P6, !PT ;  /* 0x000000111e119210 */ /* 0x000fe200037fe4ff */
[----:B------:R2:W5:Y:S01]  /*0b60*/  @!P5 LDG.E.64 R2, desc[UR8][R6.64] ;  /* 0x000000080602d981 */ /* 0x000562000c1e1b00 */
[----:B0-----:R-:W-:Y:S02]  /*0b70*/  @!P1 IADD3 R18, P6, PT, R33, R18, RZ ;  /* 0x0000001221129210 */ /* 0x001fe40007fde0ff */
[----:B------:R-:W-:-:S02]  /*0b80*/  ISETP.GE.AND.EX P3, PT, R29, UR13, PT, P3 ;  /* 0x0000000d1d007c0c */ /* 0x000fc4000bf66330 */
[----:B------:R-:W-:Y:S02]  /*0b90*/  @!P1 IADD3.X R19, PT, PT, R30, R19, RZ, P6, !PT ;  /* 0x000000131e139210 */ /* 0x000fe400037fe4ff */
[----:B--2---:R-:W-:Y:S01]  /*0ba0*/  @!P2 IADD3 R7, PT, PT, R13, R31, RZ ;  /* 0x0000001f0d07a210 */ /* 0x004fe20007ffe0ff */
[----:B---3--:R-:W-:Y:S01]  /*0bb0*/  IMAD.WIDE R30, R61, 0x8, R22 ;  /* 0x000000083d1e7825 */ /* 0x008fe200078e0216 */
[----:B------:R-:W-:-:S07]  /*0bc0*/  IADD3 R0, PT, PT, R15, 0xe0, RZ ;  /* 0x000000e00f007810 */ /* 0x000fce0007ffe0ff */
[----:B------:R-:W0:Y:S01]  /*0bd0*/  @!P3 LDC.64 R4, c[0x0][0x3f8] ;  /* 0x0000fe00ff04bb82 */ /* 0x000e220000000a00 */
[----:B------:R-:W2:Y:S01]  /*0be0*/  LDG.E.64 R30, desc[UR8][R30.64] ;  /* 0x000000081e1e7981 */ /* 0x000ea2000c1e1b00 */
[----:B------:R-:W-:Y:S02]  /*0bf0*/  ISETP.GE.U32.AND P5, PT, R0, UR12, PT ;  /* 0x0000000c00007c0c */ /* 0x000fe4000bfa6070 */
[----:B------:R-:W-:-:S04]  /*0c00*/  SHF.R.S32.HI R15, RZ, 0x1f, R0 ;  /* 0x0000001fff0f7819 */ /* 0x000fc80000011400 */
[----:B------:R-:W-:Y:S01]  /*0c10*/  ISETP.GE.AND.EX P5, PT, R15, UR13, PT, P5 ;  /* 0x0000000d0f007c0c */ /* 0x000fe2000bfa6350 */
[----:B------:R-:W3:Y:S01]  /*0c20*/  @!P3 LDC.64 R22, c[0x0][0x3a0] ;  /* 0x0000e800ff16bb82 */ /* 0x000ee20000000a00 */
[C---:B------:R-:W-:Y:S02]  /*0c30*/  @!P2 SHF.L.U32 R35, R12.reuse, 0x2, RZ ;  /* 0x000000020c23a819 */ /* 0x040fe400000006ff */
[----:B------:R-:W-:Y:S02]  /*0c40*/  @!P2 SHF.L.U64.HI R36, R12, 0x2, R7 ;  /* 0x000000020c24a819 */ /* 0x000fe40000010207 */
[----:B------:R-:W-:-:S03]  /*0c50*/  @!P3 MOV R28, R66 ;  /* 0x00000042001cb202 */ /* 0x000fc60000000f00 */
[----:B------:R-:W4:Y:S08]  /*0c60*/  @!P3 LDC.64 R32, c[0x0][0x398] ;  /* 0x0000e600ff20bb82 */ /* 0x000f300000000a00 */
[----:B------:R-:W3:Y:S01]  /*0c70*/  @!P5 LDC.64 R12, c[0x0][0x3f8] ;  /* 0x0000fe00ff0cdb82 */ /* 0x000ee20000000a00 */
[----:B0-----:R-:W-:Y:S01]  /*0c80*/  @!P3 IMAD R37, R29, R4, RZ ;  /* 0x000000041d25b224 */ /* 0x001fe200078e02ff */
[----:B------:R-:W-:-:S02]  /*0c90*/  @!P3 MOV R29, R69 ;  /* 0x00000045001db202 */ /* 0x000fc40000000f00 */
[----:B------:R-:W-:Y:S02]  /*0ca0*/  CS2R R6, SRZ ;  /* 0x0000000000067805 */ /* 0x000fe4000001ff00 */
[----:B------:R-:W-:Y:S01]  /*0cb0*/  @!P2 IADD3 R26, P6, PT, R35, R26, RZ ;  /* 0x0000001a231aa210 */ /* 0x000fe20007fde0ff */
[C---:B------:R-:W-:Y:S02]  /*0cc0*/  @!P3 IMAD R37, R14.reuse, R5, R37 ;  /* 0x000000050e25b224 */ /* 0x040fe400078e0225 */
[----:B------:R-:W-:Y:S01]  /*0cd0*/  @!P3 IMAD.WIDE.U32 R28, R14, R4, R28 ;  /* 0x000000040e1cb225 */ /* 0x000fe200078e001c */
[----:B------:R-:W-:Y:S02]  /*0ce0*/  CS2R R4, SRZ ;  /* 0x0000000000047805 */ /* 0x000fe4000001ff00 */
[----:B------:R-:W-:Y:S01]  /*0cf0*/  PRMT R14, R63, 0x9910, RZ ;  /* 0x000099103f0e7816 */ /* 0x000fe200000000ff */
[----:B------:R-:W5:Y:S01]  /*0d00*/  @!P4 LDG.E.64 R6, desc[UR8][R8.64] ;  /* 0x000000080806c981 */ /* 0x000f62000c1e1b00 */
[----:B------:R-:W-:-:S02]  /*0d10*/  @!P2 IADD3.X R27, PT, PT, R36, R27, RZ, P6, !PT ;  /* 0x0000001b241ba210 */ /* 0x000fc400037fe4ff */
[----:B------:R-:W-:Y:S01]  /*0d20*/  ISETP.NE.AND P6, PT, RZ, UR11, PT ;  /* 0x0000000bff007c0c */ /* 0x000fe2000bfc5270 */
[----:B------:R0:W5:Y:S01]  /*0d30*/  @!P4 LDG.E.64 R4, desc[UR8][R10.64] ;  /* 0x000000080a04c981 */ /* 0x000162000c1e1b00 */
[----:B-1----:R-:W-:Y:S01]  /*0d40*/  @!P2 IADD3 R24, P4, PT, R35, R24, RZ ;  /* 0x000000182318a210 */ /* 0x002fe20007f9e0ff */
[----:B------:R-:W-:Y:S01]  /*0d50*/  IMAD R14, R14, 0xe, RZ ;  /* 0x0000000e0e0e7824 */ /* 0x000fe200078e02ff */
[----:B------:R-:W-:Y:S01]  /*0d60*/  @!P3 IADD3 R37, PT, PT, R29, R37, RZ ;  /* 0x000000251d25b210 */ /* 0x000fe20007ffe0ff */
[----:B------:R-:W1:Y:S01]  /*0d70*/  @!P5 LDC.64 R34, c[0x0][0x3a0] ;  /* 0x0000e800ff22db82 */ /* 0x000e620000000a00 */
[----:B------:R-:W-:Y:S02]  /*0d80*/  @!P3 SHF.L.U32 R29, R28, 0x2, RZ ;  /* 0x000000021c1db819 */ /* 0x000fe400000006ff */
[----:B------:R-:W-:Y:S02]  /*0d90*/  @!P2 IADD3.X R25, PT, PT, R36, R25, RZ, P4, !PT ;  /* 0x000000192419a210 */ /* 0x000fe400027fe4ff */
[----:B------:R-:W-:Y:S01]  /*0da0*/  @!P3 SHF.L.U64.HI R28, R28, 0x2, R37 ;  /* 0x000000021c1cb819 */ /* 0x000fe20000010225 */
[----:B---3--:R-:W-:Y:S01]  /*0db0*/  @!P5 IMAD R15, R15, R12, RZ ;  /* 0x0000000c0f0fd224 */ /* 0x008fe200078e02ff */
[----:B------:R-:W-:Y:S01]  /*0dc0*/  IADD3 R14, PT, PT, RZ, -R14, RZ ;  /* 0x8000000eff0e7210 */ /* 0x000fe20007ffe0ff */
[----:B------:R-:W3:Y:S02]  /*0dd0*/  @!P5 LDC.64 R36, c[0x0][0x398] ;  /* 0x0000e600ff24db82 */ /* 0x000ee40000000a00 */
[----:B------:R-:W-:Y:S01]  /*0de0*/  @!P5 IMAD R13, R0, R13, R15 ;  /* 0x0000000d000dd224 */ /* 0x000fe200078e020f */
[----:B------:R-:W-:-:S02]  /*0df0*/  PRMT R41, R14, 0x7710, RZ ;  /* 0x000077100e297816 */ /* 0x000fc400000000ff */
[----:B------:R-:W-:Y:S02]  /*0e00*/  @!P5 MOV R14, R66 ;  /* 0x00000042000ed202 */ /* 0x000fe40000000f00 */
[----:B------:R-:W-:Y:S01]  /*0e10*/  @!P5 MOV R15, R69 ;  /* 0x00000045000fd202 */ /* 0x000fe20000000f00 */
[----:B0-----:R-:W0:Y:S01]  /*0e20*/  @P6 LDC.64 R10, c[0x0][0x3b0] ;  /* 0x0000ec00ff0a6b82 */ /* 0x001e220000000a00 */
[----:B------:R-:W-:Y:S01]  /*0e30*/  @!P3 IADD3 R22, P4, PT, R29, R22, RZ ;  /* 0x000000161d16b210 */ /* 0x000fe20007f9e0ff */
[----:B------:R-:W-:Y:S01]  /*0e40*/  @!P5 IMAD.WIDE.U32 R14, R0, R12, R14 ;  /* 0x0000000c000ed225 */ /* 0x000fe200078e000e */
[----:B------:R-:W-:Y:S02]  /*0e50*/  IADD3 R41, PT, PT, R41, R58, RZ ;  /* 0x0000003a29297210 */ /* 0x000fe40007ffe0ff */
[----:B------:R-:W-:-:S03]  /*0e60*/  @!P3 IADD3.X R23, PT, PT, R28, R23, RZ, P4, !PT ;  /* 0x000000171c17b210 */ /* 0x000fc600027fe4ff */
[----:B------:R-:W0:Y:S01]  /*0e70*/  LDC.64 R8, c[0x0][0x3a8] ;  /* 0x0000ea00ff087b82 */ /* 0x000e220000000a00 */
[----:B----4-:R-:W-:Y:S02]  /*0e80*/  @!P3 IADD3 R32, P4, PT, R29, R32, RZ ;  /* 0x000000201d20b210 */ /* 0x010fe40007f9e0ff */
[----:B------:R-:W-:Y:S02]  /*0e90*/  @!P5 IADD3 R15, PT, PT, R15, R13, RZ ;  /* 0x0000000d0f0fd210 */ /* 0x000fe40007ffe0ff */
[----:B------:R-:W-:Y:S02]  /*0ea0*/  SHF.L.U32 R41, R41, 0x1, RZ ;  /* 0x0000000129297819 */ /* 0x000fe400000006ff */
[----:B------:R-:W-:Y:S02]  /*0eb0*/  @!P5 SHF.L.U32 R13, R14, 0x2, RZ ;  /* 0x000000020e0dd819 */ /* 0x000fe400000006ff */
[----:B------:R-:W-:Y:S02]  /*0ec0*/  @!P3 IADD3.X R33, PT, PT, R28, R33, RZ, P4, !PT ;  /* 0x000000211c21b210 */ /* 0x000fe400027fe4ff */
[----:B------:R-:W-:-:S02]  /*0ed0*/  @!P5 SHF.L.U64.HI R14, R14, 0x2, R15 ;  /* 0x000000020e0ed819 */ /* 0x000fc4000001020f */
[----:B------:R-:W-:Y:S02]  /*0ee0*/  LOP3.LUT R54, R41, 0xffff, RZ, 0xc0, !PT ;  /* 0x0000ffff29367812 */ /* 0x000fe400078ec0ff */
[----:B-1----:R-:W-:-:S03]  /*0ef0*/  @!P5 IADD3 R34, P4, PT, R13, R34, RZ ;  /* 0x000000220d22d210 */ /* 0x002fc60007f9e0ff */
[----:B------:R-:W-:Y:S01]  /*0f00*/  IMAD R43, R53, 0x1c, R54 ;  /* 0x0000001c352b7824 */ /* 0x000fe200078e0236 */
[C---:B------:R-:W-:Y:S02]  /*0f10*/  @!P5 IADD3.X R35, PT, PT, R14.reuse, R35, RZ, P4, !PT ;  /* 0x000000230e23d210 */ /* 0x040fe400027fe4ff */
[----:B---3--:R-:W-:Y:S01]  /*0f20*/  @!P5 IADD3 R36, P4, PT, R13, R36, RZ ;  /* 0x000000240d24d210 */ /* 0x008fe20007f9e0ff */
[C---:B0-----:R-:W-:Y:S01]  /*0f30*/  @P6 IMAD.WIDE R40, R43.reuse, 0x2, R10 ;  /* 0x000000022b286825 */ /* 0x041fe200078e020a */
[----:B------:R-:W-:Y:S02]  /*0f40*/  CS2R R10, SRZ ;  /* 0x00000000000a7805 */ /* 0x000fe4000001ff00 */
[----:B------:R-:W-:Y:S02]  /*0f50*/  CS2R R12, SRZ ;  /* 0x00000000000c7805 */ /* 0x000fe4000001ff00 */
[----:B------:R-:W-:Y:S02]  /*0f60*/  @!P5 IADD3.X R37, PT, PT, R14, R37, RZ, P4, !PT ;  /* 0x000000250e25d210 */ /* 0x000fe400027fe4ff */
[----:B------:R-:W-:Y:S01]  /*0f70*/  CS2R R14, SRZ ;  /* 0x00000000000e7805 */ /* 0x000fe2000001ff00 */
[----:B------:R-:W-:Y:S01]  /*0f80*/  IMAD.WIDE R42, R43, 0x2, R8 ;  /* 0x000000022b2a7825 */ /* 0x000fe200078e0208 */
[----:B------:R-:W3:Y:S04]  /*0f90*/  @P6 LDG.E.U16 R28, desc[UR8][R40.64] ;  /* 0x00000008281c6981 */ /* 0x000ee8000c1e1500 */
[----:B------:R0:W5:Y:S04]  /*0fa0*/  @!P0 LDG.E.64 R10, desc[UR8][R20.64] ;  /* 0x00000008140a8981 */ /* 0x000168000c1e1b00 */
[----:B------:R1:W5:Y:S04]  /*0fb0*/  @!P1 LDG.E.64 R12, desc[UR8][R16.64] ;  /* 0x00000008100c9981 */ /* 0x000368000c1e1b00 */
[----:B------:R4:W5:Y:S01]  /*0fc0*/  @!P1 LDG.E.64 R14, desc[UR8][R18.64] ;  /* 0x00000008120e9981 */ /* 0x000962000c1e1b00 */
[----:B0-----:R-:W-:-:S03]  /*0fd0*/  CS2R R20, SRZ ;  /* 0x0000000000147805 */ /* 0x001fc6000001ff00 */
[----:B------:R-:W3:Y:S01]  /*0fe0*/  @P6 LDG.E.U16 R29, desc[UR8][R40.64+0x2] ;  /* 0x00000208281d6981 */ /* 0x000ee2000c1e1500 */
[----:B-1----:R-:W-:-:S03]  /*0ff0*/  CS2R R16, SRZ ;  /* 0x0000000000107805 */ /* 0x002fc6000001ff00 */
[----:B------:R0:W5:Y:S01]  /*1000*/  @!P3 LDG.E.64 R20, desc[UR8][R22.64] ;  /* 0x000000081614b981 */ /* 0x000162000c1e1b00 */
[----:B----4-:R-:W-:-:S03]  /*1010*/  CS2R R18, SRZ ;  /* 0x0000000000127805 */ /* 0x010fc6000001ff00 */
[----:B------:R1:W5:Y:S04]  /*1020*/  @!P2 LDG.E.64 R16, desc[UR8][R26.64] ;  /* 0x000000081a10a981 */ /* 0x000368000c1e1b00 */
[----:B------:R4:W5:Y:S01]  /*1030*/  @!P2 LDG.E.64 R18, desc[UR8][R24.64] ;  /* 0x000000081812a981 */ /* 0x000962000c1e1b00 */
[----:B0-----:R-:W-:-:S03]  /*1040*/  CS2R R22, SRZ ;  /* 0x0000000000167805 */ /* 0x001fc6000001ff00 */
[----:B------:R-:W3:Y:S01]  /*1050*/  LDG.E.U16 R52, desc[UR8][R42.64] ;  /* 0x000000082a347981 */ /* 0x000ee2000c1e1500 */
[----:B-1----:R-:W-:-:S03]  /*1060*/  CS2R R26, SRZ ;  /* 0x00000000001a7805 */ /* 0x002fc6000001ff00 */
[----:B------:R-:W3:Y:S01]  /*1070*/  LDG.E.U16 R0, desc[UR8][R42.64+0x2] ;  /* 0x000002082a007981 */ /* 0x000ee2000c1e1500 */
[----:B----4-:R-:W-:-:S03]  /*1080*/  CS2R R24, SRZ ;  /* 0x0000000000187805 */ /* 0x010fc6000001ff00 */
[----:B------:R0:W5:Y:S04]  /*1090*/  @!P3 LDG.E.64 R22, desc[UR8][R32.64] ;  /* 0x000000082016b981 */ /* 0x000168000c1e1b00 */
[----:B------:R0:W5:Y:S04]  /*10a0*/  @!P5 LDG.E.64 R24, desc[UR8][R34.64] ;  /* 0x000000082218d981 */ /* 0x000168000c1e1b00 */
[----:B------:R0:W5:Y:S01]  /*10b0*/  @!P5 LDG.E.64 R26, desc[UR8][R36.64] ;  /* 0x00000008241ad981 */ /* 0x000162000c1e1b00 */
[----:B------:R-:W-:-:S06]  /*10c0*/  CS2R R8, SRZ ;  /* 0x0000000000087805 */ /* 0x000fcc000001ff00 */
[----:B------:R0:W5:Y:S01]  /*10d0*/  @!P0 LDG.E.64 R8, desc[UR8][R38.64] ;  /* 0x0000000826088981 */ /* 0x000162000c1e1b00 */
[----:B------:R-:W-:Y:S01]  /*10e0*/  UISETP.NE.AND UP1, UPT, UR11, URZ, UPT ;  /* 0x000000ff0b00728c */ /* 0x000fe2000bf25270 */
[----:B------:R-:W-:Y:S02]  /*10f0*/  MOV R60, RZ ;  /* 0x000000ff003c7202 */ /* 0x000fe40000000f00 */
[----:B------:R-:W-:Y:S01]  /*1100*/  MOV R59, RZ ;  /* 0x000000ff003b7202 */ /* 0x000fe20000000f00 */
        /* <DEDUP_REMOVED lines=10> */
[----:B-1----:R-:W-:Y:S02]  /*11b0*/  @P0 R2UR UR5, R30 ;  /* 0x000000001e0502ca */ /* 0x002fe400000e0000 */
[----:B---3--:R-:W-:-:S11]  /*11c0*/  @P6 SHF.L.U32 R60, R28, 0x10, RZ ;  /* 0x000000101c3c6819 */ /* 0x008fd600000006ff */
[----:B------:R-:W-:Y:S01]  /*11d0*/  @UP0 UMOV UR7, UR5 ;  /* 0x0000000500070c82 */ /* 0x000fe20008000000 */
[----:B------:R-:W-:Y:S02]  /*11e0*/  @P6 SHF.L.U32 R59, R29, 0x10, RZ ;  /* 0x000000101d3b6819 */ /* 0x000fe400000006ff */
[----:B------:R-:W-:Y:S02]  /*11f0*/  SHF.L.U32 R52, R52, 0x10, RZ ;  /* 0x0000001034347819 */ /* 0x000fe400000006ff */
[----:B------:R-:W-:Y:S01]  /*1200*/  SHF.L.U32 R0, R0, 0x10, RZ ;  /* 0x0000001000007819 */ /* 0x000fe200000006ff */
[----:B0-----:R-:W-:Y:S06]  /*1210*/  BRA.U UP1, `(.L_x_1520) ;  /* 0x0000000501c47547 */ /* 0x001fec000b800000 */
        /* <DEDUP_REMOVED lines=98> */
[----:B------:R-:W-:Y:S01]  /*1840*/  FADD.FTZ R39, R38, R37 ;  /* 0x0000002526277221 */ /* 0x000fe20000010000 */
[----:B------:R-:W-:Y:S01]  /*1850*/  FADD.FTZ R31, R18, R31 ;  /* 0x0000001f121f7221 */ /* 0x000fe20000010000 */
[----:B------:R-:W-:Y:S01]  /*1860*/  FADD.FTZ R34, R19, R32 ;  /* 0x0000002013227221 */ /* 0x000fe20000010000 */
[----:B------:R-:W-:Y:S01]  /*1870*/  FFMA.FTZ R38, R28, R37, R35 ;  /* 0x000000251c267223 */ /* 0x000fe20000010023 */
[----:B------:R-:W-:Y:S01]  /*1880*/  FMUL.FTZ R35, R33, UR7 ;  /* 0x0000000721237c20 */ /* 0x000fe20008410000 */
[----:B------:R-:W-:Y:S01]  /*1890*/  FADD.FTZ R31, R22, R31 ;  /* 0x0000001f161f7221 */ /* 0x000fe20000010000 */
[----:B------:R-:W-:Y:S01]  /*18a0*/  FMUL.FTZ R36, R27, R0 ;  /* 0x000000001b247220 */ /* 0x000fe20000410000 */
[----:B------:R-:W-:Y:S01]  /*18b0*/  FADD.FTZ R34, R23, R34 ;  /* 0x0000002217227221 */ /* 0x000fe20000010000 */
[C---:B------:R-:W-:Y:S01]  /*18c0*/  FFMA.FTZ R28, R26.reuse, R28, R29 ;  /* 0x0000001c1a1c7223 */ /* 0x040fe2000001001d */
[----:B------:R-:W-:Y:S01]  /*18d0*/  FFMA.FTZ R29, R27, R35, R30 ;  /* 0x000000231b1d7223 */ /* 0x000fe2000001001e */
[----:B------:R-:W-:Y:S01]  /*18e0*/  FADD.FTZ R30, R26, R31 ;  /* 0x0000001f1a1e7221 */ /* 0x000fe20000010000 */
[----:B------:R-:W-:Y:S01]  /*18f0*/  FADD.FTZ R32, R36, R39 ;  /* 0x0000002724207221 */ /* 0x000fe20000010000 */
[----:B------:R-:W-:Y:S01]  /*1900*/  FFMA.FTZ R33, R35, R36, R38 ;  /* 0x0000002423217223 */ /* 0x000fe20000010026 */
[----:B------:R-:W-:Y:S01]  /*1910*/  FADD.FTZ R31, R27, R34 ;  /* 0x000000221b1f7221 */ /* 0x000fe20000010000 */
[----:B------:R-:W-:Y:S06]  /*1920*/  BRA `(.L_x_1521) ;  /* 0x0000001000007947 */ /* 0x000fec0003800000 */
.L_x_1520:
        /* <DEDUP_REMOVED lines=8> */
[--C-:B------:R-:W-:Y:S01]  /*19b0*/  FFMA.FTZ R30, R52, R29, R60.reuse ;  /* 0x0000001d341e7223 */ /* 0x100fe2000001003c */
        /* <DEDUP_REMOVED lines=8> */
[----:B0-----:R-:W-:Y:S01]  /*1a40*/  FADD.FTZ R32, R31, 1 ;  /* 0x3f8000001f207421 */ /* 0x001fe20000010000 */
[----:B------:R-:W-:-:S03]  /*1a50*/  FFMA.FTZ R31, R52, R37, R60 ;  /* 0x00000025341f7223 */ /* 0x000fc6000001003c */
[----:B------:R0:W3:Y:S01]  /*1a60*/  MUFU.RCP R33, R32 ;  /* 0x0000002000217308 */ /* 0x0000e20000001000 */
[----:B-1----:R-:W-:Y:S01]  /*1a70*/  FADD.FTZ R38, R34, 1 ;  /* 0x3f80000022267421 */ /* 0x002fe20000010000 */
[----:B------:R-:W-:Y:S01]  /*1a80*/  FMUL.FTZ R50, R31, -1.4426950216293334961 ;  /* 0xbfb8aa3b1f327820 */ /* 0x000fe20000410000 */
[----:B--2---:R-:W-:-:S05]  /*1a90*/  FADD.FTZ R41, R51, 1 ;  /* 0x3f80000033297421 */ /* 0x004fca0000010000 */
[----:B------:R-:W1:Y:S01]  /*1aa0*/  MUFU.RCP R38, R38 ;  /* 0x0000002600267308 */ /* 0x000e620000001000 */
[----:B0-----:R-:W-:-:S04]  /*1ab0*/  FADD.FTZ R32, R5, -UR14 ;  /* 0x8000000e05207e21 */ /* 0x001fc80008010000 */
[----:B------:R-:W-:-:S03]  /*1ac0*/  FMUL.FTZ R32, R32, UR7 ;  /* 0x0000000720207c20 */ /* 0x000fc60008410000 */
[----:B------:R-:W0:Y:S01]  /*1ad0*/  MUFU.EX2 R50, R50 ;  /* 0x0000003200327308 */ /* 0x000e220000000800 */
[--C-:B------:R-:W-:Y:S01]  /*1ae0*/  FFMA.FTZ R34, R0, R32, R59.reuse ;  /* 0x0000002000227223 */ /* 0x100fe2000001003b */
[----:B---3--:R-:W-:Y:S02]  /*1af0*/  FADD.FTZ R35, -R33, 1 ;  /* 0x3f80000021237421 */ /* 0x008fe40000010100 */
[----:B------:R-:W2:Y:S01]  /*1b00*/  MUFU.RCP R41, R41 ;  /* 0x0000002900297308 */ /* 0x000ea20000001000 */
[----:B------:R-:W-:Y:S01]  /*1b10*/  FMUL.FTZ R40, R34, -1.4426950216293334961 ;  /* 0xbfb8aa3b22287820 */ /* 0x000fe20000410000 */
[----:B------:R-:W-:Y:S01]  /*1b20*/  FFMA.FTZ R35, R30, R35, 1 ;  /* 0x3f8000001e237423 */ /* 0x000fe20000010023 */
[----:B------:R-:W-:Y:S01]  /*1b30*/  FMUL.FTZ R30, R46, R33 ;  /* 0x000000212e1e7220 */ /* 0x000fe20000410000 */
[----:B------:R-:W-:Y:S01]  /*1b40*/  FADD.FTZ R33, R45, -UR14 ;  /* 0x8000000e2d217e21 */ /* 0x000fe20008010000 */
[----:B-1----:R-:W-:Y:S02]  /*1b50*/  FADD.FTZ R36, -R38, 1 ;  /* 0x3f80000026247421 */ /* 0x002fe40000010100 */
[----:B------:R-:W-:Y:S01]  /*1b60*/  FMUL.FTZ R30, R30, R35 ;  /* 0x000000231e1e7220 */ /* 0x000fe20000410000 */
[----:B------:R-:W-:Y:S01]  /*1b70*/  FMUL.FTZ R33, R33, UR7 ;  /* 0x0000000721217c20 */ /* 0x000fe20008410000 */
[----:B------:R-:W1:Y:S01]  /*1b80*/  MUFU.EX2 R40, R40 ;  /* 0x0000002800287308 */ /* 0x000e620000000800 */
[----:B------:R-:W-:Y:S01]  /*1b90*/  FFMA.FTZ R39, R39, R36, 1 ;  /* 0x3f80000027277423 */ /* 0x000fe20000010024 */
[----:B0-----:R-:W-:Y:S01]  /*1ba0*/  FADD.FTZ R51, R50, 1 ;  /* 0x3f80000032337421 */ /* 0x001fe20000010000 */
[----:B------:R-:W-:Y:S01]  /*1bb0*/  FFMA.FTZ R35, R0, R33, R59 ;  /* 0x0000002100237223 */ /* 0x000fe2000001003b */
[----:B------:R-:W-:-:S03]  /*1bc0*/  FMUL.FTZ R38, R47, R38 ;  /* 0x000000262f267220 */ /* 0x000fc60000410000 */
[----:B------:R-:W-:Y:S01]  /*1bd0*/  FMUL.FTZ R64, R35, -1.4426950216293334961 ;  /* 0xbfb8aa3b23407820 */ /* 0x000fe20000410000 */
[----:B------:R-:W-:Y:S01]  /*1be0*/  MUFU.RCP R51, R51 ;  /* 0x0000003300337308 */ /* 0x000fe20000001000 */
[----:B------:R-:W-:Y:S01]  /*1bf0*/  FMUL.FTZ R39, R38, R39 ;  /* 0x0000002726277220 */ /* 0x000fe20000410000 */
[----:B--2---:R-:W-:Y:S01]  /*1c00*/  FADD.FTZ R65, -R41, 1 ;  /* 0x3f80000029417421 */ /* 0x004fe20000010100 */
[----:B------:R-:W-:Y:S01]  /*1c10*/  FMUL.FTZ R41, R2, R41 ;  /* 0x0000002902297220 */ /* 0x000fe20000410000 */
[----:B-1----:R-:W-:Y:S02]  /*1c20*/  FADD.FTZ R50, R40, 1 ;  /* 0x3f80000028327421 */ /* 0x002fe40000010000 */
[----:B------:R-:W-:Y:S02]  /*1c30*/  FFMA.FTZ R42, R42, R65, 1 ;  /* 0x3f8000002a2a7423 */ /* 0x000fe40000010041 */
[----:B------:R-:W0:Y:S02]  /*1c40*/  MUFU.EX2 R36, R64 ;  /* 0x0000004000247308 */ /* 0x000e240000000800 */
[----:B------:R-:W-:-:S02]  /*1c50*/  FMUL.FTZ R42, R41, R42 ;  /* 0x0000002a292a7220 */ /* 0x000fc40000410000 */
[----:B------:R-:W-:Y:S01]  /*1c60*/  MUFU.RCP R40, R50 ;  /* 0x0000003200287308 */ /* 0x000fe20000001000 */
[----:B------:R-:W-:Y:S01]  /*1c70*/  FMUL.FTZ R41, R0, R39 ;  /* 0x0000002700297220 */ /* 0x000fe20000410000 */
[----:B------:R-:W-:Y:S01]  /*1c80*/  FMUL.FTZ R65, R52, R42 ;  /* 0x0000002a34417220 */ /* 0x000fe20000410000 */
[----:B0-----:R-:W-:-:S06]  /*1c90*/  FADD.FTZ R36, R36, 1 ;  /* 0x3f80000024247421 */ /* 0x001fcc0000010000 */
[----:B------:R-:W0:Y:S02]  /*1ca0*/  MUFU.RCP R36, R36 ;  /* 0x0000002400247308 */ /* 0x000e240000001000 */
[----:B0-----:R-:W-:-:S04]  /*1cb0*/  FADD.FTZ R38, -R36, 1 ;  /* 0x3f80000024267421 */ /* 0x001fc80000010100 */
[----:B------:R-:W-:Y:S01]  /*1cc0*/  FFMA.FTZ R35, R35, R38, 1 ;  /* 0x3f80000023237423 */ /* 0x000fe20000010026 */
[----:B------:R-:W-:Y:S01]  /*1cd0*/  FMUL.FTZ R38, R3, R36 ;  /* 0x0000002403267220 */ /* 0x000fe20000410000 */
[----:B------:R-:W-:-:S03]  /*1ce0*/  FADD.FTZ R36, -R51, 1 ;  /* 0x3f80000033247421 */ /* 0x000fc60000010100 */
[----:B------:R-:W-:Y:S01]  /*1cf0*/  FMUL.FTZ R38, R38, R35 ;  /* 0x0000002326267220 */ /* 0x000fe20000410000 */
[----:B------:R-:W-:Y:S01]  /*1d00*/  FADD.FTZ R35, -R40, 1 ;  /* 0x3f80000028237421 */ /* 0x000fe20000010100 */
[----:B------:R-:W-:-:S03]  /*1d10*/  FFMA.FTZ R31, R31, R36, 1 ;  /* 0x3f8000001f1f7423 */ /* 0x000fc60000010024 */
[----:B------:R-:W-:Y:S01]  /*1d20*/  FFMA.FTZ R36, R34, R35, 1 ;  /* 0x3f80000022247423 */ /* 0x000fe20000010023 */
[----:B------:R-:W-:Y:S01]  /*1d30*/  FMUL.FTZ R34, R6, R51 ;  /* 0x0000003306227220 */ /* 0x000fe20000410000 */
[----:B------:R-:W-:-:S03]  /*1d40*/  FMUL.FTZ R35, R7, R40 ;  /* 0x0000002807237220 */ /* 0x000fc60000410000 */
[----:B------:R-:W-:Y:S01]  /*1d50*/  FMUL.FTZ R34, R34, R31 ;  /* 0x0000001f22227220 */ /* 0x000fe20000410000 */
[----:B------:R-:W-:Y:S01]  /*1d60*/  FADD.FTZ R31, R8, -UR14 ;  /* 0x8000000e081f7e21 */ /* 0x000fe20008010000 */
[----:B------:R-:W-:Y:S01]  /*1d70*/  FMUL.FTZ R35, R35, R36 ;  /* 0x0000002423237220 */ /* 0x000fe20000410000 */
[C---:B------:R-:W-:Y:S02]  /*1d80*/  FMUL.FTZ R36, R52.reuse, R30 ;  /* 0x0000001e34247220 */ /* 0x040fe40000410000 */
[----:B------:R-:W-:Y:S02]  /*1d90*/  FMUL.FTZ R31, R31, UR7 ;  /* 0x000000071f1f7c20 */ /* 0x000fe40008410000 */
[C---:B------:R-:W-:Y:S01]  /*1da0*/  FFMA.FTZ R51, R29.reuse, R36, RZ ;  /* 0x000000241d337223 */ /* 0x040fe200000100ff */
[----:B------:R-:W-:Y:S01]  /*1db0*/  FADD.FTZ R40, RZ, R36 ;  /* 0x00000024ff287221 */ /* 0x000fe20000010000 */
[----:B------:R-:W-:Y:S01]  /*1dc0*/  FFMA.FTZ R50, R52, R31, R60 ;  /* 0x0000001f34327223 */ /* 0x000fe2000001003c */
[----:B------:R-:W-:Y:S01]  /*1dd0*/  FFMA.FTZ R36, R29, R30, RZ ;  /* 0x0000001e1d247223 */ /* 0x000fe200000100ff */
[----:B------:R-:W-:Y:S01]  /*1de0*/  FFMA.FTZ R64, R28, R41, R51 ;  /* 0x000000291c407223 */ /* 0x000fe20000010033 */
[----:B------:R-:W-:Y:S01]  /*1df0*/  FADD.FTZ R40, R41, R40 ;  /* 0x0000002829287221 */ /* 0x000fe20000010000 */
[----:B------:R-:W-:Y:S01]  /*1e00*/  FMUL.FTZ R51, R50, -1.4426950216293334961 ;  /* 0xbfb8aa3b32337820 */ /* 0x000fe20000410000 */
[----:B------:R-:W-:Y:S01]  /*1e10*/  FADD.FTZ R41, RZ, R30 ;  /* 0x0000001eff297221 */ /* 0x000fe20000010000 */
[----:B------:R-:W-:Y:S01]  /*1e20*/  FFMA.FTZ R36, R43, R42, R36 ;  /* 0x0000002a2b247223 */ /* 0x000fe20000010024 */
[----:B------:R-:W-:Y:S01]  /*1e30*/  FFMA.FTZ R28, R28, R39, RZ ;  /* 0x000000271c1c7223 */ /* 0x000fe200000100ff */
[----:B------:R-:W-:Y:S01]  /*1e40*/  FADD.FTZ R39, RZ, R39 ;  /* 0x00000027ff277221 */ /* 0x000fe20000010000 */
[----:B------:R-:W-:Y:S01]  /*1e50*/  FADD.FTZ R41, R41, R42 ;  /* 0x0000002a29297221 */ /* 0x000fe20000010000 */
[----:B------:R-:W0:Y:S01]  /*1e60*/  MUFU.EX2 R51, R51 ;  /* 0x0000003300337308 */ /* 0x000e220000000800 */
[----:B------:R-:W-:Y:S01]  /*1e70*/  FFMA.FTZ R42, R43, R65, R64 ;  /* 0x000000412b2a7223 */ /* 0x000fe20000010040 */
[----:B------:R-:W-:Y:S01]  /*1e80*/  FADD.FTZ R43, R40, R65 ;  /* 0x00000041282b7221 */ /* 0x000fe20000010000 */
[----:B------:R-:W-:Y:S01]  /*1e90*/  FADD.FTZ R40, R39, R38 ;  /* 0x0000002627287221 */ /* 0x000fe20000010000 */
[----:B------:R-:W-:Y:S01]  /*1ea0*/  FFMA.FTZ R39, R33, R38, R28 ;  /* 0x0000002621277223 */ /* 0x000fe2000001001c */
[----:B------:R-:W-:Y:S01]  /*1eb0*/  FADD.FTZ R41, R41, R34 ;  /* 0x0000002229297221 */ /* 0x000fe20000010000 */
[----:B0-----:R-:W-:-:S06]  /*1ec0*/  FADD.FTZ R51, R51, 1 ;  /* 0x3f80000033337421 */ /* 0x001fcc0000010000 */
[----:B------:R-:W0:Y:S02]  /*1ed0*/  MUFU.RCP R51, R51 ;  /* 0x0000003300337308 */ /* 0x000e240000001000 */
[----:B0-----:R-:W-:Y:S01]  /*1ee0*/  FADD.FTZ R29, -R51, 1 ;  /* 0x3f800000331d7421 */ /* 0x001fe20000010100 */
[----:B------:R-:W-:Y:S01]  /*1ef0*/  FMUL.FTZ R30, R10, R51 ;  /* 0x000000330a1e7220 */ /* 0x000fe20000410000 */
[----:B------:R-:W-:Y:S01]  /*1f00*/  FMUL.FTZ R51, R0, R38 ;  /* 0x0000002600337220 */ /* 0x000fe20000410000 */
[----:B------:R-:W-:Y:S01]  /*1f10*/  FFMA.FTZ R38, R37, R34, R36 ;  /* 0x0000002225267223 */ /* 0x000fe20000010024 */
[----:B------:R-:W-:Y:S01]  /*1f20*/  FFMA.FTZ R29, R50, R29, 1 ;  /* 0x3f800000321d7423 */ /* 0x000fe2000001001d */
[----:B------:R-:W-:Y:S01]  /*1f30*/  FADD.FTZ R36, R13, -UR14 ;  /* 0x8000000e0d247e21 */ /* 0x000fe20008010000 */
[----:B------:R-:W-:Y:S01]  /*1f40*/  FFMA.FTZ R42, R33, R51, R42 ;  /* 0x00000033212a7223 */ /* 0x000fe2000001002a */
[----:B------:R-:W-:Y:S01]  /*1f50*/  FADD.FTZ R43, R51, R43 ;  /* 0x0000002b332b7221 */ /* 0x000fe20000010000 */
[----:B------:R-:W-:Y:S01]  /*1f60*/  FMUL.FTZ R30, R30, R29 ;  /* 0x0000001d1e1e7220 */ /* 0x000fe20000410000 */
[----:B------:R-:W-:Y:S01]  /*1f70*/  FADD.FTZ R29, R9, -UR14 ;  /* 0x8000000e091d7e21 */ /* 0x000fe20008010000 */
[----:B------:R-:W-:-:S02]  /*1f80*/  FMUL.FTZ R36, R36, UR7 ;  /* 0x0000000724247c20 */ /* 0x000fc40008410000 */
[----:B------:R-:W-:Y:S01]  /*1f90*/  FADD.FTZ R41, R41, R30 ;  /* 0x0000001e29297221 */ /* 0x000fe20000010000 */
[----:B------:R-:W-:Y:S01]  /*1fa0*/  FMUL.FTZ R29, R29, UR7 ;  /* 0x000000071d1d7c20 */ /* 0x000fe20008410000 */
[----:B------:R-:W-:-:S03]  /*1fb0*/  FFMA.FTZ R38, R31, R30, R38 ;  /* 0x0000001e1f267223 */ /* 0x000fc60000010026 */
        /* <DEDUP_REMOVED lines=8> */
[----:B------:R-:W-:Y:S01]  /*2040*/  FADD.FTZ R43, R40, R35 ;  /* 0x00000023282b7221 */ /* 0x000fe20000010000 */
[-C--:B------:R-:W-:Y:S01]  /*2050*/  FFMA.FTZ R40, R32, R35.reuse, R39 ;  /* 0x0000002320287223 */ /* 0x080fe20000010027 */
[----:B------:R-:W-:Y:S01]  /*2060*/  FMUL.FTZ R39, R0, R35 ;  /* 0x0000002300277220 */ /* 0x000fe20000410000 */
[----:B------:R-:W-:-:S03]  /*2070*/  FMUL.FTZ R65, R52, R30 ;  /* 0x0000001e34417220 */ /* 0x000fc60000410000 */
[----:B------:R-:W-:Y:S01]  /*2080*/  FFMA.FTZ R32, R32, R39, R37 ;  /* 0x0000002720207223 */ /* 0x000fe20000010025 */
[----:B------:R-:W-:Y:S01]  /*2090*/  FADD.FTZ R37, R16, -UR14 ;  /* 0x8000000e10257e21 */ /* 0x000fe20008010000 */
[----:B------:R-:W-:-:S03]  /*20a0*/  FADD.FTZ R42, R39, R42 ;  /* 0x0000002a272a7221 */ /* 0x000fc60000010000 */
[----:B------:R-:W-:Y:S01]  /*20b0*/  FMUL.FTZ R37, R37, UR7 ;  /* 0x0000000725257c20 */ /* 0x000fe20008410000 */
[----:B------:R-:W-:-:S03]  /*20c0*/  FADD.FTZ R42, R42, R65 ;  /* 0x000000412a2a7221 */ /* 0x000fc60000010000 */
[----:B------:R-:W-:Y:S01]  /*20d0*/  FFMA.FTZ R39, R52, R37, R60 ;  /* 0x0000002534277223 */ /* 0x000fe2000001003c */
[----:B0-----:R-:W-:Y:S01]  /*20e0*/  FADD.FTZ R33, -R64, 1 ;  /* 0x3f80000040217421 */ /* 0x001fe20000010100 */
[----:B------:R-:W-:-:S03]  /*20f0*/  FMUL.FTZ R28, R11, R64 ;  /* 0x000000400b1c7220 */ /* 0x000fc60000410000 */
[----:B------:R-:W-:-:S04]  /*2100*/  FFMA.FTZ R33, R50, R33, 1 ;  /* 0x3f80000032217423 */ /* 0x000fc80000010021 */
        /* <DEDUP_REMOVED lines=22> */
[----:B------:R-:W-:Y:S01]  /*2270*/  FMUL.FTZ R35, R35, R50 ;  /* 0x0000003223237220 */ /* 0x000fe20000410000 */
[----:B------:R-:W-:Y:S01]  /*2280*/  FFMA.FTZ R50, R31, R65, R32 ;  /* 0x000000411f327223 */ /* 0x000fe20000010020 */
[----:B------:R-:W-:Y:S01]  /*2290*/  FADD.FTZ R32, R43, R28 ;  /* 0x0000001c2b207221 */ /* 0x000fe20000010000 */
[----:B------:R-:W0:Y:S01]  /*22a0*/  MUFU.EX2 R64, R64 ;  /* 0x0000004000407308 */ /* 0x000e220000000800 */
[----:B------:R-:W-:Y:S02]  /*22b0*/  FFMA.FTZ R43, R29, R28, R40 ;  /* 0x0000001c1d2b7223 */ /* 0x000fe40000010028 */
[----:B------:R-:W-:Y:S02]  /*22c0*/  FADD.FTZ R32, R32, R35 ;  /* 0x0000002320207221 */ /* 0x000fe40000010000 */
[----:B------:R-:W-:Y:S01]  /*22d0*/  FFMA.FTZ R43, R36, R35, R43 ;  /* 0x00000023242b7223 */ /* 0x000fe2000001002b */
        /* <DEDUP_REMOVED lines=22> */
[----:B------:R-:W-:-:S03]  /*2440*/  FADD.FTZ R39, R20, -UR14 ;  /* 0x8000000e14277e21 */ /* 0x000fc60008010000 */
[----:B------:R-:W-:Y:S01]  /*2450*/  FMUL.FTZ R29, R29, R28 ;  /* 0x0000001c1d1d7220 */ /* 0x000fe20000410000 */
[----:B------:R-:W-:Y:S01]  /*2460*/  FMUL.FTZ R39, R39, UR7 ;  /* 0x0000000727277c20 */ /* 0x000fe20008410000 */
[----:B------:R-:W-:Y:S01]  /*2470*/  FADD.FTZ R28, R41, R34 ;  /* 0x00000022291c7221 */ /* 0x000fe20000010000 */
        /* <DEDUP_REMOVED lines=9> */
[----:B------:R-:W-:Y:S01]  /*2510*/  FADD.FTZ R41, R24, -UR14 ;  /* 0x8000000e18297e21 */ /* 0x000fe20008010000 */
[----:B------:R-:W-:Y:S01]  /*2520*/  FADD.FTZ R42, R64, R42 ;  /* 0x0000002a402a7221 */ /* 0x000fe20000010000 */
[----:B------:R-:W-:Y:S02]  /*2530*/  FMUL.FTZ R64, R0, R29 ;  /* 0x0000001d00407220 */ /* 0x000fe40000410000 */
[----:B------:R-:W-:Y:S01]  /*2540*/  FMUL.FTZ R41, R41, UR7 ;  /* 0x0000000729297c20 */ /* 0x000fe20008410000 */
        /* <DEDUP_REMOVED lines=17> */
[C---:B------:R-:W-:Y:S02]  /*2660*/  FFMA.FTZ R28, R30.reuse, R29, R43 ;  /* 0x0000001d1e1c7223 */ /* 0x040fe4000001002b */
[----:B------:R-:W-:Y:S01]  /*2670*/  FFMA.FTZ R30, R30, R64, R37 ;  /* 0x000000401e1e7223 */ /* 0x000fe20000010025 */
[----:B------:R-:W-:Y:S01]  /*2680*/  FADD.FTZ R42, R64, R42 ;  /* 0x0000002a402a7221 */ /* 0x000fe20000010000 */
[----:B0-----:R-:W-:-:S04]  /*2690*/  FADD.FTZ R35, -R50, 1 ;  /* 0x3f80000032237421 */ /* 0x001fc80000010100 */
[----:B------:R-:W-:Y:S01]  /*26a0*/  FFMA.FTZ R40, R40, R35, 1 ;  /* 0x3f80000028287423 */ /* 0x000fe20000010023 */
[----:B------:R-:W-:-:S04]  /*26b0*/  FMUL.FTZ R35, R23, R50 ;  /* 0x0000003217237220 */ /* 0x000fc80000410000 */
[----:B------:R-:W-:Y:S01]  /*26c0*/  FMUL.FTZ R35, R35, R40 ;  /* 0x0000002823237220 */ /* 0x000fe20000410000 */
        /* <DEDUP_REMOVED lines=24> */
[----:B------:R-:W-:Y:S01]  /*2850*/  FFMA.FTZ R40, R33, R35, R28 ;  /* 0x0000002321287223 */ /* 0x000fe2000001001c */
[----:B------:R-:W-:Y:S02]  /*2860*/  FFMA.FTZ R28, R41, R36, R38 ;  /* 0x00000024291c7223 */ /* 0x000fe40000010026 */
[----:B------:R-:W-:Y:S01]  /*2870*/  FFMA.FTZ R34, R33, R30, R34 ;  /* 0x0000001e21227223 */ /* 0x000fe20000010022 */
[----:B------:R-:W-:Y:S01]  /*2880*/  FADD.FTZ R29, R30, R29 ;  /* 0x0000001d1e1d7221 */ /* 0x000fe20000010000 */
[----:B------:R-:W-:-:S04]  /*2890*/  FMUL.FTZ R30, R52, R36 ;  /* 0x00000024341e7220 */ /* 0x000fc80000410000 */
[----:B------:R-:W-:Y:S01]  /*28a0*/  FFMA.FTZ R42, R41, R30, R34 ;  /* 0x0000001e292a7223 */ /* 0x000fe20000010022 */
[----:B------:R-:W-:Y:S01]  /*28b0*/  FADD.FTZ R29, R29, R30 ;  /* 0x0000001e1d1d7221 */ /* 0x000fe20000010000 */
[----:B------:R-:W-:Y:S01]  /*28c0*/  FMUL.FTZ R30, R0, R37 ;  /* 0x00000025001e7220 */ /* 0x000fe20000410000 */
[----:B------:R-:W-:-:S03]  /*28d0*/  FADD.FTZ R34, R32, R35 ;  /* 0x0000002320227221 */ /* 0x000fc60000010000 */
[----:B------:R-:W-:Y:S01]  /*28e0*/  FADD.FTZ R32, R30, R29 ;  /* 0x0000001d1e207221 */ /* 0x000fe20000010000 */
[C---:B------:R-:W-:Y:S01]  /*28f0*/  FFMA.FTZ R33, R31.reuse, R30, R42 ;  /* 0x0000001e1f217223 */ /* 0x040fe2000001002a */
[----:B------:R-:W-:Y:S01]  /*2900*/  FFMA.FTZ R29, R31, R37, R40 ;  /* 0x000000251f1d7223 */ /* 0x000fe20000010028 */
[----:B------:R-:W-:Y:S01]  /*2910*/  FADD.FTZ R30, R51, R36 ;  /* 0x00000024331e7221 */ /* 0x000fe20000010000 */
[----:B------:R-:W-:-:S07]  /*2920*/  FADD.FTZ R31, R34, R37 ;  /* 0x00000025221f7221 */ /* 0x000fce0000010000 */
.L_x_1521:
        /* <DEDUP_REMOVED lines=46> */
.L_x_1523:
[----:B------:R-:W-:Y:S05]  /*2c10*/  BSYNC.RECONVERGENT B0 ;  /* 0x0000000000007941 */ /* 0x000fea0003800200 */
.L_x_1522:
        /* <DEDUP_REMOVED lines=37> */
.L_x_1525:
[----:B------:R-:W-:Y:S05]  /*2e70*/  BSYNC.RECONVERGENT B0 ;  /* 0x0000000000007941 */ /* 0x000fea0003800200 */
.L_x_1524:
        /* <DEDUP_REMOVED lines=158> */
.L_x_1527:
[----:B------:R-:W-:Y:S05]  /*3860*/  BSYNC.RECONVERGENT B0 ;  /* 0x0000000000007941 */ /* 0x000fea0003800200 */
.L_x_1526:
[----:B------:R-:W-:Y:S04]  /*3870*/  BSSY.RECONVERGENT B0, `(.L_x_1528) ;  /* 0x000001d000007945 */ /* 0x000fe80003800200 */
[----:B------:R-:W-:Y:S05]  /*3880*/  @P3 BRA `(.L_x_1529) ;  /* 0x00000000006c3947 */ /* 0x000fea0003800000 */
[----:B---3--:R-:W1:Y:S01]  /*3890*/  LDC.64 R32, c[0x0][0x3f8] ;  /* 0x0000fe00ff207b82 */ /* 0x008e620000000a00 */
[----:B------:R-:W-:-:S07]  /*38a0*/  IMAD R53, R53, 0xe, R58 ;  /* 0x0000000e35357824 */ /* 0x000fce00078e023a */
[----:B------:R-:W3:Y:S01]  /*38b0*/  LDC.64 R38, c[0x0][0x3d8] ;  /* 0x0000f600ff267b82 */ /* 0x000ee20000000a00 */
[----:B-12---:R-:W-:Y:S01]  /*38c0*/  IMAD.WIDE.U32 R34, R32, 0x3, RZ ;  /* 0x0000000320227825 */ /* 0x006fe200078e00ff */
[----:B------:R-:W-:-:S04]  /*38d0*/  LEA R41, R33, R33, 0x1 ;  /* 0x0000002121297211 */ /* 0x000fc800078e08ff */
[----:B------:R-:W-:Y:S01]  /*38e0*/  IADD3 R41, PT, PT, R35, R41, RZ ;  /* 0x0000002923297210 */ /* 0x000fe20007ffe0ff */
[----:B---3--:R-:W-:-:S03]  /*38f0*/  IMAD.WIDE R38, R53, 0x4, R38 ;  /* 0x0000000435267825 */ /* 0x008fc600078e0226 */
        /* <DEDUP_REMOVED lines=20> */
.L_x_1529:
[----:B------:R-:W-:Y:S05]  /*3a40*/  BSYNC.RECONVERGENT B0 ;  /* 0x0000000000007941 */ /* 0x000fea0003800200 */
.L_x_1528:
[----:B------:R-:W5:Y:S02]  /*3a50*/  LDCU UR5, c[0x0][0x370] ;  /* 0x00006e00ff0577ac */ /* 0x000f640008000800 */
[----:B-----5:R-:W-:-:S09]  /*3a60*/  UISETP.GE.U32.AND UP0, UPT, UR5, 0x2, UPT ;  /* 0x000000020500788c */ /* 0x020fd2000bf06070 */
[----:B------:R-:W-:Y:S05]  /*3a70*/  BRA.U !UP0, `(.L_x_1530) ;  /* 0x0000000908b87547 */ /* 0x000fea000b800000 */
[----:B----4-:R-:W4:Y:S01]  /*3a80*/  LDC R28, c[0x0][0x370] ;  /* 0x0000dc00ff1c7b82 */ /* 0x010f220000000800 */
[----:B------:R-:W-:-:S05]  /*3a90*/  LOP3.LUT R29, R62, 0x1, RZ, 0xc0, !PT ;  /* 0x000000013e1d7812 */ /* 0x000fca00078ec0ff */
[----:B------:R-:W-:Y:S02]  /*3aa0*/  IMAD R31, R29, R56, RZ ;  /* 0x000000381d1f7224 */ /* 0x000fe400078e02ff */
[----:B------:R-:W5:Y:S02]  /*3ab0*/  LDC.64 R64, c[0x0][0x3d0] ;  /* 0x0000f400ff407b82 */ /* 0x000f640000000a00 */
[----:B----4-:R-:W-:-:S05]  /*3ac0*/  IMAD R28, R31, R28, RZ ;  /* 0x0000001c1f1c7224 */ /* 0x010fca00078e02ff */
[----:B------:R-:W-:-:S05]  /*3ad0*/  SHF.L.U32 R29, R28, 0x1, RZ ;  /* 0x000000011c1d7819 */ /* 0x000fca00000006ff */
[----:B-----5:R-:W-:Y:S01]  /*3ae0*/  IMAD.WIDE R64, R29, 0x4, R64 ;  /* 0x000000041d407825 */ /* 0x020fe200078e0240 */
[----:B------:R-:W-:Y:S06]  /*3af0*/  @P1 BRA `(.L_x_1531) ;  /* 0x0000000000541947 */ /* 0x000fec0003800000 */
[----:B------:R-:W4:Y:S01]  /*3b00*/  LDC.64 R28, c[0x0][0x3c8] ;  /* 0x0000f200ff1c7b82 */ /* 0x000f220000000a00 */
[----:B------:R-:W-:Y:S01]  /*3b10*/  IADD3 R31, PT, PT, R31, R57, RZ ;  /* 0x000000391f1f7210 */ /* 0x000fe20007ffe0ff */
[----:B------:R-:W-:Y:S01]  /*3b20*/  IMAD R33, R56, UR10, R57 ;  /* 0x0000000a38217c24 */ /* 0x000fe2000f8e0239 */
[----:B---3--:R-:W-:-:S03]  /*3b30*/  LOP3.LUT P0, R32, R62, 0x2, RZ, 0xc0, !PT ;  /* 0x000000023e207812 */ /* 0x008fc6000780c0ff */
        /* <DEDUP_REMOVED lines=12> */
.L_x_1532:
[----:B------:R-:W3:Y:S04]  /*3c00*/  LDG.E.STRONG.GPU R30, desc[UR8][R28.64] ;  /* 0x000000081c1e7981 */ /* 0x000ee8000c1ef900 */
[----:B---3--:R-:W-:Y:S01]  /*3c10*/  CCTL.IVALL ;  /* 0x00000000ff00798f */ /* 0x008fe20002000000 */
[----:B------:R-:W-:Y:S05]  /*3c20*/  YIELD ;  /* 0x0000000000007946 */ /* 0x000fea0003800000 */
[----:B------:R-:W-:-:S13]  /*3c30*/  ISETP.NE.AND P0, PT, R30, R35, PT ;  /* 0x000000231e00720c */ /* 0x000fda0003f05270 */
[----:B------:R-:W-:Y:S05]  /*3c40*/  @P0 BRA `(.L_x_1532) ;  /* 0xfffffffc00ec0947 */ /* 0x000fea000383ffff */
.L_x_1531:
        /* <DEDUP_REMOVED lines=11> */
[----:B--2---:R-:W-:Y:S01]  /*3d00*/  IADD3 R34, PT, PT, R57, R56, RZ ;  /* 0x0000003839227210 */ /* 0x004fe20007ffe0ff */
[----:B------:R-:W-:Y:S01]  /*3d10*/  IMAD R38, R56, 0x3, R57 ;  /* 0x0000000338267824 */ /* 0x000fe200078e0239 */
[----:B-1----:R-:W-:Y:S01]  /*3d20*/  MOV R35, RZ ;  /* 0x000000ff00237202 */ /* 0x002fe20000000f00 */
[----:B------:R-:W-:Y:S01]  /*3d30*/  UIADD3 UR5, UPT, UPT, -UR10, URZ, URZ ;  /* 0x000000ff0a057290 */ /* 0x000fe2000fffe1ff */
[----:B------:R-:W-:-:S11]  /*3d40*/  MOV R36, R57 ;  /* 0x0000003900247202 */ /* 0x000fd60000000f00 */
.L_x_1534:
[----:B------:R-:W-:Y:S02]  /*3d50*/  ISETP.EQ.OR P3, PT, RZ, UR5, P1 ;  /* 0x00000005ff007c0c */ /* 0x000fe40008f62670 */
[----:B------:R-:W-:-:S04]  /*3d60*/  IADD3 R28, PT, PT, R35, 0x1, RZ ;  /* 0x00000001231c7810 */ /* 0x000fc80007ffe0ff */
[----:B------:R-:W-:-:S07]  /*3d70*/  ISETP.EQ.OR P4, PT, R28, UR10, P1 ;  /* 0x0000000a1c007c0c */ /* 0x000fce0008f82670 */
[----:B------:R-:W-:-:S06]  /*3d80*/  @!P3 IMAD.WIDE.U32 R28, R36, 0x8, R64 ;  /* 0x00000008241cb825 */ /* 0x000fcc00078e0040 */
[----:B------:R-:W0:Y:S01]  /*3d90*/  @!P3 LDG.E.64 R28, desc[UR8][R28.64] ;  /* 0x000000081c1cb981 */ /* 0x000e22000c1e1b00 */
[----:B------:R-:W-:Y:S01]  /*3da0*/  @!P4 IMAD.WIDE.U32 R30, R34, 0x8, R64 ;  /* 0x00000008221ec825 */ /* 0x000fe200078e0040 */
[----:B---3--:R-:W-:-:S04]  /*3db0*/  IADD3 R32, PT, PT, R35, 0x2, RZ ;  /* 0x0000000223207810 */ /* 0x008fc80007ffe0ff */
[----:B------:R-:W-:Y:S01]  /*3dc0*/  ISETP.EQ.OR P0, PT, R32, UR10, P1 ;  /* 0x0000000a20007c0c */ /* 0x000fe20008f02670 */
[----:B------:R-:W2:Y:S01]  /*3dd0*/  @!P4 LDG.E.64 R30, desc[UR8][R30.64] ;  /* 0x000000081e1ec981 */ /* 0x000ea2000c1e1b00 */
[----:B------:R-:W-:-:S04]  /*3de0*/  IADD3 R32, PT, PT, R35, 0x3, RZ ;  /* 0x0000000323207810 */ /* 0x000fc80007ffe0ff */
[----:B------:R-:W-:-:S07]  /*3df0*/  ISETP.EQ.OR P2, PT, R32, UR10, P1 ;  /* 0x0000000a20007c0c */ /* 0x000fce0008f42670 */
[----:B------:R-:W-:-:S06]  /*3e00*/  @!P0 IMAD.WIDE.U32 R32, R37, 0x8, R64 ;  /* 0x0000000825208825 */ /* 0x000fcc00078e0040 */
        /* <DEDUP_REMOVED lines=34> */
[----:B------:R-:W-:Y:S02]  /*4030*/  LEA R36, R56, R36, 0x3 ;  /* 0x0000002438247211 */ /* 0x000fe400078e18ff */
        /* <DEDUP_REMOVED lines=15> */
.L_x_1533:
        /* <DEDUP_REMOVED lines=12> */
[C---:B------:R-:W-:Y:S02]  /*41f0*/  IADD3 R33, PT, PT, R36.reuse, 0x2, RZ ;  /* 0x0000000224217810 */ /* 0x040fe40007ffe0ff */
[----:B------:R-:W-:Y:S02]  /*4200*/  ISETP.EQ.OR P2, PT, R31, UR10, P1 ;  /* 0x0000000a1f007c0c */ /* 0x000fe40008f42670 */
[----:B-1----:R-:W-:Y:S02]  /*4210*/  IADD3 R35, PT, PT, R36, 0x3, RZ ;  /* 0x0000000324237810 */ /* 0x002fe40007ffe0ff */
        /* <DEDUP_REMOVED lines=9> */
[--C-:B---3--:R-:W-:Y:S01]  /*42b0*/  @!P3 IMAD.WIDE.U32 R32, R33, 0x8, R64.reuse ;  /* 0x000000082120b825 */ /* 0x108fe200078e0040 */
        /* <DEDUP_REMOVED lines=13> */
.L_x_1535:
        /* <DEDUP_REMOVED lines=19> */
.L_x_1536:
        /* <DEDUP_REMOVED lines=9> */
.L_x_1537:
[----:B------:R-:W-:Y:S05]  /*4550*/  BSYNC.RECONVERGENT B0 ;  /* 0x0000000000007941 */ /* 0x000fea0003800200 */
.L_x_1530:
        /* <DEDUP_REMOVED lines=19> */
[----:B---3--:R-:W-:Y:S01]  /*4690*/  FFMA.FTZ R32, R52, R33, R60 ;  /* 0x0000002134207223 */ /* 0x008fe2000001003c */
        /* <DEDUP_REMOVED lines=17> */
.L_x_1538:
[----:B------:R-:W-:Y:S01]  /*47b0*/  SHF.R.S32.HI R36, RZ, 0x1f, R28 ;  /* 0x0000001fff247819 */ /* 0x000fe2000001141c */
[----:B------:R-:W-:Y:S01]  /*47c0*/  FFMA.FTZ R48, R52, R46, -R31 ;  /* 0x0000002e34307223 */ /* 0x000fe2000001081f */
[----:B------:R-:W-:Y:S01]  /*47d0*/  IADD3 R43, PT, PT, R28, 0x20, RZ ;  /* 0x000000201c2b7810 */ /* 0x000fe20007ffe0ff */
[----:B------:R-:W-:Y:S01]  /*47e0*/  FADD.FTZ R37, R44, -UR14 ;  /* 0x8000000e2c257e21 */ /* 0x000fe20008010000 */
[----:B------:R-:W-:Y:S01]  /*47f0*/  ISETP.GE.AND.EX P2, PT, R36, UR17, PT, P2 ;  /* 0x0000001124007c0c */ /* 0x000fe2000bf46320 */
[----:B-1----:R-:W-:Y:S01]  /*4800*/  FFMA.FTZ R35, R30, R34, R29 ;  /* 0x000000221e237223 */ /* 0x002fe2000001001d */
[C---:B------:R-:W-:Y:S01]  /*4810*/  IADD3 R31, PT, PT, R28.reuse, 0x40, RZ ;  /* 0x000000401c1f7810 */ /* 0x040fe20007ffe0ff */
[----:B------:R-:W-:Y:S01]  /*4820*/  BSSY.RECONVERGENT B0, `(.L_x_1539) ;  /* 0x0000024000007945 */ /* 0x000fe20003800200 */
[C---:B---3--:R-:W-:Y:S01]  /*4830*/  IADD3 R32, PT, PT, R28.reuse, 0x60, RZ ;  /* 0x000000601c207810 */ /* 0x048fe20007ffe0ff */
[----:B------:R-:W-:Y:S01]  /*4840*/  FADD.FTZ R44, R45, -UR14 ;  /* 0x8000000e2d2c7e21 */ /* 0x000fe20008010000 */
[C---:B------:R-:W-:Y:S01]  /*4850*/  IADD3 R33, PT, PT, R28.reuse, 0x80, RZ ;  /* 0x000000801c217810 */ /* 0x040fe20007ffe0ff */
        /* <DEDUP_REMOVED lines=20> */
[----:B------:R-:W-:Y:S01]  /*49a0*/  MOV R37, R69 ;  /* 0x0000004500257202 */ /* 0x000fe20000000f00 */
[----:B------:R-:W1:Y:S01]  /*49b0*/  LDCU.64 UR12, c[0x0][0x380] ;  /* 0x00007000ff0c77ac */ /* 0x000e620008000a00 */
[----:B0-----:R-:W-:Y:S01]  /*49c0*/  IMAD R35, R36, UR18, RZ ;  /* 0x0000001224237c24 */ /* 0x001fe2000f8e02ff */
[----:B------:R-:W-:-:S03]  /*49d0*/  MOV R36, R66 ;  /* 0x0000004200247202 */ /* 0x000fc60000000f00 */
[C---:B------:R-:W-:Y:S02]  /*49e0*/  IMAD R35, R28.reuse, UR19, R35 ;  /* 0x000000131c237c24 */ /* 0x040fe4000f8e0223 */
[----:B------:R-:W-:-:S05]  /*49f0*/  IMAD.WIDE.U32 R36, R28, UR18, R36 ;  /* 0x000000121c247c25 */ /* 0x000fca000f8e0024 */
[----:B------:R-:W-:Y:S01]  /*4a00*/  IADD3 R35, PT, PT, R37, R35, RZ ;  /* 0x0000002325237210 */ /* 0x000fe20007ffe0ff */
[----:B------:R-:W-:Y:S01]  /*4a10*/  FMUL.FTZ R37, R47, UR7 ;  /* 0x000000072f257c20 */ /* 0x000fe20008410000 */
[----:B-1----:R-:W-:-:S04]  /*4a20*/  LEA R34, P2, R36, UR12, 0x2 ;  /* 0x0000000c24227c11 */ /* 0x002fc8000f8410ff */
[----:B------:R-:W-:Y:S01]  /*4a30*/  LEA.HI.X R35, R36, UR13, R35, 0x2, P2 ;  /* 0x0000000d24237c11 */ /* 0x000fe200090f1423 */
[----:B------:R-:W-:-:S05]  /*4a40*/  FMUL.FTZ R36, R48, UR7 ;  /* 0x0000000730247c20 */ /* 0x000fca0008410000 */
[----:B------:R0:W-:Y:S03]  /*4a50*/  STG.E.64 desc[UR8][R34.64], R36 ;  /* 0x0000002422007986 */ /* 0x0001e6000c101b08 */
.L_x_1540:
[----:B------:R-:W-:Y:S05]  /*4a60*/  BSYNC.RECONVERGENT B0 ;  /* 0x0000000000007941 */ /* 0x000fea0003800200 */
.L_x_1539:
        /* <DEDUP_REMOVED lines=21> */
.L_x_1541:
[----:B------:R-:W-:Y:S01]  /*4bc0*/  FADD.FTZ R37, R4, -UR14 ;  /* 0x8000000e04257e21 */ /* 0x000fe20008010000 */
[----:B------:R-:W-:Y:S01]  /*4bd0*/  FFMA.FTZ R45, R30, R44, R29 ;  /* 0x0000002c1e2d7223 */ /* 0x000fe2000001001d */
[----:B------:R-:W-:Y:S01]  /*4be0*/  BSSY.RECONVERGENT B0, `(.L_x_1542) ;  /* 0x0000013000007945 */ /* 0x000fe20003800200 */
[----:B------:R-:W-:Y:S01]  /*4bf0*/  FADD.FTZ R36, R5, -UR14 ;  /* 0x8000000e05247e21 */ /* 0x000fe20008010000 */
[----:B------:R-:W-:Y:S01]  /*4c00*/  FFMA.FTZ R4, R52, R2, -R35 ;  /* 0x0000000234047223 */ /* 0x000fe20000010823 */
        /* <DEDUP_REMOVED lines=16> */
.L_x_1543:
[----:B------:R-:W-:Y:S05]  /*4d10*/  BSYNC.RECONVERGENT B0 ;  /* 0x0000000000007941 */ /* 0x000fea0003800200 */
.L_x_1542:
        /* <DEDUP_REMOVED lines=21> */
.L_x_1544:
[----:B------:R-:W-:Y:S01]  /*4e70*/  FADD.FTZ R8, R8, -UR14 ;  /* 0x8000000e08087e21 */ /* 0x000fe20008010000 */
[----:B0-----:R-:W-:Y:S01]  /*4e80*/  FFMA.FTZ R5, R30, R45, R29 ;  /* 0x0000002d1e057223 */ /* 0x001fe2000001001d */
        /* <DEDUP_REMOVED lines=19> */
.L_x_1546:
[----:B------:R-:W-:Y:S05]  /*4fc0*/  BSYNC.RECONVERGENT B0 ;  /* 0x0000000000007941 */ /* 0x000fea0003800200 */
.L_x_1545:
        /* <DEDUP_REMOVED lines=21> */
.L_x_1547:
[----:B------:R-:W-:Y:S01]  /*5120*/  FADD.FTZ R12, R12, -UR14 ;  /* 0x8000000e0c0c7e21 */ /* 0x000fe20008010000 */
[----:B------:R-:W-:Y:S01]  /*5130*/  FFMA.FTZ R3, R30, R36, R29 ;  /* 0x000000241e037223 */ /* 0x000fe2000001001d */
[----:B------:R-:W-:Y:S01]  /*5140*/  BSSY.RECONVERGENT B0, `(.L_x_1548) ;  /* 0x0000013000007945 */ /* 0x000fe20003800200 */
[----:B0-----:R-:W-:Y:S01]  /*5150*/  FFMA.FTZ R6, R52, R10, -R31 ;  /* 0x0000000a34067223 */ /* 0x001fe2000001081f */
        /* <DEDUP_REMOVED lines=17> */
.L_x_1549:
[----:B------:R-:W-:Y:S05]  /*5270*/  BSYNC.RECONVERGENT B0 ;  /* 0x0000000000007941 */ /* 0x000fea0003800200 */
.L_x_1548:
        /* <DEDUP_REMOVED lines=21> */
.L_x_1550:
        /* <DEDUP_REMOVED lines=21> */
.L_x_1552:
[----:B------:R-:W-:Y:S05]  /*5520*/  BSYNC.RECONVERGENT B0 ;  /* 0x0000000000007941 */ /* 0x000fea0003800200 */
.L_x_1551:
        /* <DEDUP_REMOVED lines=21> */
.L_x_1553:
[----:B------:R-:W-:Y:S01]  /*5680*/  FFMA.FTZ R3, R30, R17, R29 ;  /* 0x000000111e037223 */ /* 0x000fe2000001001d */
[----:B------:R-:W-:Y:S01]  /*5690*/  BSSY.RECONVERGENT B0, `(.L_x_1554) ;  /* 0x0000013000007945 */ /* 0x000fe20003800200 */
[----:B------:R-:W-:Y:S01]  /*56a0*/  FFMA.FTZ R11, R52, R18, -R11 ;  /* 0x00000012340b7223 */ /* 0x000fe2000001080b */
[----:B------:R-:W-:Y:S01]  /*56b0*/  FADD.FTZ R20, R20, -UR14 ;  /* 0x8000000e14147e21 */ /* 0x000fe20008010000 */
[----:B------:R-:W-:Y:S01]  /*56c0*/  FADD.FTZ R21, R21, -UR14 ;  /* 0x8000000e15157e21 */ /* 0x000fe20008010000 */
        /* <DEDUP_REMOVED lines=15> */
.L_x_1555:
[----:B------:R-:W-:Y:S05]  /*57c0*/  BSYNC.RECONVERGENT B0 ;  /* 0x0000000000007941 */ /* 0x000fea0003800200 */
.L_x_1554:
        /* <DEDUP_REMOVED lines=10> */
[C---:B------:R-:W-:Y:S01]  /*5870*/  FFMA.FTZ R15, R30.reuse, R5, R29 ;  /* 0x000000051e0f7223 */ /* 0x040fe2000001001d */
[----:B------:R-:W-:Y:S01]  /*5880*/  SHF.R.S32.HI R12, RZ, 0x1f, R19 ;  /* 0x0000001fff0c7819 */ /* 0x000fe20000011413 */
[C-C-:B------:R-:W-:Y:S01]  /*5890*/  FFMA.FTZ R17, R30.reuse, R4, R29.reuse ;  /* 0x000000041e117223 */ /* 0x140fe2000001001d */
[--C-:B0-----:R-:W-:Y:S01]  /*58a0*/  FFMA.FTZ R3, R30, R24, R29.reuse ;  /* 0x000000181e037223 */ /* 0x101fe2000001001d */
        /* <DEDUP_REMOVED lines=22> */
.L_x_1556:
        /* <DEDUP_REMOVED lines=18> */
.L_x_1558:
[----:B------:R-:W-:Y:S05]  /*5b30*/  BSYNC.RECONVERGENT B0 ;  /* 0x0000000000007941 */ /* 0x000fea0003800200 */
.L_x_1557:
        /* <DEDUP_REMOVED lines=19> */
.L_x_1559:
        /* <DEDUP_REMOVED lines=17> */
.L_x_1561:
[----:B------:R-:W-:Y:S05]  /*5d80*/  BSYNC.RECONVERGENT B0 ;  /* 0x0000000000007941 */ /* 0x000fea0003800200 */
.L_x_1560:
[----:B------:R-:W-:Y:S02]  /*5d90*/  IADD3 R61, PT, PT, R56, R61, RZ ;  /* 0x0000003d383d7210 */ /* 0x000fe40007ffe0ff */
[----:B------:R-:W-:Y:S02]  /*5da0*/  IADD3 R62, PT, PT, R62, 0x1, RZ ;  /* 0x000000013e3e7810 */ /* 0x000fe40007ffe0ff */
[----:B------:R-:W-:-:S13]  /*5db0*/  ISETP.GE.AND P0, PT, R61, UR4, PT ;  /* 0x000000043d007c0c */ /* 0x000fda000bf06270 */
[----:B------:R-:W-:Y:S05]  /*5dc0*/  @!P0 BRA `(.L_x_1562) ;  /* 0xffffffa000f08947 */ /* 0x000fea000383ffff */
.L_x_1519:
        /* <DEDUP_REMOVED lines=19> */
.L_x_1564:
[----:B------:R-:W-:Y:S05]  /*5f00*/  BSYNC.RECONVERGENT B0 ;  /* 0x0000000000007941 */ /* 0x000fea0003800200 */
.L_x_1563:
[----:B------:R-:W-:Y:S05]  /*5f10*/  @P0 EXIT ;  /* 0x000000000000094d */ /* 0x000fea0003800000 */
[----:B------:R-:W-:Y:S05]  /*5f20*/  @P2 BRA `(.L_x_1565) ;  /* 0x0000000000202947 */ /* 0x000fea0003800000 */
[----:B------:R-:W-:-:S05]  /*5f30*/  IMAD R0, R4, R7, RZ ;  /* 0x0000000704007224 */ /* 0x000fca00078e02ff */
[----:B------:R-:W-:-:S13]  /*5f40*/  ISETP.NE.AND P0, PT, R0, -0x1, PT ;  /* 0xffffffff0000780c */ /* 0x000fda0003f05270 */
[----:B------:R-:W-:Y:S05]  /*5f50*/  @!P0 BRA `(.L_x_1565) ;  /* 0x0000000000148947 */ /* 0x000fea0003800000 */
.L_x_1566:
[----:B0-----:R-:W2:Y:S04]  /*5f60*/  LDG.E.STRONG.GPU R5, desc[UR8][R2.64] ;  /* 0x0000000802057981 */ /* 0x001ea8000c1ef900 */
[----:B--2---:R-:W-:Y:S01]  /*5f70*/  CCTL.IVALL ;  /* 0x00000000ff00798f */ /* 0x004fe20002000000 */
[----:B------:R-:W-:Y:S05]  /*5f80*/  YIELD ;  /* 0x0000000000007946 */ /* 0x000fea0003800000 */
[----:B------:R-:W-:-:S13]  /*5f90*/  ISETP.NE.AND P0, PT, R5, R0, PT ;  /* 0x000000000500720c */ /* 0x000fda0003f05270 */
[----:B------:R-:W-:Y:S05]  /*5fa0*/  @P0 BRA `(.L_x_1566) ;  /* 0xfffffffc00ec0947 */ /* 0x000fea000383ffff */
.L_x_1565:
        /* <DEDUP_REMOVED lines=73> */
.L_x_1569:
        /* <DEDUP_REMOVED lines=31> */
.L_x_1568:
[----:B------:R-:W-:Y:S05]  /*6630*/  BSYNC.RECONVERGENT B0 ;  /* 0x0000000000007941 */ /* 0x000fea0003800200 */
.L_x_1567:
        /* <DEDUP_REMOVED lines=10> */
.L_x_1570:
        /* <DEDUP_REMOVED lines=87> */
.L_x_1571:
        /* <DEDUP_REMOVED lines=11> */
.L_x_3434:


//--------------------- .text._Z35group_norm_nhwc_bwd_one_pass_kernelI11Fp32IOBf16WLi512ELi28ELi448EEv26Group_norm_nhwc_bwd_params --------------------------
	.section	.text._Z35group_norm_nhwc_bwd_one_pass_kernelI11Fp32IOBf16WLi512ELi28ELi448EEv26Group_norm_nhwc_bwd_params,"ax",@progbits
	.align	128
        .global         _Z35group_norm_nhwc_bwd_one_pass_kernelI11Fp32IOBf16WLi512ELi28ELi448EEv26Group_norm_nhwc_bwd_params
        .type           _Z35group_norm_nhwc_bwd_one_pass_kernelI11Fp32IOBf16WLi512ELi28ELi448EEv26Group_norm_nhwc_bwd_params,@function
        .size           _Z35group_norm_nhwc_bwd_one_pass_kernelI11Fp32IOBf16WLi512ELi28ELi448EEv26Group_norm_nhwc_bwd_params,(.L_x_3435 - _Z35group_norm_nhwc_bwd_one_pass_kernelI11Fp32IOBf16WLi512ELi28ELi448EEv26Group_norm_nhwc_bwd_params)
        .other          _Z35group_norm_nhwc_bwd_one_pass_kernelI11Fp32IOBf16WLi512ELi28ELi448EEv26Group_norm_nhwc_bwd_params,@"STO_CUDA_ENTRY STV_DEFAULT"
_Z35group_norm_nhwc_bwd_one_pass_kernelI11Fp32IOBf16WLi512ELi28ELi448EEv26Group_norm_nhwc_bwd_params:
.text._Z35group_norm_nhwc_bwd_one_pass_kernelI11Fp32IOBf16WLi512ELi28ELi448EEv26Group_norm_nhwc_bwd_params:
        /* <DEDUP_REMOVED lines=12> */
[----:B------:R-:W1:Y:S01]  /*00c0*/  S2R R91, SR_LANEID ;  /* 0x00000000005b7919 */ /* 0x000e620000000000 */
[----:B------:R-:W-:Y:S01]  /*00d0*/  UMOV UR5, 0x400 ;  /* 0x0000040000057882 */ /* 0x000fe20000000000 */
[----:B------:R-:W-:Y:S01]  /*00e0*/  SHF.R.U32.HI R109, RZ, 0x2, R94 ;  /* 0x00000002ff6d7819 */ /* 0x000fe2000001165e */
[----:B------:R-:W-:Y:S01]  /*00f0*/  UIADD3 UR6, UPT, UPT, UR5, 0x90, URZ ;  /* 0x0000009005067890 */ /* 0x000fe2000fffe0ff */
[----:B------:R-:W-:Y:S02]  /*0100*/  IMAD R0, R0, 0x124a, RZ ;  /* 0x0000124a00007824 */ /* 0x000fe400078e02ff */
[----:B------:R-:W-:Y:S01]  /*0110*/  HFMA2 R96, -RZ, RZ, 0, 0 ;  /* 0x00000000ff607431 */ /* 0x000fe200000001ff */
[----:B------:R-:W2:Y:S01]  /*0120*/  S2UR UR7, SR_CgaCtaId ;  /* 0x00000000000779c3 */ /* 0x000ea20000008800 */
[----:B------:R-:W-:Y:S01]  /*0130*/  MOV R95, R93 ;  /* 0x0000005d005f7202 */ /* 0x000fe20000000f00 */
[----:B------:R-:W3:Y:S01]  /*0140*/  LDCU.U8 UR11, c[0x0][0x414] ;  /* 0x00008280ff0b77ac */ /* 0x000ee20008000000 */
[----:B------:R-:W-:-:S02]  /*0150*/  SHF.R.U32.HI R0, RZ, 0x10, R0 ;  /* 0x00000010ff007819 */ /* 0x000fc40000011600 */
[----:B------:R-:W-:-:S03]  /*0160*/  LOP3.LUT R109, R109, 0xf8, RZ, 0xc0, !PT ;  /* 0x000000f86d6d7812 */ /* 0x000fc600078ec0ff */
[----:B------:R-:W4:Y:S08]  /*0170*/  LDC R92, c[0x0][0x374] ;  /* 0x0000dd00ff5c7b82 */ /* 0x000f300000000800 */
[----:B------:R-:W5:Y:S01]  /*0180*/  LDC R90, c[0x0][0x370] ;  /* 0x0000dc00ff5a7b82 */ /* 0x000f620000000800 */
[----:B0-----:R-:W-:Y:S01]  /*0190*/  IMAD R112, R3, UR10, R0 ;  /* 0x0000000a03707c24 */ /* 0x001fe2000f8e0200 */
[----:B------:R-:W-:-:S04]  /*01a0*/  PRMT R0, R0, 0x9910, RZ ;  /* 0x0000991000007816 */ /* 0x000fc800000000ff */
[----:B------:R-:W-:Y:S01]  /*01b0*/  IADD3 R106, PT, PT, R112, 0x140, RZ ;  /* 0x00000140706a7810 */ /* 0x000fe20007ffe0ff */
[----:B------:R-:W-:Y:S01]  /*01c0*/  IMAD R0, R0, 0xe, RZ ;  /* 0x0000000e00007824 */ /* 0x000fe200078e02ff */
[----:B--2---:R-:W-:Y:S01]  /*01d0*/  ULEA UR6, UR7, UR6, 0x18 ;  /* 0x0000000607067291 */ /* 0x004fe2000f8ec0ff */
[C---:B------:R-:W-:Y:S01]  /*01e0*/  IADD3 R105, PT, PT, R112.reuse, 0x160, RZ ;  /* 0x0000016070697810 */ /* 0x040fe20007ffe0ff */
[----:B------:R-:W-:Y:S01]  /*01f0*/  ULEA UR5, UR7, UR5, 0x18 ;  /* 0x0000000507057291 */ /* 0x000fe2000f8ec0ff */
[C---:B------:R-:W-:Y:S02]  /*0200*/  IADD3 R104, PT, PT, R112.reuse, 0x180, RZ ;  /* 0x0000018070687810 */ /* 0x040fe40007ffe0ff */
[----:B------:R-:W-:Y:S02]  /*0210*/  IADD3 R0, PT, PT, RZ, -R0, RZ ;  /* 0x80000000ff007210 */ /* 0x000fe40007ffe0ff */
[----:B------:R-:W-:Y:S01]  /*0220*/  IADD3 R103, PT, PT, R112, 0x1a0, RZ ;  /* 0x000001a070677810 */ /* 0x000fe20007ffe0ff */
[--C-:B----4-:R-:W-:Y:S01]  /*0230*/  IMAD R100, R92, 0x7, R93.reuse ;  /* 0x000000075c647824 */ /* 0x110fe200078e025d */
[----:B------:R-:W-:Y:S01]  /*0240*/  PRMT R111, R0, 0x7710, RZ ;  /* 0x00007710006f7816 */ /* 0x000fe200000000ff */
[--C-:B------:R-:W-:Y:S01]  /*0250*/  IMAD R99, R92, 0x6, R93.reuse ;  /* 0x000000065c637824 */ /* 0x100fe200078e025d */
[----:B------:R-:W-:Y:S01]  /*0260*/  IADD3 R102, PT, PT, R112, 0x1c0, RZ ;  /* 0x000001c070667810 */ /* 0x000fe20007ffe0ff */
[----:B------:R-:W-:Y:S01]  /*0270*/  IMAD R97, R92, 0x3, R93 ;  /* 0x000000035c617824 */ /* 0x000fe200078e025d */
[----:B------:R-:W-:-:S02]  /*0280*/  IADD3 R101, PT, PT, R112, 0x1e0, RZ ;  /* 0x000001e070657810 */ /* 0x000fc40007ffe0ff */
[----:B------:R-:W-:Y:S02]  /*0290*/  IADD3 R111, PT, PT, R111, R94, RZ ;  /* 0x0000005e6f6f7210 */ /* 0x000fe40007ffe0ff */
[----:B------:R-:W-:Y:S02]  /*02a0*/  LEA R98, R92, R93, 0x2 ;  /* 0x0000005d5c627211 */ /* 0x000fe400078e10ff */
[----:B-----5:R-:W-:Y:S02]  /*02b0*/  LOP3.LUT R108, R90, 0x7, RZ, 0xc0, !PT ;  /* 0x000000075a6c7812 */ /* 0x020fe400078ec0ff */
[----:B------:R-:W-:Y:S02]  /*02c0*/  LEA R110, R94, UR6, 0x4 ;  /* 0x000000065e6e7c11 */ /* 0x000fe4000f8e20ff */
[----:B------:R-:W-:Y:S02]  /*02d0*/  SHF.R.S32.HI R89, RZ, 0x1f, R112 ;  /* 0x0000001fff597819 */ /* 0x000fe40000011470 */
[----:B------:R-:W-:-:S02]  /*02e0*/  IADD3 R107, PT, PT, R112, 0x120, RZ ;  /* 0x00000120706b7810 */ /* 0x000fc40007ffe0ff */
[----:B------:R-:W-:Y:S02]  /*02f0*/  SHF.R.S32.HI R88, RZ, 0x1f, R106 ;  /* 0x0000001fff587819 */ /* 0x000fe4000001146a */
[----:B------:R-:W-:Y:S02]  /*0300*/  SHF.R.S32.HI R87, RZ, 0x1f, R105 ;  /* 0x0000001fff577819 */ /* 0x000fe40000011469 */
[----:B------:R-:W-:Y:S02]  /*0310*/  SHF.R.S32.HI R86, RZ, 0x1f, R104 ;  /* 0x0000001fff567819 */ /* 0x000fe40000011468 */
[----:B------:R-:W-:Y:S02]  /*0320*/  SHF.R.S32.HI R85, RZ, 0x1f, R103 ;  /* 0x0000001fff557819 */ /* 0x000fe40000011467 */
[----:B------:R-:W-:Y:S02]  /*0330*/  SHF.R.S32.HI R84, RZ, 0x1f, R102 ;  /* 0x0000001fff547819 */ /* 0x000fe40000011466 */
[----:B------:R-:W-:-:S02]  /*0340*/  SHF.R.S32.HI R0, RZ, 0x1f, R101 ;  /* 0x0000001fff007819 */ /* 0x000fc40000011465 */
[----:B-1-3--:R-:W-:-:S07]  /*0350*/  SHF.L.U32 R111, R111, 0x1, RZ ;  /* 0x000000016f6f7819 */ /* 0x00afce00000006ff */
.L_x_1639:
[----:B0-2---:R-:W0:Y:S01]  /*0360*/  LDC R8, c[0x0][0x410] ;  /* 0x00010400ff087b82 */ /* 0x005e220000000800 */
[----:B-1----:R-:W1:Y:S01]  /*0370*/  LDCU.128 UR12, c[0x0][0x400] ;  /* 0x00008000ff0c77ac */ /* 0x002e620008000c00 */
[----:B------:R-:W-:Y:S02]  /*0380*/  ISETP.GE.AND P2, PT, R95, RZ, PT ;  /* 0x000000ff5f00720c */ /* 0x000fe40003f46270 */
[----:B----4-:R-:W-:Y:S02]  /*0390*/  SHF.R.S32.HI R13, RZ, 0x1f, R107 ;  /* 0x0000001fff0d7819 */ /* 0x010fe4000001146b */
[C---:B------:R-:W-:Y:S02]  /*03a0*/  IADD3 R25, PT, PT, R112.reuse, 0xa0, RZ ;  /* 0x000000a070197810 */ /* 0x040fe40007ffe0ff */
[----:B------:R-:W-:Y:S02]  /*03b0*/  LOP3.LUT R120, R111, 0xffff, RZ, 0xc0, !PT ;  /* 0x0000ffff6f787812 */ /* 0x000fe400078ec0ff */
[----:B------:R-:W-:-:S02]  /*03c0*/  IADD3 R27, PT, PT, R112, 0x20, RZ ;  /* 0x00000020701b7810 */ /* 0x000fc40007ffe0ff */
[C---:B------:R-:W-:Y:S02]  /*03d0*/  IADD3 R35, PT, PT, R112.reuse, 0x40, RZ ;  /* 0x0000004070237810 */ /* 0x040fe40007ffe0ff */
[C---:B------:R-:W-:Y:S02]  /*03e0*/  IADD3 R37, PT, PT, R112.reuse, 0x60, RZ ;  /* 0x0000006070257810 */ /* 0x040fe40007ffe0ff */
[----:B------:R-:W-:Y:S02]  /*03f0*/  IADD3 R41, PT, PT, R112, 0x80, RZ ;  /* 0x0000008070297810 */ /* 0x000fe40007ffe0ff */
[----:B------:R-:W-:Y:S02]  /*0400*/  CS2R R78, SRZ ;  /* 0x00000000004e7805 */ /* 0x000fe4000001ff00 */
[----:B------:R-:W-:Y:S02]  /*0410*/  SHF.R.S32.HI R11, RZ, 0x1f, R25 ;  /* 0x0000001fff0b7819 */ /* 0x000fe40000011419 */
[----:B------:R-:W-:-:S02]  /*0420*/  CS2R R76, SRZ ;  /* 0x00000000004c7805 */ /* 0x000fc4000001ff00 */
[----:B-1----:R-:W-:Y:S02]  /*0430*/  ISETP.GE.U32.AND P4, PT, R107, UR12, PT ;  /* 0x0000000c6b007c0c */ /* 0x002fe4000bf86070 */
[----:B------:R-:W-:Y:S02]  /*0440*/  IADD3 R47, PT, PT, R112, 0x100, RZ ;  /* 0x00000100702f7810 */ /* 0x000fe40007ffe0ff */
[----:B------:R-:W-:Y:S02]  /*0450*/  CS2R R74, SRZ ;  /* 0x00000000004a7805 */ /* 0x000fe4000001ff00 */
[----:B0-----:R-:W-:Y:S02]  /*0460*/  IABS R5, R8 ;  /* 0x0000000800057213 */ /* 0x001fe40000000000 */
[----:B------:R-:W-:Y:S02]  /*0470*/  CS2R R72, SRZ ;  /* 0x0000000000487805 */ /* 0x000fe4000001ff00 */
[----:B------:R-:W-:-:S02]  /*0480*/  ISETP.GE.AND.EX P4, PT, R13, UR13, PT, P4 ;  /* 0x0000000d0d007c0c */ /* 0x000fc4000bf86340 */
[----:B------:R-:W-:Y:S01]  /*0490*/  CS2R R82, SRZ ;  /* 0x0000000000527805 */ /* 0x000fe2000001ff00 */
[----:B------:R-:W0:Y:S01]  /*04a0*/  I2F.RP R4, R5 ;  /* 0x0000000500047306 */ /* 0x000e220000209400 */
[----:B------:R-:W-:Y:S02]  /*04b0*/  SHF.R.S32.HI R29, RZ, 0x1f, R27 ;  /* 0x0000001fff1d7819 */ /* 0x000fe4000001141b */
[----:B------:R-:W-:Y:S02]  /*04c0*/  CS2R R80, SRZ ;  /* 0x0000000000507805 */ /* 0x000fe4000001ff00 */
[----:B------:R-:W-:Y:S01]  /*04d0*/  SHF.R.S32.HI R31, RZ, 0x1f, R35 ;  /* 0x0000001fff1f7819 */ /* 0x000fe20000011423 */
[----:B------:R-:W1:Y:S01]  /*04e0*/  LDC.64 R62, c[0x0][0x3b8] ;  /* 0x0000ee00ff3e7b82 */ /* 0x000e620000000a00 */
[----:B------:R-:W-:Y:S02]  /*04f0*/  SHF.R.S32.HI R39, RZ, 0x1f, R37 ;  /* 0x0000001fff277819 */ /* 0x000fe40000011425 */
[----:B------:R-:W-:-:S05]  /*0500*/  SHF.R.S32.HI R43, RZ, 0x1f, R41 ;  /* 0x0000001fff2b7819 */ /* 0x000fca0000011429 */
[----:B---3--:R-:W2:Y:S01]  /*0510*/  @!P4 LDC.64 R20, c[0x0][0x3a0] ;  /* 0x0000e800ff14cb82 */ /* 0x008ea20000000a00 */
[----:B0-----:R-:W0:Y:S07]  /*0520*/  MUFU.RCP R4, R4 ;  /* 0x0000000400047308 */ /* 0x001e2e0000001000 */
[----:B------:R-:W3:Y:S01]  /*0530*/  @!P4 LDC.64 R22, c[0x0][0x398] ;  /* 0x0000e600ff16cb82 */ /* 0x000ee20000000a00 */
        /* <DEDUP_REMOVED lines=22> */
[----:B------:R-:W0:Y:S01]  /*06a0*/  @!P4 LDC.64 R8, c[0x0][0x3f8] ;  /* 0x0000fe00ff08cb82 */ /* 0x000e220000000a00 */
[----:B------:R-:W-:Y:S02]  /*06b0*/  @P1 IADD3 R3, PT, PT, R3, 0x1, RZ ;  /* 0x0000000103031810 */ /* 0x000fe40007ffe0ff */
[----:B------:R-:W-:Y:S02]  /*06c0*/  SEL R117, R5, R4, !P3 ;  /* 0x0000000405757207 */ /* 0x000fe40005800000 */
[----:B------:R-:W-:-:S02]  /*06d0*/  ISETP.GE.U32.AND P1, PT, R25, UR12, PT ;  /* 0x0000000c19007c0c */ /* 0x000fc4000bf26070 */
[----:B------:R-:W-:Y:S01]  /*06e0*/  @!P0 IADD3 R3, PT, PT, -R3, RZ, RZ ;  /* 0x000000ff03038210 */ /* 0x000fe20007ffe1ff */
[----:B------:R-:W-:Y:S01]  /*06f0*/  IMAD R7, R117, 0x1c, RZ ;  /* 0x0000001c75077824 */ /* 0x000fe200078e02ff */
[----:B------:R-:W-:Y:S02]  /*0700*/  ISETP.GE.AND.EX P1, PT, R11, UR13, PT, P1 ;  /* 0x0000000d0b007c0c */ /* 0x000fe4000bf26310 */
[----:B------:R-:W-:Y:S02]  /*0710*/  SEL R3, R5, R3, !P3 ;  /* 0x0000000305037207 */ /* 0x000fe40005800000 */
[----:B------:R-:W-:Y:S02]  /*0720*/  IADD3 R120, P0, PT, R120, R7, RZ ;  /* 0x0000000778787210 */ /* 0x000fe40007f1e0ff */
[----:B------:R-:W-:Y:S02]  /*0730*/  SHF.R.S32.HI R2, RZ, 0x1f, R3 ;  /* 0x0000001fff027819 */ /* 0x000fe40000011403 */
[----:B------:R-:W-:-:S02]  /*0740*/  LEA.HI.X.SX32 R121, R7, RZ, 0x1, P0 ;  /* 0x000000ff07797211 */ /* 0x000fc400000f0eff */
[----:B------:R-:W-:Y:S01]  /*0750*/  ISETP.GE.U32.AND P0, PT, R27, UR12, PT ;  /* 0x0000000c1b007c0c */ /* 0x000fe2000bf06070 */
[----:B------:R-:W-:Y:S01]  /*0760*/  IMAD R2, R2, UR14, RZ ;  /* 0x0000000e02027c24 */ /* 0x000fe2000f8e02ff */
[----:B------:R-:W-:Y:S01]  /*0770*/  ISETP.GE.U32.AND P2, PT, R35, UR12, PT ;  /* 0x0000000c23007c0c */ /* 0x000fe2000bf46070 */
[----:B------:R-:W4:Y:S01]  /*0780*/  @!P1 LDC.64 R4, c[0x0][0x3f8] ;  /* 0x0000fe00ff049b82 */ /* 0x000f220000000a00 */
[----:B------:R-:W-:Y:S01]  /*0790*/  ISETP.GE.AND.EX P0, PT, R29, UR13, PT, P0 ;  /* 0x0000000d1d007c0c */ /* 0x000fe2000bf06300 */
[----:B------:R-:W-:Y:S01]  /*07a0*/  IMAD R119, R3, UR15, R2 ;  /* 0x0000000f03777c24 */ /* 0x000fe2000f8e0202 */
[----:B------:R-:W-:Y:S01]  /*07b0*/  ISETP.GE.AND.EX P2, PT, R31, UR13, PT, P2 ;  /* 0x0000000d1f007c0c */ /* 0x000fe2000bf46320 */
[----:B------:R-:W-:-:S04]  /*07c0*/  IMAD.WIDE.U32 R120, R3, UR14, R120 ;  /* 0x0000000e03787c25 */ /* 0x000fc8000f8e0078 */
[----:B0-----:R-:W-:Y:S01]  /*07d0*/  @!P4 IMAD R2, R13, R8, RZ ;  /* 0x000000080d02c224 */ /* 0x001fe200078e02ff */
[----:B------:R-:W-:Y:S01]  /*07e0*/  IADD3 R119, PT, PT, R121, R119, RZ ;  /* 0x0000007779777210 */ /* 0x000fe20007ffe0ff */
[----:B------:R-:W0:Y:S01]  /*07f0*/  @!P1 LDC.64 R18, c[0x0][0x3a0] ;  /* 0x0000e800ff129b82 */ /* 0x000e220000000a00 */
[-C--:B------:R-:W-:Y:S01]  /*0800*/  @!P4 MOV R118, R120.reuse ;  /* 0x000000780076c202 */ /* 0x080fe20000000f00 */
[C---:B------:R-:W-:Y:S01]  /*0810*/  @!P4 IMAD R9, R107.reuse, R9, R2 ;  /* 0x000000096b09c224 */ /* 0x040fe200078e0202 */
[----:B------:R-:W-:Y:S02]  /*0820*/  @!P1 MOV R14, R120 ;  /* 0x00000078000e9202 */ /* 0x000fe40000000f00 */
[----:B------:R-:W-:Y:S01]  /*0830*/  @!P1 MOV R15, R119 ;  /* 0x00000077000f9202 */ /* 0x000fe20000000f00 */
[----:B------:R-:W-:Y:S02]  /*0840*/  @!P4 IMAD.WIDE.U32 R6, R107, R8, R118 ;  /* 0x000000086b06c225 */ /* 0x000fe400078e0076 */
[----:B------:R-:W1:Y:S03]  /*0850*/  @!P0 LDC.64 R2, c[0x0][0x3f8] ;  /* 0x0000fe00ff028b82 */ /* 0x000e660000000a00 */
[----:B------:R-:W-:-:S02]  /*0860*/  @!P4 IADD3 R7, PT, PT, R7, R9, RZ ;  /* 0x000000090707c210 */ /* 0x000fc40007ffe0ff */
[C---:B------:R-:W-:Y:S01]  /*0870*/  @!P4 SHF.L.U32 R9, R6.reuse, 0x2, RZ ;  /* 0x000000020609c819 */ /* 0x040fe200000006ff */
[----:B----4-:R-:W-:Y:S01]  /*0880*/  @!P1 IMAD R10, R11, R4, RZ ;  /* 0x000000040b0a9224 */ /* 0x010fe200078e02ff */
[----:B------:R-:W-:Y:S01]  /*0890*/  @!P4 SHF.L.U64.HI R16, R6, 0x2, R7 ;  /* 0x000000020610c819 */ /* 0x000fe20000010207 */
[----:B------:R-:W4:Y:S01]  /*08a0*/  @!P1 LDC.64 R12, c[0x0][0x398] ;  /* 0x0000e600ff0c9b82 */ /* 0x000f220000000a00 */
[----:B--2---:R-:W-:Y:S01]  /*08b0*/  @!P4 IADD3 R6, P3, PT, R9, R20, RZ ;  /* 0x000000140906c210 */ /* 0x004fe20007f7e0ff */
[----:B------:R-:W-:Y:S01]  /*08c0*/  @!P1 IMAD R17, R25, R5, R10 ;  /* 0x0000000519119224 */ /* 0x000fe200078e020a */
[----:B---3--:R-:W-:Y:S01]  /*08d0*/  @!P4 IADD3 R8, P5, PT, R9, R22, RZ ;  /* 0x000000160908c210 */ /* 0x008fe20007fbe0ff */
[----:B------:R-:W-:Y:S01]  /*08e0*/  @!P1 IMAD.WIDE.U32 R4, R25, R4, R14 ;  /* 0x0000000419049225 */ /* 0x000fe200078e000e */
[----:B------:R-:W-:Y:S02]  /*08f0*/  @!P4 IADD3.X R7, PT, PT, R16, R21, RZ, P3, !PT ;  /* 0x000000151007c210 */ /* 0x000fe40001ffe4ff */
[----:B------:R-:W-:Y:S01]  /*0900*/  ISETP.GE.U32.AND P3, PT, R37, UR12, PT ;  /* 0x0000000c25007c0c */ /* 0x000fe2000bf66070 */
[----:B------:R-:W2:Y:S01]  /*0910*/  @!P2 LDC.64 R10, c[0x0][0x3f8] ;  /* 0x0000fe00ff0aab82 */ /* 0x000ea20000000a00 */
[----:B------:R-:W-:-:S02]  /*0920*/  @!P1 IADD3 R15, PT, PT, R5, R17, RZ ;  /* 0x00000011050f9210 */ /* 0x000fc40007ffe0ff */
[C---:B------:R-:W-:Y:S02]  /*0930*/  @!P1 SHF.L.U32 R5, R4.reuse, 0x2, RZ ;  /* 0x0000000204059819 */ /* 0x040fe400000006ff */
[----:B------:R-:W-:Y:S02]  /*0940*/  @!P1 SHF.L.U64.HI R14, R4, 0x2, R15 ;  /* 0x00000002040e9819 */ /* 0x000fe4000001020f */
[----:B------:R-:W-:Y:S01]  /*0950*/  ISETP.GE.AND.EX P3, PT, R39, UR13, PT, P3 ;  /* 0x0000000d27007c0c */ /* 0x000fe2000bf66330 */
[----:B-1----:R-:W-:Y:S01]  /*0960*/  @!P0 IMAD R4, R29, R2, RZ ;  /* 0x000000021d048224 */ /* 0x002fe200078e02ff */
[----:B------:R-:W-:Y:S01]  /*0970*/  @!P4 IADD3.X R9, PT, PT, R16, R23, RZ, P5, !PT ;  /* 0x000000171009c210 */ /* 0x000fe20002ffe4ff */
[----:B------:R-:W1:Y:S01]  /*0980*/  @!P0 LDC.64 R24, c[0x0][0x3a0] ;  /* 0x0000e800ff188b82 */ /* 0x000e620000000a00 */
[----:B0-----:R-:W-:Y:S01]  /*0990*/  @!P1 IADD3 R18, P5, PT, R5, R18, RZ ;  /* 0x0000001205129210 */ /* 0x001fe20007fbe0ff */
[----:B------:R-:W-:Y:S01]  /*09a0*/  @!P0 IMAD R15, R27, R3, R4 ;  /* 0x000000031b0f8224 */ /* 0x000fe200078e0204 */
[----:B------:R-:W-:-:S02]  /*09b0*/  @!P0 MOV R4, R120 ;  /* 0x0000007800048202 */ /* 0x000fc40000000f00 */
[C---:B------:R-:W-:Y:S02]  /*09c0*/  @!P1 IADD3.X R19, PT, PT, R14.reuse, R19, RZ, P5, !PT ;  /* 0x000000130e139210 */ /* 0x040fe40002ffe4ff */
[----:B----4-:R-:W-:Y:S01]  /*09d0*/  @!P1 IADD3 R12, P6, PT, R5, R12, RZ ;  /* 0x0000000c050c9210 */ /* 0x010fe20007fde0ff */
[----:B------:R-:W0:Y:S01]  /*09e0*/  @!P0 LDC.64 R22, c[0x0][0x398] ;  /* 0x0000e600ff168b82 */ /* 0x000e220000000a00 */
[----:B------:R-:W-:Y:S02]  /*09f0*/  @!P0 MOV R5, R119 ;  /* 0x0000007700058202 */ /* 0x000fe40000000f00 */
[----:B------:R-:W-:Y:S02]  /*0a00*/  ISETP.GE.U32.AND P5, PT, R41, UR12, PT ;  /* 0x0000000c29007c0c */ /* 0x000fe4000bfa6070 */
[----:B------:R-:W-:Y:S01]  /*0a10*/  @!P1 IADD3.X R13, PT, PT, R14, R13, RZ, P6, !PT ;  /* 0x0000000d0e0d9210 */ /* 0x000fe200037fe4ff */
[----:B------:R-:W-:Y:S01]  /*0a20*/  @!P0 IMAD.WIDE.U32 R2, R27, R2, R4 ;  /* 0x000000021b028225 */ /* 0x000fe200078e0004 */
[----:B------:R-:W-:Y:S01]  /*0a30*/  ISETP.GE.AND.EX P5, PT, R43, UR13, PT, P5 ;  /* 0x0000000d2b007c0c */ /* 0x000fe2000bfa6350 */
[----:B------:R-:W3:Y:S01]  /*0a40*/  @!P3 LDC.64 R28, c[0x0][0x3f8] ;  /* 0x0000fe00ff1cbb82 */ /* 0x000ee20000000a00 */
[----:B------:R-:W-:Y:S01]  /*0a50*/  @!P2 MOV R14, R120 ;  /* 0x00000078000ea202 */ /* 0x000fe20000000f00 */
[----:B--2---:R-:W-:Y:S01]  /*0a60*/  @!P2 IMAD R4, R31, R10, RZ ;  /* 0x0000000a1f04a224 */ /* 0x004fe200078e02ff */
[----:B------:R-:W-:-:S02]  /*0a70*/  @!P0 IADD3 R3, PT, PT, R3, R15, RZ ;  /* 0x0000000f03038210 */ /* 0x000fc40007ffe0ff */
[C---:B------:R-:W-:Y:S01]  /*0a80*/  @!P0 SHF.L.U32 R21, R2.reuse, 0x2, RZ ;  /* 0x0000000202158819 */ /* 0x040fe200000006ff */
[----:B------:R-:W-:Y:S01]  /*0a90*/  @!P2 IMAD R33, R35, R11, R4 ;  /* 0x0000000b2321a224 */ /* 0x000fe200078e0204 */
[----:B------:R-:W-:Y:S01]  /*0aa0*/  @!P0 SHF.L.U64.HI R34, R2, 0x2, R3 ;  /* 0x0000000202228819 */ /* 0x000fe20000010203 */
[----:B------:R-:W2:Y:S01]  /*0ab0*/  @!P2 LDC.64 R30, c[0x0][0x3a0] ;  /* 0x0000e800ff1eab82 */ /* 0x000ea20000000a00 */
[----:B------:R-:W-:Y:S02]  /*0ac0*/  MOV R3, RZ ;  /* 0x000000ff00037202 */ /* 0x000fe40000000f00 */
[----:B------:R-:W-:Y:S02]  /*0ad0*/  CS2R R4, SRZ ;  /* 0x0000000000047805 */ /* 0x000fe4000001ff00 */
[----:B------:R-:W-:Y:S02]  /*0ae0*/  MOV R2, RZ ;  /* 0x000000ff00027202 */ /* 0x000fe40000000f00 */
[----:B------:R-:W-:Y:S01]  /*0af0*/  @!P2 MOV R15, R119 ;  /* 0x00000077000fa202 */ /* 0x000fe20000000f00 */
[----:B------:R-:W4:Y:S03]  /*0b00*/  @!P2 LDC.64 R26, c[0x0][0x398] ;  /* 0x0000e600ff1aab82 */ /* 0x000f260000000a00 */
[----:B------:R3:W5:Y:S01]  /*0b10*/  @!P4 LDG.E.64 R2, desc[UR8][R6.64] ;  /* 0x000000080602c981 */ /* 0x000762000c1e1b00 */
[----:B0-----:R-:W-:Y:S01]  /*0b20*/  @!P0 IADD3 R22, P6, PT, R21, R22, RZ ;  /* 0x0000001615168210 */ /* 0x001fe20007fde0ff */
[----:B------:R-:W-:-:S02]  /*0b30*/  @!P2 IMAD.WIDE.U32 R10, R35, R10, R14 ;  /* 0x0000000a230aa225 */ /* 0x000fc400078e000e */
[----:B------:R0:W5:Y:S01]  /*0b40*/  @!P4 LDG.E.64 R4, desc[UR8][R8.64] ;  /* 0x000000080804c981 */ /* 0x000162000c1e1b00 */
[----:B-1----:R-:W-:Y:S02]  /*0b50*/  @!P0 IADD3 R24, P4, PT, R21, R24, RZ ;  /* 0x0000001815188210 */ /* 0x002fe40007f9e0ff */
[----:B------:R-:W1:Y:S01]  /*0b60*/  @!P5 LDC.64 R20, c[0x0][0x3f8] ;  /* 0x0000fe00ff14db82 */ /* 0x000e620000000a00 */
[----:B------:R-:W-:Y:S01]  /*0b70*/  @!P2 IADD3 R33, PT, PT, R11, R33, RZ ;  /* 0x000000210b21a210 */ /* 0x000fe20007ffe0ff */
[----:B---3--:R-:W-:Y:S01]  /*0b80*/  @!P3 IMAD R36, R39, R28, RZ ;  /* 0x0000001c2724b224 */ /* 0x008fe200078e02ff */
[----:B------:R-:W-:Y:S02]  /*0b90*/  @!P3 MOV R6, R120 ;  /* 0x000000780006b202 */ /* 0x000fe40000000f00 */
[----:B------:R-:W-:Y:S02]  /*0ba0*/  @!P3 MOV R7, R119 ;  /* 0x000000770007b202 */ /* 0x000fe40000000f00 */
[C---:B------:R-:W-:Y:S01]  /*0bb0*/  @!P2 SHF.L.U32 R11, R10.reuse, 0x2, RZ ;  /* 0x000000020a0ba819 */ /* 0x040fe200000006ff */
[----:B------:R-:W3:Y:S01]  /*0bc0*/  @!P3 LDC.64 R16, c[0x0][0x3a0] ;  /* 0x0000e800ff10bb82 */ /* 0x000ee20000000a00 */
[----:B------:R-:W-:Y:S01]  /*0bd0*/  @!P2 SHF.L.U64.HI R32, R10, 0x2, R33 ;  /* 0x000000020a20a819 */ /* 0x000fe20000010221 */
[C---:B------:R-:W-:Y:S01]  /*0be0*/  @!P3 IMAD R33, R37.reuse, R29, R36 ;  /* 0x0000001d2521b224 */ /* 0x040fe200078e0224 */
[----:B------:R-:W-:Y:S01]  /*0bf0*/  @!P0 IADD3.X R25, PT, PT, R34, R25, RZ, P4, !PT ;  /* 0x0000001922198210 */ /* 0x000fe200027fe4ff */
[----:B------:R-:W-:Y:S01]  /*0c00*/  @!P3 IMAD.WIDE.U32 R28, R37, R28, R6 ;  /* 0x0000001c251cb225 */ /* 0x000fe200078e0006 */
[----:B--2---:R-:W-:-:S02]  /*0c10*/  @!P2 IADD3 R10, P4, PT, R11, R30, RZ ;  /* 0x0000001e0b0aa210 */ /* 0x004fc40007f9e0ff */
[----:B------:R-:W-:Y:S01]  /*0c20*/  IADD3 R39, PT, PT, R112, 0xc0, RZ ;  /* 0x000000c070277810 */ /* 0x000fe20007ffe0ff */
[----:B------:R-:W2:Y:S01]  /*0c30*/  @!P3 LDC.64 R14, c[0x0][0x398] ;  /* 0x0000e600ff0ebb82 */ /* 0x000ea20000000a00 */
[----:B------:R-:W-:Y:S01]  /*0c40*/  @!P0 IADD3.X R23, PT, PT, R34, R23, RZ, P6, !PT ;  /* 0x0000001722178210 */ /* 0x000fe200037fe4ff */
[----:B------:R-:W5:Y:S01]  /*0c50*/  @!P0 LDG.E.64 R78, desc[UR8][R24.64] ;  /* 0x00000008184e8981 */ /* 0x000f62000c1e1b00 */
[----:B----4-:R-:W-:Y:S02]  /*0c60*/  @!P2 IADD3 R26, P6, PT, R11, R26, RZ ;  /* 0x0000001a0b1aa210 */ /* 0x010fe40007fde0ff */
[----:B0-----:R-:W-:Y:S01]  /*0c70*/  @!P3 IADD3 R9, PT, PT, R29, R33, RZ ;  /* 0x000000211d09b210 */ /* 0x001fe20007ffe0ff */
[----:B------:R-:W5:Y:S01]  /*0c80*/  @!P0 LDG.E.64 R76, desc[UR8][R22.64] ;  /* 0x00000008164c8981 */ /* 0x000f62000c1e1b00 */
[----:B------:R-:W-:Y:S02]  /*0c90*/  @!P2 IADD3.X R11, PT, PT, R32, R31, RZ, P4, !PT ;  /* 0x0000001f200ba210 */ /* 0x000fe400027fe4ff */
[----:B------:R-:W-:Y:S01]  /*0ca0*/  ISETP.GE.U32.AND P4, PT, R39, UR12, PT ;  /* 0x0000000c27007c0c */ /* 0x000fe2000bf86070 */
[----:B-1----:R-:W-:Y:S01]  /*0cb0*/  @!P5 IMAD R6, R43, R20, RZ ;  /* 0x000000142b06d224 */ /* 0x002fe200078e02ff */
[----:B------:R-:W-:Y:S01]  /*0cc0*/  SHF.R.S32.HI R37, RZ, 0x1f, R39 ;  /* 0x0000001fff257819 */ /* 0x000fe20000011427 */
[----:B------:R-:W0:Y:S01]  /*0cd0*/  @!P5 LDC.64 R30, c[0x0][0x398] ;  /* 0x0000e600ff1edb82 */ /* 0x000e220000000a00 */
[C---:B------:R-:W-:Y:S01]  /*0ce0*/  @!P3 SHF.L.U32 R7, R28.reuse, 0x2, RZ ;  /* 0x000000021c07b819 */ /* 0x040fe200000006ff */
[----:B------:R-:W5:Y:S01]  /*0cf0*/  @!P2 LDG.E.64 R74, desc[UR8][R10.64] ;  /* 0x000000080a4aa981 */ /* 0x000f62000c1e1b00 */
[----:B------:R-:W-:-:S02]  /*0d00*/  @!P3 SHF.L.U64.HI R28, R28, 0x2, R9 ;  /* 0x000000021c1cb819 */ /* 0x000fc40000010209 */
[----:B------:R-:W-:Y:S02]  /*0d10*/  @!P5 MOV R8, R120 ;  /* 0x000000780008d202 */ /* 0x000fe40000000f00 */
[----:B------:R-:W-:Y:S02]  /*0d20*/  @!P5 MOV R9, R119 ;  /* 0x000000770009d202 */ /* 0x000fe40000000f00 */
[----:B------:R-:W-:Y:S01]  /*0d30*/  ISETP.GE.AND.EX P4, PT, R37, UR13, PT, P4 ;  /* 0x0000000d25007c0c */ /* 0x000fe2000bf86340 */
[C---:B------:R-:W-:Y:S02]  /*0d40*/  @!P5 IMAD R21, R41.reuse, R21, R6 ;  /* 0x000000152915d224 */ /* 0x040fe400078e0206 */
[----:B------:R-:W-:Y:S01]  /*0d50*/  @!P5 IMAD.WIDE.U32 R8, R41, R20, R8 ;  /* 0x000000142908d225 */ /* 0x000fe200078e0008 */
[----:B------:R-:W-:-:S04]  /*0d60*/  @!P2 IADD3.X R27, PT, PT, R32, R27, RZ, P6, !PT ;  /* 0x0000001b201ba210 */ /* 0x000fc800037fe4ff */
[----:B------:R-:W-:Y:S01]  /*0d70*/  @!P5 IADD3 R9, PT, PT, R9, R21, RZ ;  /* 0x000000150909d210 */ /* 0x000fe20007ffe0ff */
[----:B------:R-:W5:Y:S01]  /*0d80*/  @!P2 LDG.E.64 R72, desc[UR8][R26.64] ;  /* 0x000000081a48a981 */ /* 0x000f62000c1e1b00 */
[----:B------:R-:W1:Y:S01]  /*0d90*/  @!P5 LDC.64 R20, c[0x0][0x3a0] ;  /* 0x0000e800ff14db82 */ /* 0x000e620000000a00 */
[----:B---3--:R-:W-:Y:S02]  /*0da0*/  @!P3 IADD3 R16, P6, PT, R7, R16, RZ ;  /* 0x000000100710b210 */ /* 0x008fe40007fde0ff */
[----:B------:R-:W-:-:S05]  /*0db0*/  @!P5 SHF.L.U32 R35, R8, 0x2, RZ ;  /* 0x000000020823d819 */ /* 0x000fca00000006ff */
[----:B------:R-:W3:Y:S01]  /*0dc0*/  @!P4 LDC.64 R32, c[0x0][0x3f8] ;  /* 0x0000fe00ff20cb82 */ /* 0x000ee20000000a00 */
[----:B------:R-:W-:Y:S02]  /*0dd0*/  @!P3 IADD3.X R17, PT, PT, R28, R17, RZ, P6, !PT ;  /* 0x000000111c11b210 */ /* 0x000fe400037fe4ff */
[----:B--2---:R-:W-:Y:S02]  /*0de0*/  @!P3 IADD3 R14, P6, PT, R7, R14, RZ ;  /* 0x0000000e070eb210 */ /* 0x004fe40007fde0ff */
[----:B------:R-:W-:Y:S02]  /*0df0*/  CS2R R6, SRZ ;  /* 0x0000000000067805 */ /* 0x000fe4000001ff00 */
[----:B------:R-:W-:Y:S02]  /*0e00*/  @!P5 SHF.L.U64.HI R36, R8, 0x2, R9 ;  /* 0x000000020824d819 */ /* 0x000fe40000010209 */
[----:B------:R-:W-:Y:S02]  /*0e10*/  CS2R R8, SRZ ;  /* 0x0000000000087805 */ /* 0x000fe4000001ff00 */
[----:B------:R-:W-:Y:S01]  /*0e20*/  IADD3 R41, PT, PT, R112, 0xe0, RZ ;  /* 0x000000e070297810 */ /* 0x000fe20007ffe0ff */
[----:B------:R-:W5:Y:S03]  /*0e30*/  @!P1 LDG.E.64 R6, desc[UR8][R18.64] ;  /* 0x0000000812069981 */ /* 0x000f66000c1e1b00 */
[----:B------:R-:W-:Y:S01]  /*0e40*/  SHF.R.S32.HI R43, RZ, 0x1f, R41 ;  /* 0x0000001fff2b7819 */ /* 0x000fe20000011429 */
[----:B------:R3:W5:Y:S01]  /*0e50*/  @!P1 LDG.E.64 R8, desc[UR8][R12.64] ;  /* 0x000000080c089981 */ /* 0x000762000c1e1b00 */
[----:B------:R-:W-:-:S04]  /*0e60*/  ISETP.GE.U32.AND P1, PT, R41, UR12, PT ;  /* 0x0000000c29007c0c */ /* 0x000fc8000bf26070 */
[----:B------:R-:W-:Y:S02]  /*0e70*/  ISETP.GE.AND.EX P1, PT, R43, UR13, PT, P1 ;  /* 0x0000000d2b007c0c */ /* 0x000fe4000bf26310 */
[----:B-1----:R-:W-:Y:S01]  /*0e80*/  @!P5 IADD3 R20, P0, PT, R35, R20, RZ ;  /* 0x000000142314d210 */ /* 0x002fe20007f1e0ff */
[----:B---3--:R-:W-:-:S03]  /*0e90*/  @!P4 IMAD R12, R37, R32, RZ ;  /* 0x00000020250cc224 */ /* 0x008fc600078e02ff */
[----:B------:R-:W-:Y:S02]  /*0ea0*/  @!P5 IADD3.X R21, PT, PT, R36, R21, RZ, P0, !PT ;  /* 0x000000152415d210 */ /* 0x000fe400007fe4ff */
[----:B------:R-:W-:Y:S02]  /*0eb0*/  ISETP.GE.U32.AND P0, PT, R47, UR12, PT ;  /* 0x0000000c2f007c0c */ /* 0x000fe4000bf06070 */
[----:B------:R-:W-:Y:S01]  /*0ec0*/  SHF.R.S32.HI R49, RZ, 0x1f, R47 ;  /* 0x0000001fff317819 */ /* 0x000fe2000001142f */
[----:B------:R-:W-:Y:S01]  /*0ed0*/  @!P4 IMAD R37, R39, R33, R12 ;  /* 0x000000212725c224 */ /* 0x000fe200078e020c */
[----:B------:R-:W-:Y:S01]  /*0ee0*/  @!P3 IADD3.X R15, PT, PT, R28, R15, RZ, P6, !PT ;  /* 0x0000000f1c0fb210 */ /* 0x000fe200037fe4ff */
[----:B------:R-:W1:Y:S01]  /*0ef0*/  @!P1 LDC.64 R12, c[0x0][0x3f8] ;  /* 0x0000fe00ff0c9b82 */ /* 0x000e620000000a00 */
[----:B------:R-:W-:-:S07]  /*0f00*/  ISETP.GE.AND.EX P0, PT, R49, UR13, PT, P0 ;  /* 0x0000000d31007c0c */ /* 0x000fce000bf06300 */
[----:B------:R-:W2:Y:S01]  /*0f10*/  @!P4 LDC.64 R28, c[0x0][0x3a0] ;  /* 0x0000e800ff1ccb82 */ /* 0x000ea20000000a00 */
[----:B0-----:R-:W-:Y:S02]  /*0f20*/  @!P5 IADD3 R18, P6, PT, R35, R30, RZ ;  /* 0x0000001e2312d210 */ /* 0x001fe40007fde0ff */
[----:B------:R-:W-:Y:S02]  /*0f30*/  @!P4 MOV R22, R120 ;  /* 0x000000780016c202 */ /* 0x000fe40000000f00 */
[----:B------:R-:W-:-:S03]  /*0f40*/  @!P4 MOV R23, R119 ;  /* 0x000000770017c202 */ /* 0x000fc60000000f00 */
[----:B------:R-:W0:Y:S01]  /*0f50*/  @!P4 LDC.64 R34, c[0x0][0x398] ;  /* 0x0000e600ff22cb82 */ /* 0x000e220000000a00 */
[----:B------:R-:W-:Y:S01]  /*0f60*/  @!P5 IADD3.X R19, PT, PT, R36, R31, RZ, P6, !PT ;  /* 0x0000001f2413d210 */ /* 0x000fe200037fe4ff */
[----:B------:R-:W-:Y:S01]  /*0f70*/  @!P4 IMAD.WIDE.U32 R32, R39, R32, R22 ;  /* 0x000000202720c225 */ /* 0x000fe200078e0016 */
[----:B------:R-:W-:-:S05]  /*0f80*/  ISETP.GE.U32.AND P2, PT, R112, UR12, PT ;  /* 0x0000000c70007c0c */ /* 0x000fca000bf46070 */
[----:B------:R-:W3:Y:S01]  /*0f90*/  @!P0 LDC.64 R30, c[0x0][0x3f8] ;  /* 0x0000fe00ff1e8b82 */ /* 0x000ee20000000a00 */
[----:B------:R-:W-:Y:S02]  /*0fa0*/  ISETP.GE.AND.EX P2, PT, R89, UR13, PT, P2 ;  /* 0x0000000d59007c0c */ /* 0x000fe4000bf46320 */
[----:B------:R-:W-:Y:S02]  /*0fb0*/  @!P4 SHF.L.U32 R25, R32, 0x2, RZ ;  /* 0x000000022019c819 */ /* 0x000fe400000006ff */
[----:B------:R-:W-:-:S03]  /*0fc0*/  @!P4 IADD3 R23, PT, PT, R33, R37, RZ ;  /* 0x000000252117c210 */ /* 0x000fc60007ffe0ff */
[----:B------:R-:W4:Y:S01]  /*0fd0*/  @!P1 LDC.64 R44, c[0x0][0x3a0] ;  /* 0x0000e800ff2c9b82 */ /* 0x000f220000000a00 */
[----:B--2---:R-:W-:Y:S01]  /*0fe0*/  @!P4 IADD3 R22, P6, PT, R25, R28, RZ ;  /* 0x0000001c1916c210 */ /* 0x004fe20007fde0ff */
[----:B-1----:R-:W-:Y:S01]  /*0ff0*/  @!P1 IMAD R28, R43, R12, RZ ;  /* 0x0000000c2b1c9224 */ /* 0x002fe200078e02ff */
[----:B------:R-:W-:Y:S02]  /*1000*/  @!P1 MOV R26, R120 ;  /* 0x00000078001a9202 */ /* 0x000fe40000000f00 */
[----:B------:R-:W-:Y:S02]  /*1010*/  @!P1 MOV R27, R119 ;  /* 0x00000077001b9202 */ /* 0x000fe40000000f00 */
[----:B------:R-:W-:Y:S01]  /*1020*/  @!P4 SHF.L.U64.HI R32, R32, 0x2, R23 ;  /* 0x000000022020c819 */ /* 0x000fe20000010217 */
[----:B------:R-:W1:Y:S01]  /*1030*/  @!P1 LDC.64 R36, c[0x0][0x398] ;  /* 0x0000e600ff249b82 */ /* 0x000e620000000a00 */
[C---:B------:R-:W-:Y:S01]  /*1040*/  @!P1 IMAD R33, R41.reuse, R13, R28 ;  /* 0x0000000d29219224 */ /* 0x040fe200078e021c */
[----:B------:R-:W-:Y:S01]  /*1050*/  CS2R R10, SRZ ;  /* 0x00000000000a7805 */ /* 0x000fe2000001ff00 */
[----:B------:R-:W-:Y:S01]  /*1060*/  @!P1 IMAD.WIDE.U32 R26, R41, R12, R26 ;  /* 0x0000000c291a9225 */ /* 0x000fe200078e001a */
[----:B------:R-:W-:-:S02]  /*1070*/  @!P4 IADD3.X R23, PT, PT, R32, R29, RZ, P6, !PT ;  /* 0x0000001d2017c210 */ /* 0x000fc400037fe4ff */
[----:B------:R-:W-:Y:S02]  /*1080*/  CS2R R12, SRZ ;  /* 0x00000000000c7805 */ /* 0x000fe4000001ff00 */
[----:B0-----:R-:W-:Y:S01]  /*1090*/  @!P4 IADD3 R24, P6, PT, R25, R34, RZ ;  /* 0x000000221918c210 */ /* 0x001fe20007fde0ff */
[----:B------:R-:W0:Y:S01]  /*10a0*/  @!P2 LDC.64 R28, c[0x0][0x3f8] ;  /* 0x0000fe00ff1cab82 */ /* 0x000e220000000a00 */
[----:B------:R-:W5:Y:S02]  /*10b0*/  @!P3 LDG.E.64 R10, desc[UR8][R16.64] ;  /* 0x00000008100ab981 */ /* 0x000f64000c1e1b00 */
[----:B------:R-:W-:Y:S01]  /*10c0*/  @!P4 IADD3.X R25, PT, PT, R32, R35, RZ, P6, !PT ;  /* 0x000000232019c210 */ /* 0x000fe200037fe4ff */
[----:B---3--:R-:W-:Y:S01]  /*10d0*/  @!P0 IMAD R32, R49, R30, RZ ;  /* 0x0000001e31208224 */ /* 0x008fe200078e02ff */
[----:B------:R-:W-:Y:S01]  /*10e0*/  @!P1 IADD3 R33, PT, PT, R27, R33, RZ ;  /* 0x000000211b219210 */ /* 0x000fe20007ffe0ff */
[----:B------:R2:W5:Y:S01]  /*10f0*/  @!P3 LDG.E.64 R12, desc[UR8][R14.64] ;  /* 0x000000080e0cb981 */ /* 0x000562000c1e1b00 */
[----:B------:R-:W-:-:S02]  /*1100*/  ISETP.GE.U32.AND P3, PT, R106, UR12, PT ;  /* 0x0000000c6a007c0c */ /* 0x000fc4000bf66070 */
[C---:B------:R-:W-:Y:S01]  /*1110*/  @!P1 SHF.L.U32 R27, R26.reuse, 0x2, RZ ;  /* 0x000000021a1b9819 */ /* 0x040fe200000006ff */
[----:B------:R-:W3:Y:S01]  /*1120*/  @!P0 LDC.64 R38, c[0x0][0x3a0] ;  /* 0x0000e800ff268b82 */ /* 0x000ee20000000a00 */
[----:B------:R-:W-:Y:S01]  /*1130*/  @!P1 SHF.L.U64.HI R26, R26, 0x2, R33 ;  /* 0x000000021a1a9819 */ /* 0x000fe20000010221 */
[----:B------:R-:W-:Y:S01]  /*1140*/  @!P0 IMAD R33, R47, R31, R32 ;  /* 0x0000001f2f218224 */ /* 0x000fe200078e0220 */
[----:B------:R-:W-:Y:S02]  /*1150*/  ISETP.GE.AND.EX P3, PT, R88, UR13, PT, P3 ;  /* 0x0000000d58007c0c */ /* 0x000fe4000bf66330 */
[----:B--2---:R-:W-:Y:S02]  /*1160*/  @!P0 MOV R14, R120 ;  /* 0x00000078000e8202 */ /* 0x004fe40000000f00 */
[----:B------:R-:W-:Y:S02]  /*1170*/  @!P0 MOV R15, R119 ;  /* 0x00000077000f8202 */ /* 0x000fe40000000f00 */
[----:B------:R-:W-:-:S02]  /*1180*/  CS2R R16, SRZ ;  /* 0x0000000000107805 */ /* 0x000fc4000001ff00 */
[----:B----4-:R-:W-:Y:S01]  /*1190*/  @!P1 IADD3 R44, P6, PT, R27, R44, RZ ;  /* 0x0000002c1b2c9210 */ /* 0x010fe20007fde0ff */
[----:B------:R-:W2:Y:S01]  /*11a0*/  @!P0 LDC.64 R48, c[0x0][0x398] ;  /* 0x0000e600ff308b82 */ /* 0x000ea20000000a00 */
[----:B------:R-:W-:Y:S02]  /*11b0*/  @!P0 IMAD.WIDE.U32 R30, R47, R30, R14 ;  /* 0x0000001e2f1e8225 */ /* 0x000fe400078e000e */
[C---:B------:R-:W-:Y:S01]  /*11c0*/  @!P1 IADD3.X R45, PT, PT, R26.reuse, R45, RZ, P6, !PT ;  /* 0x0000002d1a2d9210 */ /* 0x040fe200037fe4ff */
[----:B------:R4:W5:Y:S01]  /*11d0*/  @!P5 LDG.E.64 R16, desc[UR8][R18.64] ;  /* 0x000000081210d981 */ /* 0x000962000c1e1b00 */
[----:B-1----:R-:W-:Y:S02]  /*11e0*/  @!P1 IADD3 R36, P6, PT, R27, R36, RZ ;  /* 0x000000241b249210 */ /* 0x002fe40007fde0ff */
[----:B------:R-:W-:Y:S01]  /*11f0*/  @!P0 IADD3 R15, PT, PT, R31, R33, RZ ;  /* 0x000000211f0f8210 */ /* 0x000fe20007ffe0ff */
[----:B------:R-:W1:Y:S01]  /*1200*/  @!P3 LDC.64 R50, c[0x0][0x3a0] ;  /* 0x0000e800ff32bb82 */ /* 0x000e620000000a00 */
[----:B------:R-:W-:-:S02]  /*1210*/  @!P1 IADD3.X R37, PT, PT, R26, R37, RZ, P6, !PT ;  /* 0x000000251a259210 */ /* 0x000fc400037fe4ff */
[C---:B------:R-:W-:Y:S02]  /*1220*/  @!P0 SHF.L.U64.HI R34, R30.reuse, 0x2, R15 ;  /* 0x000000021e228819 */ /* 0x040fe4000001020f */
[----:B------:R-:W-:Y:S02]  /*1230*/  CS2R R14, SRZ ;  /* 0x00000000000e7805 */ /* 0x000fe4000001ff00 */
[----:B------:R-:W-:Y:S01]  /*1240*/  @!P0 SHF.L.U32 R35, R30, 0x2, RZ ;  /* 0x000000021e238819 */ /* 0x000fe200000006ff */
[----:B0-----:R-:W-:Y:S01]  /*1250*/  @!P2 IMAD R30, R89, R28, RZ ;  /* 0x0000001c591ea224 */ /* 0x001fe200078e02ff */
[----:B------:R-:W0:Y:S01]  /*1260*/  @!P3 LDC.64 R26, c[0x0][0x3f8] ;  /* 0x0000fe00ff1abb82 */ /* 0x000e220000000a00 */
[----:B------:R-:W-:Y:S02]  /*1270*/  @!P2 MOV R31, R119 ;  /* 0x00000077001fa202 */ /* 0x000fe40000000f00 */
[----:B------:R-:W-:Y:S01]  /*1280*/  @!P2 IMAD R41, R112, R29, R30 ;  /* 0x0000001d7029a224 */ /* 0x000fe200078e021e */
[----:B------:R3:W5:Y:S01]  /*1290*/  @!P5 LDG.E.64 R14, desc[UR8][R20.64] ;  /* 0x00000008140ed981 */ /* 0x000762000c1e1b00 */
[----:B------:R-:W-:-:S02]  /*12a0*/  ISETP.GE.U32.AND P5, PT, R105, UR12, PT ;  /* 0x0000000c69007c0c */ /* 0x000fc4000bfa6070 */
[----:B------:R-:W-:Y:S02]  /*12b0*/  @!P2 MOV R30, R120 ;  /* 0x00000078001ea202 */ /* 0x000fe40000000f00 */
[----:B------:R-:W-:Y:S01]  /*12c0*/  ISETP.GE.AND.EX P5, PT, R87, UR13, PT, P5 ;  /* 0x0000000d57007c0c */ /* 0x000fe2000bfa6350 */
[----:B------:R-:W1:Y:S02]  /*12d0*/  @!P2 LDC.64 R32, c[0x0][0x3a0] ;  /* 0x0000e800ff20ab82 */ /* 0x000e640000000a00 */
[----:B------:R-:W-:-:S06]  /*12e0*/  @!P2 IMAD.WIDE.U32 R30, R112, R28, R30 ;  /* 0x0000001c701ea225 */ /* 0x000fcc00078e001e */
[----:B------:R-:W1:Y:S01]  /*12f0*/  @!P2 LDC.64 R28, c[0x0][0x398] ;  /* 0x0000e600ff1cab82 */ /* 0x000e620000000a00 */
[----:B----4-:R-:W-:Y:S02]  /*1300*/  @!P2 IADD3 R19, PT, PT, R31, R41, RZ ;  /* 0x000000291f13a210 */ /* 0x010fe40007ffe0ff */
[C---:B------:R-:W-:Y:S02]  /*1310*/  @!P2 SHF.L.U32 R43, R30.reuse, 0x2, RZ ;  /* 0x000000021e2ba819 */ /* 0x040fe400000006ff */
[----:B------:R-:W-:Y:S01]  /*1320*/  @!P2 SHF.L.U64.HI R42, R30, 0x2, R19 ;  /* 0x000000021e2aa819 */ /* 0x000fe20000010213 */
[----:B0-----:R-:W-:Y:S02]  /*1330*/  @!P3 IMAD R18, R88, R26, RZ ;  /* 0x0000001a5812b224 */ /* 0x001fe400078e02ff */
[----:B------:R-:W0:Y:S01]  /*1340*/  @!P5 LDC.64 R30, c[0x0][0x3f8] ;  /* 0x0000fe00ff1edb82 */ /* 0x000e220000000a00 */
[----:B---3--:R-:W-:Y:S02]  /*1350*/  @!P0 IADD3 R38, P6, PT, R35, R38, RZ ;  /* 0x0000002623268210 */ /* 0x008fe40007fde0ff */
[----:B------:R-:W-:Y:S01]  /*1360*/  CS2R R20, SRZ ;  /* 0x0000000000147805 */ /* 0x000fe2000001ff00 */
[----:B------:R-:W-:Y:S01]  /*1370*/  @!P3 IMAD R27, R106, R27, R18 ;  /* 0x0000001b6a1bb224 */ /* 0x000fe200078e0212 */
[----:B------:R-:W-:-:S02]  /*1380*/  CS2R R18, SRZ ;  /* 0x0000000000127805 */ /* 0x000fc4000001ff00 */
[C---:B------:R-:W-:Y:S02]  /*1390*/  @!P0 IADD3.X R39, PT, PT, R34.reuse, R39, RZ, P6, !PT ;  /* 0x0000002722278210 */ /* 0x040fe400037fe4ff */
[----:B--2---:R-:W-:Y:S01]  /*13a0*/  @!P0 IADD3 R48, P6, PT, R35, R48, RZ ;  /* 0x0000003023308210 */ /* 0x004fe20007fde0ff */
[----:B------:R-:W5:Y:S03]  /*13b0*/  @!P4 LDG.E.64 R20, desc[UR8][R24.64] ;  /* 0x000000081814c981 */ /* 0x000f66000c1e1b00 */
[----:B------:R-:W-:Y:S01]  /*13c0*/  @!P0 IADD3.X R49, PT, PT, R34, R49, RZ, P6, !PT ;  /* 0x0000003122318210 */ /* 0x000fe200037fe4ff */
[----:B------:R2:W5:Y:S01]  /*13d0*/  @!P4 LDG.E.64 R18, desc[UR8][R22.64] ;  /* 0x000000081612c981 */ /* 0x000562000c1e1b00 */
[----:B------:R-:W3:Y:S01]  /*13e0*/  @!P3 LDC.64 R34, c[0x0][0x398] ;  /* 0x0000e600ff22bb82 */ /* 0x000ee20000000a00 */
[----:B------:R-:W-:Y:S02]  /*13f0*/  @!P3 MOV R40, R120 ;  /* 0x000000780028b202 */ /* 0x000fe40000000f00 */
[----:B-1----:R-:W-:-:S02]  /*1400*/  @!P2 IADD3 R28, P4, PT, R43, R28, RZ ;  /* 0x0000001c2b1ca210 */ /* 0x002fc40007f9e0ff */
[----:B------:R-:W-:Y:S02]  /*1410*/  @!P3 MOV R41, R119 ;  /* 0x000000770029b202 */ /* 0x000fe40000000f00 */
[----:B------:R-:W-:Y:S02]  /*1420*/  @!P2 IADD3.X R29, PT, PT, R42, R29, RZ, P4, !PT ;  /* 0x0000001d2a1da210 */ /* 0x000fe400027fe4ff */
[----:B------:R-:W-:Y:S01]  /*1430*/  ISETP.GE.U32.AND P4, PT, R104, UR12, PT ;  /* 0x0000000c68007c0c */ /* 0x000fe2000bf86070 */
[----:B------:R-:W-:Y:S01]  /*1440*/  @!P3 IMAD.WIDE.U32 R40, R106, R26, R40 ;  /* 0x0000001a6a28b225 */ /* 0x000fe200078e0028 */
[----:B--2---:R-:W-:Y:S02]  /*1450*/  @!P5 MOV R23, R119 ;  /* 0x000000770017d202 */ /* 0x004fe40000000f00 */
[----:B------:R-:W-:Y:S02]  /*1460*/  CS2R R24, SRZ ;  /* 0x0000000000187805 */ /* 0x000fe4000001ff00 */
[----:B------:R-:W-:Y:S01]  /*1470*/  ISETP.GE.AND.EX P4, PT, R86, UR13, PT, P4 ;  /* 0x0000000d56007c0c */ /* 0x000fe2000bf86340 */
[----:B0-----:R-:W-:Y:S01]  /*1480*/  @!P5 IMAD R22, R87, R30, RZ ;  /* 0x0000001e5716d224 */ /* 0x001fe200078e02ff */
[----:B------:R-:W-:Y:S01]  /*1490*/  @!P3 IADD3 R27, PT, PT, R41, R27, RZ ;  /* 0x0000001b291bb210 */ /* 0x000fe20007ffe0ff */
[----:B------:R-:W5:Y:S01]  /*14a0*/  @!P2 LDG.E.64 R80, desc[UR8][R28.64] ;  /* 0x000000081c50a981 */ /* 0x000f62000c1e1b00 */
[----:B------:R-:W-:Y:S01]  /*14b0*/  @!P2 IADD3 R26, P6, PT, R43, R32, RZ ;  /* 0x000000202b1aa210 */ /* 0x000fe20007fde0ff */
[----:B------:R-:W-:Y:S01]  /*14c0*/  @!P5 IMAD R47, R105, R31, R22 ;  /* 0x0000001f692fd224 */ /* 0x000fe200078e0216 */
[C---:B------:R-:W-:Y:S01]  /*14d0*/  @!P3 SHF.L.U32 R41, R40.reuse, 0x2, RZ ;  /* 0x000000022829b819 */ /* 0x040fe200000006ff */
[----:B------:R0:W5:Y:S01]  /*14e0*/  @!P1 LDG.E.64 R24, desc[UR8][R36.64] ;  /* 0x0000000824189981 */ /* 0x000162000c1e1b00 */
[----:B------:R-:W-:-:S02]  /*14f0*/  @!P3 SHF.L.U64.HI R40, R40, 0x2, R27 ;  /* 0x000000022828b819 */ /* 0x000fc4000001021b */
[----:B------:R-:W-:Y:S02]  /*1500*/  @!P5 MOV R22, R120 ;  /* 0x000000780016d202 */ /* 0x000fe40000000f00 */
[----:B------:R-:W-:Y:S02]  /*1510*/  @!P2 IADD3.X R27, PT, PT, R42, R33, RZ, P6, !PT ;  /* 0x000000212a1ba210 */ /* 0x000fe400037fe4ff */
[----:B------:R-:W-:Y:S01]  /*1520*/  @!P3 IADD3 R50, P6, PT, R41, R50, RZ ;  /* 0x000000322932b210 */ /* 0x000fe20007fde0ff */
[----:B------:R-:W-:Y:S01]  /*1530*/  @!P5 IMAD.WIDE.U32 R30, R105, R30, R22 ;  /* 0x0000001e691ed225 */ /* 0x000fe200078e0016 */
[----:B------:R-:W-:Y:S01]  /*1540*/  CS2R R22, SRZ ;  /* 0x0000000000167805 */ /* 0x000fe2000001ff00 */
[----:B------:R-:W0:Y:S01]  /*1550*/  @!P4 LDC.64 R32, c[0x0][0x3f8] ;  /* 0x0000fe00ff20cb82 */ /* 0x000e220000000a00 */
[----:B------:R-:W-:Y:S01]  /*1560*/  @!P3 IADD3.X R51, PT, PT, R40, R51, RZ, P6, !PT ;  /* 0x000000332833b210 */ /* 0x000fe200037fe4ff */
[----:B------:R1:W5:Y:S01]  /*1570*/  @!P2 LDG.E.64 R82, desc[UR8][R26.64] ;  /* 0x000000081a52a981 */ /* 0x000362000c1e1b00 */
[----:B---3--:R-:W-:-:S03]  /*1580*/  @!P3 IADD3 R34, P6, PT, R41, R34, RZ ;  /* 0x000000222922b210 */ /* 0x008fc60007fde0ff */
[----:B------:R2:W5:Y:S02]  /*1590*/  @!P1 LDG.E.64 R22, desc[UR8][R44.64] ;  /* 0x000000082c169981 */ /* 0x000564000c1e1b00 */
[----:B------:R-:W3:Y:S01]  /*15a0*/  @!P5 LDC.64 R42, c[0x0][0x3a0] ;  /* 0x0000e800ff2adb82 */ /* 0x000ee20000000a00 */
[----:B------:R-:W-:Y:S02]  /*15b0*/  @!P3 IADD3.X R35, PT, PT, R40, R35, RZ, P6, !PT ;  /* 0x000000232823b210 */ /* 0x000fe400037fe4ff */
[----:B------:R-:W-:-:S05]  /*15c0*/  ISETP.GE.U32.AND P1, PT, R103, UR12, PT ;  /* 0x0000000c67007c0c */ /* 0x000fca000bf26070 */
[----:B------:R-:W4:Y:S01]  /*15d0*/  @!P5 LDC.64 R40, c[0x0][0x398] ;  /* 0x0000e600ff28db82 */ /* 0x000f220000000a00 */
[----:B------:R-:W-:Y:S02]  /*15e0*/  ISETP.GE.AND.EX P1, PT, R85, UR13, PT, P1 ;  /* 0x0000000d55007c0c */ /* 0x000fe4000bf26310 */
[----:B------:R-:W-:Y:S02]  /*15f0*/  @!P5 IADD3 R31, PT, PT, R31, R47, RZ ;  /* 0x0000002f1f1fd210 */ /* 0x000fe40007ffe0ff */
[----:B------:R-:W-:Y:S02]  /*1600*/  ISETP.GE.U32.AND P2, PT, R102, UR12, PT ;  /* 0x0000000c66007c0c */ /* 0x000fe4000bf46070 */
[----:B------:R-:W-:Y:S01]  /*1610*/  @!P5 SHF.L.U32 R53, R30, 0x2, RZ ;  /* 0x000000021e35d819 */ /* 0x000fe200000006ff */
[----:B------:R-:W4:Y:S01]  /*1620*/  @!P4 LDC.64 R46, c[0x0][0x3a0] ;  /* 0x0000e800ff2ecb82 */ /* 0x000f220000000a00 */
[----:B------:R-:W-:Y:S01]  /*1630*/  ISETP.GE.AND.EX P2, PT, R84, UR13, PT, P2 ;  /* 0x0000000d54007c0c */ /* 0x000fe2000bf46320 */
[----:B0-----:R-:W-:Y:S01]  /*1640*/  @!P4 IMAD R37, R86, R32, RZ ;  /* 0x000000205625c224 */ /* 0x001fe200078e02ff */
[----:B------:R-:W-:-:S02]  /*1650*/  @!P5 SHF.L.U64.HI R36, R30, 0x2, R31 ;  /* 0x000000021e24d819 */ /* 0x000fc4000001021f */
[----:B-1----:R-:W-:Y:S02]  /*1660*/  @!P4 MOV R26, R120 ;  /* 0x00000078001ac202 */ /* 0x002fe40000000f00 */
[----:B------:R-:W-:Y:S01]  /*1670*/  @!P4 MOV R27, R119 ;  /* 0x00000077001bc202 */ /* 0x000fe20000000f00 */
[----:B------:R-:W0:Y:S01]  /*1680*/  @!P1 LDC.64 R30, c[0x0][0x3f8] ;  /* 0x0000fe00ff1e9b82 */ /* 0x000e220000000a00 */
[----:B---3--:R-:W-:Y:S01]  /*1690*/  @!P5 IADD3 R42, P6, PT, R53, R42, RZ ;  /* 0x0000002a352ad210 */ /* 0x008fe20007fde0ff */
[C---:B------:R-:W-:Y:S02]  /*16a0*/  @!P4 IMAD R37, R104.reuse, R33, R37 ;  /* 0x000000216825c224 */ /* 0x040fe400078e0225 */
[----:B------:R-:W-:Y:S01]  /*16b0*/  @!P4 IMAD.WIDE.U32 R32, R104, R32, R26 ;  /* 0x000000206820c225 */ /* 0x000fe200078e001a */
[----:B------:R-:W-:-:S03]  /*16c0*/  @!P5 IADD3.X R43, PT, PT, R36, R43, RZ, P6, !PT ;  /* 0x0000002b242bd210 */ /* 0x000fc600037fe4ff */
[----:B--2---:R-:W1:Y:S01]  /*16d0*/  @!P4 LDC.64 R44, c[0x0][0x398] ;  /* 0x0000e600ff2ccb82 */ /* 0x004e620000000a00 */
[----:B----4-:R-:W-:Y:S02]  /*16e0*/  @!P5 IADD3 R40, P6, PT, R53, R40, RZ ;  /* 0x000000283528d210 */ /* 0x010fe40007fde0ff */
[----:B------:R-:W-:Y:S02]  /*16f0*/  CS2R R26, SRZ ;  /* 0x00000000001a7805 */ /* 0x000fe4000001ff00 */
[----:B------:R-:W-:Y:S02]  /*1700*/  @!P4 IADD3 R53, PT, PT, R33, R37, RZ ;  /* 0x000000252135c210 */ /* 0x000fe40007ffe0ff */
[----:B------:R-:W-:Y:S02]  /*1710*/  CS2R R28, SRZ ;  /* 0x00000000001c7805 */ /* 0x000fe4000001ff00 */
[----:B------:R-:W-:Y:S02]  /*1720*/  @!P5 IADD3.X R41, PT, PT, R36, R41, RZ, P6, !PT ;  /* 0x000000292429d210 */ /* 0x000fe400037fe4ff */
[----:B------:R-:W2:Y:S01]  /*1730*/  @!P2 LDC.64 R36, c[0x0][0x3f8] ;  /* 0x0000fe00ff24ab82 */ /* 0x000ea20000000a00 */
[----:B------:R-:W5:Y:S01]  /*1740*/  @!P3 LDG.E.64 R26, desc[UR8][R50.64] ;  /* 0x00000008321ab981 */ /* 0x000f62000c1e1b00 */
[----:B------:R-:W-:-:S03]  /*1750*/  @!P4 SHF.L.U32 R33, R32, 0x2, RZ ;  /* 0x000000022021c819 */ /* 0x000fc600000006ff */
[----:B------:R3:W5:Y:S01]  /*1760*/  @!P3 LDG.E.64 R28, desc[UR8][R34.64] ;  /* 0x00000008221cb981 */ /* 0x000762000c1e1b00 */
[----:B------:R-:W-:Y:S02]  /*1770*/  ISETP.GE.U32.AND P3, PT, R101, UR12, PT ;  /* 0x0000000c65007c0c */ /* 0x000fe4000bf66070 */
[----:B------:R-:W-:Y:S01]  /*1780*/  @!P4 SHF.L.U64.HI R56, R32, 0x2, R53 ;  /* 0x000000022038c819 */ /* 0x000fe20000010235 */
[----:B------:R-:W4:Y:S01]  /*1790*/  @!P1 LDC.64 R54, c[0x0][0x3a0] ;  /* 0x0000e800ff369b82 */ /* 0x000f220000000a00 */
[----:B------:R-:W-:Y:S01]  /*17a0*/  ISETP.GE.AND.EX P3, PT, R0, UR13, PT, P3 ;  /* 0x0000000d00007c0c */ /* 0x000fe2000bf66330 */
[----:B0-----:R-:W-:Y:S01]  /*17b0*/  @!P1 IMAD R32, R85, R30, RZ ;  /* 0x0000001e55209224 */ /* 0x001fe200078e02ff */
[----:B------:R-:W-:-:S03]  /*17c0*/  @!P4 IADD3 R46, P6, PT, R33, R46, RZ ;  /* 0x0000002e212ec210 */ /* 0x000fc60007fde0ff */
[----:B------:R-:W-:Y:S01]  /*17d0*/  @!P1 IMAD R57, R103, R31, R32 ;  /* 0x0000001f67399224 */ /* 0x000fe200078e0220 */
[----:B------:R-:W-:Y:S01]  /*17e0*/  @!P4 IADD3.X R47, PT, PT, R56, R47, RZ, P6, !PT ;  /* 0x0000002f382fc210 */ /* 0x000fe200037fe4ff */
[----:B------:R-:W0:Y:S01]  /*17f0*/  @!P1 LDC.64 R52, c[0x0][0x398] ;  /* 0x0000e600ff349b82 */ /* 0x000e220000000a00 */
[----:B-1----:R-:W-:Y:S02]  /*1800*/  @!P4 IADD3 R44, P6, PT, R33, R44, RZ ;  /* 0x0000002c212cc210 */ /* 0x002fe40007fde0ff */
[----:B------:R-:W-:Y:S02]  /*1810*/  @!P1 MOV R32, R120 ;  /* 0x0000007800209202 */ /* 0x000fe40000000f00 */
[----:B------:R-:W-:-:S03]  /*1820*/  @!P1 MOV R33, R119 ;  /* 0x0000007700219202 */ /* 0x000fc60000000f00 */
[----:B---3--:R-:W1:Y:S01]  /*1830*/  @!P3 LDC.64 R34, c[0x0][0x3f8] ;  /* 0x0000fe00ff22bb82 */ /* 0x008e620000000a00 */
[----:B------:R-:W-:-:S04]  /*1840*/  @!P1 IMAD.WIDE.U32 R30, R103, R30, R32 ;  /* 0x0000001e671e9225 */ /* 0x000fc800078e0020 */
[----:B--2---:R-:W-:-:S03]  /*1850*/  @!P2 IMAD R32, R84, R36, RZ ;  /* 0x000000245420a224 */ /* 0x004fc600078e02ff */
[----:B------:R-:W2:Y:S01]  /*1860*/  @!P2 LDC.64 R50, c[0x0][0x3a0] ;  /* 0x0000e800ff32ab82 */ /* 0x000ea20000000a00 */
[----:B------:R-:W-:Y:S01]  /*1870*/  @!P2 IMAD R61, R102, R37, R32 ;  /* 0x00000025663da224 */ /* 0x000fe200078e0220 */
[----:B------:R-:W-:Y:S02]  /*1880*/  CS2R R32, SRZ ;  /* 0x0000000000207805 */ /* 0x000fe4000001ff00 */
[----:B------:R-:W-:Y:S02]  /*1890*/  @!P1 IADD3 R31, PT, PT, R31, R57, RZ ;  /* 0x000000391f1f9210 */ /* 0x000fe40007ffe0ff */
[----:B------:R-:W-:Y:S02]  /*18a0*/  @!P1 SHF.L.U32 R57, R30, 0x2, RZ ;  /* 0x000000021e399819 */ /* 0x000fe400000006ff */
[----:B------:R-:W-:Y:S01]  /*18b0*/  @!P4 IADD3.X R45, PT, PT, R56, R45, RZ, P6, !PT ;  /* 0x0000002d382dc210 */ /* 0x000fe200037fe4ff */
[----:B------:R3:W5:Y:S01]  /*18c0*/  @!P5 LDG.E.64 R32, desc[UR8][R40.64] ;  /* 0x000000082820d981 */ /* 0x000762000c1e1b00 */
[----:B------:R-:W-:Y:S01]  /*18d0*/  @!P1 SHF.L.U64.HI R60, R30, 0x2, R31 ;  /* 0x000000021e3c9819 */ /* 0x000fe2000001021f */
[----:B------:R-:W2:Y:S01]  /*18e0*/  @!P2 LDC.64 R58, c[0x0][0x398] ;  /* 0x0000e600ff3aab82 */ /* 0x000ea20000000a00 */
[----:B----4-:R-:W-:-:S02]  /*18f0*/  @!P1 IADD3 R54, P6, PT, R57, R54, RZ ;  /* 0x0000003639369210 */ /* 0x010fc40007fde0ff */
[----:B---3--:R-:W-:Y:S02]  /*1900*/  @!P2 MOV R40, R120 ;  /* 0x000000780028a202 */ /* 0x008fe40000000f00 */
[----:B------:R-:W-:Y:S02]  /*1910*/  @!P2 MOV R41, R119 ;  /* 0x000000770029a202 */ /* 0x000fe40000000f00 */
[----:B------:R-:W-:Y:S02]  /*1920*/  @!P1 IADD3.X R55, PT, PT, R60, R55, RZ, P6, !PT ;  /* 0x000000373c379210 */ /* 0x000fe400037fe4ff */
[----:B0-----:R-:W-:Y:S01]  /*1930*/  @!P1 IADD3 R52, P6, PT, R57, R52, RZ ;  /* 0x0000003439349210 */ /* 0x001fe20007fde0ff */
[----:B------:R-:W-:Y:S01]  /*1940*/  @!P2 IMAD.WIDE.U32 R36, R102, R36, R40 ;  /* 0x000000246624a225 */ /* 0x000fe200078e0028 */
[----:B------:R-:W-:Y:S01]  /*1950*/  CS2R R30, SRZ ;  /* 0x00000000001e7805 */ /* 0x000fe2000001ff00 */
[----:B------:R-:W0:Y:S01]  /*1960*/  @!P3 LDC.64 R56, c[0x0][0x3a0] ;  /* 0x0000e800ff38bb82 */ /* 0x000e220000000a00 */
[----:B------:R-:W-:-:S02]  /*1970*/  @!P1 IADD3.X R53, PT, PT, R60, R53, RZ, P6, !PT ;  /* 0x000000353c359210 */ /* 0x000fc400037fe4ff */
[----:B------:R-:W-:Y:S01]  /*1980*/  @!P2 IADD3 R37, PT, PT, R37, R61, RZ ;  /* 0x0000003d2525a210 */ /* 0x000fe20007ffe0ff */
[----:B-1----:R-:W-:Y:S01]  /*1990*/  @!P3 IMAD R40, R0, R34, RZ ;  /* 0x000000220028b224 */ /* 0x002fe200078e02ff */
[----:B------:R-:W-:Y:S01]  /*19a0*/  @!P3 MOV R60, R120 ;  /* 0x00000078003cb202 */ /* 0x000fe20000000f00 */
[----:B------:R-:W-:Y:S01]  /*19b0*/  IMAD.WIDE R62, R95, 0x8, R62 ;  /* 0x000000085f3e7825 */ /* 0x000fe200078e023e */
[----:B------:R-:W-:Y:S01]  /*19c0*/  @!P3 MOV R61, R119 ;  /* 0x00000077003db202 */ /* 0x000fe20000000f00 */
[----:B------:R1:W5:Y:S01]  /*19d0*/  @!P5 LDG.E.64 R30, desc[UR8][R42.64] ;  /* 0x000000082a1ed981 */ /* 0x000362000c1e1b00 */
[----:B------:R-:W-:Y:S01]  /*19e0*/  ISETP.NE.AND P5, PT, RZ, UR11, PT ;  /* 0x0000000bff007c0c */ /* 0x000fe2000bfa5270 */
[C---:B------:R-:W-:Y:S02]  /*19f0*/  @!P3 IMAD R67, R101.reuse, R35, R40 ;  /* 0x000000236543b224 */ /* 0x040fe400078e0228 */
[----:B------:R-:W-:Y:S02]  /*1a00*/  @!P3 IMAD.WIDE.U32 R60, R101, R34, R60 ;  /* 0x00000022653cb225 */ /* 0x000fe400078e003c */
[----:B------:R-:W3:Y:S01]  /*1a10*/  LDG.E.64 R34, desc[UR8][R62.64] ;  /* 0x000000083e227981 */ /* 0x000ee2000c1e1b00 */
[----:B------:R-:W-:-:S02]  /*1a20*/  @!P2 SHF.L.U32 R65, R36, 0x2, RZ ;  /* 0x000000022441a819 */ /* 0x000fc400000006ff */
[----:B------:R-:W-:Y:S01]  /*1a30*/  @!P2 SHF.L.U64.HI R64, R36, 0x2, R37 ;  /* 0x000000022440a819 */ /* 0x000fe20000010225 */
[----:B-1----:R-:W1:Y:S08]  /*1a40*/  LDC.64 R42, c[0x0][0x3a8] ;  /* 0x0000ea00ff2a7b82 */ /* 0x002e700000000a00 */
[----:B------:R-:W4:Y:S01]  /*1a50*/  @!P3 LDC.64 R36, c[0x0][0x398] ;  /* 0x0000e600ff24bb82 */ /* 0x000f220000000a00 */
[----:B--2---:R-:W-:-:S07]  /*1a60*/  @!P2 IADD3 R50, P6, PT, R65, R50, RZ ;  /* 0x000000324132a210 */ /* 0x004fce0007fde0ff */
[----:B------:R-:W2:Y:S01]  /*1a70*/  @P5 LDC.64 R40, c[0x0][0x3b0] ;  /* 0x0000ec00ff285b82 */ /* 0x000ea20000000a00 */
[----:B------:R-:W-:Y:S02]  /*1a80*/  @!P2 IADD3.X R51, PT, PT, R64, R51, RZ, P6, !PT ;  /* 0x000000334033a210 */ /* 0x000fe400037fe4ff */
[----:B------:R-:W-:Y:S02]  /*1a90*/  @!P2 IADD3 R58, P6, PT, R65, R58, RZ ;  /* 0x0000003a413aa210 */ /* 0x000fe40007fde0ff */
[----:B------:R-:W-:Y:S02]  /*1aa0*/  @!P3 IADD3 R61, PT, PT, R61, R67, RZ ;  /* 0x000000433d3db210 */ /* 0x000fe40007ffe0ff */
[----:B------:R-:W-:Y:S02]  /*1ab0*/  @!P3 SHF.L.U32 R65, R60, 0x2, RZ ;  /* 0x000000023c41b819 */ /* 0x000fe400000006ff */
[----:B------:R-:W-:Y:S01]  /*1ac0*/  @!P2 IADD3.X R59, PT, PT, R64, R59, RZ, P6, !PT ;  /* 0x0000003b403ba210 */ /* 0x000fe200037fe4ff */
[----:B------:R-:W-:Y:S01]  /*1ad0*/  IMAD R64, R117, 0x1c, RZ ;  /* 0x0000001c75407824 */ /* 0x000fe200078e02ff */
[----:B------:R-:W-:-:S02]  /*1ae0*/  @!P3 SHF.L.U64.HI R60, R60, 0x2, R61 ;  /* 0x000000023c3cb819 */ /* 0x000fc4000001023d */
[----:B------:R-:W-:Y:S02]  /*1af0*/  LOP3.LUT R61, R111, 0xffff, RZ, 0xc0, !PT ;  /* 0x0000ffff6f3d7812 */ /* 0x000fe400078ec0ff */
[----:B0-----:R-:W-:Y:S02]  /*1b00*/  @!P3 IADD3 R56, P6, PT, R65, R56, RZ ;  /* 0x000000384138b210 */ /* 0x001fe40007fde0ff */
[----:B------:R-:W-:Y:S02]  /*1b10*/  IADD3 R61, PT, PT, R61, R64, RZ ;  /* 0x000000403d3d7210 */ /* 0x000fe40007ffe0ff */
[----:B------:R-:W-:Y:S02]  /*1b20*/  @!P3 IADD3.X R57, PT, PT, R60, R57, RZ, P6, !PT ;  /* 0x000000393c39b210 */ /* 0x000fe400037fe4ff */
[----:B----4-:R-:W-:Y:S01]  /*1b30*/  @!P3 IADD3 R64, P6, PT, R65, R36, RZ ;  /* 0x000000244140b210 */ /* 0x010fe20007fde0ff */
[----:B-1----:R-:W-:-:S03]  /*1b40*/  IMAD.WIDE R42, R61, 0x2, R42 ;  /* 0x000000023d2a7825 */ /* 0x002fc600078e022a */
[----:B------:R-:W-:Y:S02]  /*1b50*/  @!P3 IADD3.X R65, PT, PT, R60, R37, RZ, P6, !PT ;  /* 0x000000253c41b210 */ /* 0x000fe400037fe4ff */
[----:B------:R-:W-:Y:S01]  /*1b60*/  CS2R R36, SRZ ;  /* 0x0000000000247805 */ /* 0x000fe2000001ff00 */
[----:B--2---:R-:W-:Y:S01]  /*1b70*/  @P5 IMAD.WIDE R40, R61, 0x2, R40 ;  /* 0x000000023d285825 */ /* 0x004fe200078e0228 */
[----:B------:R-:W2:Y:S04]  /*1b80*/  LDG.E.U16 R113, desc[UR8][R42.64] ;  /* 0x000000082a717981 */ /* 0x000ea8000c1e1500 */
[----:B------:R-:W4:Y:S04]  /*1b90*/  @P5 LDG.E.U16 R61, desc[UR8][R40.64] ;  /* 0x00000008283d5981 */ /* 0x000f28000c1e1500 */
[----:B------:R0:W4:Y:S04]  /*1ba0*/  @P5 LDG.E.U16 R62, desc[UR8][R40.64+0x2] ;  /* 0x00000208283e5981 */ /* 0x000128000c1e1500 */
[----:B------:R1:W4:Y:S04]  /*1bb0*/  LDG.E.U16 R60, desc[UR8][R42.64+0x2] ;  /* 0x000002082a3c7981 */ /* 0x000328000c1e1500 */
[----:B------:R1:W5:Y:S01]  /*1bc0*/  @!P0 LDG.E.64 R36, desc[UR8][R38.64] ;  /* 0x0000000826248981 */ /* 0x000362000c1e1b00 */
[----:B0-----:R-:W-:-:S02]  /*1bd0*/  CS2R R40, SRZ ;  /* 0x0000000000287805 */ /* 0x001fc4000001ff00 */
[----:B-1----:R-:W-:-:S04]  /*1be0*/  CS2R R42, SRZ ;  /* 0x00000000002a7805 */ /* 0x002fc8000001ff00 */
[----:B------:R0:W5:Y:S01]  /*1bf0*/  @!P4 LDG.E.64 R40, desc[UR8][R46.64] ;  /* 0x000000082e28c981 */ /* 0x000162000c1e1b00 */
[----:B------:R-:W-:-:S03]  /*1c00*/  CS2R R38, SRZ ;  /* 0x0000000000267805 */ /* 0x000fc6000001ff00 */
[----:B------:R1:W5:Y:S04]  /*1c10*/  @!P4 LDG.E.64 R42, desc[UR8][R44.64] ;  /* 0x000000082c2ac981 */ /* 0x000368000c1e1b00 */
[----:B------:R1:W5:Y:S01]  /*1c20*/  @!P0 LDG.E.64 R38, desc[UR8][R48.64] ;  /* 0x0000000830268981 */ /* 0x000362000c1e1b00 */
[----:B0-----:R-:W-:Y:S02]  /*1c30*/  CS2R R46, SRZ ;  /* 0x00000000002e7805 */ /* 0x001fe4000001ff00 */
        /* <DEDUP_REMOVED lines=11> */
[----:B------:R-:W-:Y:S01]  /*1cf0*/  MOV R115, 0x3f800000 ;  /* 0x3f80000000737802 */ /* 0x000fe20000000f00 */
[----:B------:R-:W-:Y:S01]  /*1d00*/  UISETP.NE.AND UP0, UPT, UR11, URZ, UPT ;  /* 0x000000ff0b00728c */ /* 0x000fe2000bf05270 */
[----:B------:R-:W-:Y:S02]  /*1d10*/  MOV R116, RZ ;  /* 0x000000ff00747202 */ /* 0x000fe40000000f00 */
[----:B------:R-:W-:Y:S01]  /*1d20*/  MOV R114, RZ ;  /* 0x000000ff00727202 */ /* 0x000fe20000000f00 */
[----:B---3--:R-:W-:-:S05]  /*1d30*/  FFMA.FTZ R66, -R34, R34, R35 ;  /* 0x0000002222427223 */ /* 0x008fca0000010123 */
[----:B------:R-:W-:-:S13]  /*1d40*/  FSETP.GTU.FTZ.AND P1, PT, R66, RZ, PT ;  /* 0x000000ff4200720b */ /* 0x000fda0003f3c000 */
[----:B------:R-:W1:Y:S02]  /*1d50*/  @P1 LDC R63, c[0x0][0x3c0] ;  /* 0x0000f000ff3f1b82 */ /* 0x000e640000000800 */
[----:B-1----:R-:W-:-:S04]  /*1d60*/  @P1 FADD.FTZ R63, R66, R63 ;  /* 0x0000003f423f1221 */ /* 0x002fc80000010000 */
[----:B------:R0:W1:Y:S01]  /*1d70*/  @P1 MUFU.RSQ R115, R63 ;  /* 0x0000003f00731308 */ /* 0x0000620000001400 */
[----:B--2---:R-:W-:Y:S02]  /*1d80*/  SHF.L.U32 R113, R113, 0x10, RZ ;  /* 0x0000001071717819 */ /* 0x004fe400000006ff */
[----:B----4-:R-:W-:Y:S02]  /*1d90*/  @P5 SHF.L.U32 R116, R61, 0x10, RZ ;  /* 0x000000103d745819 */ /* 0x010fe400000006ff */
[----:B------:R-:W-:Y:S02]  /*1da0*/  @P5 SHF.L.U32 R114, R62, 0x10, RZ ;  /* 0x000000103e725819 */ /* 0x000fe400000006ff */
[----:B------:R-:W-:Y:S01]  /*1db0*/  SHF.L.U32 R35, R60, 0x10, RZ ;  /* 0x000000103c237819 */ /* 0x000fe200000006ff */
[----:B0-----:R-:W-:Y:S06]  /*1dc0*/  BRA.U UP0, `(.L_x_1573) ;  /* 0x0000000d00847547 */ /* 0x001fec000b800000 */
[C---:B-----5:R-:W-:Y:S01]  /*1dd0*/  FADD.FTZ R56, -R34.reuse, R82 ;  /* 0x0000005222387221 */ /* 0x060fe20000010100 */
[----:B------:R-:W-:Y:S01]  /*1de0*/  FADD.FTZ R58, -R34, R83 ;  /* 0x00000053223a7221 */ /* 0x000fe20000010100 */
        /* <DEDUP_REMOVED lines=13> */
[----:B------:R-:W-:Y:S01]  /*1ec0*/  FMUL.FTZ R63, R77, R35 ;  /* 0x000000234d3f7220 */ /* 0x000fe20000410000 */
[----:B------:R-:W-:Y:S01]  /*1ed0*/  FMUL.FTZ R62, R62, R115 ;  /* 0x000000733e3e7220 */ /* 0x000fe20000410000 */
[----:B------:R-:W-:Y:S01]  /*1ee0*/  FFMA.FTZ R58, R81, R58, RZ ;  /* 0x0000003a513a7223 */ /* 0x000fe200000100ff */
[----:B------:R-:W-:Y:S01]  /*1ef0*/  FFMA.FTZ R57, R76, R60, R57 ;  /* 0x0000003c4c397223 */ /* 0x000fe20000010039 */
[----:B------:R-:W-:Y:S01]  /*1f00*/  FFMA.FTZ R61, R60, R59, R61 ;  /* 0x0000003b3c3d7223 */ /* 0x000fe2000001003d */
[----:B------:R-:W-:Y:S01]  /*1f10*/  FADD.FTZ R60, -R34, R74 ;  /* 0x0000004a223c7221 */ /* 0x000fe20000010100 */
[----:B------:R-:W-:Y:S01]  /*1f20*/  FADD.FTZ R56, R56, R59 ;  /* 0x0000003b38387221 */ /* 0x000fe20000010000 */
[----:B------:R-:W-:Y:S01]  /*1f30*/  FFMA.FTZ R58, R77, R62, R58 ;  /* 0x0000003e4d3a7223 */ /* 0x000fe2000001003a */
[----:B------:R-:W-:Y:S01]  /*1f40*/  FFMA.FTZ R61, R62, R63, R61 ;  /* 0x0000003f3e3d7223 */ /* 0x000fe2000001003d */
[----:B------:R-:W-:Y:S01]  /*1f50*/  FADD.FTZ R62, -R34, R75 ;  /* 0x0000004b223e7221 */ /* 0x000fe20000010100 */
[----:B------:R-:W-:Y:S01]  /*1f60*/  FMUL.FTZ R60, R60, R115 ;  /* 0x000000733c3c7220 */ /* 0x000fe20000410000 */
[----:B------:R-:W-:Y:S01]  /*1f70*/  FMUL.FTZ R59, R72, R113 ;  /* 0x00000071483b7220 */ /* 0x000fe20000410000 */
[----:B------:R-:W-:Y:S01]  /*1f80*/  FADD.FTZ R56, R63, R56 ;  /* 0x000000383f387221 */ /* 0x000fe20000010000 */
[C---:B------:R-:W-:Y:S01]  /*1f90*/  FMUL.FTZ R63, R73.reuse, R35 ;  /* 0x00000023493f7220 */ /* 0x040fe20000410000 */
[----:B------:R-:W-:Y:S01]  /*1fa0*/  FMUL.FTZ R62, R62, R115 ;  /* 0x000000733e3e7220 */ /* 0x000fe20000410000 */
        /* <DEDUP_REMOVED lines=98> */
[----:B------:R-:W-:Y:S01]  /*25d0*/  FADD.FTZ R56, R56, R59 ;  /* 0x0000003b38387221 */ /* 0x000fe20000010000 */
[----:B------:R-:W-:Y:S01]  /*25e0*/  FADD.FTZ R60, -R34, R30 ;  /* 0x0000001e223c7221 */ /* 0x000fe20000010100 */
[----:B------:R-:W-:Y:S01]  /*25f0*/  FFMA.FTZ R58, R29, R62, R58 ;  /* 0x0000003e1d3a7223 */ /* 0x000fe2000001003a */
[----:B------:R-:W-:Y:S01]  /*2600*/  FFMA.FTZ R61, R62, R63, R61 ;  /* 0x0000003f3e3d7223 */ /* 0x000fe2000001003d */
[----:B------:R-:W-:Y:S01]  /*2610*/  FADD.FTZ R56, R63, R56 ;  /* 0x000000383f387221 */ /* 0x000fe20000010000 */
[----:B------:R-:W-:Y:S01]  /*2620*/  FADD.FTZ R62, -R34, R31 ;  /* 0x0000001f223e7221 */ /* 0x000fe20000010100 */
[----:B------:R-:W-:Y:S01]  /*2630*/  FMUL.FTZ R60, R60, R115 ;  /* 0x000000733c3c7220 */ /* 0x000fe20000410000 */
[----:B------:R-:W-:Y:S01]  /*2640*/  FMUL.FTZ R59, R32, R113 ;  /* 0x00000071203b7220 */ /* 0x000fe20000410000 */
[C---:B------:R-:W-:Y:S01]  /*2650*/  FMUL.FTZ R63, R33.reuse, R35 ;  /* 0x00000023213f7220 */ /* 0x040fe20000410000 */
[----:B------:R-:W-:Y:S01]  /*2660*/  FMUL.FTZ R62, R62, R115 ;  /* 0x000000733e3e7220 */ /* 0x000fe20000410000 */
[----:B------:R-:W-:Y:S01]  /*2670*/  FFMA.FTZ R57, R32, R60, R57 ;  /* 0x0000003c20397223 */ /* 0x000fe20000010039 */
[----:B------:R-:W-:Y:S01]  /*2680*/  FADD.FTZ R64, R56, R59 ;  /* 0x0000003b38407221 */ /* 0x000fe20000010000 */
[----:B------:R-:W-:Y:S01]  /*2690*/  FFMA.FTZ R61, R60, R59, R61 ;  /* 0x0000003b3c3d7223 */ /* 0x000fe2000001003d */
[----:B------:R-:W-:Y:S01]  /*26a0*/  FADD.FTZ R60, -R34, R40 ;  /* 0x00000028223c7221 */ /* 0x000fe20000010100 */
[----:B------:R-:W-:Y:S01]  /*26b0*/  FFMA.FTZ R56, R33, R62, R58 ;  /* 0x0000003e21387223 */ /* 0x000fe2000001003a */
[----:B------:R-:W-:Y:S01]  /*26c0*/  FADD.FTZ R64, R63, R64 ;  /* 0x000000403f407221 */ /* 0x000fe20000010000 */
[----:B------:R-:W-:Y:S01]  /*26d0*/  FMUL.FTZ R59, R42, R113 ;  /* 0x000000712a3b7220 */ /* 0x000fe20000410000 */
[----:B------:R-:W-:Y:S01]  /*26e0*/  FFMA.FTZ R61, R62, R63, R61 ;  /* 0x0000003f3e3d7223 */ /* 0x000fe2000001003d */
[----:B------:R-:W-:Y:S01]  /*26f0*/  FADD.FTZ R58, -R34, R41 ;  /* 0x00000029223a7221 */ /* 0x000fe20000010100 */
[----:B------:R-:W-:Y:S01]  /*2700*/  FMUL.FTZ R60, R60, R115 ;  /* 0x000000733c3c7220 */ /* 0x000fe20000410000 */
[----:B------:R-:W-:Y:S01]  /*2710*/  FMUL.FTZ R63, R43, R35 ;  /* 0x000000232b3f7220 */ /* 0x000fe20000410000 */
[----:B------:R-:W-:Y:S01]  /*2720*/  FADD.FTZ R64, R64, R59 ;  /* 0x0000003b40407221 */ /* 0x000fe20000010000 */
[----:B------:R-:W-:Y:S01]  /*2730*/  FMUL.FTZ R58, R58, R115 ;  /* 0x000000733a3a7220 */ /* 0x000fe20000410000 */
[----:B------:R-:W-:Y:S01]  /*2740*/  FFMA.FTZ R59, R60, R59, R61 ;  /* 0x0000003b3c3b7223 */ /* 0x000fe2000001003d */
[----:B------:R-:W-:Y:S01]  /*2750*/  FFMA.FTZ R61, R42, R60, R57 ;  /* 0x0000003c2a3d7223 */ /* 0x000fe20000010039 */
[----:B------:R-:W-:Y:S01]  /*2760*/  FADD.FTZ R64, R63, R64 ;  /* 0x000000403f407221 */ /* 0x000fe20000010000 */
[----:B------:R-:W-:Y:S01]  /*2770*/  FFMA.FTZ R56, R43, R58, R56 ;  /* 0x0000003a2b387223 */ /* 0x000fe20000010038 */
[----:B------:R-:W-:Y:S01]  /*2780*/  FFMA.FTZ R63, R58, R63, R59 ;  /* 0x0000003f3a3f7223 */ /* 0x000fe2000001003b */
[----:B------:R-:W-:Y:S01]  /*2790*/  FADD.FTZ R57, RZ, R80 ;  /* 0x00000050ff397221 */ /* 0x000fe20000010000 */
[----:B------:R-:W-:Y:S01]  /*27a0*/  FADD.FTZ R58, RZ, R81 ;  /* 0x00000051ff3a7221 */ /* 0x000fe20000010000 */
[----:B------:R-:W-:Y:S01]  /*27b0*/  FADD.FTZ R60, -R34, R44 ;  /* 0x0000002c223c7221 */ /* 0x000fe20000010100 */
[----:B------:R-:W-:Y:S01]  /*27c0*/  FMUL.FTZ R65, R46, R113 ;  /* 0x000000712e417220 */ /* 0x000fe20000410000 */
[----:B------:R-:W-:Y:S01]  /*27d0*/  FADD.FTZ R57, R76, R57 ;  /* 0x000000394c397221 */ /* 0x000fe20000010000 */
[----:B------:R-:W-:Y:S01]  /*27e0*/  FADD.FTZ R58, R77, R58 ;  /* 0x0000003a4d3a7221 */ /* 0x000fe20000010000 */
[----:B------:R-:W-:Y:S01]  /*27f0*/  FMUL.FTZ R62, R60, R115 ;  /* 0x000000733c3e7220 */ /* 0x000fe20000410000 */
[----:B------:R-:W-:Y:S01]  /*2800*/  FADD.FTZ R60, -R34, R45 ;  /* 0x0000002d223c7221 */ /* 0x000fe20000010100 */
[----:B------:R-:W-:Y:S01]  /*2810*/  FADD.FTZ R59, R72, R57 ;  /* 0x00000039483b7221 */ /* 0x000fe20000010000 */
[----:B------:R-:W-:Y:S01]  /*2820*/  FADD.FTZ R58, R73, R58 ;  /* 0x0000003a493a7221 */ /* 0x000fe20000010000 */
[----:B------:R-:W-:Y:S01]  /*2830*/  FFMA.FTZ R57, R46, R62, R61 ;  /* 0x0000003e2e397223 */ /* 0x000fe2000001003d */
[----:B------:R-:W-:Y:S01]  /*2840*/  FFMA.FTZ R63, R62, R65, R63 ;  /* 0x000000413e3f7223 */ /* 0x000fe2000001003f */
[----:B------:R-:W-:Y:S01]  /*2850*/  FADD.FTZ R59, R12, R59 ;  /* 0x0000003b0c3b7221 */ /* 0x000fe20000010000 */
[----:B------:R-:W-:Y:S01]  /*2860*/  FADD.FTZ R58, R13, R58 ;  /* 0x0000003a0d3a7221 */ /* 0x000fe20000010000 */
[----:B------:R-:W-:Y:S01]  /*2870*/  FMUL.FTZ R60, R60, R115 ;  /* 0x000000733c3c7220 */ /* 0x000fe20000410000 */
[----:B------:R-:W-:Y:S01]  /*2880*/  FMUL.FTZ R61, R47, R35 ;  /* 0x000000232f3d7220 */ /* 0x000fe20000410000 */
[----:B------:R-:W-:Y:S01]  /*2890*/  FADD.FTZ R59, R16, R59 ;  /* 0x0000003b103b7221 */ /* 0x000fe20000010000 */
[----:B------:R-:W-:Y:S01]  /*28a0*/  FADD.FTZ R58, R17, R58 ;  /* 0x0000003a113a7221 */ /* 0x000fe20000010000 */
[----:B------:R-:W-:Y:S01]  /*28b0*/  FADD.FTZ R64, R64, R65 ;  /* 0x0000004140407221 */ /* 0x000fe20000010000 */
[----:B------:R-:W-:Y:S01]  /*28c0*/  FFMA.FTZ R56, R47, R60, R56 ;  /* 0x0000003c2f387223 */ /* 0x000fe20000010038 */
[----:B------:R-:W-:Y:S01]  /*28d0*/  FADD.FTZ R59, R8, R59 ;  /* 0x0000003b083b7221 */ /* 0x000fe20000010000 */
[----:B------:R-:W-:Y:S01]  /*28e0*/  FADD.FTZ R58, R9, R58 ;  /* 0x0000003a093a7221 */ /* 0x000fe20000010000 */
[----:B------:R-:W-:Y:S01]  /*28f0*/  FFMA.FTZ R63, R60, R61, R63 ;  /* 0x0000003d3c3f7223 */ /* 0x000fe2000001003f */
[----:B------:R-:W-:Y:S01]  /*2900*/  FADD.FTZ R60, -R34, R48 ;  /* 0x00000030223c7221 */ /* 0x000fe20000010100 */
[----:B------:R-:W-:Y:S01]  /*2910*/  FADD.FTZ R59, R20, R59 ;  /* 0x0000003b143b7221 */ /* 0x000fe20000010000 */
[----:B------:R-:W-:Y:S01]  /*2920*/  FADD.FTZ R58, R21, R58 ;  /* 0x0000003a153a7221 */ /* 0x000fe20000010000 */
[----:B------:R-:W-:Y:S01]  /*2930*/  FADD.FTZ R64, R61, R64 ;  /* 0x000000403d407221 */ /* 0x000fe20000010000 */
[----:B------:R-:W-:Y:S01]  /*2940*/  FMUL.FTZ R61, R50, R113 ;  /* 0x00000071323d7220 */ /* 0x000fe20000410000 */
[----:B------:R-:W-:Y:S01]  /*2950*/  FADD.FTZ R59, R24, R59 ;  /* 0x0000003b183b7221 */ /* 0x000fe20000010000 */
[----:B------:R-:W-:Y:S01]  /*2960*/  FADD.FTZ R58, R25, R58 ;  /* 0x0000003a193a7221 */ /* 0x000fe20000010000 */
[----:B------:R-:W-:Y:S01]  /*2970*/  FMUL.FTZ R62, R60, R115 ;  /* 0x000000733c3e7220 */ /* 0x000fe20000410000 */
[----:B------:R-:W-:Y:S01]  /*2980*/  FADD.FTZ R60, -R34, R49 ;  /* 0x00000031223c7221 */ /* 0x000fe20000010100 */
[----:B------:R-:W-:Y:S01]  /*2990*/  FADD.FTZ R59, R38, R59 ;  /* 0x0000003b263b7221 */ /* 0x000fe20000010000 */
[----:B------:R-:W-:Y:S01]  /*29a0*/  FADD.FTZ R58, R39, R58 ;  /* 0x0000003a273a7221 */ /* 0x000fe20000010000 */
[----:B------:R-:W-:Y:S01]  /*29b0*/  FADD.FTZ R65, R64, R61 ;  /* 0x0000003d40417221 */ /* 0x000fe20000010000 */
[----:B------:R-:W-:Y:S01]  /*29c0*/  FFMA.FTZ R64, R62, R61, R63 ;  /* 0x0000003d3e407223 */ /* 0x000fe2000001003f */
[----:B------:R-:W-:Y:S01]  /*29d0*/  FFMA.FTZ R57, R50, R62, R57 ;  /* 0x0000003e32397223 */ /* 0x000fe20000010039 */
[----:B------:R-:W-:Y:S01]  /*29e0*/  FMUL.FTZ R61, R60, R115 ;  /* 0x000000733c3d7220 */ /* 0x000fe20000410000 */
[----:B------:R-:W-:Y:S01]  /*29f0*/  FMUL.FTZ R62, R51, R35 ;  /* 0x00000023333e7220 */ /* 0x000fe20000410000 */
[----:B------:R-:W-:Y:S01]  /*2a00*/  FADD.FTZ R59, R4, R59 ;  /* 0x0000003b043b7221 */ /* 0x000fe20000010000 */
[----:B------:R-:W-:Y:S01]  /*2a10*/  FADD.FTZ R60, R5, R58 ;  /* 0x0000003a053c7221 */ /* 0x000fe20000010000 */
[----:B------:R-:W-:Y:S01]  /*2a20*/  FFMA.FTZ R58, R51, R61, R56 ;  /* 0x0000003d333a7223 */ /* 0x000fe20000010038 */
[----:B------:R-:W-:Y:S01]  /*2a30*/  FADD.FTZ R65, R62, R65 ;  /* 0x000000413e417221 */ /* 0x000fe20000010000 */
[----:B------:R-:W-:Y:S01]  /*2a40*/  FFMA.FTZ R61, R61, R62, R64 ;  /* 0x0000003e3d3d7223 */ /* 0x000fe20000010040 */
[----:B------:R-:W-:Y:S01]  /*2a50*/  FADD.FTZ R59, R28, R59 ;  /* 0x0000003b1c3b7221 */ /* 0x000fe20000010000 */
[----:B------:R-:W-:Y:S01]  /*2a60*/  FADD.FTZ R56, R29, R60 ;  /* 0x0000003c1d387221 */ /* 0x000fe20000010000 */
        /* <DEDUP_REMOVED lines=23> */
.L_x_1573:
[C---:B-----5:R-:W-:Y:S01]  /*2be0*/  FADD.FTZ R56, -R34.reuse, R82 ;  /* 0x0000005222387221 */ /* 0x060fe20000010100 */
[C---:B------:R-:W-:Y:S01]  /*2bf0*/  FADD.FTZ R68, -R34.reuse, R78 ;  /* 0x0000004e22447221 */ /* 0x040fe20000010100 */
[C---:B------:R-:W-:Y:S01]  /*2c00*/  FADD.FTZ R70, -R34.reuse, R75 ;  /* 0x0000004b22467221 */ /* 0x040fe20000010100 */
[----:B------:R-:W-:Y:S01]  /*2c10*/  FADD.FTZ R124, -R34, R10 ;  /* 0x0000000a227c7221 */ /* 0x000fe20000010100 */
[-C--:B-1----:R-:W-:Y:S01]  /*2c20*/  FMUL.FTZ R57, R56, R115.reuse ;  /* 0x0000007338397220 */ /* 0x082fe20000410000 */
[----:B------:R-:W-:Y:S01]  /*2c30*/  FADD.FTZ R56, -R34, R83 ;  /* 0x0000005322387221 */ /* 0x000fe20000010100 */
[----:B------:R-:W-:Y:S02]  /*2c40*/  FMUL.FTZ R69, R68, R115 ;  /* 0x0000007344457220 */ /* 0x000fe40000410000 */
[C-C-:B------:R-:W-:Y:S01]  /*2c50*/  FFMA.FTZ R58, R113.reuse, R57, R116.reuse ;  /* 0x00000039713a7223 */ /* 0x140fe20000010074 */
[----:B------:R-:W-:Y:S01]  /*2c60*/  FMUL.FTZ R56, R56, R115 ;  /* 0x0000007338387220 */ /* 0x000fe20000410000 */
[----:B------:R-:W-:-:S02]  /*2c70*/  FFMA.FTZ R59, R113, R69, R116 ;  /* 0x00000045713b7223 */ /* 0x000fc40000010074 */
[----:B------:R-:W-:Y:S01]  /*2c80*/  FMUL.FTZ R61, R58, -1.4426950216293334961 ;  /* 0xbfb8aa3b3a3d7820 */ /* 0x000fe20000410000 */
[----:B------:R-:W-:-:S04]  /*2c90*/  FFMA.FTZ R60, R35, R56, R114 ;  /* 0x00000038233c7223 */ /* 0x000fc80000010072 */
[----:B------:R-:W-:Y:S01]  /*2ca0*/  FMUL.FTZ R64, R60, -1.4426950216293334961 ;  /* 0xbfb8aa3b3c407820 */ /* 0x000fe20000410000 */
[----:B------:R-:W0:Y:S05]  /*2cb0*/  MUFU.EX2 R61, R61 ;  /* 0x0000003d003d7308 */ /* 0x000e2a0000000800 */
[----:B------:R-:W1:Y:S01]  /*2cc0*/  MUFU.EX2 R64, R64 ;  /* 0x0000004000407308 */ /* 0x000e620000000800 */
[----:B0-----:R-:W-:-:S04]  /*2cd0*/  FADD.FTZ R62, R61, 1 ;  /* 0x3f8000003d3e7421 */ /* 0x001fc80000010000 */
[----:B------:R-:W0:Y:S01]  /*2ce0*/  MUFU.RCP R63, R62 ;  /* 0x0000003e003f7308 */ /* 0x000e220000001000 */
[----:B-1----:R-:W-:Y:S01]  /*2cf0*/  FADD.FTZ R66, R64, 1 ;  /* 0x3f80000040427421 */ /* 0x002fe20000010000 */
[----:B------:R-:W-:-:S06]  /*2d00*/  FMUL.FTZ R64, R59, -1.4426950216293334961 ;  /* 0xbfb8aa3b3b407820 */ /* 0x000fcc0000410000 */
[----:B------:R-:W1:Y:S08]  /*2d10*/  MUFU.RCP R66, R66 ;  /* 0x0000004200427308 */ /* 0x000e700000001000 */
[----:B------:R-:W2:Y:S01]  /*2d20*/  MUFU.EX2 R64, R64 ;  /* 0x0000004000407308 */ /* 0x000ea20000000800 */
[----:B0-----:R-:W-:-:S04]  /*2d30*/  FADD.FTZ R65, -R63, 1 ;  /* 0x3f8000003f417421 */ /* 0x001fc80000010100 */
[----:B------:R-:W-:Y:S01]  /*2d40*/  FFMA.FTZ R61, R58, R65, 1 ;  /* 0x3f8000003a3d7423 */ /* 0x000fe20000010041 */
[----:B------:R-:W-:Y:S01]  /*2d50*/  FADD.FTZ R58, -R34, R79 ;  /* 0x0000004f223a7221 */ /* 0x000fe20000010100 */
[----:B-1----:R-:W-:-:S03]  /*2d60*/  FADD.FTZ R67, -R66, 1 ;  /* 0x3f80000042437421 */ /* 0x002fc60000010100 */
[----:B------:R-:W-:Y:S01]  /*2d70*/  FMUL.FTZ R65, R58, R115 ;  /* 0x000000733a417220 */ /* 0x000fe20000410000 */
[----:B------:R-:W-:Y:S01]  /*2d80*/  FMUL.FTZ R58, R80, R63 ;  /* 0x0000003f503a7220 */ /* 0x000fe20000410000 */
[----:B------:R-:W-:Y:S01]  /*2d90*/  FMUL.FTZ R68, R81, R66 ;  /* 0x0000004251447220 */ /* 0x000fe20000410000 */
[----:B------:R-:W-:Y:S01]  /*2da0*/  FADD.FTZ R66, -R34, R74 ;  /* 0x0000004a22427221 */ /* 0x000fe20000010100 */
[----:B------:R-:W-:Y:S01]  /*2db0*/  FFMA.FTZ R63, R35, R65, R114 ;  /* 0x00000041233f7223 */ /* 0x000fe20000010072 */
[----:B--2---:R-:W-:Y:S01]  /*2dc0*/  FADD.FTZ R123, R64, 1 ;  /* 0x3f800000407b7421 */ /* 0x004fe20000010000 */
[----:B------:R-:W-:Y:S01]  /*2dd0*/  FFMA.FTZ R67, R60, R67, 1 ;  /* 0x3f8000003c437423 */ /* 0x000fe20000010043 */
[----:B------:R-:W-:Y:S01]  /*2de0*/  FMUL.FTZ R66, R66, R115 ;  /* 0x0000007342427220 */ /* 0x000fe20000410000 */
[----:B------:R-:W-:Y:S01]  /*2df0*/  FMUL.FTZ R62, R63, -1.4426950216293334961 ;  /* 0xbfb8aa3b3f3e7820 */ /* 0x000fe20000410000 */
[----:B------:R-:W-:Y:S01]  /*2e00*/  FMUL.FTZ R58, R58, R61 ;  /* 0x0000003d3a3a7220 */ /* 0x000fe20000410000 */
[----:B------:R-:W-:Y:S01]  /*2e10*/  FMUL.FTZ R68, R68, R67 ;  /* 0x0000004344447220 */ /* 0x000fe20000410000 */
[----:B------:R-:W0:Y:S01]  /*2e20*/  MUFU.RCP R123, R123 ;  /* 0x0000007b007b7308 */ /* 0x000e220000001000 */
[----:B------:R-:W-:Y:S01]  /*2e30*/  FFMA.FTZ R60, R113, R66, R116 ;  /* 0x00000042713c7223 */ /* 0x000fe20000010074 */
[----:B------:R-:W-:-:S03]  /*2e40*/  FMUL.FTZ R61, R70, R115 ;  /* 0x00000073463d7220 */ /* 0x000fc60000410000 */
[----:B------:R-:W-:-:S03]  /*2e50*/  FMUL.FTZ R67, R60, -1.4426950216293334961 ;  /* 0xbfb8aa3b3c437820 */ /* 0x000fc60000410000 */
[----:B------:R-:W1:Y:S04]  /*2e60*/  MUFU.EX2 R62, R62 ;  /* 0x0000003e003e7308 */ /* 0x000e680000000800 */
[----:B------:R-:W2:Y:S01]  /*2e70*/  MUFU.EX2 R67, R67 ;  /* 0x0000004300437308 */ /* 0x000ea20000000800 */
[----:B0-----:R-:W-:Y:S01]  /*2e80*/  FADD.FTZ R70, -R123, 1 ;  /* 0x3f8000007b467421 */ /* 0x001fe20000010100 */
[----:B-1----:R-:W-:Y:S01]  /*2e90*/  FADD.FTZ R64, R62, 1 ;  /* 0x3f8000003e407421 */ /* 0x002fe20000010000 */
[----:B------:R-:W-:Y:S02]  /*2ea0*/  FFMA.FTZ R62, R35, R61, R114 ;  /* 0x0000003d233e7223 */ /* 0x000fe40000010072 */
[----:B------:R-:W-:Y:S01]  /*2eb0*/  FFMA.FTZ R59, R59, R70, 1 ;  /* 0x3f8000003b3b7423 */ /* 0x000fe20000010046 */
[----:B------:R-:W-:Y:S01]  /*2ec0*/  FMUL.FTZ R70, R76, R123 ;  /* 0x0000007b4c467220 */ /* 0x000fe20000410000 */
[----:B--2---:R-:W-:Y:S01]  /*2ed0*/  FADD.FTZ R67, R67, 1 ;  /* 0x3f80000043437421 */ /* 0x004fe20000010000 */
[----:B------:R-:W-:Y:S01]  /*2ee0*/  FMUL.FTZ R71, R62, -1.4426950216293334961 ;  /* 0xbfb8aa3b3e477820 */ /* 0x000fe20000410000 */
[----:B------:R-:W0:Y:S01]  /*2ef0*/  MUFU.RCP R64, R64 ;  /* 0x0000004000407308 */ /* 0x000e220000001000 */
[----:B------:R-:W-:Y:S01]  /*2f00*/  FMUL.FTZ R70, R70, R59 ;  /* 0x0000003b46467220 */ /* 0x000fe20000410000 */
[----:B------:R-:W-:-:S06]  /*2f10*/  FMUL.FTZ R59, R124, R115 ;  /* 0x000000737c3b7220 */ /* 0x000fcc0000410000 */
[----:B------:R-:W1:Y:S04]  /*2f20*/  MUFU.EX2 R71, R71 ;  /* 0x0000004700477308 */ /* 0x000e680000000800 */
[----:B------:R-:W2:Y:S01]  /*2f30*/  MUFU.RCP R67, R67 ;  /* 0x0000004300437308 */ /* 0x000ea20000001000 */
[----:B0-----:R-:W-:Y:S01]  /*2f40*/  FADD.FTZ R122, -R64, 1 ;  /* 0x3f800000407a7421 */ /* 0x001fe20000010100 */
[----:B------:R-:W-:-:S03]  /*2f50*/  FMUL.FTZ R64, R77, R64 ;  /* 0x000000404d407220 */ /* 0x000fc60000410000 */
[----:B------:R-:W-:Y:S01]  /*2f60*/  FFMA.FTZ R123, R63, R122, 1 ;  /* 0x3f8000003f7b7423 */ /* 0x000fe2000001007a */
[----:B------:R-:W-:Y:S01]  /*2f70*/  FFMA.FTZ R63, R113, R59, R116 ;  /* 0x0000003b713f7223 */ /* 0x000fe20000010074 */
[----:B-1----:R-:W-:Y:S02]  /*2f80*/  FADD.FTZ R122, R71, 1 ;  /* 0x3f800000477a7421 */ /* 0x002fe40000010000 */
[----:B------:R-:W-:Y:S01]  /*2f90*/  FMUL.FTZ R64, R64, R123 ;  /* 0x0000007b40407220 */ /* 0x000fe20000410000 */
[----:B------:R-:W-:-:S03]  /*2fa0*/  FMUL.FTZ R124, R63, -1.4426950216293334961 ;  /* 0xbfb8aa3b3f7c7820 */ /* 0x000fc60000410000 */
[----:B------:R-:W0:Y:S01]  /*2fb0*/  MUFU.RCP R122, R122 ;  /* 0x0000007a007a7308 */ /* 0x000e220000001000 */
[----:B--2---:R-:W-:Y:S01]  /*2fc0*/  FADD.FTZ R123, -R67, 1 ;  /* 0x3f800000437b7421 */ /* 0x004fe20000010100 */
[----:B------:R-:W-:-:S03]  /*2fd0*/  FMUL.FTZ R67, R72, R67 ;  /* 0x0000004348437220 */ /* 0x000fc60000410000 */
[----:B------:R-:W-:-:S03]  /*2fe0*/  FFMA.FTZ R60, R60, R123, 1 ;  /* 0x3f8000003c3c7423 */ /* 0x000fc6000001007b */
[----:B------:R-:W1:Y:S02]  /*2ff0*/  MUFU.EX2 R71, R124 ;  /* 0x0000007c00477308 */ /* 0x000e640000000800 */
[----:B-1----:R-:W-:Y:S01]  /*3000*/  FADD.FTZ R123, R71, 1 ;  /* 0x3f800000477b7421 */ /* 0x002fe20000010000 */
[----:B0-----:R-:W-:Y:S01]  /*3010*/  FADD.FTZ R71, -R122, 1 ;  /* 0x3f8000007a477421 */ /* 0x001fe20000010100 */
[----:B------:R-:W-:-:S03]  /*3020*/  FMUL.FTZ R122, R73, R122 ;  /* 0x0000007a497a7220 */ /* 0x000fc60000410000 */
[----:B------:R-:W-:Y:S01]  /*3030*/  FFMA.FTZ R71, R62, R71, 1 ;  /* 0x3f8000003e477423 */ /* 0x000fe20000010047 */
[----:B------:R-:W0:Y:S01]  /*3040*/  MUFU.RCP R123, R123 ;  /* 0x0000007b007b7308 */ /* 0x000e220000001000 */
[----:B------:R-:W-:Y:S02]  /*3050*/  FMUL.FTZ R62, R67, R60 ;  /* 0x0000003c433e7220 */ /* 0x000fe40000410000 */
[----:B------:R-:W-:Y:S01]  /*3060*/  FMUL.FTZ R60, R122, R71 ;  /* 0x000000477a3c7220 */ /* 0x000fe20000410000 */
[----:B------:R-:W-:Y:S01]  /*3070*/  FMUL.FTZ R122, R113, R58 ;  /* 0x0000003a717a7220 */ /* 0x000fe20000410000 */
[----:B------:R-:W-:-:S03]  /*3080*/  FMUL.FTZ R71, R35, R68 ;  /* 0x0000004423477220 */ /* 0x000fc60000410000 */
[----:B------:R-:W-:Y:S01]  /*3090*/  FFMA.FTZ R67, R57, R122, RZ ;  /* 0x0000007a39437223 */ /* 0x000fe200000100ff */
[----:B------:R-:W-:-:S03]  /*30a0*/  FADD.FTZ R124, RZ, R122 ;  /* 0x0000007aff7c7221 */ /* 0x000fc60000010000 */
[----:B------:R-:W-:Y:S01]  /*30b0*/  FFMA.FTZ R122, R56, R71, R67 ;  /* 0x00000047387a7223 */ /* 0x000fe20000010043 */
[----:B------:R-:W-:Y:S01]  /*30c0*/  FADD.FTZ R71, R71, R124 ;  /* 0x0000007c47477221 */ /* 0x000fe20000010000 */
[----:B------:R-:W-:Y:S01]  /*30d0*/  FADD.FTZ R67, RZ, R58 ;  /* 0x0000003aff437221 */ /* 0x000fe20000010000 */
[----:B0-----:R-:W-:Y:S01]  /*30e0*/  FADD.FTZ R124, -R123, 1 ;  /* 0x3f8000007b7c7421 */ /* 0x001fe20000010100 */
[----:B------:R-:W-:Y:S02]  /*30f0*/  FMUL.FTZ R123, R12, R123 ;  /* 0x0000007b0c7b7220 */ /* 0x000fe40000410000 */
[----:B------:R-:W-:Y:S01]  /*3100*/  FADD.FTZ R67, R67, R70 ;  /* 0x0000004643437221 */ /* 0x000fe20000010000 */
[----:B------:R-:W-:Y:S01]  /*3110*/  FFMA.FTZ R63, R63, R124, 1 ;  /* 0x3f8000003f3f7423 */ /* 0x000fe2000001007c */
[----:B------:R-:W-:Y:S02]  /*3120*/  FFMA.FTZ R124, R57, R58, RZ ;  /* 0x0000003a397c7223 */ /* 0x000fe400000100ff */
[----:B------:R-:W-:Y:S01]  /*3130*/  FADD.FTZ R67, R67, R62 ;  /* 0x0000003e43437221 */ /* 0x000fe20000010000 */
[----:B------:R-:W-:Y:S01]  /*3140*/  FMUL.FTZ R58, R123, R63 ;  /* 0x0000003f7b3a7220 */ /* 0x000fe20000410000 */
[----:B------:R-:W-:Y:S01]  /*3150*/  FADD.FTZ R63, -R34, R11 ;  /* 0x0000000b223f7221 */ /* 0x000fe20000010100 */
[-C--:B------:R-:W-:Y:S01]  /*3160*/  FMUL.FTZ R123, R113, R70.reuse ;  /* 0x00000046717b7220 */ /* 0x080fe20000410000 */
[----:B------:R-:W-:-:S02]  /*3170*/  FFMA.FTZ R57, R69, R70, R124 ;  /* 0x0000004645397223 */ /* 0x000fc4000001007c */
[----:B------:R-:W-:Y:S01]  /*3180*/  FMUL.FTZ R63, R63, R115 ;  /* 0x000000733f3f7220 */ /* 0x000fe20000410000 */
[----:B------:R-:W-:Y:S01]  /*3190*/  FFMA.FTZ R122, R69, R123, R122 ;  /* 0x0000007b457a7223 */ /* 0x000fe2000001007a */
[----:B------:R-:W-:Y:S02]  /*31a0*/  FADD.FTZ R71, R71, R123 ;  /* 0x0000007b47477221 */ /* 0x000fe40000010000 */
[----:B------:R-:W-:-:S04]  /*31b0*/  FFMA.FTZ R69, R35, R63, R114 ;  /* 0x0000003f23457223 */ /* 0x000fc80000010072 */
[----:B------:R-:W-:-:S06]  /*31c0*/  FMUL.FTZ R124, R69, -1.4426950216293334961 ;  /* 0xbfb8aa3b457c7820 */ /* 0x000fcc0000410000 */
[----:B------:R-:W0:Y:S02]  /*31d0*/  MUFU.EX2 R124, R124 ;  /* 0x0000007c007c7308 */ /* 0x000e240000000800 */
[----:B0-----:R-:W-:-:S04]  /*31e0*/  FADD.FTZ R125, R124, 1 ;  /* 0x3f8000007c7d7421 */ /* 0x001fc80000010000 */
[----:B------:R0:W1:Y:S02]  /*31f0*/  MUFU.RCP R70, R125 ;  /* 0x0000007d00467308 */ /* 0x0000640000001000 */
[----:B0-----:R-:W-:-:S04]  /*3200*/  FMUL.FTZ R125, R35, R64 ;  /* 0x00000040237d7220 */ /* 0x001fc80000410000 */
[----:B------:R-:W-:Y:S01]  /*3210*/  FADD.FTZ R71, R125, R71 ;  /* 0x000000477d477221 */ /* 0x000fe20000010000 */
[----:B-1----:R-:W-:-:S04]  /*3220*/  FADD.FTZ R123, -R70, 1 ;  /* 0x3f800000467b7421 */ /* 0x002fc80000010100 */
[----:B------:R-:W-:Y:S01]  /*3230*/  FFMA.FTZ R124, R69, R123, 1 ;  /* 0x3f800000457c7423 */ /* 0x000fe2000001007b */
[----:B------:R-:W-:Y:S01]  /*3240*/  FMUL.FTZ R123, R13, R70 ;  /* 0x000000460d7b7220 */ /* 0x000fe20000410000 */
[----:B------:R-:W-:Y:S01]  /*3250*/  FFMA.FTZ R70, R56, R68, RZ ;  /* 0x0000004438467223 */ /* 0x000fe200000100ff */
[----:B------:R-:W-:Y:S02]  /*3260*/  FADD.FTZ R69, RZ, R68 ;  /* 0x00000044ff457221 */ /* 0x000fe40000010000 */
[----:B------:R-:W-:Y:S01]  /*3270*/  FMUL.FTZ R56, R123, R124 ;  /* 0x0000007c7b387220 */ /* 0x000fe20000410000 */
[----:B------:R-:W-:Y:S01]  /*3280*/  FADD.FTZ R124, -R34, R14 ;  /* 0x0000000e227c7221 */ /* 0x000fe20000010100 */
[----:B------:R-:W-:Y:S01]  /*3290*/  FADD.FTZ R69, R69, R64 ;  /* 0x0000004045457221 */ /* 0x000fe20000010000 */
[C---:B------:R-:W-:Y:S01]  /*32a0*/  FFMA.FTZ R68, R65.reuse, R64, R70 ;  /* 0x0000004041447223 */ /* 0x040fe20000010046 */
[----:B------:R-:W-:Y:S01]  /*32b0*/  FFMA.FTZ R123, R65, R125, R122 ;  /* 0x0000007d417b7223 */ /* 0x000fe2000001007a */
[----:B------:R-:W-:Y:S01]  /*32c0*/  FMUL.FTZ R64, R124, R115 ;  /* 0x000000737c407220 */ /* 0x000fe20000410000 */
[----:B------:R-:W-:Y:S01]  /*32d0*/  FADD.FTZ R125, -R34, R15 ;  /* 0x0000000f227d7221 */ /* 0x000fe20000010100 */
[----:B------:R-:W-:Y:S01]  /*32e0*/  FADD.FTZ R69, R69, R60 ;  /* 0x0000003c45457221 */ /* 0x000fe20000010000 */
[----:B------:R-:W-:Y:S01]  /*32f0*/  FFMA.FTZ R68, R61, R60, R68 ;  /* 0x0000003c3d447223 */ /* 0x000fe20000010044 */
[----:B------:R-:W-:-:S02]  /*3300*/  FFMA.FTZ R65, R113, R64, R116 ;  /* 0x0000004071417223 */ /* 0x000fc40000010074 */
[----:B------:R-:W-:Y:S02]  /*3310*/  FADD.FTZ R69, R69, R56 ;  /* 0x0000003845457221 */ /* 0x000fe40000010000 */
[----:B------:R-:W-:-:S06]  /*3320*/  FMUL.FTZ R124, R65, -1.4426950216293334961 ;  /* 0xbfb8aa3b417c7820 */ /* 0x000fcc0000410000 */
[----:B------:R-:W0:Y:S02]  /*3330*/  MUFU.EX2 R124, R124 ;  /* 0x0000007c007c7308 */ /* 0x000e240000000800 */
[----:B0-----:R-:W-:Y:S01]  /*3340*/  FADD.FTZ R70, R124, 1 ;  /* 0x3f8000007c467421 */ /* 0x001fe20000010000 */
[----:B------:R-:W-:-:S04]  /*3350*/  FMUL.FTZ R124, R113, R62 ;  /* 0x0000003e717c7220 */ /* 0x000fc80000410000 */
[----:B------:R-:W-:Y:S01]  /*3360*/  FADD.FTZ R71, R71, R124 ;  /* 0x0000007c47477221 */ /* 0x000fe20000010000 */
[----:B------:R-:W0:Y:S02]  /*3370*/  MUFU.RCP R70, R70 ;  /* 0x0000004600467308 */ /* 0x000e240000001000 */
[----:B0-----:R-:W-:-:S04]  /*3380*/  FADD.FTZ R122, -R70, 1 ;  /* 0x3f800000467a7421 */ /* 0x001fc80000010100 */
[----:B------:R-:W-:Y:S01]  /*3390*/  FFMA.FTZ R122, R65, R122, 1 ;  /* 0x3f800000417a7423 */ /* 0x000fe2000001007a */
[----:B------:R-:W-:Y:S01]  /*33a0*/  FMUL.FTZ R65, R16, R70 ;  /* 0x0000004610417220 */ /* 0x000fe20000410000 */
[----:B------:R-:W-:-:S03]  /*33b0*/  FFMA.FTZ R70, R66, R124, R123 ;  /* 0x0000007c42467223 */ /* 0x000fc6000001007b */
[----:B------:R-:W-:Y:S01]  /*33c0*/  FMUL.FTZ R65, R65, R122 ;  /* 0x0000007a41417220 */ /* 0x000fe20000410000 */
[----:B------:R-:W-:Y:S01]  /*33d0*/  FFMA.FTZ R122, R66, R62, R57 ;  /* 0x0000003e427a7223 */ /* 0x000fe20000010039 */
[----:B------:R-:W-:-:S04]  /*33e0*/  FMUL.FTZ R62, R125, R115 ;  /* 0x000000737d3e7220 */ /* 0x000fc80000410000 */
[----:B------:R-:W-:-:S04]  /*33f0*/  FFMA.FTZ R57, R35, R62, R114 ;  /* 0x0000003e23397223 */ /* 0x000fc80000010072 */
[----:B------:R-:W-:-:S06]  /*3400*/  FMUL.FTZ R123, R57, -1.4426950216293334961 ;  /* 0xbfb8aa3b397b7820 */ /* 0x000fcc0000410000 */
[----:B------:R-:W0:Y:S02]  /*3410*/  MUFU.EX2 R123, R123 ;  /* 0x0000007b007b7308 */ /* 0x000e240000000800 */
[----:B0-----:R-:W-:-:S04]  /*3420*/  FADD.FTZ R125, R123, 1 ;  /* 0x3f8000007b7d7421 */ /* 0x001fc80000010000 */
[----:B------:R-:W0:Y:S02]  /*3430*/  MUFU.RCP R66, R125 ;  /* 0x0000007d00427308 */ /* 0x000e240000001000 */
[----:B0-----:R-:W-:Y:S01]  /*3440*/  FADD.FTZ R124, -R66, 1 ;  /* 0x3f800000427c7421 */ /* 0x001fe20000010100 */
[----:B------:R-:W-:-:S03]  /*3450*/  FMUL.FTZ R66, R17, R66 ;  /* 0x0000004211427220 */ /* 0x000fc60000410000 */
[----:B------:R-:W-:Y:S01]  /*3460*/  FFMA.FTZ R57, R57, R124, 1 ;  /* 0x3f80000039397423 */ /* 0x000fe2000001007c */
[----:B------:R-:W-:-:S03]  /*3470*/  FADD.FTZ R124, -R34, R6 ;  /* 0x00000006227c7221 */ /* 0x000fc60000010100 */
[----:B------:R-:W-:Y:S01]  /*3480*/  FMUL.FTZ R66, R66, R57 ;  /* 0x0000003942427220 */ /* 0x000fe20000410000 */
[----:B------:R-:W-:Y:S01]  /*3490*/  FMUL.FTZ R57, R35, R60 ;  /* 0x0000003c23397220 */ /* 0x000fe20000410000 */
[----:B------:R-:W-:-:S03]  /*34a0*/  FMUL.FTZ R60, R124, R115 ;  /* 0x000000737c3c7220 */ /* 0x000fc60000410000 */
[----:B------:R-:W-:Y:S01]  /*34b0*/  FFMA.FTZ R124, R61, R57, R70 ;  /* 0x000000393d7c7223 */ /* 0x000fe20000010046 */
[----:B------:R-:W-:Y:S01]  /*34c0*/  FFMA.FTZ R61, R113, R60, R116 ;  /* 0x0000003c713d7223 */ /* 0x000fe20000010074 */
[----:B------:R-:W-:-:S03]  /*34d0*/  FADD.FTZ R71, R57, R71 ;  /* 0x0000004739477221 */ /* 0x000fc60000010000 */
[----:B------:R-:W-:-:S06]  /*34e0*/  FMUL.FTZ R125, R61, -1.4426950216293334961 ;  /* 0xbfb8aa3b3d7d7820 */ /* 0x000fcc0000410000 */
[----:B------:R-:W0:Y:S02]  /*34f0*/  MUFU.EX2 R125, R125 ;  /* 0x0000007d007d7308 */ /* 0x000e240000000800 */
[----:B0-----:R-:W-:-:S06]  /*3500*/  FADD.FTZ R123, R125, 1 ;  /* 0x3f8000007d7b7421 */ /* 0x001fcc0000010000 */
[----:B------:R-:W0:Y:S02]  /*3510*/  MUFU.RCP R123, R123 ;  /* 0x0000007b007b7308 */ /* 0x000e240000001000 */
[----:B0-----:R-:W-:Y:S01]  /*3520*/  FADD.FTZ R70, -R123, 1 ;  /* 0x3f8000007b467421 */ /* 0x001fe20000010100 */
[----:B------:R-:W-:Y:S01]  /*3530*/  FMUL.FTZ R57, R8, R123 ;  /* 0x0000007b08397220 */ /* 0x000fe20000410000 */
[----:B------:R-:W-:Y:S02]  /*3540*/  FADD.FTZ R123, -R34, R7 ;  /* 0x00000007227b7221 */ /* 0x000fe40000010100 */
[----:B------:R-:W-:Y:S01]  /*3550*/  FFMA.FTZ R70, R61, R70, 1 ;  /* 0x3f8000003d467423 */ /* 0x000fe20000010046 */
[----:B------:R-:W-:-:S03]  /*3560*/  FMUL.FTZ R61, R113, R58 ;  /* 0x0000003a713d7220 */ /* 0x000fc60000410000 */
[----:B------:R-:W-:Y:S01]  /*3570*/  FMUL.FTZ R57, R57, R70 ;  /* 0x0000004639397220 */ /* 0x000fe20000410000 */
[----:B------:R-:W-:Y:S01]  /*3580*/  FADD.FTZ R70, R67, R58 ;  /* 0x0000003a43467221 */ /* 0x000fe20000010000 */
[----:B------:R-:W-:Y:S01]  /*3590*/  FFMA.FTZ R67, R59, R58, R122 ;  /* 0x0000003a3b437223 */ /* 0x000fe2000001007a */
[----:B------:R-:W-:Y:S01]  /*35a0*/  FMUL.FTZ R58, R123, R115 ;  /* 0x000000737b3a7220 */ /* 0x000fe20000410000 */
[----:B------:R-:W-:Y:S01]  /*35b0*/  FFMA.FTZ R124, R59, R61, R124 ;  /* 0x0000003d3b7c7223 */ /* 0x000fe2000001007c */
[----:B------:R-:W-:Y:S01]  /*35c0*/  FADD.FTZ R122, R71, R61 ;  /* 0x0000003d477a7221 */ /* 0x000fe20000010000 */
[----:B------:R-:W-:Y:S01]  /*35d0*/  FFMA.FTZ R71, R63, R56, R68 ;  /* 0x000000383f477223 */ /* 0x000fe20000010044 */
[----:B------:R-:W-:Y:S01]  /*35e0*/  FFMA.FTZ R59, R35, R58, R114 ;  /* 0x0000003a233b7223 */ /* 0x000fe20000010072 */
[----:B------:R-:W-:-:S03]  /*35f0*/  FADD.FTZ R70, R70, R65 ;  /* 0x0000004146467221 */ /* 0x000fc60000010000 */
        /* <DEDUP_REMOVED lines=11> */
[----:B------:R-:W-:-:S04]  /*36b0*/  FADD.FTZ R61, -R34, R18 ;  /* 0x00000012223d7221 */ /* 0x000fc80000010100 */
[----:B------:R-:W-:-:S04]  /*36c0*/  FMUL.FTZ R61, R61, R115 ;  /* 0x000000733d3d7220 */ /* 0x000fc80000410000 */
[----:B------:R-:W-:-:S04]  /*36d0*/  FFMA.FTZ R56, R113, R61, R116 ;  /* 0x0000003d71387223 */ /* 0x000fc80000010074 */
[----:B------:R-:W-:-:S06]  /*36e0*/  FMUL.FTZ R68, R56, -1.4426950216293334961 ;  /* 0xbfb8aa3b38447820 */ /* 0x000fcc0000410000 */
[----:B------:R-:W0:Y:S02]  /*36f0*/  MUFU.EX2 R68, R68 ;  /* 0x0000004400447308 */ /* 0x000e240000000800 */
[----:B0-----:R-:W-:Y:S01]  /*3700*/  FADD.FTZ R124, R68, 1 ;  /* 0x3f800000447c7421 */ /* 0x001fe20000010000 */
[----:B------:R-:W-:-:S03]  /*3710*/  FMUL.FTZ R68, R113, R65 ;  /* 0x0000004171447220 */ /* 0x000fc60000410000 */
[----:B------:R-:W0:Y:S01]  /*3720*/  MUFU.RCP R63, R124 ;  /* 0x0000007c003f7308 */ /* 0x000e220000001000 */
[----:B------:R-:W-:Y:S01]  /*3730*/  FFMA.FTZ R123, R64, R68, R123 ;  /* 0x00000044407b7223 */ /* 0x000fe2000001007b */
[----:B0-----:R-:W-:-:S04]  /*3740*/  FADD.FTZ R125, -R63, 1 ;  /* 0x3f8000003f7d7421 */ /* 0x001fc80000010100 */
[----:B------:R-:W-:Y:S01]  /*3750*/  FFMA.FTZ R125, R56, R125, 1 ;  /* 0x3f800000387d7423 */ /* 0x000fe2000001007d */
[----:B------:R-:W-:Y:S01]  /*3760*/  FMUL.FTZ R56, R20, R63 ;  /* 0x0000003f14387220 */ /* 0x000fe20000410000 */
[----:B------:R-:W-:Y:S01]  /*3770*/  FFMA.FTZ R63, R64, R65, R67 ;  /* 0x00000041403f7223 */ /* 0x000fe20000010043 */
[----:B------:R-:W-:Y:S01]  /*3780*/  FADD.FTZ R67, R122, R68 ;  /* 0x000000447a437221 */ /* 0x000fe20000010000 */
[----:B------:R-:W-:Y:S01]  /*3790*/  FADD.FTZ R122, R69, R66 ;  /* 0x00000042457a7221 */ /* 0x000fe20000010000 */
        /* <DEDUP_REMOVED lines=12> */
[----:B------:R-:W-:-:S03]  /*3860*/  FADD.FTZ R124, -R34, R22 ;  /* 0x00000016227c7221 */ /* 0x000fc60000010100 */
[----:B------:R-:W-:Y:S01]  /*3870*/  FMUL.FTZ R64, R64, R68 ;  /* 0x0000004440407220 */ /* 0x000fe20000410000 */
[----:B------:R-:W-:Y:S01]  /*3880*/  FMUL.FTZ R68, R35, R66 ;  /* 0x0000004223447220 */ /* 0x000fe20000410000 */
[----:B------:R-:W-:-:S03]  /*3890*/  FMUL.FTZ R66, R124, R115 ;  /* 0x000000737c427220 */ /* 0x000fc60000410000 */
[----:B------:R-:W-:Y:S01]  /*38a0*/  FFMA.FTZ R123, R62, R68, R123 ;  /* 0x000000443e7b7223 */ /* 0x000fe2000001007b */
[----:B------:R-:W-:Y:S01]  /*38b0*/  FFMA.FTZ R71, R113, R66, R116 ;  /* 0x0000004271477223 */ /* 0x000fe20000010074 */
[----:B------:R-:W-:Y:S01]  /*38c0*/  FADD.FTZ R62, R68, R67 ;  /* 0x00000043443e7221 */ /* 0x000fe20000010000 */
[----:B------:R-:W-:Y:S01]  /*38d0*/  FADD.FTZ R67, R70, R57 ;  /* 0x0000003946437221 */ /* 0x000fe20000010000 */
[----:B------:R-:W-:Y:S01]  /*38e0*/  FFMA.FTZ R70, R60, R57, R63 ;  /* 0x000000393c467223 */ /* 0x000fe2000001003f */
[----:B------:R-:W-:Y:S02]  /*38f0*/  FMUL.FTZ R124, R71, -1.4426950216293334961 ;  /* 0xbfb8aa3b477c7820 */ /* 0x000fe40000410000 */
[----:B------:R-:W-:-:S04]  /*3900*/  FADD.FTZ R67, R67, R56 ;  /* 0x0000003843437221 */ /* 0x000fc80000010000 */
[----:B------:R-:W0:Y:S02]  /*3910*/  MUFU.EX2 R124, R124 ;  /* 0x0000007c007c7308 */ /* 0x000e240000000800 */
[----:B0-----:R-:W-:Y:S01]  /*3920*/  FADD.FTZ R125, R124, 1 ;  /* 0x3f8000007c7d7421 */ /* 0x001fe20000010000 */
[----:B------:R-:W-:-:S04]  /*3930*/  FMUL.FTZ R124, R113, R57 ;  /* 0x00000039717c7220 */ /* 0x000fc80000410000 */
[----:B------:R-:W-:Y:S01]  /*3940*/  FFMA.FTZ R123, R60, R124, R123 ;  /* 0x0000007c3c7b7223 */ /* 0x000fe2000001007b */
[----:B------:R-:W0:Y:S02]  /*3950*/  MUFU.RCP R125, R125 ;  /* 0x0000007d007d7308 */ /* 0x000e240000001000 */
[----:B0-----:R-:W-:-:S04]  /*3960*/  FADD.FTZ R68, -R125, 1 ;  /* 0x3f8000007d447421 */ /* 0x001fc80000010100 */
[----:B------:R-:W-:Y:S01]  /*3970*/  FFMA.FTZ R71, R71, R68, 1 ;  /* 0x3f80000047477423 */ /* 0x000fe20000010044 */
[----:B------:R-:W-:-:S04]  /*3980*/  FMUL.FTZ R68, R24, R125 ;  /* 0x0000007d18447220 */ /* 0x000fc80000410000 */
[----:B------:R-:W-:Y:S01]  /*3990*/  FMUL.FTZ R68, R68, R71 ;  /* 0x0000004744447220 */ /* 0x000fe20000410000 */
[----:B------:R-:W-:-:S03]  /*39a0*/  FADD.FTZ R71, -R34, R23 ;  /* 0x0000001722477221 */ /* 0x000fc60000010100 */
[----:B------:R-:W-:Y:S01]  /*39b0*/  FADD.FTZ R67, R67, R68 ;  /* 0x0000004443437221 */ /* 0x000fe20000010000 */
[----:B------:R-:W-:Y:S01]  /*39c0*/  FMUL.FTZ R57, R71, R115 ;  /* 0x0000007347397220 */ /* 0x000fe20000410000 */
[----:B------:R-:W-:Y:S01]  /*39d0*/  FADD.FTZ R71, R62, R124 ;  /* 0x0000007c3e477221 */ /* 0x000fe20000010000 */
[C---:B------:R-:W-:Y:S02]  /*39e0*/  FMUL.FTZ R124, R35.reuse, R59 ;  /* 0x0000003b237c7220 */ /* 0x040fe40000410000 */
[----:B------:R-:W-:Y:S02]  /*39f0*/  FFMA.FTZ R60, R35, R57, R114 ;  /* 0x00000039233c7223 */ /* 0x000fe40000010072 */
[----:B------:R-:W-:Y:S02]  /*3a00*/  FADD.FTZ R71, R124, R71 ;  /* 0x000000477c477221 */ /* 0x000fe40000010000 */
[----:B------:R-:W-:-:S06]  /*3a10*/  FMUL.FTZ R125, R60, -1.4426950216293334961 ;  /* 0xbfb8aa3b3c7d7820 */ /* 0x000fcc0000410000 */
[----:B------:R-:W0:Y:S02]  /*3a20*/  MUFU.EX2 R125, R125 ;  /* 0x0000007d007d7308 */ /* 0x000e240000000800 */
[----:B0-----:R-:W-:-:S06]  /*3a30*/  FADD.FTZ R63, R125, 1 ;  /* 0x3f8000007d3f7421 */ /* 0x001fcc0000010000 */
[----:B------:R-:W0:Y:S02]  /*3a40*/  MUFU.RCP R63, R63 ;  /* 0x0000003f003f7308 */ /* 0x000e240000001000 */
[----:B0-----:R-:W-:-:S04]  /*3a50*/  FADD.FTZ R62, -R63, 1 ;  /* 0x3f8000003f3e7421 */ /* 0x001fc80000010100 */
[----:B------:R-:W-:Y:S01]  /*3a60*/  FFMA.FTZ R62, R60, R62, 1 ;  /* 0x3f8000003c3e7423 */ /* 0x000fe2000001003e */
[----:B------:R-:W-:Y:S01]  /*3a70*/  FMUL.FTZ R60, R25, R63 ;  /* 0x0000003f193c7220 */ /* 0x000fe20000410000 */
[----:B------:R-:W-:Y:S01]  /*3a80*/  FADD.FTZ R63, R122, R59 ;  /* 0x0000003b7a3f7221 */ /* 0x000fe20000010000 */
[----:B------:R-:W-:Y:S02]  /*3a90*/  FADD.FTZ R122, -R34, R36 ;  /* 0x00000024227a7221 */ /* 0x000fe40000010100 */
[----:B------:R-:W-:Y:S01]  /*3aa0*/  FMUL.FTZ R60, R60, R62 ;  /* 0x0000003e3c3c7220 */ /* 0x000fe20000410000 */
[----:B------:R-:W-:Y:S01]  /*3ab0*/  FFMA.FTZ R62, R58, R59, R69 ;  /* 0x0000003b3a3e7223 */ /* 0x000fe20000010045 */
[----:B------:R-:W-:Y:S01]  /*3ac0*/  FMUL.FTZ R59, R122, R115 ;  /* 0x000000737a3b7220 */ /* 0x000fe20000410000 */
[----:B------:R-:W-:Y:S01]  /*3ad0*/  FFMA.FTZ R122, R58, R124, R123 ;  /* 0x0000007c3a7a7223 */ /* 0x000fe2000001007b */
[----:B------:R-:W-:Y:S01]  /*3ae0*/  FADD.FTZ R63, R63, R64 ;  /* 0x000000403f3f7221 */ /* 0x000fe20000010000 */
[----:B------:R-:W-:Y:S01]  /*3af0*/  FFMA.FTZ R62, R65, R64, R62 ;  /* 0x00000040413e7223 */ /* 0x000fe2000001003e */
[----:B------:R-:W-:-:S04]  /*3b00*/  FFMA.FTZ R58, R113, R59, R116 ;  /* 0x0000003b713a7223 */ /* 0x000fc80000010074 */
[----:B------:R-:W-:-:S06]  /*3b10*/  FMUL.FTZ R123, R58, -1.4426950216293334961 ;  /* 0xbfb8aa3b3a7b7820 */ /* 0x000fcc0000410000 */
[----:B------:R-:W0:Y:S02]  /*3b20*/  MUFU.EX2 R123, R123 ;  /* 0x0000007b007b7308 */ /* 0x000e240000000800 */
[----:B0-----:R-:W-:Y:S01]  /*3b30*/  FADD.FTZ R125, R123, 1 ;  /* 0x3f8000007b7d7421 */ /* 0x001fe20000010000 */
[----:B------:R-:W-:-:S03]  /*3b40*/  FMUL.FTZ R123, R113, R56 ;  /* 0x00000038717b7220 */ /* 0x000fc60000410000 */
[----:B------:R0:W1:Y:S01]  /*3b50*/  MUFU.RCP R69, R125 ;  /* 0x0000007d00457308 */ /* 0x0000620000001000 */
[----:B------:R-:W-:Y:S01]  /*3b60*/  FFMA.FTZ R122, R61, R123, R122 ;  /* 0x0000007b3d7a7223 */ /* 0x000fe2000001007a */
[----:B------:R-:W-:Y:S01]  /*3b70*/  FADD.FTZ R71, R71, R123 ;  /* 0x0000007b47477221 */ /* 0x000fe20000010000 */
[----:B0-----:R-:W-:-:S04]  /*3b80*/  FMUL.FTZ R125, R35, R64 ;  /* 0x00000040237d7220 */ /* 0x001fc80000410000 */
[----:B------:R-:W-:Y:S01]  /*3b90*/  FADD.FTZ R71, R125, R71 ;  /* 0x000000477d477221 */ /* 0x000fe20000010000 */
[----:B-1----:R-:W-:-:S04]  /*3ba0*/  FADD.FTZ R124, -R69, 1 ;  /* 0x3f800000457c7421 */ /* 0x002fc80000010100 */
        /* <DEDUP_REMOVED lines=15> */
[----:B------:R-:W-:-:S04]  /*3ca0*/  FADD.FTZ R123, -R34, R2 ;  /* 0x00000002227b7221 */ /* 0x000fc80000010100 */
[----:B------:R-:W-:Y:S01]  /*3cb0*/  FMUL.FTZ R64, R123, R115 ;  /* 0x000000737b407220 */ /* 0x000fe20000410000 */
[----:B------:R-:W-:-:S03]  /*3cc0*/  FFMA.FTZ R123, R65, R125, R122 ;  /* 0x0000007d417b7223 */ /* 0x000fc6000001007a */
[----:B------:R-:W-:-:S04]  /*3cd0*/  FFMA.FTZ R65, R113, R64, R116 ;  /* 0x0000004071417223 */ /* 0x000fc80000010074 */
[----:B------:R-:W-:-:S06]  /*3ce0*/  FMUL.FTZ R122, R65, -1.4426950216293334961 ;  /* 0xbfb8aa3b417a7820 */ /* 0x000fcc0000410000 */
[----:B------:R-:W0:Y:S02]  /*3cf0*/  MUFU.EX2 R122, R122 ;  /* 0x0000007a007a7308 */ /* 0x000e240000000800 */
[----:B0-----:R-:W-:Y:S01]  /*3d00*/  FADD.FTZ R124, R122, 1 ;  /* 0x3f8000007a7c7421 */ /* 0x001fe20000010000 */
[----:B------:R-:W-:-:S03]  /*3d10*/  FMUL.FTZ R122, R113, R68 ;  /* 0x00000044717a7220 */ /* 0x000fc60000410000 */
[----:B------:R0:W1:Y:S01]  /*3d20*/  MUFU.RCP R70, R124 ;  /* 0x0000007c00467308 */ /* 0x0000620000001000 */
[----:B------:R-:W-:Y:S01]  /*3d30*/  FADD.FTZ R71, R71, R122 ;  /* 0x0000007a47477221 */ /* 0x000fe20000010000 */
[----:B0-----:R-:W-:Y:S01]  /*3d40*/  FFMA.FTZ R124, R66, R122, R123 ;  /* 0x0000007a427c7223 */ /* 0x001fe2000001007b */
        /* <DEDUP_REMOVED lines=11> */
[----:B------:R-:W-:-:S03]  /*3e00*/  FADD.FTZ R123, -R34, R26 ;  /* 0x0000001a227b7221 */ /* 0x000fc60000010100 */
[----:B------:R-:W0:Y:S02]  /*3e10*/  MUFU.RCP R69, R125 ;  /* 0x0000007d00457308 */ /* 0x000e240000001000 */
[----:B0-----:R-:W-:-:S04]  /*3e20*/  FADD.FTZ R122, -R69, 1 ;  /* 0x3f800000457a7421 */ /* 0x001fc80000010100 */
[----:B------:R-:W-:Y:S01]  /*3e30*/  FFMA.FTZ R122, R66, R122, 1 ;  /* 0x3f800000427a7423 */ /* 0x000fe2000001007a */
[----:B------:R-:W-:Y:S01]  /*3e40*/  FMUL.FTZ R66, R5, R69 ;  /* 0x0000004505427220 */ /* 0x000fe20000410000 */
[----:B------:R-:W-:-:S03]  /*3e50*/  FMUL.FTZ R69, R35, R60 ;  /* 0x0000003c23457220 */ /* 0x000fc60000410000 */
[----:B------:R-:W-:Y:S01]  /*3e60*/  FMUL.FTZ R66, R66, R122 ;  /* 0x0000007a42427220 */ /* 0x000fe20000410000 */
[----:B------:R-:W-:Y:S01]  /*3e70*/  FADD.FTZ R122, R63, R60 ;  /* 0x0000003c3f7a7221 */ /* 0x000fe20000010000 */
[----:B------:R-:W-:Y:S01]  /*3e80*/  FFMA.FTZ R63, R57, R60, R62 ;  /* 0x0000003c393f7223 */ /* 0x000fe2000001003e */
[----:B------:R-:W-:Y:S01]  /*3e90*/  FMUL.FTZ R60, R123, R115 ;  /* 0x000000737b3c7220 */ /* 0x000fe20000410000 */
[----:B------:R-:W-:Y:S01]  /*3ea0*/  FFMA.FTZ R124, R57, R69, R124 ;  /* 0x00000045397c7223 */ /* 0x000fe2000001007c */
[----:B------:R-:W-:Y:S01]  /*3eb0*/  FADD.FTZ R71, R69, R71 ;  /* 0x0000004745477221 */ /* 0x000fe20000010000 */
[C---:B------:R-:W-:Y:S01]  /*3ec0*/  FMUL.FTZ R69, R113.reuse, R58 ;  /* 0x0000003a71457220 */ /* 0x040fe20000410000 */
[----:B------:R-:W-:Y:S01]  /*3ed0*/  FFMA.FTZ R57, R113, R60, R116 ;  /* 0x0000003c71397223 */ /* 0x000fe20000010074 */
[----:B------:R-:W-:Y:S02]  /*3ee0*/  FFMA.FTZ R63, R56, R61, R63 ;  /* 0x0000003d383f7223 */ /* 0x000fe4000001003f */
[----:B------:R-:W-:Y:S01]  /*3ef0*/  FADD.FTZ R71, R71, R69 ;  /* 0x0000004547477221 */ /* 0x000fe20000010000 */
[----:B------:R-:W-:Y:S01]  /*3f00*/  FMUL.FTZ R125, R57, -1.4426950216293334961 ;  /* 0xbfb8aa3b397d7820 */ /* 0x000fe20000410000 */
[----:B------:R-:W-:-:S05]  /*3f10*/  FFMA.FTZ R63, R68, R66, R63 ;  /* 0x00000042443f7223 */ /* 0x000fca000001003f */
        /* <DEDUP_REMOVED lines=8> */
[----:B------:R-:W-:Y:S01]  /*3fa0*/  FADD.FTZ R62, R67, R58 ;  /* 0x0000003a433e7221 */ /* 0x000fe20000010000 */
        /* <DEDUP_REMOVED lines=17> */
[----:B------:R-:W-:Y:S01]  /*40c0*/  FADD.FTZ R122, -R34, R30 ;  /* 0x0000001e227a7221 */ /* 0x000fe20000010100 */
[----:B------:R-:W-:Y:S01]  /*40d0*/  FFMA.FTZ R123, R56, R70, R123 ;  /* 0x00000046387b7223 */ /* 0x000fe2000001007b */
[----:B------:R-:W-:Y:S02]  /*40e0*/  FADD.FTZ R71, R70, R71 ;  /* 0x0000004746477221 */ /* 0x000fe40000010000 */
        /* <DEDUP_REMOVED lines=17> */
[----:B0-----:R-:W-:-:S04]  /*4200*/  FADD.FTZ R125, R124, 1 ;  /* 0x3f8000007c7d7421 */ /* 0x001fc80000010000 */
        /* <DEDUP_REMOVED lines=20> */
[----:B------:R-:W-:Y:S01]  /*4350*/  FADD.FTZ R69, R62, R57 ;  /* 0x000000393e457221 */ /* 0x000fe20000010000 */
[-C--:B------:R-:W-:Y:S02]  /*4360*/  FFMA.FTZ R62, R60, R57.reuse, R67 ;  /* 0x000000393c3e7223 */ /* 0x080fe40000010043 */
[----:B------:R-:W-:Y:S01]  /*4370*/  FMUL.FTZ R68, R68, R122 ;  /* 0x0000007a44447220 */ /* 0x000fe20000410000 */
[----:B------:R-:W-:Y:S01]  /*4380*/  FMUL.FTZ R122, R113, R57 ;  /* 0x00000039717a7220 */ /* 0x000fe20000410000 */
[----:B------:R-:W-:Y:S01]  /*4390*/  FMUL.FTZ R57, R124, R115 ;  /* 0x000000737c397220 */ /* 0x000fe20000410000 */
[----:B------:R-:W-:Y:S02]  /*43a0*/  FADD.FTZ R69, R69, R56 ;  /* 0x0000003845457221 */ /* 0x000fe40000010000 */
[----:B------:R-:W-:Y:S01]  /*43b0*/  FFMA.FTZ R123, R60, R122, R123 ;  /* 0x0000007a3c7b7223 */ /* 0x000fe2000001007b */
[----:B------:R-:W-:Y:S01]  /*43c0*/  FFMA.FTZ R60, R35, R57, R114 ;  /* 0x00000039233c7223 */ /* 0x000fe20000010072 */
[----:B------:R-:W-:Y:S01]  /*43d0*/  FADD.FTZ R71, R71, R122 ;  /* 0x0000007a47477221 */ /* 0x000fe20000010000 */
[----:B------:R-:W-:Y:S01]  /*43e0*/  FADD.FTZ R122, -R34, R44 ;  /* 0x0000002c227a7221 */ /* 0x000fe20000010100 */
[----:B------:R-:W-:Y:S01]  /*43f0*/  FADD.FTZ R69, R69, R68 ;  /* 0x0000004445457221 */ /* 0x000fe20000010000 */
[----:B------:R-:W-:-:S06]  /*4400*/  FMUL.FTZ R125, R60, -1.4426950216293334961 ;  /* 0xbfb8aa3b3c7d7820 */ /* 0x000fcc0000410000 */
[----:B------:R-:W0:Y:S02]  /*4410*/  MUFU.EX2 R125, R125 ;  /* 0x0000007d007d7308 */ /* 0x000e240000000800 */
[----:B0-----:R-:W-:-:S06]  /*4420*/  FADD.FTZ R124, R125, 1 ;  /* 0x3f8000007d7c7421 */ /* 0x001fcc0000010000 */
        /* <DEDUP_REMOVED lines=11> */
[----:B------:R-:W-:Y:S01]  /*44e0*/  FADD.FTZ R67, R67, R64 ;  /* 0x0000004043437221 */ /* 0x000fe20000010000 */
[----:B------:R-:W-:Y:S01]  /*44f0*/  FFMA.FTZ R58, R113, R59, R116 ;  /* 0x0000003b713a7223 */ /* 0x000fe20000010074 */
[----:B------:R-:W-:-:S03]  /*4500*/  FFMA.FTZ R70, R65, R64, R70 ;  /* 0x0000004041467223 */ /* 0x000fc60000010046 */
[----:B------:R-:W-:-:S06]  /*4510*/  FMUL.FTZ R123, R58, -1.4426950216293334961 ;  /* 0xbfb8aa3b3a7b7820 */ /* 0x000fcc0000410000 */
[----:B------:R-:W0:Y:S02]  /*4520*/  MUFU.EX2 R123, R123 ;  /* 0x0000007b007b7308 */ /* 0x000e240000000800 */
[----:B0-----:R-:W-:Y:S01]  /*4530*/  FADD.FTZ R125, R123, 1 ;  /* 0x3f8000007b7d7421 */ /* 0x001fe20000010000 */
[----:B------:R-:W-:-:S03]  /*4540*/  FMUL.FTZ R123, R113, R56 ;  /* 0x00000038717b7220 */ /* 0x000fc60000410000 */
[----:B------:R-:W0:Y:S01]  /*4550*/  MUFU.RCP R63, R125 ;  /* 0x0000007d003f7308 */ /* 0x000e220000001000 */
[----:B------:R-:W-:Y:S01]  /*4560*/  FFMA.FTZ R122, R61, R123, R122 ;  /* 0x0000007b3d7a7223 */ /* 0x000fe2000001007a */
[----:B------:R-:W-:Y:S01]  /*4570*/  FADD.FTZ R71, R71, R123 ;  /* 0x0000007b47477221 */ /* 0x000fe20000010000 */
[----:B0-----:R-:W-:-:S04]  /*4580*/  FADD.FTZ R124, -R63, 1 ;  /* 0x3f8000003f7c7421 */ /* 0x001fc80000010100 */
[----:B------:R-:W-:Y:S01]  /*4590*/  FFMA.FTZ R124, R58, R124, 1 ;  /* 0x3f8000003a7c7423 */ /* 0x000fe2000001007c */
[----:B------:R-:W-:Y:S01]  /*45a0*/  FMUL.FTZ R58, R46, R63 ;  /* 0x0000003f2e3a7220 */ /* 0x000fe20000410000 */
[----:B------:R-:W-:-:S03]  /*45b0*/  FFMA.FTZ R63, R61, R56, R62 ;  /* 0x000000383d3f7223 */ /* 0x000fc6000001003e */
[----:B------:R-:W-:Y:S01]  /*45c0*/  FMUL.FTZ R58, R58, R124 ;  /* 0x0000007c3a3a7220 */ /* 0x000fe20000410000 */
[----:B------:R-:W-:-:S03]  /*45d0*/  FADD.FTZ R124, -R34, R45 ;  /* 0x0000002d227c7221 */ /* 0x000fc60000010100 */
[----:B------:R-:W-:Y:S01]  /*45e0*/  FADD.FTZ R69, R69, R58 ;  /* 0x0000003a45457221 */ /* 0x000fe20000010000 */
[----:B------:R-:W-:-:S04]  /*45f0*/  FMUL.FTZ R56, R124, R115 ;  /* 0x000000737c387220 */ /* 0x000fc80000410000 */
[----:B------:R-:W-:-:S04]  /*4600*/  FFMA.FTZ R61, R35, R56, R114 ;  /* 0x00000038233d7223 */ /* 0x000fc80000010072 */
[----:B------:R-:W-:-:S06]  /*4610*/  FMUL.FTZ R124, R61, -1.4426950216293334961 ;  /* 0xbfb8aa3b3d7c7820 */ /* 0x000fcc0000410000 */
[----:B------:R-:W0:Y:S02]  /*4620*/  MUFU.EX2 R124, R124 ;  /* 0x0000007c007c7308 */ /* 0x000e240000000800 */
[----:B0-----:R-:W-:-:S04]  /*4630*/  FADD.FTZ R125, R124, 1 ;  /* 0x3f8000007c7d7421 */ /* 0x001fc80000010000 */
        /* <DEDUP_REMOVED lines=11> */
[-C--:B------:R-:W-:Y:S01]  /*46f0*/  FFMA.FTZ R122, R66, R68.reuse, R63 ;  /* 0x00000044427a7223 */ /* 0x080fe2000001003f */
[----:B------:R-:W-:Y:S01]  /*4700*/  FMUL.FTZ R124, R64, -1.4426950216293334961 ;  /* 0xbfb8aa3b407c7820 */ /* 0x000fe20000410000 */
[----:B------:R-:W-:-:S04]  /*4710*/  FMUL.FTZ R68, R113, R68 ;  /* 0x0000004471447220 */ /* 0x000fc80000410000 */
[----:B------:R-:W-:Y:S01]  /*4720*/  FADD.FTZ R71, R71, R68 ;  /* 0x0000004447477221 */ /* 0x000fe20000010000 */
[----:B------:R-:W0:Y:S02]  /*4730*/  MUFU.EX2 R124, R124 ;  /* 0x0000007c007c7308 */ /* 0x000e240000000800 */
[----:B0-----:R-:W-:Y:S01]  /*4740*/  FADD.FTZ R125, R124, 1 ;  /* 0x3f8000007c7d7421 */ /* 0x001fe20000010000 */
[----:B------:R-:W-:-:S05]  /*4750*/  FFMA.FTZ R124, R66, R68, R65 ;  /* 0x00000044427c7223 */ /* 0x000fca0000010041 */
[----:B------:R-:W0:Y:S02]  /*4760*/  MUFU.RCP R125, R125 ;  /* 0x0000007d007d7308 */ /* 0x000e240000001000 */
[----:B0-----:R-:W-:-:S04]  /*4770*/  FADD.FTZ R123, -R125, 1 ;  /* 0x3f8000007d7b7421 */ /* 0x001fc80000010100 */
[----:B------:R-:W-:Y:S01]  /*4780*/  FFMA.FTZ R123, R64, R123, 1 ;  /* 0x3f800000407b7423 */ /* 0x000fe2000001007b */
[----:B------:R-:W-:-:S04]  /*4790*/  FMUL.FTZ R64, R50, R125 ;  /* 0x0000007d32407220 */ /* 0x000fc80000410000 */
        /* <DEDUP_REMOVED lines=8> */
[----:B------:R0:W1:Y:S02]  /*4820*/  MUFU.RCP R66, R125 ;  /* 0x0000007d00427308 */ /* 0x0000640000001000 */
[----:B0-----:R-:W-:Y:S01]  /*4830*/  FMUL.FTZ R125, R113, R58 ;  /* 0x0000003a717d7220 */ /* 0x001fe20000410000 */
[----:B-1----:R-:W-:Y:S01]  /*4840*/  FADD.FTZ R68, -R66, 1 ;  /* 0x3f80000042447421 */ /* 0x002fe20000010100 */
[----:B------:R-:W-:-:S03]  /*4850*/  FMUL.FTZ R66, R51, R66 ;  /* 0x0000004233427220 */ /* 0x000fc60000410000 */
[----:B------:R-:W-:Y:S01]  /*4860*/  FFMA.FTZ R65, R65, R68, 1 ;  /* 0x3f80000041417423 */ /* 0x000fe20000010044 */
[----:B------:R-:W-:Y:S01]  /*4870*/  FADD.FTZ R68, R67, R60 ;  /* 0x0000003c43447221 */ /* 0x000fe20000010000 */
[-C--:B------:R-:W-:Y:S02]  /*4880*/  FMUL.FTZ R67, R35, R60.reuse ;  /* 0x0000003c23437220 */ /* 0x080fe40000410000 */
[----:B------:R-:W-:Y:S01]  /*4890*/  FMUL.FTZ R66, R66, R65 ;  /* 0x0000004142427220 */ /* 0x000fe20000410000 */
[----:B------:R-:W-:Y:S01]  /*48a0*/  FFMA.FTZ R65, R57, R60, R70 ;  /* 0x0000003c39417223 */ /* 0x000fe20000010046 */
[----:B------:R-:W-:Y:S01]  /*48b0*/  FMUL.FTZ R60, R123, R115 ;  /* 0x000000737b3c7220 */ /* 0x000fe20000410000 */
[----:B------:R-:W-:Y:S01]  /*48c0*/  FFMA.FTZ R124, R57, R67, R124 ;  /* 0x00000043397c7223 */ /* 0x000fe2000001007c */
[----:B------:R-:W-:Y:S02]  /*48d0*/  FADD.FTZ R71, R67, R71 ;  /* 0x0000004743477221 */ /* 0x000fe40000010000 */
[----:B------:R-:W-:-:S02]  /*48e0*/  FFMA.FTZ R57, R113, R60, R116 ;  /* 0x0000003c71397223 */ /* 0x000fc40000010074 */
[----:B------:R-:W-:Y:S02]  /*48f0*/  FADD.FTZ R71, R71, R125 ;  /* 0x0000007d47477221 */ /* 0x000fe40000010000 */
[----:B------:R-:W-:-:S06]  /*4900*/  FMUL.FTZ R70, R57, -1.4426950216293334961 ;  /* 0xbfb8aa3b39467820 */ /* 0x000fcc0000410000 */
[----:B------:R-:W0:Y:S02]  /*4910*/  MUFU.EX2 R70, R70 ;  /* 0x0000004600467308 */ /* 0x000e240000000800 */
[----:B0-----:R-:W-:Y:S01]  /*4920*/  FADD.FTZ R123, R70, 1 ;  /* 0x3f800000467b7421 */ /* 0x001fe20000010000 */
[----:B------:R-:W-:-:S05]  /*4930*/  FADD.FTZ R70, -R34, R53 ;  /* 0x0000003522467221 */ /* 0x000fca0000010100 */
[----:B------:R-:W0:Y:S02]  /*4940*/  MUFU.RCP R123, R123 ;  /* 0x0000007b007b7308 */ /* 0x000e240000001000 */
[----:B0-----:R-:W-:-:S04]  /*4950*/  FADD.FTZ R67, -R123, 1 ;  /* 0x3f8000007b437421 */ /* 0x001fc80000010100 */
[----:B------:R-:W-:Y:S01]  /*4960*/  FFMA.FTZ R67, R57, R67, 1 ;  /* 0x3f80000039437423 */ /* 0x000fe20000010043 */
[----:B------:R-:W-:Y:S01]  /*4970*/  FMUL.FTZ R57, R54, R123 ;  /* 0x0000007b36397220 */ /* 0x000fe20000410000 */
[----:B------:R-:W-:-:S03]  /*4980*/  FFMA.FTZ R123, R59, R125, R124 ;  /* 0x0000007d3b7b7223 */ /* 0x000fc6000001007c */
[----:B------:R-:W-:Y:S01]  /*4990*/  FMUL.FTZ R57, R57, R67 ;  /* 0x0000004339397220 */ /* 0x000fe20000410000 */
[----:B------:R-:W-:Y:S01]  /*49a0*/  FFMA.FTZ R67, R59, R58, R122 ;  /* 0x0000003a3b437223 */ /* 0x000fe2000001007a */
[----:B------:R-:W-:-:S03]  /*49b0*/  FMUL.FTZ R58, R70, R115 ;  /* 0x00000073463a7220 */ /* 0x000fc60000410000 */
[----:B------:R-:W-:Y:S01]  /*49c0*/  FFMA.FTZ R67, R62, R64, R67 ;  /* 0x000000403e437223 */ /* 0x000fe20000010043 */
[----:B------:R-:W-:-:S04]  /*49d0*/  FFMA.FTZ R59, R35, R58, R114 ;  /* 0x0000003a233b7223 */ /* 0x000fc80000010072 */
[----:B------:R-:W-:-:S06]  /*49e0*/  FMUL.FTZ R122, R59, -1.4426950216293334961 ;  /* 0xbfb8aa3b3b7a7820 */ /* 0x000fcc0000410000 */
[----:B------:R-:W0:Y:S02]  /*49f0*/  MUFU.EX2 R122, R122 ;  /* 0x0000007a007a7308 */ /* 0x000e240000000800 */
[----:B0-----:R-:W-:-:S04]  /*4a00*/  FADD.FTZ R124, R122, 1 ;  /* 0x3f8000007a7c7421 */ /* 0x001fc80000010000 */
[----:B------:R-:W0:Y:S02]  /*4a10*/  MUFU.RCP R70, R124 ;  /* 0x0000007c00467308 */ /* 0x000e240000001000 */
[----:B0-----:R-:W-:Y:S01]  /*4a20*/  FADD.FTZ R125, -R70, 1 ;  /* 0x3f800000467d7421 */ /* 0x001fe20000010100 */
[----:B------:R-:W-:Y:S01]  /*4a30*/  FMUL.FTZ R122, R55, R70 ;  /* 0x00000046377a7220 */ /* 0x000fe20000410000 */
[----:B------:R-:W-:Y:S02]  /*4a40*/  FMUL.FTZ R70, R35, R61 ;  /* 0x0000003d23467220 */ /* 0x000fe40000410000 */
[----:B------:R-:W-:Y:S01]  /*4a50*/  FFMA.FTZ R59, R59, R125, 1 ;  /* 0x3f8000003b3b7423 */ /* 0x000fe2000001007d */
[----:B------:R-:W-:Y:S01]  /*4a60*/  FADD.FTZ R125, R68, R61 ;  /* 0x0000003d447d7221 */ /* 0x000fe20000010000 */
[C---:B------:R-:W-:Y:S01]  /*4a70*/  FFMA.FTZ R68, R56.reuse, R61, R65 ;  /* 0x0000003d38447223 */ /* 0x040fe20000010041 */
[----:B------:R-:W-:Y:S01]  /*4a80*/  FFMA.FTZ R123, R56, R70, R123 ;  /* 0x00000046387b7223 */ /* 0x000fe2000001007b */
[----:B------:R-:W-:Y:S01]  /*4a90*/  FADD.FTZ R71, R70, R71 ;  /* 0x0000004746477221 */ /* 0x000fe20000010000 */
[----:B------:R-:W-:Y:S01]  /*4aa0*/  FMUL.FTZ R56, R113, R64 ;  /* 0x0000004071387220 */ /* 0x000fe20000410000 */
[----:B------:R-:W-:Y:S01]  /*4ab0*/  FMUL.FTZ R59, R122, R59 ;  /* 0x0000003b7a3b7220 */ /* 0x000fe20000410000 */
[----:B------:R-:W-:Y:S01]  /*4ac0*/  FFMA.FTZ R61, R63, R66, R68 ;  /* 0x000000423f3d7223 */ /* 0x000fe20000010044 */
[----:B------:R-:W-:Y:S01]  /*4ad0*/  FADD.FTZ R70, R69, R64 ;  /* 0x0000004045467221 */ /* 0x000fe20000010000 */
[----:B------:R-:W-:Y:S01]  /*4ae0*/  FFMA.FTZ R123, R62, R56, R123 ;  /* 0x000000383e7b7223 */ /* 0x000fe2000001007b */
[----:B------:R-:W-:Y:S01]  /*4af0*/  FADD.FTZ R71, R71, R56 ;  /* 0x0000003847477221 */ /* 0x000fe20000010000 */
[----:B------:R-:W-:Y:S01]  /*4b00*/  FMUL.FTZ R56, R35, R66 ;  /* 0x0000004223387220 */ /* 0x000fe20000410000 */
[----:B------:R-:W-:Y:S01]  /*4b10*/  FADD.FTZ R122, R125, R66 ;  /* 0x000000427d7a7221 */ /* 0x000fe20000010000 */
[----:B------:R-:W-:Y:S01]  /*4b20*/  FADD.FTZ R62, R70, R57 ;  /* 0x00000039463e7221 */ /* 0x000fe20000010000 */
[----:B------:R-:W-:Y:S01]  /*4b30*/  FFMA.FTZ R61, R58, R59, R61 ;  /* 0x0000003b3a3d7223 */ /* 0x000fe2000001003d */
[----:B------:R-:W-:Y:S01]  /*4b40*/  FFMA.FTZ R123, R63, R56, R123 ;  /* 0x000000383f7b7223 */ /* 0x000fe2000001007b */
[----:B------:R-:W-:Y:S01]  /*4b50*/  FADD.FTZ R71, R56, R71 ;  /* 0x0000004738477221 */ /* 0x000fe20000010000 */
[----:B------:R-:W-:Y:S01]  /*4b60*/  FMUL.FTZ R56, R113, R57 ;  /* 0x0000003971387220 */ /* 0x000fe20000410000 */
[----:B------:R-:W-:-:S03]  /*4b70*/  FMUL.FTZ R63, R35, R59 ;  /* 0x0000003b233f7220 */ /* 0x000fc60000410000 */
[C---:B------:R-:W-:Y:S01]  /*4b80*/  FFMA.FTZ R123, R60.reuse, R56, R123 ;  /* 0x000000383c7b7223 */ /* 0x040fe2000001007b */
[----:B------:R-:W-:Y:S01]  /*4b90*/  FADD.FTZ R56, R71, R56 ;  /* 0x0000003847387221 */ /* 0x000fe20000010000 */
[----:B------:R-:W-:Y:S02]  /*4ba0*/  FFMA.FTZ R60, R60, R57, R67 ;  /* 0x000000393c3c7223 */ /* 0x000fe40000010043 */
[----:B------:R-:W-:Y:S01]  /*4bb0*/  FFMA.FTZ R64, R58, R63, R123 ;  /* 0x0000003f3a407223 */ /* 0x000fe2000001007b */
[----:B------:R-:W-:Y:S01]  /*4bc0*/  FADD.FTZ R56, R63, R56 ;  /* 0x000000383f387221 */ /* 0x000fe20000010000 */
[----:B------:R-:W-:-:S07]  /*4bd0*/  FADD.FTZ R63, R122, R59 ;  /* 0x0000003b7a3f7221 */ /* 0x000fce0000010000 */
.L_x_1574:
        /* <DEDUP_REMOVED lines=36> */
.L_x_1576:
[----:B------:R-:W-:Y:S05]  /*4e20*/  BSYNC.RECONVERGENT B0 ;  /* 0x0000000000007941 */ /* 0x000fea0003800200 */
.L_x_1575:
[----:B------:R-:W-:Y:S06]  /*4e30*/  BAR.SYNC.DEFER_BLOCKING 0x0 ;  /* 0x0000000000007b1d */ /* 0x000fec0000010000 */
[----:B------:R-:W-:Y:S04]  /*4e40*/  BSSY.RECONVERGENT B0, `(.L_x_1577) ;  /* 0x0000026000007945 */ /* 0x000fe80003800200 */
[----:B------:R-:W-:Y:S05]  /*4e50*/  @P2 BRA `(.L_x_1578) ;  /* 0x0000000000902947 */ /* 0x000fea0003800000 */
[----:B------:R-:W4:Y:S01]  /*4e60*/  S2UR UR7, SR_CgaCtaId ;  /* 0x00000000000779c3 */ /* 0x000f220000008800 */
[----:B------:R-:W-:Y:S02]  /*4e70*/  UMOV UR6, 0x400 ;  /* 0x0000040000067882 */ /* 0x000fe40000000000 */
[----:B----4-:R-:W-:-:S09]  /*4e80*/  ULEA UR6, UR7, UR6, 0x18 ;  /* 0x0000000607067291 */ /* 0x010fd2000f8ec0ff */
[----:B-1----:R-:W1:Y:S04]  /*4e90*/  LDS.64 R56, [UR6+0x18] ;  /* 0x00001806ff387984 */ /* 0x002e680008000a00 */
[----:B------:R-:W4:Y:S01]  /*4ea0*/  LDS.128 R64, [UR6+0x20] ;  /* 0x00002006ff407984 */ /* 0x000f220008000c00 */
[----:B-1----:R-:W-:Y:S01]  /*4eb0*/  FADD.FTZ R123, R70, R56 ;  /* 0x00000038467b7221 */ /* 0x002fe20000010000 */
[----:B------:R-:W-:Y:S02]  /*4ec0*/  FADD.FTZ R122, R71, R57 ;  /* 0x00000039477a7221 */ /* 0x000fe40000010000 */
[----:B0--3--:R-:W0:Y:S01]  /*4ed0*/  LDS.128 R68, [UR6+0x30] ;  /* 0x00003006ff447984 */ /* 0x009e220008000c00 */
[----:B----4-:R-:W-:Y:S01]  /*4ee0*/  FADD.FTZ R123, R123, R64 ;  /* 0x000000407b7b7221 */ /* 0x010fe20000010000 */
[----:B------:R-:W-:-:S02]  /*4ef0*/  FADD.FTZ R122, R122, R65 ;  /* 0x000000417a7a7221 */ /* 0x000fc40000010000 */
[----:B--2---:R-:W1:Y:S01]  /*4f00*/  LDS.128 R56, [UR6+0x40] ;  /* 0x00004006ff387984 */ /* 0x004e620008000c00 */
[----:B------:R-:W-:Y:S01]  /*4f10*/  FADD.FTZ R123, R123, R66 ;  /* 0x000000427b7b7221 */ /* 0x000fe20000010000 */
[----:B------:R-:W-:Y:S02]  /*4f20*/  FADD.FTZ R122, R122, R67 ;  /* 0x000000437a7a7221 */ /* 0x000fe40000010000 */
[----:B------:R-:W2:Y:S01]  /*4f30*/  LDS.128 R64, [UR6+0x50] ;  /* 0x00005006ff407984 */ /* 0x000ea20008000c00 */
[----:B0-----:R-:W-:Y:S01]  /*4f40*/  FADD.FTZ R123, R123, R68 ;  /* 0x000000447b7b7221 */ /* 0x001fe20000010000 */
[----:B------:R-:W-:-:S03]  /*4f50*/  FADD.FTZ R122, R122, R69 ;  /* 0x000000457a7a7221 */ /* 0x000fc60000010000 */
[----:B------:R-:W-:Y:S01]  /*4f60*/  FADD.FTZ R123, R123, R70 ;  /* 0x000000467b7b7221 */ /* 0x000fe20000010000 */
[----:B------:R-:W-:Y:S02]  /*4f70*/  FADD.FTZ R122, R122, R71 ;  /* 0x000000477a7a7221 */ /* 0x000fe40000010000 */
[----:B------:R-:W-:Y:S01]  /*4f80*/  LDS.128 R68, [UR6+0x70] ;  /* 0x00007006ff447984 */ /* 0x000fe20008000c00 */
[----:B-1----:R-:W-:Y:S01]  /*4f90*/  FADD.FTZ R123, R123, R56 ;  /* 0x000000387b7b7221 */ /* 0x002fe20000010000 */
        /* <DEDUP_REMOVED lines=8> */
[----:B0-----:R-:W-:Y:S01]  /*5020*/  FADD.FTZ R123, R123, R56 ;  /* 0x000000387b7b7221 */ /* 0x001fe20000010000 */
[----:B------:R-:W-:-:S03]  /*5030*/  FADD.FTZ R122, R122, R57 ;  /* 0x000000397a7a7221 */ /* 0x000fc60000010000 */
[----:B------:R-:W-:Y:S01]  /*5040*/  FADD.FTZ R123, R123, R58 ;  /* 0x0000003a7b7b7221 */ /* 0x000fe20000010000 */
[----:B------:R-:W-:-:S03]  /*5050*/  FADD.FTZ R122, R122, R59 ;  /* 0x0000003b7a7a7221 */ /* 0x000fc60000010000 */
[----:B------:R-:W-:Y:S01]  /*5060*/  FADD.FTZ R123, R123, R68 ;  /* 0x000000447b7b7221 */ /* 0x000fe20000010000 */
[----:B------:R-:W-:-:S03]  /*5070*/  FADD.FTZ R122, R122, R69 ;  /* 0x000000457a7a7221 */ /* 0x000fc60000010000 */
[----:B------:R-:W-:Y:S01]  /*5080*/  FADD.FTZ R70, R123, R70 ;  /* 0x000000467b467221 */ /* 0x000fe20000010000 */
[----:B------:R-:W-:-:S07]  /*5090*/  FADD.FTZ R71, R122, R71 ;  /* 0x000000477a477221 */ /* 0x000fce0000010000 */
.L_x_1578:
[----:B------:R-:W-:Y:S05]  /*50a0*/  BSYNC.RECONVERGENT B0 ;  /* 0x0000000000007941 */ /* 0x000fea0003800200 */
.L_x_1577:
        /* <DEDUP_REMOVED lines=24> */
[----:B------:R-:W1:Y:S04]  /*5230*/  LDS.128 R56, [R110+0x460] ;  /* 0x000460006e387984 */ /* 0x000e680000000c00 */
        /* <DEDUP_REMOVED lines=10> */
[----:B--2---:R-:W-:Y:S01]  /*52e0*/  FADD.FTZ R69, R69, R60 ;  /* 0x0000003c45457221 */ /* 0x004fe20000010000 */
        /* <DEDUP_REMOVED lines=104> */
[----:B------:R-:W-:Y:S01]  /*5970*/  LDS.128 R64, [R110+0x1b20] ;  /* 0x001b20006e407984 */ /* 0x000fe20000000c00 */
[----:B----4-:R-:W-:Y:S01]  /*5980*/  FADD.FTZ R69, R69, R60 ;  /* 0x0000003c45457221 */ /* 0x010fe20000010000 */
        /* <DEDUP_REMOVED lines=12> */
[----:B------:R-:W-:Y:S01]  /*5a50*/  FADD.FTZ R60, R69, R64 ;  /* 0x00000040453c7221 */ /* 0x000fe20000010000 */
[----:B------:R-:W-:Y:S01]  /*5a60*/  FADD.FTZ R61, R68, R65 ;  /* 0x00000041443d7221 */ /* 0x000fe20000010000 */
[----:B------:R-:W-:Y:S01]  /*5a70*/  FADD.FTZ R62, R123, R66 ;  /* 0x000000427b3e7221 */ /* 0x000fe20000010000 */
[----:B------:R-:W-:-:S07]  /*5a80*/  FADD.FTZ R63, R122, R67 ;  /* 0x000000437a3f7221 */ /* 0x000fce0000010000 */
.L_x_1580:
[----:B------:R-:W-:Y:S05]  /*5a90*/  BSYNC.RECONVERGENT B0 ;  /* 0x0000000000007941 */ /* 0x000fea0003800200 */
.L_x_1579:
[----:B------:R-:W-:Y:S04]  /*5aa0*/  BSSY.RECONVERGENT B0, `(.L_x_1581) ;  /* 0x000001d000007945 */ /* 0x000fe80003800200 */
[----:B------:R-:W-:Y:S05]  /*5ab0*/  @P1 BRA `(.L_x_1582) ;  /* 0x00000000006c1947 */ /* 0x000fea0003800000 */
[----:B-1----:R-:W1:Y:S01]  /*5ac0*/  LDC.64 R56, c[0x0][0x3f8] ;  /* 0x0000fe00ff387b82 */ /* 0x002e620000000a00 */
[----:B------:R-:W-:-:S07]  /*5ad0*/  IMAD R117, R117, 0xe, R94 ;  /* 0x0000000e75757824 */ /* 0x000fce00078e025e */
[----:B--2---:R-:W2:Y:S01]  /*5ae0*/  LDC.64 R58, c[0x0][0x3d8] ;  /* 0x0000f600ff3a7b82 */ /* 0x004ea20000000a00 */
        /* <DEDUP_REMOVED lines=24> */
.L_x_1582:
[----:B------:R-:W-:Y:S05]  /*5c70*/  BSYNC.RECONVERGENT B0 ;  /* 0x0000000000007941 */ /* 0x000fea0003800200 */
.L_x_1581:
[----:B------:R-:W-:Y:S05]  /*5c80*/  @!P3 BRA `(.L_x_1583) ;  /* 0x000000080090b947 */ /* 0x000fea0003800000 */
[----:B------:R-:W5:Y:S01]  /*5c90*/  LDC.64 R124, c[0x0][0x3d0] ;  /* 0x0000f400ff7c7b82 */ /* 0x000f620000000a00 */
[----:B----4-:R-:W-:Y:S02]  /*5ca0*/  LOP3.LUT R57, R96, 0x1, RZ, 0xc0, !PT ;  /* 0x0000000160397812 */ /* 0x010fe400078ec0ff */
[----:B------:R-:W-:-:S03]  /*5cb0*/  ISETP.GE.U32.AND P3, PT, R90, 0x8, PT ;  /* 0x000000085a00780c */ /* 0x000fc60003f66070 */
[----:B------:R-:W-:-:S04]  /*5cc0*/  IMAD R59, R57, R92, RZ ;  /* 0x0000005c393b7224 */ /* 0x000fc800078e02ff */
[----:B-1----:R-:W-:-:S05]  /*5cd0*/  IMAD R56, R59, R90, RZ ;  /* 0x0000005a3b387224 */ /* 0x002fca00078e02ff */
[----:B------:R-:W-:-:S05]  /*5ce0*/  SHF.L.U32 R57, R56, 0x1, RZ ;  /* 0x0000000138397819 */ /* 0x000fca00000006ff */
[----:B-----5:R-:W-:Y:S01]  /*5cf0*/  IMAD.WIDE R124, R57, 0x4, R124 ;  /* 0x00000004397c7825 */ /* 0x020fe200078e027c */
        /* <DEDUP_REMOVED lines=8> */
[----:B--2---:R-:W-:Y:S01]  /*5d80*/  IMAD.WIDE.U32 R58, R61, 0x8, R124 ;  /* 0x000000083d3a7825 */ /* 0x004fe200078e007c */
[----:B------:R-:W-:-:S04]  /*5d90*/  IADD3 R61, PT, PT, -R60, 0x1, RZ ;  /* 0x000000013c3d7810 */ /* 0x000fc80007ffe1ff */
[----:B------:R1:W-:Y:S01]  /*5da0*/  STG.E.64 desc[UR8][R58.64], R70 ;  /* 0x000000463a007986 */ /* 0x0003e2000c101b08 */
[----:B------:R-:W-:Y:S06]  /*5db0*/  MEMBAR.ALL.GPU ;  /* 0x0000000000007992 */ /* 0x000fec000000a000 */
[----:B------:R-:W-:-:S00]  /*5dc0*/  ERRBAR ;  /* 0x00000000000079ab */ /* 0x000fc00000000000 */
[----:B------:R-:W-:Y:S06]  /*5dd0*/  CGAERRBAR ;  /* 0x00000000000075ab */ /* 0x000fec0000000000 */
[----:B------:R1:W-:Y:S01]  /*5de0*/  REDG.E.ADD.S32.STRONG.GPU desc[UR8][R56.64], R61 ;  /* 0x0000003d3800798e */ /* 0x0003e2000c12e308 */
[----:B------:R-:W-:Y:S05]  /*5df0*/  @!P1 BRA `(.L_x_1584) ;  /* 0x0000000000149947 */ /* 0x000fea0003800000 */
.L_x_1585:
[----:B-1----:R-:W2:Y:S04]  /*5e00*/  LDG.E.STRONG.GPU R58, desc[UR8][R56.64] ;  /* 0x00000008383a7981 */ /* 0x002ea8000c1ef900 */
[----:B--2---:R-:W-:Y:S01]  /*5e10*/  CCTL.IVALL ;  /* 0x00000000ff00798f */ /* 0x004fe20002000000 */
[----:B------:R-:W-:Y:S05]  /*5e20*/  YIELD ;  /* 0x0000000000007946 */ /* 0x000fea0003800000 */
[----:B------:R-:W-:-:S13]  /*5e30*/  ISETP.NE.AND P1, PT, R58, R63, PT ;  /* 0x0000003f3a00720c */ /* 0x000fda0003f25270 */
[----:B------:R-:W-:Y:S05]  /*5e40*/  @P1 BRA `(.L_x_1585) ;  /* 0xfffffffc00ec1947 */ /* 0x000fea000383ffff */
.L_x_1584:
[----:B------:R-:W-:Y:S05]  /*5e50*/  WARPSYNC.ALL ;  /* 0x0000000000007948 */ /* 0x000fea0003800000 */
[----:B------:R-:W-:Y:S01]  /*5e60*/  BAR.SYNC.DEFER_BLOCKING 0x0 ;  /* 0x0000000000007b1d */ /* 0x000fe20000010000 */
[----:B------:R-:W-:-:S05]  /*5e70*/  HFMA2 R64, -RZ, RZ, 0, 0 ;  /* 0x00000000ff407431 */ /* 0x000fca00000001ff */
[----:B------:R-:W-:Y:S05]  /*5e80*/  @!P3 BRA `(.L_x_1586) ;  /* 0x000000040018b947 */ /* 0x000fea0003800000 */
[C---:B------:R-:W-:Y:S01]  /*5e90*/  IMAD R122, R92.reuse, 0x5, R93 ;  /* 0x000000055c7a7824 */ /* 0x040fe200078e025d */
[-C--:B------:R-:W-:Y:S01]  /*5ea0*/  LEA R117, R92, R93.reuse, 0x1 ;  /* 0x0000005d5c757211 */ /* 0x080fe200078e08ff */
[----:B------:R-:W-:Y:S01]  /*5eb0*/  UIADD3 UR6, UPT, UPT, -UR10, URZ, URZ ;  /* 0x000000ff0a067290 */ /* 0x000fe2000fffe1ff */
[----:B------:R-:W-:Y:S02]  /*5ec0*/  IADD3 R69, PT, PT, R93, R92, RZ ;  /* 0x0000005c5d457210 */ /* 0x000fe40007ffe0ff */
[----:B------:R-:W-:Y:S02]  /*5ed0*/  MOV R68, RZ ;  /* 0x000000ff00447202 */ /* 0x000fe40000000f00 */
[----:B------:R-:W-:Y:S02]  /*5ee0*/  MOV R67, R93 ;  /* 0x0000005d00437202 */ /* 0x000fe40000000f00 */
[----:B------:R-:W-:Y:S02]  /*5ef0*/  MOV R66, R97 ;  /* 0x0000006100427202 */ /* 0x000fe40000000f00 */
[----:B------:R-:W-:-:S02]  /*5f00*/  MOV R65, R98 ;  /* 0x0000006200417202 */ /* 0x000fc40000000f00 */
[----:B------:R-:W-:Y:S02]  /*5f10*/  MOV R62, R99 ;  /* 0x00000063003e7202 */ /* 0x000fe40000000f00 */
[----:B------:R-:W-:Y:S02]  /*5f20*/  MOV R63, R100 ;  /* 0x00000064003f7202 */ /* 0x000fe40000000f00 */
[----:B------:R-:W-:-:S07]  /*5f30*/  LOP3.LUT R64, R90, 0x7ffffff8, RZ, 0xc0, !PT ;  /* 0x7ffffff85a407812 */ /* 0x000fce00078ec0ff */
.L_x_1587:
[----:B------:R-:W-:Y:S02]  /*5f40*/  ISETP.EQ.OR P4, PT, RZ, UR6, P2 ;  /* 0x00000006ff007c0c */ /* 0x000fe40009782670 */
[----:B-1----:R-:W-:-:S04]  /*5f50*/  IADD3 R56, PT, PT, R68, 0x1, RZ ;  /* 0x0000000144387810 */ /* 0x002fc80007ffe0ff */
[----:B------:R-:W-:-:S07]  /*5f60*/  ISETP.EQ.OR P6, PT, R56, UR10, P2 ;  /* 0x0000000a38007c0c */ /* 0x000fce00097c2670 */
[----:B------:R-:W-:-:S06]  /*5f70*/  @!P4 IMAD.WIDE.U32 R56, R67, 0x8, R124 ;  /* 0x000000084338c825 */ /* 0x000fcc00078e007c */
[----:B------:R-:W0:Y:S01]  /*5f80*/  @!P4 LDG.E.64 R56, desc[UR8][R56.64] ;  /* 0x000000083838c981 */ /* 0x000e22000c1e1b00 */
[----:B--2---:R-:W-:Y:S01]  /*5f90*/  @!P6 IMAD.WIDE.U32 R58, R69, 0x8, R124 ;  /* 0x00000008453ae825 */ /* 0x004fe200078e007c */
        /* <DEDUP_REMOVED lines=53> */
.L_x_1586:
        /* <DEDUP_REMOVED lines=21> */
[----:B--2---:R-:W-:Y:S02]  /*6440*/  @!P3 IMAD.WIDE.U32 R58, R61, 0x8, R124 ;  /* 0x000000083d3ab825 */ /* 0x004fe400078e007c */
        /* <DEDUP_REMOVED lines=12> */
.L_x_1588:
        /* <DEDUP_REMOVED lines=10> */
[----:B--2---:R-:W-:Y:S02]  /*65b0*/  @!P1 IMAD.WIDE.U32 R58, R59, 0x8, R124 ;  /* 0x000000083b3a9825 */ /* 0x004fe400078e007c */
[----:B------:R-:W0:Y:S04]  /*65c0*/  @!P3 LDG.E.64 R56, desc[UR8][R56.64] ;  /* 0x000000083838b981 */ /* 0x000e28000c1e1b00 */
[----:B------:R-:W2:Y:S01]  /*65d0*/  @!P1 LDG.E.64 R58, desc[UR8][R58.64] ;  /* 0x000000083a3a9981 */ /* 0x000ea2000c1e1b00 */
[----:B------:R-:W-:Y:S01]  /*65e0*/  IADD3 R64, PT, PT, R64, 0x2, RZ ;  /* 0x0000000240407810 */ /* 0x000fe20007ffe0ff */
[----:B0--3--:R-:W-:Y:S01]  /*65f0*/  @!P3 FADD.FTZ R70, R70, R56 ;  /* 0x000000384646b221 */ /* 0x009fe20000010000 */
[----:B------:R-:W-:-:S03]  /*6600*/  @!P3 FADD.FTZ R71, R71, R57 ;  /* 0x000000394747b221 */ /* 0x000fc60000010000 */
[----:B--2---:R-:W-:Y:S01]  /*6610*/  @!P1 FADD.FTZ R70, R70, R58 ;  /* 0x0000003a46469221 */ /* 0x004fe20000010000 */
[----:B------:R-:W-:-:S07]  /*6620*/  @!P1 FADD.FTZ R71, R71, R59 ;  /* 0x0000003b47479221 */ /* 0x000fce0000010000 */
.L_x_1589:
        /* <DEDUP_REMOVED lines=9> */
.L_x_1590:
[----:B------:R-:W-:Y:S05]  /*66c0*/  BSYNC.RECONVERGENT B0 ;  /* 0x0000000000007941 */ /* 0x000fea0003800200 */
.L_x_1583:
[----:B------:R-:W5:Y:S01]  /*66d0*/  S2UR UR7, SR_CgaCtaId ;  /* 0x00000000000779c3 */ /* 0x000f620000008800 */
[----:B------:R-:W-:Y:S01]  /*66e0*/  UMOV UR6, 0x400 ;  /* 0x0000040000067882 */ /* 0x000fe20000000000 */
[----:B------:R-:W0:Y:S01]  /*66f0*/  LDCU.64 UR12, c[0x0][0x400] ;  /* 0x00008000ff0c77ac */ /* 0x000e220008000a00 */
[----:B----4-:R-:W-:Y:S01]  /*6700*/  IADD3 R67, PT, PT, R112, 0x20, RZ ;  /* 0x0000002070437810 */ /* 0x010fe20007ffe0ff */
[----:B------:R-:W-:Y:S01]  /*6710*/  FADD.FTZ R82, -R34, R82 ;  /* 0x0000005222527221 */ /* 0x000fe20000010100 */
[----:B------:R-:W-:Y:S02]  /*6720*/  IADD3 R64, PT, PT, R112, 0x40, RZ ;  /* 0x0000004070407810 */ /* 0x000fe40007ffe0ff */
[----:B------:R-:W-:Y:S01]  /*6730*/  SHF.R.S32.HI R66, RZ, 0x1f, R67 ;  /* 0x0000001fff427819 */ /* 0x000fe20000011443 */
[----:B------:R-:W-:Y:S01]  /*6740*/  FMUL.FTZ R82, R82, R115 ;  /* 0x0000007352527220 */ /* 0x000fe20000410000 */
[----:B------:R-:W-:Y:S02]  /*6750*/  SHF.R.S32.HI R63, RZ, 0x1f, R64 ;  /* 0x0000001fff3f7819 */ /* 0x000fe40000011440 */
[----:B0-----:R-:W-:-:S02]  /*6760*/  ISETP.GE.U32.AND P1, PT, R112, UR12, PT ;  /* 0x0000000c70007c0c */ /* 0x001fc4000bf26070 */
[----:B------:R-:W-:Y:S01]  /*6770*/  ISETP.GE.U32.AND P3, PT, R64, UR12, PT ;  /* 0x0000000c40007c0c */ /* 0x000fe2000bf66070 */
[----:B-----5:R-:W-:Y:S01]  /*6780*/  ULEA UR6, UR7, UR6, 0x18 ;  /* 0x0000000607067291 */ /* 0x020fe2000f8ec0ff */
[----:B------:R-:W-:Y:S02]  /*6790*/  ISETP.GE.AND.EX P1, PT, R89, UR13, PT, P1 ;  /* 0x0000000d59007c0c */ /* 0x000fe4000bf26310 */
[----:B------:R-:W-:-:S06]  /*67a0*/  ISETP.GE.AND.EX P3, PT, R63, UR13, PT, P3 ;  /* 0x0000000d3f007c0c */ /* 0x000fcc000bf66330 */
[----:B------:R-:W-:Y:S01]  /*67b0*/  @!P2 STS.64 [UR6+0x88], R70 ;  /* 0x00008846ff00a988 */ /* 0x000fe20008000a06 */
[----:B------:R-:W-:Y:S01]  /*67c0*/  BAR.SYNC.DEFER_BLOCKING 0x0 ;  /* 0x0000000000007b1d */ /* 0x000fe20000010000 */
[----:B------:R-:W-:-:S04]  /*67d0*/  ISETP.GE.U32.AND P2, PT, R67, UR12, PT ;  /* 0x0000000c43007c0c */ /* 0x000fc8000bf46070 */
[----:B------:R-:W-:Y:S01]  /*67e0*/  ISETP.GE.AND.EX P2, PT, R66, UR13, PT, P2 ;  /* 0x0000000d42007c0c */ /* 0x000fe2000bf46320 */
[----:B-1----:R-:W0:Y:S01]  /*67f0*/  LDS.64 R56, [UR6+0x88] ;  /* 0x00008806ff387984 */ /* 0x002e220008000a00 */
[----:B------:R-:W0:Y:S02]  /*6800*/  LDCU UR6, c[0x0][0x42c] ;  /* 0x00008580ff0677ac */ /* 0x000e240008000800 */
[----:B0-----:R-:W-:Y:S01]  /*6810*/  FMUL.FTZ R62, R56, UR6 ;  /* 0x00000006383e7c20 */ /* 0x001fe20008410000 */
[----:B------:R-:W-:Y:S01]  /*6820*/  FMUL.FTZ R65, R57, UR6 ;  /* 0x0000000639417c20 */ /* 0x000fe20008410000 */
[----:B------:R-:W-:-:S03]  /*6830*/  FADD.FTZ R56, -R34, R83 ;  /* 0x0000005322387221 */ /* 0x000fc60000010100 */
[----:B--2---:R-:W-:Y:S01]  /*6840*/  FFMA.FTZ R58, R62, R82, R65 ;  /* 0x000000523e3a7223 */ /* 0x004fe20000010041 */
        /* <DEDUP_REMOVED lines=20> */
.L_x_1591:
[----:B------:R-:W-:Y:S01]  /*6990*/  FADD.FTZ R78, -R34, R78 ;  /* 0x0000004e224e7221 */ /* 0x000fe20000010100 */
[----:B------:R-:W-:Y:S01]  /*69a0*/  FFMA.FTZ R60, R62, R56, R65 ;  /* 0x000000383e3c7223 */ /* 0x000fe20000010041 */
[----:B------:R-:W-:Y:S01]  /*69b0*/  BSSY.RECONVERGENT B0, `(.L_x_1592) ;  /* 0x0000013000007945 */ /* 0x000fe20003800200 */
[----:B------:R-:W-:Y:S01]  /*69c0*/  FFMA.FTZ R56, R113, R80, -R58 ;  /* 0x0000005071387223 */ /* 0x000fe2000001083a */
[----:B---3--:R-:W-:Y:S01]  /*69d0*/  FADD.FTZ R70, -R34, R79 ;  /* 0x0000004f22467221 */ /* 0x008fe20000010100 */
        /* <DEDUP_REMOVED lines=10> */
[----:B------:R-:W-:Y:S01]  /*6a80*/  IMAD R57, R112, UR15, R57 ;  /* 0x0000000f70397c24 */ /* 0x000fe2000f8e0239 */
[----:B-1----:R-:W-:-:S04]  /*6a90*/  LEA R60, P1, R58, UR6, 0x2 ;  /* 0x000000063a3c7c11 */ /* 0x002fc8000f8210ff */
[----:B------:R-:W-:-:S04]  /*6aa0*/  IADD3 R57, PT, PT, R59, R57, RZ ;  /* 0x000000393b397210 */ /* 0x000fc80007ffe0ff */
[----:B------:R-:W-:Y:S01]  /*6ab0*/  LEA.HI.X R61, R58, UR7, R57, 0x2, P1 ;  /* 0x000000073a3d7c11 */ /* 0x000fe200088f1439 */
[----:B------:R-:W-:-:S05]  /*6ac0*/  FMUL.FTZ R57, R68, R115 ;  /* 0x0000007344397220 */ /* 0x000fca0000410000 */
[----:B------:R0:W-:Y:S02]  /*6ad0*/  STG.E.64 desc[UR8][R60.64], R56 ;  /* 0x000000383c007986 */ /* 0x0001e4000c101b08 */
.L_x_1593:
[----:B------:R-:W-:Y:S05]  /*6ae0*/  BSYNC.RECONVERGENT B0 ;  /* 0x0000000000007941 */ /* 0x000fea0003800200 */
.L_x_1592:
[----:B0-----:R-:W-:Y:S01]  /*6af0*/  FFMA.FTZ R56, R62, R78, R65 ;  /* 0x0000004e3e387223 */ /* 0x001fe20000010041 */
        /* <DEDUP_REMOVED lines=20> */
.L_x_1594:
[----:B------:R-:W-:Y:S01]  /*6c40*/  FADD.FTZ R74, -R34, R74 ;  /* 0x0000004a224a7221 */ /* 0x000fe20000010100 */
[----:B------:R-:W-:Y:S01]  /*6c50*/  FFMA.FTZ R58, R62, R79, R65 ;  /* 0x0000004f3e3a7223 */ /* 0x000fe20000010041 */
[----:B------:R-:W-:Y:S01]  /*6c60*/  BSSY.RECONVERGENT B0, `(.L_x_1595) ;  /* 0x0000013000007945 */ /* 0x000fe20003800200 */
[----:B------:R-:W-:Y:S01]  /*6c70*/  FFMA.FTZ R56, R113, R76, -R56 ;  /* 0x0000004c71387223 */ /* 0x000fe20000010838 */
[----:B------:R-:W-:Y:S01]  /*6c80*/  FADD.FTZ R76, -R34, R75 ;  /* 0x0000004b224c7221 */ /* 0x000fe20000010100 */
        /* <DEDUP_REMOVED lines=16> */
.L_x_1596:
[----:B------:R-:W-:Y:S05]  /*6d90*/  BSYNC.RECONVERGENT B0 ;  /* 0x0000000000007941 */ /* 0x000fea0003800200 */
.L_x_1595:
[----:B------:R-:W-:Y:S01]  /*6da0*/  FFMA.FTZ R70, R62, R74, R65 ;  /* 0x0000004a3e467223 */ /* 0x000fe20000010041 */
[----:B------:R-:W-:Y:S01]  /*6db0*/  FMUL.FTZ R76, R76, R115 ;  /* 0x000000734c4c7220 */ /* 0x000fe20000410000 */
        /* <DEDUP_REMOVED lines=19> */
.L_x_1597:
[----:B0-----:R-:W-:Y:S01]  /*6ef0*/  FFMA.FTZ R56, R62, R76, R65 ;  /* 0x0000004c3e387223 */ /* 0x001fe20000010041 */
[----:B------:R-:W-:Y:S01]  /*6f00*/  BSSY.RECONVERGENT B0, `(.L_x_1598) ;  /* 0x0000013000007945 */ /* 0x000fe20003800200 */
[----:B------:R-:W-:Y:S01]  /*6f10*/  FFMA.FTZ R70, R113, R72, -R70 ;  /* 0x0000004871467223 */ /* 0x000fe20000010846 */
[C---:B------:R-:W-:Y:S01]  /*6f20*/  FADD.FTZ R60, -R34.reuse, R10 ;  /* 0x0000000a223c7221 */ /* 0x040fe20000010100 */
[----:B------:R-:W-:Y:S01]  /*6f30*/  FADD.FTZ R66, -R34, R11 ;  /* 0x0000000b22427221 */ /* 0x000fe20000010100 */
        /* <DEDUP_REMOVED lines=15> */
.L_x_1599:
[----:B------:R-:W-:Y:S05]  /*7030*/  BSYNC.RECONVERGENT B0 ;  /* 0x0000000000007941 */ /* 0x000fea0003800200 */
.L_x_1598:
[----:B------:R-:W-:Y:S01]  /*7040*/  FADD.FTZ R56, -R34, R14 ;  /* 0x0000000e22387221 */ /* 0x000fe20000010100 */
[----:B0-----:R-:W-:Y:S01]  /*7050*/  IADD3 R11, PT, PT, R112, 0x60, RZ ;  /* 0x00000060700b7810 */ /* 0x001fe20007ffe0ff */
[----:B------:R-:W-:Y:S01]  /*7060*/  FADD.FTZ R58, -R34, R15 ;  /* 0x0000000f223a7221 */ /* 0x000fe20000010100 */
[----:B------:R-:W-:Y:S01]  /*7070*/  IADD3 R67, PT, PT, R112, 0x80, RZ ;  /* 0x0000008070437810 */ /* 0x000fe20007ffe0ff */
[----:B------:R-:W-:Y:S01]  /*7080*/  FADD.FTZ R64, -R34, R6 ;  /* 0x0000000622407221 */ /* 0x000fe20000010100 */
[----:B------:R-:W-:Y:S01]  /*7090*/  IADD3 R61, PT, PT, R112, 0xa0, RZ ;  /* 0x000000a0703d7810 */ /* 0x000fe20007ffe0ff */
[-C--:B------:R-:W-:Y:S01]  /*70a0*/  FMUL.FTZ R60, R60, R115.reuse ;  /* 0x000000733c3c7220 */ /* 0x080fe20000410000 */
[----:B------:R-:W-:Y:S01]  /*70b0*/  IADD3 R57, PT, PT, R112, 0xc0, RZ ;  /* 0x000000c070397810 */ /* 0x000fe20007ffe0ff */
[----:B------:R-:W-:Y:S01]  /*70c0*/  FMUL.FTZ R66, R66, R115 ;  /* 0x0000007342427220 */ /* 0x000fe20000410000 */
[----:B------:R-:W-:Y:S01]  /*70d0*/  IADD3 R14, PT, PT, R112, 0xe0, RZ ;  /* 0x000000e0700e7810 */ /* 0x000fe20007ffe0ff */
        /* <DEDUP_REMOVED lines=10> */
[C---:B------:R-:W-:Y:S01]  /*7180*/  FADD.FTZ R36, -R34.reuse, R36 ;  /* 0x0000002422247221 */ /* 0x040fe20000010100 */
[----:B------:R-:W-:Y:S01]  /*7190*/  SHF.R.S32.HI R6, RZ, 0x1f, R11 ;  /* 0x0000001fff067819 */ /* 0x000fe2000001140b */
        /* <DEDUP_REMOVED lines=17> */
[----:B------:R-:W-:Y:S01]  /*72b0*/  FADD.FTZ R52, -R34, R52 ;  /* 0x0000003422347221 */ /* 0x000fe20000010100 */
[----:B------:R-:W-:Y:S01]  /*72c0*/  ISETP.GE.AND.EX P2, PT, R6, UR13, PT, P2 ;  /* 0x0000000d06007c0c */ /* 0x000fe2000bf46320 */
[----:B------:R-:W-:Y:S01]  /*72d0*/  FADD.FTZ R34, -R34, R53 ;  /* 0x0000003522227221 */ /* 0x000fe20000010100 */
[----:B------:R-:W-:Y:S01]  /*72e0*/  ISETP.GE.AND.EX P1, PT, R69, UR13, PT, P1 ;  /* 0x0000000d45007c0c */ /* 0x000fe2000bf26310 */
[C-C-:B------:R-:W-:Y:S01]  /*72f0*/  FFMA.FTZ R74, R62.reuse, R60, R65.reuse ;  /* 0x0000003c3e4a7223 */ /* 0x140fe20000010041 */
[----:B------:R-:W-:Y:S01]  /*7300*/  ISETP.GE.AND.EX P6, PT, R63, UR13, PT, P6 ;  /* 0x0000000d3f007c0c */ /* 0x000fe2000bfc6360 */
[----:B------:R-:W-:Y:S01]  /*7310*/  FFMA.FTZ R76, R62, R66, R65 ;  /* 0x000000423e4c7223 */ /* 0x000fe20000010041 */
        /* <DEDUP_REMOVED lines=21> */
.L_x_1600:
[----:B------:R-:W-:Y:S01]  /*7470*/  BSSY.RECONVERGENT B0, `(.L_x_1601) ;  /* 0x0000011000007945 */ /* 0x000fe20003800200 */
[----:B------:R-:W-:Y:S01]  /*7480*/  FFMA.FTZ R12, R113, R12, -R74 ;  /* 0x0000000c710c7223 */ /* 0x000fe2000001084a */
[----:B------:R-:W-:Y:S02]  /*7490*/  FFMA.FTZ R76, R35, R13, -R76 ;  /* 0x0000000d234c7223 */ /* 0x000fe4000001084c */
[----:B------:R-:W-:Y:S05]  /*74a0*/  @P2 BRA `(.L_x_1602) ;  /* 0x0000000000342947 */ /* 0x000fea0003800000 */
        /* <DEDUP_REMOVED lines=10> */
[----:B------:R-:W-:-:S04]  /*7550*/  IADD3 R11, PT, PT, R7, R11, RZ ;  /* 0x0000000b070b7210 */ /* 0x000fc80007ffe0ff */
[----:B------:R-:W-:-:S05]  /*7560*/  LEA.HI.X R11, R6, UR15, R11, 0x2, P2 ;  /* 0x0000000f060b7c11 */ /* 0x000fca00090f140b */
[----:B------:R0:W-:Y:S02]  /*7570*/  STG.E.64 desc[UR8][R10.64], R12 ;  /* 0x0000000c0a007986 */ /* 0x0001e4000c101b08 */
.L_x_1602:
[----:B------:R-:W-:Y:S05]  /*7580*/  BSYNC.RECONVERGENT B0 ;  /* 0x0000000000007941 */ /* 0x000fea0003800200 */
.L_x_1601:
[-C--:B------:R-:W-:Y:S01]  /*7590*/  FMUL.FTZ R60, R56, R115.reuse ;  /* 0x00000073383c7220 */ /* 0x080fe20000410000 */
[----:B------:R-:W-:Y:S01]  /*75a0*/  FMUL.FTZ R66, R58, R115 ;  /* 0x000000733a427220 */ /* 0x000fe20000410000 */
        /* <DEDUP_REMOVED lines=19> */
.L_x_1603:
[--C-:B------:R-:W-:Y:S01]  /*76e0*/  FFMA.FTZ R6, R62, R60, R65.reuse ;  /* 0x0000003c3e067223 */ /* 0x100fe20000010041 */
[-C--:B------:R-:W-:Y:S01]  /*76f0*/  FMUL.FTZ R64, R64, R115.reuse ;  /* 0x0000007340407220 */ /* 0x080fe20000410000 */
[----:B------:R-:W-:Y:S01]  /*7700*/  FMUL.FTZ R68, R68, R115 ;  /* 0x0000007344447220 */ /* 0x000fe20000410000 */
[C-C-:B0-----:R-:W-:Y:S01]  /*7710*/  FFMA.FTZ R10, R62.reuse, R66, R65.reuse ;  /* 0x000000423e0a7223 */ /* 0x141fe20000010041 */
[----:B------:R-:W-:Y:S01]  /*7720*/  BSSY.RECONVERGENT B0, `(.L_x_1604) ;  /* 0x0000013000007945 */ /* 0x000fe20003800200 */
[----:B------:R-:W-:Y:S01]  /*7730*/  FFMA.FTZ R12, R113, R16, -R6 ;  /* 0x00000010710c7223 */ /* 0x000fe20000010806 */
[C-C-:B------:R-:W-:Y:S01]  /*7740*/  FFMA.FTZ R56, R62.reuse, R64, R65.reuse ;  /* 0x000000403e387223 */ /* 0x140fe20000010041 */
[----:B------:R-:W-:Y:S01]  /*7750*/  FFMA.FTZ R16, R62, R68, R65 ;  /* 0x000000443e107223 */ /* 0x000fe20000010041 */
        /* <DEDUP_REMOVED lines=15> */
.L_x_1605:
[----:B------:R-:W-:Y:S05]  /*7850*/  BSYNC.RECONVERGENT B0 ;  /* 0x0000000000007941 */ /* 0x000fea0003800200 */
.L_x_1604:
[----:B------:R-:W-:Y:S05]  /*7860*/  @!P5 BRA `(.L_x_1606) ;  /* 0x000000000048d947 */ /* 0x000fea0003800000 */
        /* <DEDUP_REMOVED lines=18> */
.L_x_1606:
        /* <DEDUP_REMOVED lines=17> */
.L_x_1608:
[----:B------:R-:W-:Y:S05]  /*7aa0*/  BSYNC.RECONVERGENT B0 ;  /* 0x0000000000007941 */ /* 0x000fea0003800200 */
.L_x_1607:
        /* <DEDUP_REMOVED lines=21> */
.L_x_1609:
        /* <DEDUP_REMOVED lines=23> */
.L_x_1611:
[----:B------:R-:W-:Y:S05]  /*7d70*/  BSYNC.RECONVERGENT B0 ;  /* 0x0000000000007941 */ /* 0x000fea0003800200 */
.L_x_1610:
        /* <DEDUP_REMOVED lines=19> */
.L_x_1612:
        /* <DEDUP_REMOVED lines=17> */
.L_x_1614:
[----:B------:R-:W-:Y:S05]  /*7fc0*/  BSYNC.RECONVERGENT B0 ;  /* 0x0000000000007941 */ /* 0x000fea0003800200 */
.L_x_1613:
        /* <DEDUP_REMOVED lines=21> */
.L_x_1615:
[----:B------:R-:W-:Y:S04]  /*8120*/  BSSY.RECONVERGENT B0, `(.L_x_1616) ;  /* 0x0000015000007945 */ /* 0x000fe80003800200 */
[----:B------:R-:W-:Y:S05]  /*8130*/  @P0 BRA `(.L_x_1617) ;  /* 0x00000000004c0947 */ /* 0x000fea0003800000 */
[----:B------:R-:W1:Y:S01]  /*8140*/  LDCU.64 UR6, c[0x0][0x3f8] ;  /* 0x00007f00ff0677ac */ /* 0x000e620008000a00 */
[----:B0-----:R-:W-:Y:S01]  /*8150*/  IADD3 R10, PT, PT, R112, 0x100, RZ ;  /* 0x00000100700a7810 */ /* 0x001fe20007ffe0ff */
[C-C-:B------:R-:W-:Y:S01]  /*8160*/  FFMA.FTZ R8, R62.reuse, R36, R65.reuse ;  /* 0x000000243e087223 */ /* 0x140fe20000010041 */
[----:B------:R-:W-:Y:S01]  /*8170*/  MOV R6, R120 ;  /* 0x0000007800067202 */ /* 0x000fe20000000f00 */
[----:B------:R-:W0:Y:S01]  /*8180*/  LDCU.64 UR14, c[0x0][0x380] ;  /* 0x00007000ff0e77ac */ /* 0x000e220008000a00 */
[----:B------:R-:W-:Y:S01]  /*8190*/  SHF.R.S32.HI R9, RZ, 0x1f, R10 ;  /* 0x0000001fff097819 */ /* 0x000fe2000001140a */
[----:B------:R-:W-:Y:S01]  /*81a0*/  FFMA.FTZ R12, R62, R37, R65 ;  /* 0x000000253e0c7223 */ /* 0x000fe20000010041 */
[----:B------:R-:W-:Y:S01]  /*81b0*/  MOV R7, R119 ;  /* 0x0000007700077202 */ /* 0x000fe20000000f00 */
[----:B------:R-:W-:Y:S02]  /*81c0*/  FFMA.FTZ R8, R113, R38, -R8 ;  /* 0x0000002671087223 */ /* 0x000fe40000010808 */
[----:B------:R-:W-:-:S02]  /*81d0*/  FFMA.FTZ R12, R35, R39, -R12 ;  /* 0x00000027230c7223 */ /* 0x000fc4000001080c */
[----:B------:R-:W-:Y:S01]  /*81e0*/  FMUL.FTZ R8, R8, R115 ;  /* 0x0000007308087220 */ /* 0x000fe20000410000 */
[----:B-1----:R-:W-:Y:S02]  /*81f0*/  IMAD R9, R9, UR6, RZ ;  /* 0x0000000609097c24 */ /* 0x002fe4000f8e02ff */
[----:B------:R-:W-:-:S04]  /*8200*/  IMAD.WIDE.U32 R6, R10, UR6, R6 ;  /* 0x000000060a067c25 */ /* 0x000fc8000f8e0006 */
[----:B------:R-:W-:Y:S01]  /*8210*/  IMAD R9, R10, UR7, R9 ;  /* 0x000000070a097c24 */ /* 0x000fe2000f8e0209 */
[----:B0-----:R-:W-:-:S04]  /*8220*/  LEA R10, P0, R6, UR14, 0x2 ;  /* 0x0000000e060a7c11 */ /* 0x001fc8000f8010ff */
[----:B------:R-:W-:-:S04]  /*8230*/  IADD3 R9, PT, PT, R7, R9, RZ ;  /* 0x0000000907097210 */ /* 0x000fc80007ffe0ff */
[----:B------:R-:W-:Y:S01]  /*8240*/  LEA.HI.X R11, R6, UR15, R9, 0x2, P0 ;  /* 0x0000000f060b7c11 */ /* 0x000fe200080f1409 */
[----:B------:R-:W-:-:S05]  /*8250*/  FMUL.FTZ R9, R12, R115 ;  /* 0x000000730c097220 */ /* 0x000fca0000410000 */
[----:B------:R1:W-:Y:S02]  /*8260*/  STG.E.64 desc[UR8][R10.64], R8 ;  /* 0x000000080a007986 */ /* 0x0003e4000c101b08 */
.L_x_1617:
[----:B------:R-:W-:Y:S05]  /*8270*/  BSYNC.RECONVERGENT B0 ;  /* 0x0000000000007941 */ /* 0x000fea0003800200 */
.L_x_1616:
        /* <DEDUP_REMOVED lines=12> */
[-C--:B01----:R-:W-:Y:S01]  /*8340*/  FMUL.FTZ R10, R49, R115.reuse ;  /* 0x00000073310a7220 */ /* 0x083fe20000410000 */
[-C--:B------:R-:W-:Y:S01]  /*8350*/  FMUL.FTZ R52, R52, R115.reuse ;  /* 0x0000007334347220 */ /* 0x080fe20000410000 */
[----:B------:R-:W-:Y:S01]  /*8360*/  SHF.R.S32.HI R15, RZ, 0x1f, R107 ;  /* 0x0000001fff0f7819 */ /* 0x000fe2000001146b */
[----:B------:R-:W-:Y:S01]  /*8370*/  FMUL.FTZ R34, R34, R115 ;  /* 0x0000007322227220 */ /* 0x000fe20000410000 */
        /* <DEDUP_REMOVED lines=46> */
.L_x_1618:
        /* <DEDUP_REMOVED lines=17> */
.L_x_1620:
[----:B------:R-:W-:Y:S05]  /*8770*/  BSYNC.RECONVERGENT B0 ;  /* 0x0000000000007941 */ /* 0x000fea0003800200 */
.L_x_1619:
        /* <DEDUP_REMOVED lines=19> */
.L_x_1621:
        /* <DEDUP_REMOVED lines=17> */
.L_x_1623:
[----:B------:R-:W-:Y:S05]  /*89c0*/  BSYNC.RECONVERGENT B0 ;  /* 0x0000000000007941 */ /* 0x000fea0003800200 */
.L_x_1622:
        /* <DEDUP_REMOVED lines=19> */
.L_x_1624:
        /* <DEDUP_REMOVED lines=17> */
.L_x_1626:
[----:B------:R-:W-:Y:S05]  /*8c10*/  BSYNC.RECONVERGENT B0 ;  /* 0x0000000000007941 */ /* 0x000fea0003800200 */
.L_x_1625:
[----:B------:R-:W-:Y:S05]  /*8c20*/  BRA.U !UP0, `(.L_x_1627) ;  /* 0x0000000108487547 */ /* 0x000fea000b800000 */
        /* <DEDUP_REMOVED lines=18> */
.L_x_1627:
        /* <DEDUP_REMOVED lines=8> */
[----:B------:R-:W2:Y:S01]  /*8dd0*/  LDCU.64 UR14, c[0x0][0x380] ;  /* 0x00007000ff0e77ac */ /* 0x000ea20008000a00 */
[----:B------:R-:W-:Y:S01]  /*8de0*/  FMUL.FTZ R27, R36, R115 ;  /* 0x00000073241b7220 */ /* 0x000fe20000410000 */
[----:B0-----:R-:W-:Y:S02]  /*8df0*/  IMAD R7, R86, UR6, RZ ;  /* 0x0000000656077c24 */ /* 0x001fe4000f8e02ff */
[----:B-1----:R-:W-:-:S04]  /*8e00*/  IMAD.WIDE.U32 R4, R104, UR6, R2 ;  /* 0x0000000668047c25 */ /* 0x002fc8000f8e0002 */
[----:B------:R-:W-:Y:S01]  /*8e10*/  IMAD R7, R104, UR7, R7 ;  /* 0x0000000768077c24 */ /* 0x000fe2000f8e0207 */
[----:B--2---:R-:W-:-:S04]  /*8e20*/  LEA R2, P0, R4, UR14, 0x2 ;  /* 0x0000000e04027c11 */ /* 0x004fc8000f8010ff */
[----:B------:R-:W-:-:S04]  /*8e30*/  IADD3 R7, PT, PT, R5, R7, RZ ;  /* 0x0000000705077210 */ /* 0x000fc80007ffe0ff */
[----:B------:R-:W-:-:S05]  /*8e40*/  LEA.HI.X R3, R4, UR15, R7, 0x2, P0 ;  /* 0x0000000f04037c11 */ /* 0x000fca00080f1407 */
[----:B------:R2:W-:Y:S02]  /*8e50*/  STG.E.64 desc[UR8][R2.64], R26 ;  /* 0x0000001a02007986 */ /* 0x0005e4000c101b08 */
.L_x_1629:
[----:B------:R-:W-:Y:S05]  /*8e60*/  BSYNC.RECONVERGENT B0 ;  /* 0x0000000000007941 */ /* 0x000fea0003800200 */
.L_x_1628:
[----:B------:R-:W-:Y:S05]  /*8e70*/  BRA.U !UP0, `(.L_x_1630) ;  /* 0x0000000108487547 */ /* 0x000fea000b800000 */
[----:B------:R-:W-:Y:S01]  /*8e80*/  FFMA.FTZ R44, R113, R44, R116 ;  /* 0x0000002c712c7223 */ /* 0x000fe20000010074 */
[----:B------:R-:W-:-:S03]  /*8e90*/  FFMA.FTZ R16, R35, R16, R114 ;  /* 0x0000001023107223 */ /* 0x000fc60000010072 */
[----:B--2---:R-:W-:Y:S01]  /*8ea0*/  FMUL.FTZ R2, R44, -1.4426950216293334961 ;  /* 0xbfb8aa3b2c027820 */ /* 0x004fe20000410000 */
        /* <DEDUP_REMOVED lines=15> */
.L_x_1630:
[----:B------:R-:W-:Y:S01]  /*8fa0*/  BSSY.RECONVERGENT B0, `(.L_x_1631) ;  /* 0x0000011000007945 */ /* 0x000fe20003800200 */
[----:B------:R-:W-:Y:S01]  /*8fb0*/  FFMA.FTZ R20, R113, R46, -R20 ;  /* 0x0000002e71147223 */ /* 0x000fe20000010814 */
[----:B------:R-:W-:Y:S02]  /*8fc0*/  FFMA.FTZ R22, R35, R47, -R22 ;  /* 0x0000002f23167223 */ /* 0x000fe40000010816 */
[----:B------:R-:W-:Y:S05]  /*8fd0*/  @P4 BRA `(.L_x_1632) ;  /* 0x0000000000344947 */ /* 0x000fea0003800000 */
[----:B------:R-:W0:Y:S01]  /*8fe0*/  LDCU.64 UR6, c[0x0][0x3f8] ;  /* 0x00007f00ff0677ac */ /* 0x000e220008000a00 */
[----:B--2---:R-:W-:Y:S01]  /*8ff0*/  MOV R2, R120 ;  /* 0x0000007800027202 */ /* 0x004fe20000000f00 */
        /* <DEDUP_REMOVED lines=11> */
.L_x_1632:
[----:B------:R-:W-:Y:S05]  /*90b0*/  BSYNC.RECONVERGENT B0 ;  /* 0x0000000000007941 */ /* 0x000fea0003800200 */
.L_x_1631:
[----:B------:R-:W-:Y:S05]  /*90c0*/  BRA.U !UP0, `(.L_x_1633) ;  /* 0x0000000108487547 */ /* 0x000fea000b800000 */
[----:B------:R-:W-:Y:S01]  /*90d0*/  FFMA.FTZ R48, R113, R48, R116 ;  /* 0x0000003071307223 */ /* 0x000fe20000010074 */
[----:B------:R-:W-:-:S03]  /*90e0*/  FFMA.FTZ R10, R35, R10, R114 ;  /* 0x0000000a230a7223 */ /* 0x000fc60000010072 */
[----:B--23--:R-:W-:Y:S01]  /*90f0*/  FMUL.FTZ R2, R48, -1.4426950216293334961 ;  /* 0xbfb8aa3b30027820 */ /* 0x00cfe20000410000 */
        /* <DEDUP_REMOVED lines=15> */
.L_x_1633:
[----:B------:R-:W-:Y:S01]  /*91f0*/  BSSY.RECONVERGENT B0, `(.L_x_1634) ;  /* 0x0000011000007945 */ /* 0x000fe20003800200 */
[----:B------:R-:W-:Y:S01]  /*9200*/  FFMA.FTZ R12, R113, R50, -R12 ;  /* 0x00000032710c7223 */ /* 0x000fe2000001080c */
[----:B------:R-:W-:Y:S02]  /*9210*/  FFMA.FTZ R14, R35, R51, -R14 ;  /* 0x00000033230e7223 */ /* 0x000fe4000001080e */
[----:B------:R-:W-:Y:S05]  /*9220*/  @P5 BRA `(.L_x_1635) ;  /* 0x0000000000345947 */ /* 0x000fea0003800000 */
[----:B------:R-:W0:Y:S01]  /*9230*/  LDCU.64 UR6, c[0x0][0x3f8] ;  /* 0x00007f00ff0677ac */ /* 0x000e220008000a00 */
[----:B--23--:R-:W-:Y:S01]  /*9240*/  MOV R2, R120 ;  /* 0x0000007800027202 */ /* 0x00cfe20000000f00 */
        /* <DEDUP_REMOVED lines=11> */
.L_x_1635:
[----:B------:R-:W-:Y:S05]  /*9300*/  BSYNC.RECONVERGENT B0 ;  /* 0x0000000000007941 */ /* 0x000fea0003800200 */
.L_x_1634:
[----:B------:R-:W-:Y:S05]  /*9310*/  BRA.U !UP0, `(.L_x_1636) ;  /* 0x0000000108487547 */ /* 0x000fea000b800000 */
[----:B------:R-:W-:Y:S01]  /*9320*/  FFMA.FTZ R52, R113, R52, R116 ;  /* 0x0000003471347223 */ /* 0x000fe20000010074 */
[----:B------:R-:W-:-:S03]  /*9330*/  FFMA.FTZ R34, R35, R34, R114 ;  /* 0x0000002223227223 */ /* 0x000fc60000010072 */
[----:B--234-:R-:W-:Y:S01]  /*9340*/  FMUL.FTZ R2, R52, -1.4426950216293334961 ;  /* 0xbfb8aa3b34027820 */ /* 0x01cfe20000410000 */
        /* <DEDUP_REMOVED lines=15> */
.L_x_1636:
        /* <DEDUP_REMOVED lines=9> */
[----:B------:R-:W5:Y:S01]  /*94d0*/  LDCU.64 UR12, c[0x0][0x380] ;  /* 0x00007000ff0c77ac */ /* 0x000f620008000a00 */
[----:B--234-:R-:W-:-:S03]  /*94e0*/  IMAD R2, R0, UR6, RZ ;  /* 0x0000000600027c24 */ /* 0x01cfc6000f8e02ff */
[----:B------:R-:W-:-:S04]  /*94f0*/  IMAD.WIDE.U32 R118, R101, UR6, R118 ;  /* 0x0000000665767c25 */ /* 0x000fc8000f8e0076 */
[----:B------:R-:W-:Y:S01]  /*9500*/  IMAD R3, R101, UR7, R2 ;  /* 0x0000000765037c24 */ /* 0x000fe2000f8e0202 */
[----:B-----5:R-:W-:-:S04]  /*9510*/  LEA R2, P0, R118, UR12, 0x2 ;  /* 0x0000000c76027c11 */ /* 0x020fc8000f8010ff */
[----:B------:R-:W-:-:S04]  /*9520*/  IADD3 R3, PT, PT, R119, R3, RZ ;  /* 0x0000000377037210 */ /* 0x000fc80007ffe0ff */
[----:B------:R-:W-:-:S05]  /*9530*/  LEA.HI.X R3, R118, UR13, R3, 0x2, P0 ;  /* 0x0000000d76037c11 */ /* 0x000fca00080f1403 */
[----:B------:R2:W-:Y:S02]  /*9540*/  STG.E.64 desc[UR8][R2.64], R8 ;  /* 0x0000000802007986 */ /* 0x0005e4000c101b08 */
.L_x_1638:
[----:B------:R-:W-:Y:S05]  /*9550*/  BSYNC.RECONVERGENT B0 ;  /* 0x0000000000007941 */ /* 0x000fea0003800200 */
.L_x_1637:
[----:B------:R-:W-:Y:S02]  /*9560*/  IADD3 R95, PT, PT, R92, R95, RZ ;  /* 0x0000005f5c5f7210 */ /* 0x000fe40007ffe0ff */
[----:B------:R-:W-:Y:S02]  /*9570*/  IADD3 R96, PT, PT, R96, 0x1, RZ ;  /* 0x0000000160607810 */ /* 0x000fe40007ffe0ff */
[----:B------:R-:W-:-:S13]  /*9580*/  ISETP.GE.AND P0, PT, R95, UR4, PT ;  /* 0x000000045f007c0c */ /* 0x000fda000bf06270 */
[----:B------:R-:W-:Y:S05]  /*9590*/  @!P0 BRA `(.L_x_1639) ;  /* 0xffffff6c00708947 */ /* 0x000fea000383ffff */
.L_x_1572:
[----:B01----:R-:W0:Y:S01]  /*95a0*/  LDC R4, c[0x0][0x370] ;  /* 0x0000dc00ff047b82 */ /* 0x003e220000000800 */
[----:B------:R-:W-:Y:S01]  /*95b0*/  ISETP.NE.AND P2, PT, R94, RZ, PT ;  /* 0x000000ff5e00720c */ /* 0x000fe20003f45270 */
[----:B------:R-:W-:Y:S06]  /*95c0*/  BSSY.RECONVERGENT B0, `(.L_x_1640) ;  /* 0x0000011000007945 */ /* 0x000fec0003800200 */
[----:B------:R-:W1:Y:S08]  /*95d0*/  LDC R7, c[0x0][0x374] ;  /* 0x0000dd00ff077b82 */ /* 0x000e700000000800 */
[----:B--234-:R-:W2:Y:S01]  /*95e0*/  LDC.64 R2, c[0x0][0x3c8] ;  /* 0x0000f200ff027b82 */ /* 0x01cea20000000a00 */
        /* <DEDUP_REMOVED lines=14> */
.L_x_1641:
[----:B------:R-:W-:Y:S05]  /*96d0*/  BSYNC.RECONVERGENT B0 ;  /* 0x0000000000007941 */ /* 0x000fea0003800200 */
.L_x_1640:
[----:B------:R-:W-:Y:S05]  /*96e0*/  @P0 EXIT ;  /* 0x000000000000094d */ /* 0x000fea0003800000 */
[----:B------:R-:W-:Y:S05]  /*96f0*/  @P2 BRA `(.L_x_1642) ;  /* 0x0000000000202947 */ /* 0x000fea0003800000 */
[----:B------:R-:W-:-:S05]  /*9700*/  IMAD R0, R4, R7, RZ ;  /* 0x0000000704007224 */ /* 0x000fca00078e02ff */
[----:B------:R-:W-:-:S13]  /*9710*/  ISETP.NE.AND P0, PT, R0, -0x1, PT ;  /* 0xffffffff0000780c */ /* 0x000fda0003f05270 */
[----:B------:R-:W-:Y:S05]  /*9720*/  @!P0 BRA `(.L_x_1642) ;  /* 0x0000000000148947 */ /* 0x000fea0003800000 */
.L_x_1643:
[----:B0-----:R-:W2:Y:S04]  /*9730*/  LDG.E.STRONG.GPU R5, desc[UR8][R2.64] ;  /* 0x0000000802057981 */ /* 0x001ea8000c1ef900 */
[----:B--2---:R-:W-:Y:S01]  /*9740*/  CCTL.IVALL ;  /* 0x00000000ff00798f */ /* 0x004fe20002000000 */
[----:B------:R-:W-:Y:S05]  /*9750*/  YIELD ;  /* 0x0000000000007946 */ /* 0x000fea0003800000 */
[----:B------:R-:W-:-:S13]  /*9760*/  ISETP.NE.AND P0, PT, R5, R0, PT ;  /* 0x000000000500720c */ /* 0x000fda0003f05270 */
[----:B------:R-:W-:Y:S05]  /*9770*/  @P0 BRA `(.L_x_1643) ;  /* 0xfffffffc00ec0947 */ /* 0x000fea000383ffff */
.L_x_1642:
        /* <DEDUP_REMOVED lines=73> */
.L_x_1646:
        /* <DEDUP_REMOVED lines=31> */
.L_x_1645:
[----:B------:R-:W-:Y:S05]  /*9e00*/  BSYNC.RECONVERGENT B0 ;  /* 0x0000000000007941 */ /* 0x000fea0003800200 */
.L_x_1644:
        /* <DEDUP_REMOVED lines=10> */
.L_x_1647:
[C---:B------:R-:W-:Y:S02]  /*9eb0*/  SHF.L.U32 R22, R94.reuse, 0x2, RZ ;  /* 0x000000025e167819 */ /* 0x040fe400000006ff */
[----:B------:R-:W-:Y:S02]  /*9ec0*/  SHF.L.U64.HI R24, R94, 0x2, R95 ;  /* 0x000000025e187819 */ /* 0x000fe4000001025f */
[----:B-1----:R-:W-:-:S04]  /*9ed0*/  IADD3 R4, P0, PT, R22, UR4, RZ ;  /* 0x0000000416047c10 */ /* 0x002fc8000ff1e0ff */
[----:B----4-:R-:W-:Y:S02]  /*9ee0*/  IADD3.X R5, PT, PT, R24, UR5, RZ, P0, !PT ;  /* 0x0000000518057c10 */ /* 0x010fe400087fe4ff */
[C---:B------:R-:W-:Y:S02]  /*9ef0*/  IADD3 R6, P0, PT, R4.reuse, R33, RZ ;  /* 0x0000002104067210 */ /* 0x040fe40007f1e0ff */
[C---:B0-----:R-:W-:Y:S01]  /*9f00*/  IADD3 R10, P2, PT, R4.reuse, R37, RZ ;  /* 0x00000025040a7210 */ /* 0x041fe20007f5e0ff */
[----:B------:R0:W4:Y:S01]  /*9f10*/  LDG.E R2, desc[UR8][R4.64] ;  /* 0x0000000804027981 */ /* 0x000122000c1e1900 */
[C---:B------:R-:W-:Y:S02]  /*9f20*/  IADD3.X R7, PT, PT, R5.reuse, R31, RZ, P0, !PT ;  /* 0x0000001f05077210 */ /* 0x040fe400007fe4ff */
[----:B------:R-:W-:Y:S02]  /*9f30*/  IADD3 R8, P1, PT, R4, R27, RZ ;  /* 0x0000001b04087210 */ /* 0x000fe40007f3e0ff */
        /* <DEDUP_REMOVED lines=12> */
[----:B0-----:R-:W-:Y:S02]  /*a000*/  IADD3 R4, P0, PT, R16, R33, RZ ;  /* 0x0000002110047210 */ /* 0x001fe40007f1e0ff */
[----:B----4-:R-:W-:-:S02]  /*a010*/  F2FP.BF16.F32.PACK_AB R19, R7, R2 ;  /* 0x000000020713723e */ /* 0x010fc400000010ff */
[----:B------:R-:W-:-:S04]  /*a020*/  LOP3.LUT R2, R24, 0x3, RZ, 0xc0, !PT ;  /* 0x0000000318027812 */ /* 0x000fc800078ec0ff */
[----:B------:R-:W-:Y:S02]  /*a030*/  IADD3.X R17, PT, PT, R2, UR5, RZ, P1, !PT ;  /* 0x0000000502117c10 */ /* 0x000fe40008ffe4ff */
[----:B-----5:R-:W-:Y:S02]  /*a040*/  F2FP.BF16.F32.PACK_AB R21, R11, R8 ;  /* 0x000000080b15723e */ /* 0x020fe400000010ff */
[C---:B------:R-:W-:Y:S02]  /*a050*/  IADD3 R6, P1, PT, R16.reuse, R27, RZ ;  /* 0x0000001b10067210 */ /* 0x040fe40007f3e0ff */
[----:B------:R-:W-:Y:S02]  /*a060*/  IADD3 R8, P2, PT, R16, R37, RZ ;  /* 0x0000002510087210 */ /* 0x000fe40007f5e0ff */
[C---:B------:R-:W-:Y:S02]  /*a070*/  IADD3.X R5, PT, PT, R17.reuse, R31, RZ, P0, !PT ;  /* 0x0000001f11057210 */ /* 0x040fe400007fe4ff */
[----:B------:R-:W-:-:S02]  /*a080*/  IADD3.X R7, PT, PT, R17, R29, RZ, P1, !PT ;  /* 0x0000001d11077210 */ /* 0x000fc40000ffe4ff */
        /* <DEDUP_REMOVED lines=57> */
.L_x_1648:
        /* <DEDUP_REMOVED lines=14> */
.L_x_3435:


//--------------------- .text._Z35group_norm_nhwc_bwd_one_pass_kernelI11Fp32IOFp16WLi64ELi28ELi448EEv26Group_norm_nhwc_bwd_params --------------------------
	.section	.text._Z35group_norm_nhwc_bwd_one_pass_kernelI11Fp32IOFp16WLi64ELi28ELi448EEv26Group_norm_nhwc_bwd_params,"ax",@progbits
	.align	128
        .global         _Z35group_norm_nhwc_bwd_one_pass_kernelI11Fp32IOFp16WLi64ELi28ELi448EEv26Group_norm_nhwc_bwd_params
        .type           _Z35group_norm_nhwc_bwd_one_pass_kernelI11Fp32IOFp16WLi64ELi28ELi448EEv26Group_norm_nhwc_bwd_params,@function
        .size           _Z35group_norm_nhwc_bwd_one_pass_kernelI11Fp32IOFp16WLi64ELi28ELi448EEv26Group_norm_nhwc_bwd_params,(.L_x_3436 - _Z35group_norm_nhwc_bwd_one_pass_kernelI11Fp32IOFp16WLi64ELi28ELi448EEv26Group_norm_nhwc_bwd_params)
        .other          _Z35group_norm_nhwc_bwd_one_pass_kernelI11Fp32IOFp16WLi64ELi28ELi448EEv26Group_norm_nhwc_bwd_params,@"STO_CUDA_ENTRY STV_DEFAULT"
_Z35group_norm_nhwc_bwd_one_pass_kernelI11Fp32IOFp16WLi64ELi28ELi448EEv26Group_norm_nhwc_bwd_params:
.text._Z35group_norm_nhwc_bwd_one_pass_kernelI11Fp32IOFp16WLi64ELi28ELi448EEv26Group_norm_nhwc_bwd_params:
        /* <DEDUP_REMOVED lines=26> */
.L_x_1674:
        /* <DEDUP_REMOVED lines=117> */
[----:B---3--:R-:W-:Y:S02]  /*08f0*/  @P2 HADD2.F32 R29, -RZ, R0.H0_H0 ;  /* 0x20000000ff1d2230 */ /* 0x008fe40000004100 */
[----:B--2---:R-:W-:Y:S02]  /*0900*/  HADD2.F32 R25, -RZ, R25.H0_H0 ;  /* 0x20000019ff197230 */ /* 0x004fe40000004100 */
[----:B------:R-:W-:Y:S02]  /*0910*/  @P2 HADD2.F32 R28, -RZ, R33.H0_H0 ;  /* 0x20000021ff1c2230 */ /* 0x000fe40000004100 */
[----:B------:R-:W-:Y:S01]  /*0920*/  HADD2.F32 R0, -RZ, R20.H0_H0 ;  /* 0x20000014ff007230 */ /* 0x000fe20000004100 */
        /* <DEDUP_REMOVED lines=30> */
.L_x_1650:
        /* <DEDUP_REMOVED lines=64> */
.L_x_1651:
        /* <DEDUP_REMOVED lines=43> */
.L_x_1653:
[----:B------:R-:W-:Y:S05]  /*11c0*/  BSYNC.RECONVERGENT B0 ;  /* 0x0000000000007941 */ /* 0x000fea0003800200 */
.L_x_1652:
        /* <DEDUP_REMOVED lines=37> */
.L_x_1655:
[----:B------:R-:W-:Y:S05]  /*1420*/  BSYNC.RECONVERGENT B0 ;  /* 0x0000000000007941 */ /* 0x000fea0003800200 */
.L_x_1654:
        /* <DEDUP_REMOVED lines=158> */
.L_x_1657:
[----:B------:R-:W-:Y:S05]  /*1e10*/  BSYNC.RECONVERGENT B0 ;  /* 0x0000000000007941 */ /* 0x000fea0003800200 */
.L_x_1656:
        /* <DEDUP_REMOVED lines=29> */
.L_x_1659:
[----:B------:R-:W-:Y:S05]  /*1ff0*/  BSYNC.RECONVERGENT B0 ;  /* 0x0000000000007941 */ /* 0x000fea0003800200 */
.L_x_1658:
        /* <DEDUP_REMOVED lines=30> */
.L_x_1662:
[----:B-1----:R-:W3:Y:S04]  /*21e0*/  LDG.E.STRONG.GPU R14, desc[UR14][R12.64] ;  /* 0x0000000e0c0e7981 */ /* 0x002ee8000c1ef900 */
[----:B---3--:R-:W-:Y:S01]  /*21f0*/  CCTL.IVALL ;  /* 0x00000000ff00798f */ /* 0x008fe20002000000 */
[----:B------:R-:W-:Y:S05]  /*2200*/  YIELD ;  /* 0x0000000000007946 */ /* 0x000fea0003800000 */
[----:B------:R-:W-:-:S13]  /*2210*/  ISETP.NE.AND P0, PT, R14, R19, PT ;  /* 0x000000130e00720c */ /* 0x000fda0003f05270 */
[----:B------:R-:W-:Y:S05]  /*2220*/  @P0 BRA `(.L_x_1662) ;  /* 0xfffffffc00ec0947 */ /* 0x000fea000383ffff */
.L_x_1661:
        /* <DEDUP_REMOVED lines=15> */
.L_x_1664:
        /* <DEDUP_REMOVED lines=84> */
.L_x_1663:
        /* <DEDUP_REMOVED lines=41> */
.L_x_1665:
        /* <DEDUP_REMOVED lines=23> */
.L_x_1666:
        /* <DEDUP_REMOVED lines=11> */
.L_x_1667:
[----:B------:R-:W-:Y:S05]  /*2d10*/  BSYNC.RECONVERGENT B0 ;  /* 0x0000000000007941 */ /* 0x000fea0003800200 */
.L_x_1660:
        /* <DEDUP_REMOVED lines=48> */
.L_x_1668:
        /* <DEDUP_REMOVED lines=18> */
.L_x_1670:
[----:B------:R-:W-:Y:S05]  /*3140*/  BSYNC.RECONVERGENT B0 ;  /* 0x0000000000007941 */ /* 0x000fea0003800200 */
.L_x_1669:
        /* <DEDUP_REMOVED lines=19> */
.L_x_1671:
        /* <DEDUP_REMOVED lines=17> */
.L_x_1673:
[----:B------:R-:W-:Y:S05]  /*3390*/  BSYNC.RECONVERGENT B0 ;  /* 0x0000000000007941 */ /* 0x000fea0003800200 */
.L_x_1672:
[----:B------:R-:W-:Y:S02]  /*33a0*/  UIADD3 UR6, UPT, UPT, UR18, UR6, URZ ;  /* 0x0000000612067290 */ /* 0x000fe4000fffe0ff */
[----:B------:R-:W-:Y:S02]  /*33b0*/  UIADD3 UR4, UPT, UPT, UR4, 0x1, URZ ;  /* 0x0000000104047890 */ /* 0x000fe4000fffe0ff */
[----:B------:R-:W-:-:S09]  /*33c0*/  UISETP.GE.AND UP0, UPT, UR6, UR7, UPT ;  /* 0x000000070600728c */ /* 0x000fd2000bf06270 */
[----:B------:R-:W-:Y:S05]  /*33d0*/  BRA.U !UP0, `(.L_x_1674) ;  /* 0xffffffcd08707547 */ /* 0x000fea000b83ffff */
.L_x_1649:
        /* <DEDUP_REMOVED lines=19> */
.L_x_1676:
[----:B------:R-:W-:Y:S05]  /*3510*/  BSYNC.RECONVERGENT B0 ;  /* 0x0000000000007941 */ /* 0x000fea0003800200 */
.L_x_1675:
[----:B------:R-:W-:Y:S05]  /*3520*/  @P0 EXIT ;  /* 0x000000000000094d */ /* 0x000fea0003800000 */
[----:B------:R-:W-:Y:S05]  /*3530*/  @P2 BRA `(.L_x_1677) ;  /* 0x0000000000202947 */ /* 0x000fea0003800000 */
[----:B------:R-:W-:-:S05]  /*3540*/  IMAD R0, R4, R7, RZ ;  /* 0x0000000704007224 */ /* 0x000fca00078e02ff */
[----:B------:R-:W-:-:S13]  /*3550*/  ISETP.NE.AND P0, PT, R0, -0x1, PT ;  /* 0xffffffff0000780c */ /* 0x000fda0003f05270 */
[----:B------:R-:W-:Y:S05]  /*3560*/  @!P0 BRA `(.L_x_1677) ;  /* 0x0000000000148947 */ /* 0x000fea0003800000 */
.L_x_1678:
[----:B0-----:R-:W3:Y:S04]  /*3570*/  LDG.E.STRONG.GPU R5, desc[UR14][R2.64] ;  /* 0x0000000e02057981 */ /* 0x001ee8000c1ef900 */
[----:B---3--:R-:W-:Y:S01]  /*3580*/  CCTL.IVALL ;  /* 0x00000000ff00798f */ /* 0x008fe20002000000 */
[----:B------:R-:W-:Y:S05]  /*3590*/  YIELD ;  /* 0x0000000000007946 */ /* 0x000fea0003800000 */
[----:B------:R-:W-:-:S13]  /*35a0*/  ISETP.NE.AND P0, PT, R5, R0, PT ;  /* 0x000000000500720c */ /* 0x000fda0003f05270 */
[----:B------:R-:W-:Y:S05]  /*35b0*/  @P0 BRA `(.L_x_1678) ;  /* 0xfffffffc00ec0947 */ /* 0x000fea000383ffff */
.L_x_1677:
        /* <DEDUP_REMOVED lines=75> */
.L_x_1681:
        /* <DEDUP_REMOVED lines=29> */
.L_x_1680:
[----:B------:R-:W-:Y:S05]  /*3c40*/  BSYNC.RECONVERGENT B0 ;  /* 0x0000000000007941 */ /* 0x000fea0003800200 */
.L_x_1679:
        /* <DEDUP_REMOVED lines=10> */
.L_x_1682:
        /* <DEDUP_REMOVED lines=21> */
[----:B-----5:R-:W-:Y:S02]  /*3e40*/  F2FP.F16.F32.PACK_AB R31, R7, R4 ;  /* 0x00000004071f723e */ /* 0x020fe400000000ff */
[----:B------:R-:W-:-:S04]  /*3e50*/  IADD3 R4, P1, PT, R14, UR4, RZ ;  /* 0x000000040e047c10 */ /* 0x000fc8000ff3e0ff */
[----:B------:R-:W-:Y:S02]  /*3e60*/  IADD3.X R5, PT, PT, R5, UR5, RZ, P1, !PT ;  /* 0x0000000505057c10 */ /* 0x000fe40008ffe4ff */
[----:B--2---:R-:W-:Y:S02]  /*3e70*/  F2FP.F16.F32.PACK_AB R33, R11, R8 ;  /* 0x000000080b21723e */ /* 0x004fe400000000ff */
        /* <DEDUP_REMOVED lines=62> */
.L_x_1683:
        /* <DEDUP_REMOVED lines=10> */
.L_x_3436:


//--------------------- .text._Z35group_norm_nhwc_bwd_one_pass_kernelI11Fp32IOFp16WLi128ELi28ELi448EEv26Group_norm_nhwc_bwd_params --------------------------
	.section	.text._Z35group_norm_nhwc_bwd_one_pass_kernelI11Fp32IOFp16WLi128ELi28ELi448EEv26Group_norm_nhwc_bwd_params,"ax",@progbits
	.align	128
        .global         _Z35group_norm_nhwc_bwd_one_pass_kernelI11Fp32IOFp16WLi128ELi28ELi448EEv26Group_norm_nhwc_bwd_params
        .type           _Z35group_norm_nhwc_bwd_one_pass_kernelI11Fp32IOFp16WLi128ELi28ELi448EEv26Group_norm_nhwc_bwd_params,@function
        .size           _Z35group_norm_nhwc_bwd_one_pass_kernelI11Fp32IOFp16WLi128ELi28ELi448EEv26Group_norm_nhwc_bwd_params,(.L_x_3437 - _Z35group_norm_nhwc_bwd_one_pass_kernelI11Fp32IOFp16WLi128ELi28ELi448EEv26Group_norm_nhwc_bwd_params)
        .other          _Z35group_norm_nhwc_bwd_one_pass_kernelI11Fp32IOFp16WLi128ELi28ELi448EEv26Group_norm_nhwc_bwd_params,@"STO_CUDA_ENTRY STV_DEFAULT"
_Z35group_norm_nhwc_bwd_one_pass_kernelI11Fp32IOFp16WLi128ELi28ELi448EEv26Group_norm_nhwc_bwd_params:
.text._Z35group_norm_nhwc_bwd_one_pass_kernelI11Fp32IOFp16WLi128ELi28ELi448EEv26Group_norm_nhwc_bwd_params:
        /* <DEDUP_REMOVED lines=47> */
.L_x_1715:
        /* <DEDUP_REMOVED lines=146> */
[----:B--2---:R-:W-:Y:S02]  /*0c10*/  @P4 HADD2.F32 R61, -RZ, R36.H0_H0 ;  /* 0x20000024ff3d4230 */ /* 0x004fe40000004100 */
[----:B------:R-:W-:Y:S02]  /*0c20*/  @P4 HADD2.F32 R60, -RZ, R32.H0_H0 ;  /* 0x20000020ff3c4230 */ /* 0x000fe40000004100 */
[----:B------:R-:W-:Y:S02]  /*0c30*/  HADD2.F32 R59, -RZ, R59.H0_H0 ;  /* 0x2000003bff3b7230 */ /* 0x000fe40000004100 */
[----:B---3--:R-:W-:Y:S01]  /*0c40*/  HADD2.F32 R7, -RZ, R37.H0_H0 ;  /* 0x20000025ff077230 */ /* 0x008fe20000004100 */
        /* <DEDUP_REMOVED lines=58> */
.L_x_1685:
        /* <DEDUP_REMOVED lines=128> */
.L_x_1686:
        /* <DEDUP_REMOVED lines=37> */
.L_x_1688:
[----:B------:R-:W-:Y:S05]  /*1a40*/  BSYNC.RECONVERGENT B0 ;  /* 0x0000000000007941 */ /* 0x000fea0003800200 */
.L_x_1687:
        /* <DEDUP_REMOVED lines=39> */
.L_x_1690:
[----:B------:R-:W-:Y:S05]  /*1cc0*/  BSYNC.RECONVERGENT B0 ;  /* 0x0000000000007941 */ /* 0x000fea0003800200 */
.L_x_1689:
        /* <DEDUP_REMOVED lines=158> */
.L_x_1692:
[----:B------:R-:W-:Y:S05]  /*26b0*/  BSYNC.RECONVERGENT B0 ;  /* 0x0000000000007941 */ /* 0x000fea0003800200 */
.L_x_1691:
        /* <DEDUP_REMOVED lines=29> */
.L_x_1694:
[----:B------:R-:W-:Y:S05]  /*2890*/  BSYNC.RECONVERGENT B0 ;  /* 0x0000000000007941 */ /* 0x000fea0003800200 */
.L_x_1693:
        /* <DEDUP_REMOVED lines=24> */
.L_x_1697:
[----:B----4-:R-:W2:Y:S04]  /*2a20*/  LDG.E.STRONG.GPU R26, desc[UR8][R24.64] ;  /* 0x00000008181a7981 */ /* 0x010ea8000c1ef900 */
[----:B--2---:R-:W-:Y:S01]  /*2a30*/  CCTL.IVALL ;  /* 0x00000000ff00798f */ /* 0x004fe20002000000 */
[----:B------:R-:W-:Y:S05]  /*2a40*/  YIELD ;  /* 0x0000000000007946 */ /* 0x000fea0003800000 */
[----:B------:R-:W-:-:S13]  /*2a50*/  ISETP.NE.AND P1, PT, R26, R31, PT ;  /* 0x0000001f1a00720c */ /* 0x000fda0003f25270 */
[----:B------:R-:W-:Y:S05]  /*2a60*/  @P1 BRA `(.L_x_1697) ;  /* 0xfffffffc00ec1947 */ /* 0x000fea000383ffff */
.L_x_1696:
        /* <DEDUP_REMOVED lines=15> */
.L_x_1699:
        /* <DEDUP_REMOVED lines=59> */
.L_x_1698:
        /* <DEDUP_REMOVED lines=34> */
.L_x_1700:
        /* <DEDUP_REMOVED lines=18> */
.L_x_1701:
        /* <DEDUP_REMOVED lines=9> */
.L_x_1702:
[----:B------:R-:W-:Y:S05]  /*32e0*/  BSYNC.RECONVERGENT B0 ;  /* 0x0000000000007941 */ /* 0x000fea0003800200 */
.L_x_1695:
        /* <DEDUP_REMOVED lines=39> */
.L_x_1703:
        /* <DEDUP_REMOVED lines=19> */
.L_x_1705:
[----:B------:R-:W-:Y:S05]  /*3690*/  BSYNC.RECONVERGENT B0 ;  /* 0x0000000000007941 */ /* 0x000fea0003800200 */
.L_x_1704:
        /* <DEDUP_REMOVED lines=37> */
.L_x_1706:
        /* <DEDUP_REMOVED lines=17> */
.L_x_1708:
[----:B------:R-:W-:Y:S05]  /*3a00*/  BSYNC.RECONVERGENT B0 ;  /* 0x0000000000007941 */ /* 0x000fea0003800200 */
.L_x_1707:
        /* <DEDUP_REMOVED lines=19> */
.L_x_1709:
        /* <DEDUP_REMOVED lines=17> */
.L_x_1711:
[----:B------:R-:W-:Y:S05]  /*3c50*/  BSYNC.RECONVERGENT B0 ;  /* 0x0000000000007941 */ /* 0x000fea0003800200 */
.L_x_1710:
        /* <DEDUP_REMOVED lines=19> */
.L_x_1712:
        /* <DEDUP_REMOVED lines=17> */
.L_x_1714:
[----:B------:R-:W-:Y:S05]  /*3ea0*/  BSYNC.RECONVERGENT B0 ;  /* 0x0000000000007941 */ /* 0x000fea0003800200 */
.L_x_1713:
[----:B------:R-:W-:Y:S02]  /*3eb0*/  IADD3 R47, PT, PT, R44, R47, RZ ;  /* 0x0000002f2c2f7210 */ /* 0x000fe40007ffe0ff */
[----:B------:R-:W-:Y:S02]  /*3ec0*/  IADD3 R48, PT, PT, R48, 0x1, RZ ;  /* 0x0000000130307810 */ /* 0x000fe40007ffe0ff */
[----:B------:R-:W-:-:S13]  /*3ed0*/  ISETP.GE.AND P0, PT, R47, UR4, PT ;  /* 0x000000042f007c0c */ /* 0x000fda000bf06270 */
[----:B------:R-:W-:Y:S05]  /*3ee0*/  @!P0 BRA `(.L_x_1715) ;  /* 0xffffffc400008947 */ /* 0x000fea000383ffff */
.L_x_1684:
        /* <DEDUP_REMOVED lines=19> */
.L_x_1717:
[----:B------:R-:W-:Y:S05]  /*4020*/  BSYNC.RECONVERGENT B0 ;  /* 0x0000000000007941 */ /* 0x000fea0003800200 */
.L_x_1716:
[----:B------:R-:W-:Y:S05]  /*4030*/  @P0 EXIT ;  /* 0x000000000000094d */ /* 0x000fea0003800000 */
[----:B------:R-:W-:Y:S05]  /*4040*/  @P2 BRA `(.L_x_1718) ;  /* 0x0000000000202947 */ /* 0x000fea0003800000 */
[----:B------:R-:W-:-:S05]  /*4050*/  IMAD R0, R4, R7, RZ ;  /* 0x0000000704007224 */ /* 0x000fca00078e02ff */
[----:B------:R-:W-:-:S13]  /*4060*/  ISETP.NE.AND P0, PT, R0, -0x1, PT ;  /* 0xffffffff0000780c */ /* 0x000fda0003f05270 */
[----:B------:R-:W-:Y:S05]  /*4070*/  @!P0 BRA `(.L_x_1718) ;  /* 0x0000000000148947 */ /* 0x000fea0003800000 */
.L_x_1719:
[----:B-1----:R-:W2:Y:S04]  /*4080*/  LDG.E.STRONG.GPU R5, desc[UR8][R2.64] ;  /* 0x0000000802057981 */ /* 0x002ea8000c1ef900 */
[----:B--2---:R-:W-:Y:S01]  /*4090*/  CCTL.IVALL ;  /* 0x00000000ff00798f */ /* 0x004fe20002000000 */
[----:B------:R-:W-:Y:S05]  /*40a0*/  YIELD ;  /* 0x0000000000007946 */ /* 0x000fea0003800000 */
[----:B------:R-:W-:-:S13]  /*40b0*/  ISETP.NE.AND P0, PT, R5, R0, PT ;  /* 0x000000000500720c */ /* 0x000fda0003f05270 */
[----:B------:R-:W-:Y:S05]  /*40c0*/  @P0 BRA `(.L_x_1719) ;  /* 0xfffffffc00ec0947 */ /* 0x000fea000383ffff */
.L_x_1718:
        /* <DEDUP_REMOVED lines=73> */
.L_x_1722:
        /* <DEDUP_REMOVED lines=31> */
.L_x_1721:
[----:B------:R-:W-:Y:S05]  /*4750*/  BSYNC.RECONVERGENT B0 ;  /* 0x0000000000007941 */ /* 0x000fea0003800200 */
.L_x_1720:
        /* <DEDUP_REMOVED lines=10> */
.L_x_1723:
        /* <DEDUP_REMOVED lines=81> */
[----:B----4-:R-:W-:Y:S02]  /*4d10*/  F2FP.F16.F32.PACK_AB R23, R23, R4 ;  /* 0x000000041717723e */ /* 0x010fe400000000ff */
[----:B-----5:R-:W-:-:S03]  /*4d20*/  F2FP.F16.F32.PACK_AB R5, R7, R8 ;  /* 0x000000080705723e */ /* 0x020fc600000000ff */
[----:B------:R3:W-:Y:S04]  /*4d30*/  STG.E desc[UR8][R28.64], R23 ;  /* 0x000000171c007986 */ /* 0x0007e8000c101908 */
[----:B------:R3:W-:Y:S02]  /*4d40*/  STG.E desc[UR8][R26.64], R5 ;  /* 0x000000051a007986 */ /* 0x0007e4000c101908 */
[----:B------:R-:W-:Y:S05]  /*4d50*/  @P0 BRA `(.L_x_1723) ;  /* 0xfffffff800a80947 */ /* 0x000fea000383ffff */
[----:B------:R-:W-:Y:S05]  /*4d60*/  EXIT ;  /* 0x000000000000794d */ /* 0x000fea0003800000 */
.L_x_1724:
        /* <DEDUP_REMOVED lines=9> */
.L_x_3437:


//--------------------- .text._Z35group_norm_nhwc_bwd_one_pass_kernelI11Fp32IOFp16WLi256ELi28ELi448EEv26Group_norm_nhwc_bwd_params --------------------------
	.section	.text._Z35group_norm_nhwc_bwd_one_pass_kernelI11Fp32IOFp16WLi256ELi28ELi448EEv26Group_norm_nhwc_bwd_params,"ax",@progbits
	.align	128
        .global         _Z35group_norm_nhwc_bwd_one_pass_kernelI11Fp32IOFp16WLi256ELi28ELi448EEv26Group_norm_nhwc_bwd_params
        .type           _Z35group_norm_nhwc_bwd_one_pass_kernelI11Fp32IOFp16WLi256ELi28ELi448EEv26Group_norm_nhwc_bwd_params,@function
        .size           _Z35group_norm_nhwc_bwd_one_pass_kernelI11Fp32IOFp16WLi256ELi28ELi448EEv26Group_norm_nhwc_bwd_params,(.L_x_3438 - _Z35group_norm_nhwc_bwd_one_pass_kernelI11Fp32IOFp16WLi256ELi28ELi448EEv26Group_norm_nhwc_bwd_params)
        .other          _Z35group_norm_nhwc_bwd_one_pass_kernelI11Fp32IOFp16WLi256ELi28ELi448EEv26Group_norm_nhwc_bwd_params,@"STO_CUDA_ENTRY STV_DEFAULT"
_Z35group_norm_nhwc_bwd_one_pass_kernelI11Fp32IOFp16WLi256ELi28ELi448EEv26Group_norm_nhwc_bwd_params:
.text._Z35group_norm_nhwc_bwd_one_pass_kernelI11Fp32IOFp16WLi256ELi28ELi448EEv26Group_norm_nhwc_bwd_params:
        /* <DEDUP_REMOVED lines=25> */
.L_x_1768:
        /* <DEDUP_REMOVED lines=258> */
[----:B-1----:R-:W-:Y:S01]  /*11b0*/  @P0 R2UR UR5, R30 ;  /* 0x000000001e0502ca */ /* 0x002fe200000e0000 */
[----:B---3--:R-:W-:-:S12]  /*11c0*/  @P6 HADD2.F32 R60, -RZ, R28.H0_H0 ;  /* 0x2000001cff3c6230 */ /* 0x008fd80000004100 */
[----:B------:R-:W-:Y:S01]  /*11d0*/  @UP0 UMOV UR7, UR5 ;  /* 0x0000000500070c82 */ /* 0x000fe20008000000 */
[----:B------:R-:W-:Y:S02]  /*11e0*/  @P6 HADD2.F32 R59, -RZ, R29.H0_H0 ;  /* 0x2000001dff3b6230 */ /* 0x000fe40000004100 */
[----:B------:R-:W-:Y:S02]  /*11f0*/  HADD2.F32 R52, -RZ, R52.H0_H0 ;  /* 0x20000034ff347230 */ /* 0x000fe40000004100 */
[----:B------:R-:W-:Y:S01]  /*1200*/  HADD2.F32 R0, -RZ, R0.H0_H0 ;  /* 0x20000000ff007230 */ /* 0x000fe20000004100 */
        /* <DEDUP_REMOVED lines=114> */
.L_x_1726:
        /* <DEDUP_REMOVED lines=256> */
.L_x_1727:
        /* <DEDUP_REMOVED lines=46> */
.L_x_1729:
[----:B------:R-:W-:Y:S05]  /*2c10*/  BSYNC.RECONVERGENT B0 ;  /* 0x0000000000007941 */ /* 0x000fea0003800200 */
.L_x_1728:
        /* <DEDUP_REMOVED lines=37> */
.L_x_1731:
[----:B------:R-:W-:Y:S05]  /*2e70*/  BSYNC.RECONVERGENT B0 ;  /* 0x0000000000007941 */ /* 0x000fea0003800200 */
.L_x_1730:
        /* <DEDUP_REMOVED lines=158> */
.L_x_1733:
[----:B------:R-:W-:Y:S05]  /*3860*/  BSYNC.RECONVERGENT B0 ;  /* 0x0000000000007941 */ /* 0x000fea0003800200 */
.L_x_1732:
        /* <DEDUP_REMOVED lines=29> */
.L_x_1735:
[----:B------:R-:W-:Y:S05]  /*3a40*/  BSYNC.RECONVERGENT B0 ;  /* 0x0000000000007941 */ /* 0x000fea0003800200 */
.L_x_1734:
        /* <DEDUP_REMOVED lines=27> */
.L_x_1738:
[----:B------:R-:W3:Y:S04]  /*3c00*/  LDG.E.STRONG.GPU R30, desc[UR8][R28.64] ;  /* 0x000000081c1e7981 */ /* 0x000ee8000c1ef900 */
[----:B---3--:R-:W-:Y:S01]  /*3c10*/  CCTL.IVALL ;  /* 0x00000000ff00798f */ /* 0x008fe20002000000 */
[----:B------:R-:W-:Y:S05]  /*3c20*/  YIELD ;  /* 0x0000000000007946 */ /* 0x000fea0003800000 */
[----:B------:R-:W-:-:S13]  /*3c30*/  ISETP.NE.AND P0, PT, R30, R35, PT ;  /* 0x000000231e00720c */ /* 0x000fda0003f05270 */
[----:B------:R-:W-:Y:S05]  /*3c40*/  @P0 BRA `(.L_x_1738) ;  /* 0xfffffffc00ec0947 */ /* 0x000fea000383ffff */
.L_x_1737:
        /* <DEDUP_REMOVED lines=16> */
.L_x_1740:
        /* <DEDUP_REMOVED lines=62> */
.L_x_1739:
        /* <DEDUP_REMOVED lines=38> */
.L_x_1741:
        /* <DEDUP_REMOVED lines=19> */
.L_x_1742:
        /* <DEDUP_REMOVED lines=9> */
.L_x_1743:
[----:B------:R-:W-:Y:S05]  /*4550*/  BSYNC.RECONVERGENT B0 ;  /* 0x0000000000007941 */ /* 0x000fea0003800200 */
.L_x_1736:
        /* <DEDUP_REMOVED lines=37> */
.L_x_1744:
        /* <DEDUP_REMOVED lines=43> */
.L_x_1746:
[----:B------:R-:W-:Y:S05]  /*4a60*/  BSYNC.RECONVERGENT B0 ;  /* 0x0000000000007941 */ /* 0x000fea0003800200 */
.L_x_1745:
        /* <DEDUP_REMOVED lines=21> */
.L_x_1747:
        /* <DEDUP_REMOVED lines=21> */
.L_x_1749:
[----:B------:R-:W-:Y:S05]  /*4d10*/  BSYNC.RECONVERGENT B0 ;  /* 0x0000000000007941 */ /* 0x000fea0003800200 */
.L_x_1748:
        /* <DEDUP_REMOVED lines=21> */
.L_x_1750:
        /* <DEDUP_REMOVED lines=21> */
.L_x_1752:
[----:B------:R-:W-:Y:S05]  /*4fc0*/  BSYNC.RECONVERGENT B0 ;  /* 0x0000000000007941 */ /* 0x000fea0003800200 */
.L_x_1751:
        /* <DEDUP_REMOVED lines=21> */
.L_x_1753:
        /* <DEDUP_REMOVED lines=21> */
.L_x_1755:
[----:B------:R-:W-:Y:S05]  /*5270*/  BSYNC.RECONVERGENT B0 ;  /* 0x0000000000007941 */ /* 0x000fea0003800200 */
.L_x_1754:
        /* <DEDUP_REMOVED lines=21> */
.L_x_1756:
        /* <DEDUP_REMOVED lines=21> */
.L_x_1758:
[----:B------:R-:W-:Y:S05]  /*5520*/  BSYNC.RECONVERGENT B0 ;  /* 0x0000000000007941 */ /* 0x000fea0003800200 */
.L_x_1757:
        /* <DEDUP_REMOVED lines=21> */
.L_x_1759:
        /* <DEDUP_REMOVED lines=20> */
.L_x_1761:
[----:B------:R-:W-:Y:S05]  /*57c0*/  BSYNC.RECONVERGENT B0 ;  /* 0x0000000000007941 */ /* 0x000fea0003800200 */
.L_x_1760:
        /* <DEDUP_REMOVED lines=36> */
.L_x_1762:
        /* <DEDUP_REMOVED lines=18> */
.L_x_1764:
[----:B------:R-:W-:Y:S05]  /*5b30*/  BSYNC.RECONVERGENT B0 ;  /* 0x0000000000007941 */ /* 0x000fea0003800200 */
.L_x_1763:
        /* <DEDUP_REMOVED lines=19> */
.L_x_1765:
        /* <DEDUP_REMOVED lines=17> */
.L_x_1767:
[----:B------:R-:W-:Y:S05]  /*5d80*/  BSYNC.RECONVERGENT B0 ;  /* 0x0000000000007941 */ /* 0x000fea0003800200 */
.L_x_1766:
[----:B------:R-:W-:Y:S02]  /*5d90*/  IADD3 R61, PT, PT, R56, R61, RZ ;  /* 0x0000003d383d7210 */ /* 0x000fe40007ffe0ff */
[----:B------:R-:W-:Y:S02]  /*5da0*/  IADD3 R62, PT, PT, R62, 0x1, RZ ;  /* 0x000000013e3e7810 */ /* 0x000fe40007ffe0ff */
[----:B------:R-:W-:-:S13]  /*5db0*/  ISETP.GE.AND P0, PT, R61, UR4, PT ;  /* 0x000000043d007c0c */ /* 0x000fda000bf06270 */
[----:B------:R-:W-:Y:S05]  /*5dc0*/  @!P0 BRA `(.L_x_1768) ;  /* 0xffffffa000f08947 */ /* 0x000fea000383ffff */
.L_x_1725:
        /* <DEDUP_REMOVED lines=19> */
.L_x_1770:
[----:B------:R-:W-:Y:S05]  /*5f00*/  BSYNC.RECONVERGENT B0 ;  /* 0x0000000000007941 */ /* 0x000fea0003800200 */
.L_x_1769:
[----:B------:R-:W-:Y:S05]  /*5f10*/  @P0 EXIT ;  /* 0x000000000000094d */ /* 0x000fea0003800000 */
[----:B------:R-:W-:Y:S05]  /*5f20*/  @P2 BRA `(.L_x_1771) ;  /* 0x0000000000202947 */ /* 0x000fea0003800000 */
[----:B------:R-:W-:-:S05]  /*5f30*/  IMAD R0, R4, R7, RZ ;  /* 0x0000000704007224 */ /* 0x000fca00078e02ff */
[----:B------:R-:W-:-:S13]  /*5f40*/  ISETP.NE.AND P0, PT, R0, -0x1, PT ;  /* 0xffffffff0000780c */ /* 0x000fda0003f05270 */
[----:B------:R-:W-:Y:S05]  /*5f50*/  @!P0 BRA `(.L_x_1771) ;  /* 0x0000000000148947 */ /* 0x000fea0003800000 */
.L_x_1772:
[----:B0-----:R-:W2:Y:S04]  /*5f60*/  LDG.E.STRONG.GPU R5, desc[UR8][R2.64] ;  /* 0x0000000802057981 */ /* 0x001ea8000c1ef900 */
[----:B--2---:R-:W-:Y:S01]  /*5f70*/  CCTL.IVALL ;  /* 0x00000000ff00798f */ /* 0x004fe20002000000 */
[----:B------:R-:W-:Y:S05]  /*5f80*/  YIELD ;  /* 0x0000000000007946 */ /* 0x000fea0003800000 */
[----:B------:R-:W-:-:S13]  /*5f90*/  ISETP.NE.AND P0, PT, R5, R0, PT ;  /* 0x000000000500720c */ /* 0x000fda0003f05270 */
[----:B------:R-:W-:Y:S05]  /*5fa0*/  @P0 BRA `(.L_x_1772) ;  /* 0xfffffffc00ec0947 */ /* 0x000fea000383ffff */
.L_x_1771:
        /* <DEDUP_REMOVED lines=73> */
.L_x_1775:
        /* <DEDUP_REMOVED lines=31> */
.L_x_1774:
[----:B------:R-:W-:Y:S05]  /*6630*/  BSYNC.RECONVERGENT B0 ;  /* 0x0000000000007941 */ /* 0x000fea0003800200 */
.L_x_1773:
        /* <DEDUP_REMOVED lines=10> */
.L_x_1776:
        /* <DEDUP_REMOVED lines=87> */
.L_x_1777:
        /* <DEDUP_REMOVED lines=11> */
.L_x_3438:


//--------------------- .text._Z35group_norm_nhwc_bwd_one_pass_kernelI11Fp32IOFp16WLi512ELi28ELi448EEv26Group_norm_nhwc_bwd_params --------------------------
	.section	.text._Z35group_norm_nhwc_bwd_one_pass_kernelI11Fp32IOFp16WLi512ELi28ELi448EEv26Group_norm_nhwc_bwd_params,"ax",@progbits
	.align	128
        .global         _Z35group_norm_nhwc_bwd_one_pass_kernelI11Fp32IOFp16WLi512ELi28ELi448EEv26Group_norm_nhwc_bwd_params
        .type           _Z35group_norm_nhwc_bwd_one_pass_kernelI11Fp32IOFp16WLi512ELi28ELi448EEv26Group_norm_nhwc_bwd_params,@function
        .size           _Z35group_norm_nhwc_bwd_one_pass_kernelI11Fp32IOFp16WLi512ELi28ELi448EEv26Group_norm_nhwc_bwd_params,(.L_x_3439 - _Z35group_norm_nhwc_bwd_one_pass_kernelI11Fp32IOFp16WLi512ELi28ELi448EEv26Group_norm_nhwc_bwd_params)
        .other          _Z35group_norm_nhwc_bwd_one_pass_kernelI11Fp32IOFp16WLi512ELi28ELi448EEv26Group_norm_nhwc_bwd_params,@"STO_CUDA_ENTRY STV_DEFAULT"
_Z35group_norm_nhwc_bwd_one_pass_kernelI11Fp32IOFp16WLi512ELi28ELi448EEv26Group_norm_nhwc_bwd_params:
.text._Z35group_norm_nhwc_bwd_one_pass_kernelI11Fp32IOFp16WLi512ELi28ELi448EEv26Group_norm_nhwc_bwd_params:
        /* <DEDUP_REMOVED lines=54> */
.L_x_1845:
        /* <DEDUP_REMOVED lines=418> */
[----:B--2---:R-:W-:Y:S02]  /*1d80*/  HADD2.F32 R113, -RZ, R113.H0_H0 ;  /* 0x20000071ff717230 */ /* 0x004fe40000004100 */
[----:B----4-:R-:W-:Y:S02]  /*1d90*/  @P5 HADD2.F32 R116, -RZ, R61.H0_H0 ;  /* 0x2000003dff745230 */ /* 0x010fe40000004100 */
[----:B------:R-:W-:Y:S02]  /*1da0*/  @P5 HADD2.F32 R114, -RZ, R62.H0_H0 ;  /* 0x2000003eff725230 */ /* 0x000fe40000004100 */
[----:B------:R-:W-:Y:S01]  /*1db0*/  HADD2.F32 R35, -RZ, R60.H0_H0 ;  /* 0x2000003cff237230 */ /* 0x000fe20000004100 */
        /* <DEDUP_REMOVED lines=226> */
.L_x_1779:
        /* <DEDUP_REMOVED lines=512> */
.L_x_1780:
        /* <DEDUP_REMOVED lines=36> */
.L_x_1782:
[----:B------:R-:W-:Y:S05]  /*4e20*/  BSYNC.RECONVERGENT B0 ;  /* 0x0000000000007941 */ /* 0x000fea0003800200 */
.L_x_1781:
        /* <DEDUP_REMOVED lines=39> */
.L_x_1784:
[----:B------:R-:W-:Y:S05]  /*50a0*/  BSYNC.RECONVERGENT B0 ;  /* 0x0000000000007941 */ /* 0x000fea0003800200 */
.L_x_1783:
        /* <DEDUP_REMOVED lines=158> */
.L_x_1786:
[----:B------:R-:W-:Y:S05]  /*5a90*/  BSYNC.RECONVERGENT B0 ;  /* 0x0000000000007941 */ /* 0x000fea0003800200 */
.L_x_1785:
        /* <DEDUP_REMOVED lines=29> */
.L_x_1788:
[----:B------:R-:W-:Y:S05]  /*5c70*/  BSYNC.RECONVERGENT B0 ;  /* 0x0000000000007941 */ /* 0x000fea0003800200 */
.L_x_1787:
        /* <DEDUP_REMOVED lines=24> */
.L_x_1791:
[----:B-1----:R-:W2:Y:S04]  /*5e00*/  LDG.E.STRONG.GPU R58, desc[UR8][R56.64] ;  /* 0x00000008383a7981 */ /* 0x002ea8000c1ef900 */
[----:B--2---:R-:W-:Y:S01]  /*5e10*/  CCTL.IVALL ;  /* 0x00000000ff00798f */ /* 0x004fe20002000000 */
[----:B------:R-:W-:Y:S05]  /*5e20*/  YIELD ;  /* 0x0000000000007946 */ /* 0x000fea0003800000 */
[----:B------:R-:W-:-:S13]  /*5e30*/  ISETP.NE.AND P1, PT, R58, R63, PT ;  /* 0x0000003f3a00720c */ /* 0x000fda0003f25270 */
[----:B------:R-:W-:Y:S05]  /*5e40*/  @P1 BRA `(.L_x_1791) ;  /* 0xfffffffc00ec1947 */ /* 0x000fea000383ffff */
.L_x_1790:
        /* <DEDUP_REMOVED lines=15> */
.L_x_1793:
        /* <DEDUP_REMOVED lines=59> */
.L_x_1792:
        /* <DEDUP_REMOVED lines=34> */
.L_x_1794:
        /* <DEDUP_REMOVED lines=18> */
.L_x_1795:
        /* <DEDUP_REMOVED lines=9> */
.L_x_1796:
[----:B------:R-:W-:Y:S05]  /*66c0*/  BSYNC.RECONVERGENT B0 ;  /* 0x0000000000007941 */ /* 0x000fea0003800200 */
.L_x_1789:
        /* <DEDUP_REMOVED lines=44> */
.L_x_1797:
        /* <DEDUP_REMOVED lines=21> */
.L_x_1799:
[----:B------:R-:W-:Y:S05]  /*6ae0*/  BSYNC.RECONVERGENT B0 ;  /* 0x0000000000007941 */ /* 0x000fea0003800200 */
.L_x_1798:
        /* <DEDUP_REMOVED lines=21> */
.L_x_1800:
        /* <DEDUP_REMOVED lines=21> */
.L_x_1802:
[----:B------:R-:W-:Y:S05]  /*6d90*/  BSYNC.RECONVERGENT B0 ;  /* 0x0000000000007941 */ /* 0x000fea0003800200 */
.L_x_1801:
        /* <DEDUP_REMOVED lines=21> */
.L_x_1803:
        /* <DEDUP_REMOVED lines=20> */
.L_x_1805:
[----:B------:R-:W-:Y:S05]  /*7030*/  BSYNC.RECONVERGENT B0 ;  /* 0x0000000000007941 */ /* 0x000fea0003800200 */
.L_x_1804:
        /* <DEDUP_REMOVED lines=67> */
.L_x_1806:
        /* <DEDUP_REMOVED lines=17> */
.L_x_1808:
[----:B------:R-:W-:Y:S05]  /*7580*/  BSYNC.RECONVERGENT B0 ;  /* 0x0000000000007941 */ /* 0x000fea0003800200 */
.L_x_1807:
        /* <DEDUP_REMOVED lines=21> */
.L_x_1809:
        /* <DEDUP_REMOVED lines=23> */
.L_x_1811:
[----:B------:R-:W-:Y:S05]  /*7850*/  BSYNC.RECONVERGENT B0 ;  /* 0x0000000000007941 */ /* 0x000fea0003800200 */
.L_x_1810:
        /* <DEDUP_REMOVED lines=19> */
.L_x_1812:
        /* <DEDUP_REMOVED lines=17> */
.L_x_1814:
[----:B------:R-:W-:Y:S05]  /*7aa0*/  BSYNC.RECONVERGENT B0 ;  /* 0x0000000000007941 */ /* 0x000fea0003800200 */
.L_x_1813:
        /* <DEDUP_REMOVED lines=21> */
.L_x_1815:
        /* <DEDUP_REMOVED lines=23> */
.L_x_1817:
[----:B------:R-:W-:Y:S05]  /*7d70*/  BSYNC.RECONVERGENT B0 ;  /* 0x0000000000007941 */ /* 0x000fea0003800200 */
.L_x_1816:
        /* <DEDUP_REMOVED lines=19> */
.L_x_1818:
        /* <DEDUP_REMOVED lines=17> */
.L_x_1820:
[----:B------:R-:W-:Y:S05]  /*7fc0*/  BSYNC.RECONVERGENT B0 ;  /* 0x0000000000007941 */ /* 0x000fea0003800200 */
.L_x_1819:
        /* <DEDUP_REMOVED lines=21> */
.L_x_1821:
        /* <DEDUP_REMOVED lines=21> */
.L_x_1823:
[----:B------:R-:W-:Y:S05]  /*8270*/  BSYNC.RECONVERGENT B0 ;  /* 0x0000000000007941 */ /* 0x000fea0003800200 */
.L_x_1822:
        /* <DEDUP_REMOVED lines=62> */
.L_x_1824:
        /* <DEDUP_REMOVED lines=17> */
.L_x_1826:
[----:B------:R-:W-:Y:S05]  /*8770*/  BSYNC.RECONVERGENT B0 ;  /* 0x0000000000007941 */ /* 0x000fea0003800200 */
.L_x_1825:
        /* <DEDUP_REMOVED lines=19> */
.L_x_1827:
        /* <DEDUP_REMOVED lines=17> */
.L_x_1829:
[----:B------:R-:W-:Y:S05]  /*89c0*/  BSYNC.RECONVERGENT B0 ;  /* 0x0000000000007941 */ /* 0x000fea0003800200 */
.L_x_1828:
        /* <DEDUP_REMOVED lines=19> */
.L_x_1830:
        /* <DEDUP_REMOVED lines=17> */
.L_x_1832:
[----:B------:R-:W-:Y:S05]  /*8c10*/  BSYNC.RECONVERGENT B0 ;  /* 0x0000000000007941 */ /* 0x000fea0003800200 */
.L_x_1831:
        /* <DEDUP_REMOVED lines=19> */
.L_x_1833:
        /* <DEDUP_REMOVED lines=17> */
.L_x_1835:
[----:B------:R-:W-:Y:S05]  /*8e60*/  BSYNC.RECONVERGENT B0 ;  /* 0x0000000000007941 */ /* 0x000fea0003800200 */
.L_x_1834:
        /* <DEDUP_REMOVED lines=19> */
.L_x_1836:
        /* <DEDUP_REMOVED lines=17> */
.L_x_1838:
[----:B------:R-:W-:Y:S05]  /*90b0*/  BSYNC.RECONVERGENT B0 ;  /* 0x0000000000007941 */ /* 0x000fea0003800200 */
.L_x_1837:
        /* <DEDUP_REMOVED lines=19> */
.L_x_1839:
        /* <DEDUP_REMOVED lines=17> */
.L_x_1841:
[----:B------:R-:W-:Y:S05]  /*9300*/  BSYNC.RECONVERGENT B0 ;  /* 0x0000000000007941 */ /* 0x000fea0003800200 */
.L_x_1840:
        /* <DEDUP_REMOVED lines=19> */
.L_x_1842:
        /* <DEDUP_REMOVED lines=17> */
.L_x_1844:
[----:B------:R-:W-:Y:S05]  /*9550*/  BSYNC.RECONVERGENT B0 ;  /* 0x0000000000007941 */ /* 0x000fea0003800200 */
.L_x_1843:
[----:B------:R-:W-:Y:S02]  /*9560*/  IADD3 R95, PT, PT, R92, R95, RZ ;  /* 0x0000005f5c5f7210 */ /* 0x000fe40007ffe0ff */
[----:B------:R-:W-:Y:S02]  /*9570*/  IADD3 R96, PT, PT, R96, 0x1, RZ ;  /* 0x0000000160607810 */ /* 0x000fe40007ffe0ff */
[----:B------:R-:W-:-:S13]  /*9580*/  ISETP.GE.AND P0, PT, R95, UR4, PT ;  /* 0x000000045f007c0c */ /* 0x000fda000bf06270 */
[----:B------:R-:W-:Y:S05]  /*9590*/  @!P0 BRA `(.L_x_1845) ;  /* 0xffffff6c00708947 */ /* 0x000fea000383ffff */
.L_x_1778:
        /* <DEDUP_REMOVED lines=19> */
.L_x_1847:
[----:B------:R-:W-:Y:S05]  /*96d0*/  BSYNC.RECONVERGENT B0 ;  /* 0x0000000000007941 */ /* 0x000fea0003800200 */
.L_x_1846:
[----:B------:R-:W-:Y:S05]  /*96e0*/  @P0 EXIT ;  /* 0x000000000000094d */ /* 0x000fea0003800000 */
[----:B------:R-:W-:Y:S05]  /*96f0*/  @P2 BRA `(.L_x_1848) ;  /* 0x0000000000202947 */ /* 0x000fea0003800000 */
[----:B------:R-:W-:-:S05]  /*9700*/  IMAD R0, R4, R7, RZ ;  /* 0x0000000704007224 */ /* 0x000fca00078e02ff */
[----:B------:R-:W-:-:S13]  /*9710*/  ISETP.NE.AND P0, PT, R0, -0x1, PT ;  /* 0xffffffff0000780c */ /* 0x000fda0003f05270 */
[----:B------:R-:W-:Y:S05]  /*9720*/  @!P0 BRA `(.L_x_1848) ;  /* 0x0000000000148947 */ /* 0x000fea0003800000 */
.L_x_1849:
[----:B0-----:R-:W2:Y:S04]  /*9730*/  LDG.E.STRONG.GPU R5, desc[UR8][R2.64] ;  /* 0x0000000802057981 */ /* 0x001ea8000c1ef900 */
[----:B--2---:R-:W-:Y:S01]  /*9740*/  CCTL.IVALL ;  /* 0x00000000ff00798f */ /* 0x004fe20002000000 */
[----:B------:R-:W-:Y:S05]  /*9750*/  YIELD ;  /* 0x0000000000007946 */ /* 0x000fea0003800000 */
[----:B------:R-:W-:-:S13]  /*9760*/  ISETP.NE.AND P0, PT, R5, R0, PT ;  /* 0x000000000500720c */ /* 0x000fda0003f05270 */
[----:B------:R-:W-:Y:S05]  /*9770*/  @P0 BRA `(.L_x_1849) ;  /* 0xfffffffc00ec0947 */ /* 0x000fea000383ffff */
.L_x_1848:
        /* <DEDUP_REMOVED lines=73> */
.L_x_1852:
        /* <DEDUP_REMOVED lines=31> */
.L_x_1851:
[----:B------:R-:W-:Y:S05]  /*9e00*/  BSYNC.RECONVERGENT B0 ;  /* 0x0000000000007941 */ /* 0x000fea0003800200 */
.L_x_1850:
        /* <DEDUP_REMOVED lines=10> */
.L_x_1853:
        /* <DEDUP_REMOVED lines=22> */
[----:B----4-:R-:W-:-:S02]  /*a010*/  F2FP.F16.F32.PACK_AB R19, R7, R2 ;  /* 0x000000020713723e */ /* 0x010fc400000000ff */
[----:B------:R-:W-:-:S04]  /*a020*/  LOP3.LUT R2, R24, 0x3, RZ, 0xc0, !PT ;  /* 0x0000000318027812 */ /* 0x000fc800078ec0ff */
[----:B------:R-:W-:Y:S02]  /*a030*/  IADD3.X R17, PT, PT, R2, UR5, RZ, P1, !PT ;  /* 0x0000000502117c10 */ /* 0x000fe40008ffe4ff */
[----:B-----5:R-:W-:Y:S02]  /*a040*/  F2FP.F16.F32.PACK_AB R21, R11, R8 ;  /* 0x000000080b15723e */ /* 0x020fe400000000ff */
        /* <DEDUP_REMOVED lines=61> */
.L_x_1854:
        /* <DEDUP_REMOVED lines=14> */
.L_x_3439:


//--------------------- .text._Z35group_norm_nhwc_fwd_one_pass_kernelI11Bf16IOFp32WLi64ELi28ELi448EEv26Group_norm_nhwc_fwd_params --------------------------
	.section	.text._Z35group_norm_nhwc_fwd_one_pass_kernelI11Bf16IOFp32WLi64ELi28ELi448EEv26Group_norm_nhwc_fwd_params,"ax",@progbits
	.align	128
        .global         _Z35group_norm_nhwc_fwd_one_pass_kernelI11Bf16IOFp32WLi64ELi28ELi448EEv26Group_norm_nhwc_fwd_params
        .type           _Z35group_norm_nhwc_fwd_one_pass_kernelI11Bf16IOFp32WLi64ELi28ELi448EEv26Group_norm_nhwc_fwd_params,@function
        .size           _Z35group_norm_nhwc_fwd_one_pass_kernelI11Bf16IOFp32WLi64ELi28ELi448EEv26Group_norm_nhwc_fwd_params,(.L_x_3440 - _Z35group_norm_nhwc_fwd_one_pass_kernelI11Bf16IOFp32WLi64ELi28ELi448EEv26Group_norm_nhwc_fwd_params)
        .other          _Z35group_norm_nhwc_fwd_one_pass_kernelI11Bf16IOFp32WLi64ELi28ELi448EEv26Group_norm_nhwc_fwd_params,@"STO_CUDA_ENTRY STV_DEFAULT"
_Z35group_norm_nhwc_fwd_one_pass_kernelI11Bf16IOFp32WLi64ELi28ELi448EEv26Group_norm_nhwc_fwd_params:
.text._Z35group_norm_nhwc_fwd_one_pass_kernelI11Bf16IOFp32WLi64ELi28ELi448EEv26Group_norm_nhwc_fwd_params:
[----:B------:R-:W-:Y:S08]  /*0000*/  LDC R1, c[0x0][0x37c] ;  /* 0x0000df00ff017b82 */ /* 0x000ff00000000800 */
[----:B------:R-:W0:Y:S01]  /*0010*/  S2UR UR6, SR_CTAID.Y ;  /* 0x00000000000679c3 */ /* 0x000e220000002600 */
[----:B------:R-:W1:Y:S01]  /*0020*/  LDCU UR7, c[0x0][0x3f8] ;  /* 0x00007f00ff0777ac */ /* 0x000e620008000800 */
[----:B------:R-:W1:Y:S02]  /*0030*/  LDCU UR4, c[0x0][0x3c8] ;  /* 0x00007900ff0477ac */ /* 0x000e640008000800 */
[----:B-1----:R-:W-:-:S04]  /*0040*/  UIMAD UR7, UR7, UR4, URZ ;  /* 0x00000004070772a4 */ /* 0x002fc8000f8e02ff */
[----:B0-----:R-:W-:-:S06]  /*0050*/  UISETP.GE.AND UP0, UPT, UR6, UR7, UPT ;  /* 0x000000070600728c */ /* 0x001fcc000bf06270 */
[----:B------:R-:W-:-:S13]  /*0060*/  PLOP3.LUT P0, PT, PT, PT, UP0, 0x80, 0x8 ;  /* 0x000000000008781c */ /* 0x000fda0003f0f008 */
[----:B------:R-:W-:Y:S05]  /*0070*/  @P0 EXIT ;  /* 0x000000000000094d */ /* 0x000fea0003800000 */
[----:B------:R-:W0:Y:S01]  /*0080*/  S2R R23, SR_TID.X ;  /* 0x0000000000177919 */ /* 0x000e220000002100 */
[----:B------:R-:W1:Y:S01]  /*0090*/  S2UR UR18, SR_CTAID.X ;  /* 0x00000000001279c3 */ /* 0x000e620000002500 */
[----:B------:R-:W2:Y:S01]  /*00a0*/  LDCU UR4, c[0x0][0x404] ;  /* 0x00008080ff0477ac */ /* 0x000ea20008000800 */
[----:B------:R-:W3:Y:S01]  /*00b0*/  LDCU.64 UR8, c[0x0][0x388] ;  /* 0x00007100ff0877ac */ /* 0x000ee20008000a00 */
[----:B------:R-:W4:Y:S05]  /*00c0*/  LDCU UR19, c[0x0][0x374] ;  /* 0x00006e80ff1377ac */ /* 0x000f2a0008000800 */
[----:B------:R-:W4:Y:S01]  /*00d0*/  LDC R22, c[0x0][0x370] ;  /* 0x0000dc00ff167b82 */ /* 0x000f220000000800 */
[----:B------:R-:W5:Y:S01]  /*00e0*/  LDCU.U8 UR5, c[0x0][0x3fc] ;  /* 0x00007f80ff0577ac */ /* 0x000f620008000000 */
[----:B------:R-:W0:Y:S01]  /*00f0*/  LDCU.64 UR14, c[0x0][0x358] ;  /* 0x00006b00ff0e77ac */ /* 0x000e220008000a00 */
[----:B--2---:R-:W-:Y:S01]  /*0100*/  MOV R3, UR4 ;  /* 0x0000000400037c02 */ /* 0x004fe20008000f00 */
[----:B------:R-:W-:Y:S01]  /*0110*/  UMOV UR4, URZ ;  /* 0x000000ff00047c82 */ /* 0x000fe20008000000 */
[----:B---3--:R-:W-:Y:S01]  /*0120*/  ISETP.NE.U32.AND P1, PT, RZ, UR8, PT ;  /* 0x00000008ff007c0c */ /* 0x008fe2000bf25070 */
[----:B------:R-:W-:Y:S01]  /*0130*/  UMOV UR8, UR6 ;  /* 0x0000000600087c82 */ /* 0x000fe20008000000 */
[C---:B0-----:R-:W-:Y:S01]  /*0140*/  LOP3.LUT R0, R23.reuse, 0xffff, RZ, 0xc0, !PT ;  /* 0x0000ffff17007812 */ /* 0x041fe200078ec0ff */
[----:B-----5:R-:W-:Y:S01]  /*0150*/  UISETP.NE.AND UP0, UPT, UR5, URZ, UPT ;  /* 0x000000ff0500728c */ /* 0x020fe2000bf05270 */
[----:B-1----:R-:W-:-:S03]  /*0160*/  LOP3.LUT P0, RZ, R23, UR18, RZ, 0xfc, !PT ;  /* 0x0000001217ff7c12 */ /* 0x002fc6000f80fcff */
[----:B------:R-:W-:Y:S01]  /*0170*/  IMAD R0, R0, 0x124a, RZ ;  /* 0x0000124a00007824 */ /* 0x000fe200078e02ff */
[----:B------:R-:W-:-:S04]  /*0180*/  ISETP.NE.AND.EX P0, PT, RZ, UR9, !P0, P1 ;  /* 0x00000009ff007c0c */ /* 0x000fc8000c705310 */
[----:B------:R-:W-:-:S05]  /*0190*/  SHF.R.U32.HI R24, RZ, 0x10, R0 ;  /* 0x00000010ff187819 */ /* 0x000fca0000011600 */
[----:B------:R-:W-:-:S07]  /*01a0*/  IMAD R24, R3, UR18, R24 ;  /* 0x0000001203187c24 */ /* 0x000fce000f8e0218 */
.L_x_1874:
[----:B0-----:R-:W0:Y:S01]  /*01b0*/  LDC R0, c[0x0][0x3f8] ;  /* 0x0000fe00ff007b82 */ /* 0x001e220000000800 */
[----:B-----5:R-:W-:Y:S01]  /*01c0*/  IABS R7, UR8 ;  /* 0x0000000800077c13 */ /* 0x020fe20008000000 */
[----:B-1----:R-:W1:Y:S01]  /*01d0*/  LDCU.64 UR10, c[0x0][0x3e8] ;  /* 0x00007d00ff0a77ac */ /* 0x002e620008000a00 */
[----:B--2---:R-:W-:Y:S01]  /*01e0*/  IADD3 R10, PT, PT, R24, 0x20, RZ ;  /* 0x00000020180a7810 */ /* 0x004fe20007ffe0ff */
[----:B------:R-:W-:Y:S01]  /*01f0*/  HFMA2 R21, -RZ, RZ, 0, 0 ;  /* 0x00000000ff157431 */ /* 0x000fe200000001ff */
[----:B---3--:R-:W-:Y:S02]  /*0200*/  SHF.R.S32.HI R13, RZ, 0x1f, R24 ;  /* 0x0000001fff0d7819 */ /* 0x008fe40000011418 */
[----:B------:R-:W-:Y:S02]  /*0210*/  SHF.R.S32.HI R11, RZ, 0x1f, R10 ;  /* 0x0000001fff0b7819 */ /* 0x000fe4000001140a */
[----:B0-----:R-:W-:Y:S02]  /*0220*/  IABS R6, R0 ;  /* 0x0000000000067213 */ /* 0x001fe40000000000 */
[----:B------:R-:W-:-:S02]  /*0230*/  ISETP.NE.AND P3, PT, R0, RZ, PT ;  /* 0x000000ff0000720c */ /* 0x000fc40003f65270 */
[----:B----4-:R-:W0:Y:S08]  /*0240*/  I2F.RP R4, R6 ;  /* 0x0000000600047306 */ /* 0x010e300000209400 */
[----:B0-----:R-:W0:Y:S02]  /*0250*/  MUFU.RCP R4, R4 ;  /* 0x0000000400047308 */ /* 0x001e240000001000 */
[----:B0-----:R-:W-:-:S06]  /*0260*/  IADD3 R2, PT, PT, R4, 0xffffffe, RZ ;  /* 0x0ffffffe04027810 */ /* 0x001fcc0007ffe0ff */
[----:B------:R0:W2:Y:S02]  /*0270*/  F2I.FTZ.U32.TRUNC.NTZ R3, R2 ;  /* 0x0000000200037305 */ /* 0x0000a4000021f000 */
[----:B0-----:R-:W-:Y:S01]  /*0280*/  IMAD.MOV.U32 R2, RZ, RZ, RZ ;  /* 0x000000ffff027224 */ /* 0x001fe200078e00ff */
[----:B--2---:R-:W-:-:S05]  /*0290*/  IADD3 R5, PT, PT, RZ, -R3, RZ ;  /* 0x80000003ff057210 */ /* 0x004fca0007ffe0ff */
[----:B------:R-:W-:-:S04]  /*02a0*/  IMAD R5, R5, R6, RZ ;  /* 0x0000000605057224 */ /* 0x000fc800078e02ff */
[----:B------:R-:W-:Y:S01]  /*02b0*/  IMAD.HI.U32 R3, R3, R5, R2 ;  /* 0x0000000503037227 */ /* 0x000fe200078e0002 */
[----:B------:R-:W-:Y:S02]  /*02c0*/  MOV R5, R7 ;  /* 0x0000000700057202 */ /* 0x000fe40000000f00 */
[----:B------:R-:W-:-:S03]  /*02d0*/  LOP3.LUT R2, R23, 0xffff, RZ, 0xc0, !PT ;  /* 0x0000ffff17027812 */ /* 0x000fc600078ec0ff */
[----:B------:R-:W-:-:S04]  /*02e0*/  IMAD.HI.U32 R15, R3, R5, RZ ;  /* 0x00000005030f7227 */ /* 0x000fc800078e00ff */
[----:B------:R-:W-:Y:S01]  /*02f0*/  IMAD R2, R2, 0x124a, RZ ;  /* 0x0000124a02027824 */ /* 0x000fe200078e02ff */
[----:B------:R-:W-:-:S04]  /*0300*/  IADD3 R3, PT, PT, -R15, RZ, RZ ;  /* 0x000000ff0f037210 */ /* 0x000fc80007ffe1ff */
[----:B------:R-:W-:Y:S01]  /*0310*/  SHF.R.U32.HI R2, RZ, 0x10, R2 ;  /* 0x00000010ff027819 */ /* 0x000fe20000011602 */
[----:B------:R-:W-:-:S03]  /*0320*/  IMAD R3, R6, R3, R5 ;  /* 0x0000000306037224 */ /* 0x000fc600078e0205 */
[----:B------:R-:W-:Y:S02]  /*0330*/  PRMT R2, R2, 0x9910, RZ ;  /* 0x0000991002027816 */ /* 0x000fe400000000ff */
[----:B------:R-:W-:-:S03]  /*0340*/  ISETP.GT.U32.AND P2, PT, R6, R3, PT ;  /* 0x000000030600720c */ /* 0x000fc60003f44070 */
[----:B------:R-:W-:-:S05]  /*0350*/  IMAD R2, R2, 0xe, RZ ;  /* 0x0000000e02027824 */ /* 0x000fca00078e02ff */
[----:B------:R-:W-:-:S04]  /*0360*/  IADD3 R2, PT, PT, RZ, -R2, RZ ;  /* 0x80000002ff027210 */ /* 0x000fc80007ffe0ff */
[----:B------:R-:W-:Y:S01]  /*0370*/  PRMT R2, R2, 0x7710, RZ ;  /* 0x0000771002027816 */ /* 0x000fe200000000ff */
[----:B------:R-:W-:Y:S01]  /*0380*/  @!P2 IMAD.IADD R3, R3, 0x1, -R6 ;  /* 0x000000010303a824 */ /* 0x000fe200078e0a06 */
[----:B------:R-:W-:Y:S02]  /*0390*/  @!P2 IADD3 R15, PT, PT, R15, 0x1, RZ ;  /* 0x000000010f0fa810 */ /* 0x000fe40007ffe0ff */
[----:B-1----:R-:W-:Y:S01]  /*03a0*/  ISETP.GE.U32.AND P2, PT, R10, UR10, PT ;  /* 0x0000000a0a007c0c */ /* 0x002fe2000bf46070 */
[----:B------:R-:W-:Y:S01]  /*03b0*/  IMAD.IADD R2, R2, 0x1, R23 ;  /* 0x0000000102027824 */ /* 0x000fe200078e0217 */
[----:B------:R-:W-:Y:S02]  /*03c0*/  ISETP.GE.U32.AND P1, PT, R3, R6, PT ;  /* 0x000000060300720c */ /* 0x000fe40003f26070 */
[----:B------:R-:W-:Y:S02]  /*03d0*/  LOP3.LUT R3, R0, UR8, RZ, 0x3c, !PT ;  /* 0x0000000800037c12 */ /* 0x000fe4000f8e3cff */
[----:B------:R-:W-:-:S02]  /*03e0*/  ISETP.GE.AND.EX P2, PT, R11, UR11, PT, P2 ;  /* 0x0000000b0b007c0c */ /* 0x000fc4000bf46320 */
[----:B------:R-:W-:Y:S02]  /*03f0*/  ISETP.GE.AND P4, PT, R3, RZ, PT ;  /* 0x000000ff0300720c */ /* 0x000fe40003f86270 */
[----:B------:R-:W-:-:S04]  /*0400*/  SHF.L.U32 R2, R2, 0x1, RZ ;  /* 0x0000000102027819 */ /* 0x000fc800000006ff */
[----:B------:R-:W-:Y:S01]  /*0410*/  LOP3.LUT R27, R2, 0xffff, RZ, 0xc0, !PT ;  /* 0x0000ffff021b7812 */ /* 0x000fe200078ec0ff */
[----:B------:R-:W-:Y:S01]  /*0420*/  @P1 VIADD R15, R15, 0x1 ;  /* 0x000000010f0f1836 */ /* 0x000fe20000000000 */
[----:B------:R-:W-:-:S03]  /*0430*/  ISETP.GE.U32.AND P1, PT, R24, UR10, PT ;  /* 0x0000000a18007c0c */ /* 0x000fc6000bf26070 */
[----:B------:R-:W0:Y:S01]  /*0440*/  @!P2 LDC.64 R6, c[0x0][0x3e0] ;  /* 0x0000f800ff06ab82 */ /* 0x000e220000000a00 */
[----:B------:R-:W-:Y:S01]  /*0450*/  ISETP.GE.AND.EX P1, PT, R13, UR11, PT, P1 ;  /* 0x0000000b0d007c0c */ /* 0x000fe2000bf26310 */
[----:B------:R-:W1:Y:S01]  /*0460*/  LDCU.64 UR10, c[0x0][0x3f0] ;  /* 0x00007e00ff0a77ac */ /* 0x000e620008000a00 */
[----:B------:R-:W-:Y:S02]  /*0470*/  @!P4 IADD3 R15, PT, PT, -R15, RZ, RZ ;  /* 0x000000ff0f0fc210 */ /* 0x000fe40007ffe1ff */
[----:B------:R-:W-:-:S04]  /*0480*/  @!P3 LOP3.LUT R15, RZ, R0, RZ, 0x33, !PT ;  /* 0x00000000ff0fb212 */ /* 0x000fc800078e33ff */
[----:B------:R-:W-:Y:S02]  /*0490*/  IADD3 R3, PT, PT, -R15, RZ, RZ ;  /* 0x000000ff0f037210 */ /* 0x000fe40007ffe1ff */
[----:B------:R-:W-:-:S03]  /*04a0*/  SHF.R.S32.HI R2, RZ, 0x1f, R15 ;  /* 0x0000001fff027819 */ /* 0x000fc6000001140f */
[----:B------:R-:W2:Y:S01]  /*04b0*/  @!P1 LDC.64 R8, c[0x0][0x3e0] ;  /* 0x0000f800ff089b82 */ /* 0x000ea20000000a00 */
[----:B------:R-:W-:-:S04]  /*04c0*/  IMAD R0, R0, R3, UR8 ;  /* 0x0000000800007e24 */ /* 0x000fc8000f8e0203 */
[----:B------:R-:W-:Y:S02]  /*04d0*/  IMAD R0, R0, 0x1c, RZ ;  /* 0x0000001c00007824 */ /* 0x000fe400078e02ff */
[----:B-1----:R-:W-:Y:S01]  /*04e0*/  IMAD R12, R2, UR10, RZ ;  /* 0x0000000a020c7c24 */ /* 0x002fe2000f8e02ff */
[----:B------:R-:W1:Y:S02]  /*04f0*/  @!P1 LDC.64 R4, c[0x0][0x390] ;  /* 0x0000e400ff049b82 */ /* 0x000e640000000a00 */
[C---:B------:R-:W-:Y:S01]  /*0500*/  IADD3 R26, P3, PT, R0.reuse, R27, RZ ;  /* 0x0000001b001a7210 */ /* 0x040fe20007f7e0ff */
[----:B------:R-:W-:Y:S02]  /*0510*/  IMAD R29, R15, UR11, R12 ;  /* 0x0000000b0f1d7c24 */ /* 0x000fe4000f8e020c */
[----:B0-----:R-:W-:Y:S01]  /*0520*/  @!P2 IMAD R12, R11, R6, RZ ;  /* 0x000000060b0ca224 */ /* 0x001fe200078e02ff */
[----:B------:R-:W-:Y:S02]  /*0530*/  LEA.HI.X.SX32 R27, R0, RZ, 0x1, P3 ;  /* 0x000000ff001b7211 */ /* 0x000fe400018f0eff */
[----:B------:R-:W0:Y:S01]  /*0540*/  @!P2 LDC.64 R2, c[0x0][0x390] ;  /* 0x0000e400ff02ab82 */ /* 0x000e220000000a00 */
[----:B------:R-:W-:-:S04]  /*0550*/  IMAD.WIDE.U32 R26, R15, UR10, R26 ;  /* 0x0000000a0f1a7c25 */ /* 0x000fc8000f8e001a */
[----:B------:R-:W-:Y:S01]  /*0560*/  @!P2 IMAD R15, R10, R7, R12 ;  /* 0x000000070a0fa224 */ /* 0x000fe200078e020c */
[----:B------:R-:W-:Y:S01]  /*0570*/  IADD3 R29, PT, PT, R27, R29, RZ ;  /* 0x0000001d1b1d7210 */ /* 0x000fe20007ffe0ff */
[----:B--2---:R-:W-:Y:S01]  /*0580*/  @!P1 IMAD R13, R13, R8, RZ ;  /* 0x000000080d0d9224 */ /* 0x004fe200078e02ff */
[----:B------:R-:W-:Y:S01]  /*0590*/  @!P1 MOV R28, R26 ;  /* 0x0000001a001c9202 */ /* 0x000fe20000000f00 */
[----:B------:R-:W-:Y:S02]  /*05a0*/  @!P2 IMAD.MOV.U32 R12, RZ, RZ, R26 ;  /* 0x000000ffff0ca224 */ /* 0x000fe400078e001a */
[C---:B------:R-:W-:Y:S01]  /*05b0*/  @!P1 IMAD R11, R24.reuse, R9, R13 ;  /* 0x00000009180b9224 */ /* 0x040fe200078e020d */
[----:B------:R-:W-:Y:S01]  /*05c0*/  @!P2 MOV R13, R29 ;  /* 0x0000001d000da202 */ /* 0x000fe20000000f00 */
[----:B------:R-:W-:-:S04]  /*05d0*/  @!P1 IMAD.WIDE.U32 R8, R24, R8, R28 ;  /* 0x0000000818089225 */ /* 0x000fc800078e001c */
[----:B------:R-:W-:Y:S01]  /*05e0*/  @!P2 IMAD.WIDE.U32 R12, R10, R6, R12 ;  /* 0x000000060a0ca225 */ /* 0x000fe200078e000c */
[----:B------:R-:W-:Y:S02]  /*05f0*/  @!P1 IADD3 R7, PT, PT, R9, R11, RZ ;  /* 0x0000000b09079210 */ /* 0x000fe40007ffe0ff */
[C---:B-1----:R-:W-:Y:S02]  /*0600*/  @!P1 LEA R6, P3, R8.reuse, R4, 0x1 ;  /* 0x0000000408069211 */ /* 0x042fe400078608ff */
[----:B------:R-:W-:Y:S02]  /*0610*/  @!P2 IADD3 R4, PT, PT, R13, R15, RZ ;  /* 0x0000000f0d04a210 */ /* 0x000fe40007ffe0ff */
[----:B------:R-:W-:Y:S01]  /*0620*/  @!P1 LEA.HI.X R7, R8, R5, R7, 0x1, P3 ;  /* 0x0000000508079211 */ /* 0x000fe200018f0c07 */
[----:B------:R-:W-:Y:S01]  /*0630*/  IMAD.MOV.U32 R5, RZ, RZ, RZ ;  /* 0x000000ffff057224 */ /* 0x000fe200078e00ff */
[----:B0-----:R-:W-:-:S04]  /*0640*/  @!P2 LEA R10, P4, R12, R2, 0x1 ;  /* 0x000000020c0aa211 */ /* 0x001fc800078808ff */
[----:B------:R-:W-:Y:S01]  /*0650*/  @!P2 LEA.HI.X R11, R12, R3, R4, 0x1, P4 ;  /* 0x000000030c0ba211 */ /* 0x000fe200020f0c04 */
[----:B------:R-:W2:Y:S04]  /*0660*/  @!P1 LDG.E R5, desc[UR14][R6.64] ;  /* 0x0000000e06059981 */ /* 0x000ea8000c1e1900 */
[----:B------:R-:W3:Y:S01]  /*0670*/  @!P2 LDG.E R21, desc[UR14][R10.64] ;  /* 0x0000000e0a15a981 */ /* 0x000ee2000c1e1900 */
[----:B------:R-:W-:Y:S01]  /*0680*/  BSSY.RECONVERGENT B0, `(.L_x_1855) ;  /* 0x0000036000007945 */ /* 0x000fe20003800200 */
[----:B------:R-:W0:Y:S02]  /*0690*/  S2R R4, SR_LANEID ;  /* 0x0000000000047919 */ /* 0x000e240000000000 */
[C---:B0-----:R-:W-:Y:S02]  /*06a0*/  ISETP.GT.AND P2, PT, R4.reuse, 0x1e, PT ;  /* 0x0000001e0400780c */ /* 0x041fe40003f44270 */
[----:B------:R-:W-:-:S02]  /*06b0*/  ISETP.GT.AND P3, PT, R4, 0xf, PT ;  /* 0x0000000f0400780c */ /* 0x000fc40003f64270 */
[C---:B--2---:R-:W-:Y:S02]  /*06c0*/  PRMT R2, R5.reuse, 0x7632, R2 ;  /* 0x0000763205027816 */ /* 0x044fe40000000002 */
[----:B------:R-:W-:Y:S02]  /*06d0*/  SHF.L.U32 R3, R5, 0x10, RZ ;  /* 0x0000001005037819 */ /* 0x000fe400000006ff */
[C---:B---3--:R-:W-:Y:S02]  /*06e0*/  PRMT R20, R21.reuse, 0x7632, R20 ;  /* 0x0000763215147816 */ /* 0x048fe40000000014 */
[----:B------:R-:W-:Y:S02]  /*06f0*/  SHF.L.U32 R2, R2, 0x10, RZ ;  /* 0x0000001002027819 */ /* 0x000fe400000006ff */
[----:B------:R-:W-:Y:S01]  /*0700*/  SHF.L.U32 R21, R21, 0x10, RZ ;  /* 0x0000001015157819 */ /* 0x000fe200000006ff */
[----:B------:R-:W-:Y:S02]  /*0710*/  IMAD.U32 R20, R20, 0x10000, RZ ;  /* 0x0001000014147824 */ /* 0x000fe400078e00ff */
[----:B------:R-:W-:Y:S01]  /*0720*/  FMUL.FTZ R8, R2, R2 ;  /* 0x0000000202087220 */ /* 0x000fe20000410000 */
[----:B------:R-:W-:Y:S01]  /*0730*/  FADD.FTZ R5, R3, R2 ;  /* 0x0000000203057221 */ /* 0x000fe20000010000 */
[----:B------:R-:W-:Y:S01]  /*0740*/  FMUL.FTZ R12, R20, R20 ;  /* 0x00000014140c7220 */ /* 0x000fe20000410000 */
[----:B------:R-:W-:Y:S01]  /*0750*/  FADD.FTZ R6, R21, R20 ;  /* 0x0000001415067221 */ /* 0x000fe20000010000 */
[----:B------:R-:W-:Y:S01]  /*0760*/  FFMA.FTZ R8, R3, R3, R8 ;  /* 0x0000000303087223 */ /* 0x000fe20000010008 */
[----:B------:R-:W-:Y:S01]  /*0770*/  FADD.FTZ R5, RZ, R5 ;  /* 0x00000005ff057221 */ /* 0x000fe20000010000 */
[----:B------:R-:W-:-:S02]  /*0780*/  FFMA.FTZ R7, R21, R21, R12 ;  /* 0x0000001515077223 */ /* 0x000fc4000001000c */
[----:B------:R-:W-:Y:S01]  /*0790*/  FADD.FTZ R8, RZ, R8 ;  /* 0x00000008ff087221 */ /* 0x000fe20000010000 */
[----:B------:R-:W-:-:S03]  /*07a0*/  FADD.FTZ R5, R5, R6 ;  /* 0x0000000605057221 */ /* 0x000fc60000010000 */
[----:B------:R-:W-:Y:S02]  /*07b0*/  FADD.FTZ R7, R8, R7 ;  /* 0x0000000708077221 */ /* 0x000fe40000010000 */
[----:B------:R-:W0:Y:S04]  /*07c0*/  SHFL.DOWN PT, R6, R5, 0x1, 0x1f ;  /* 0x08201f0005067f89 */ /* 0x000e2800000e0000 */
[----:B------:R-:W1:Y:S01]  /*07d0*/  SHFL.DOWN PT, R8, R7, 0x1, 0x1f ;  /* 0x08201f0007087f89 */ /* 0x000e6200000e0000 */
        /* <DEDUP_REMOVED lines=25> */
[----:B------:R-:W0:Y:S01]  /*0970*/  @!P2 S2R R6, SR_CgaCtaId ;  /* 0x000000000006a919 */ /* 0x000e220000008800 */
[----:B------:R-:W-:Y:S02]  /*0980*/  @!P2 MOV R5, 0x400 ;  /* 0x000004000005a802 */ /* 0x000fe40000000f00 */
[----:B------:R-:W-:-:S04]  /*0990*/  @!P2 SHF.R.U32.HI R4, RZ, 0x2, R23 ;  /* 0x00000002ff04a819 */ /* 0x000fc80000011617 */
[----:B------:R-:W-:Y:S02]  /*09a0*/  @!P2 LOP3.LUT R4, R4, 0xf8, RZ, 0xc0, !PT ;  /* 0x000000f80404a812 */ /* 0x000fe400078ec0ff */
[----:B0-----:R-:W-:-:S04]  /*09b0*/  @!P2 LEA R5, R6, R5, 0x18 ;  /* 0x000000050605a211 */ /* 0x001fc800078ec0ff */
[----:B------:R-:W-:-:S05]  /*09c0*/  @!P2 IADD3 R4, PT, PT, R4, R5, RZ ;  /* 0x000000050404a210 */ /* 0x000fca0007ffe0ff */
[----:B------:R3:W-:Y:S02]  /*09d0*/  @!P2 STS.64 [R4+0x10], R18 ;  /* 0x000010120400a388 */ /* 0x0007e40000000a00 */
.L_x_1856:
[----:B----4-:R-:W-:Y:S05]  /*09e0*/  BSYNC.RECONVERGENT B0 ;  /* 0x0000000000007941 */ /* 0x010fea0003800200 */
.L_x_1855:
[----:B------:R-:W-:Y:S01]  /*09f0*/  BAR.SYNC.DEFER_BLOCKING 0x0 ;  /* 0x0000000000007b1d */ /* 0x000fe20000010000 */
[----:B------:R-:W-:Y:S02]  /*0a00*/  ISETP.NE.AND P3, PT, R23, RZ, PT ;  /* 0x000000ff1700720c */ /* 0x000fe40003f65270 */
[----:B------:R-:W-:-:S03]  /*0a10*/  ISETP.GE.U32.AND P2, PT, R22, 0x2, PT ;  /* 0x000000021600780c */ /* 0x000fc60003f46070 */
[----:B------:R-:W-:Y:S08]  /*0a20*/  BSSY.RECONVERGENT B0, `(.L_x_1857) ;  /* 0x0000026000007945 */ /* 0x000ff00003800200 */
[----:B------:R-:W-:Y:S05]  /*0a30*/  @P3 BRA `(.L_x_1858) ;  /* 0x0000000000903947 */ /* 0x000fea0003800000 */
[----:B------:R-:W4:Y:S01]  /*0a40*/  S2UR UR9, SR_CgaCtaId ;  /* 0x00000000000979c3 */ /* 0x000f220000008800 */
[----:B------:R-:W-:Y:S02]  /*0a50*/  UMOV UR5, 0x400 ;  /* 0x0000040000057882 */ /* 0x000fe40000000000 */
[----:B----4-:R-:W-:-:S09]  /*0a60*/  ULEA UR5, UR9, UR5, 0x18 ;  /* 0x0000000509057291 */ /* 0x010fd2000f8ec0ff */
[----:B------:R-:W4:Y:S04]  /*0a70*/  LDS.64 R16, [UR5+0x18] ;  /* 0x00001805ff107984 */ /* 0x000f280008000a00 */
[----:B-12---:R-:W1:Y:S04]  /*0a80*/  LDS.128 R8, [UR5+0x20] ;  /* 0x00002005ff087984 */ /* 0x006e680008000c00 */
[----:B------:R-:W2:Y:S04]  /*0a90*/  LDS.128 R12, [UR5+0x30] ;  /* 0x00003005ff0c7984 */ /* 0x000ea80008000c00 */
[----:B---3--:R-:W3:Y:S01]  /*0aa0*/  LDS.128 R4, [UR5+0x40] ;  /* 0x00004005ff047984 */ /* 0x008ee20008000c00 */
[----:B----4-:R-:W-:Y:S01]  /*0ab0*/  FADD.FTZ R25, R18, R16 ;  /* 0x0000001012197221 */ /* 0x010fe20000010000 */
[----:B------:R-:W-:-:S03]  /*0ac0*/  FADD.FTZ R16, R19, R17 ;  /* 0x0000001113107221 */ /* 0x000fc60000010000 */
[----:B-1----:R-:W-:Y:S01]  /*0ad0*/  FADD.FTZ R25, R25, R8 ;  /* 0x0000000819197221 */ /* 0x002fe20000010000 */
[----:B------:R-:W-:-:S03]  /*0ae0*/  FADD.FTZ R16, R16, R9 ;  /* 0x0000000910107221 */ /* 0x000fc60000010000 */
        /* <DEDUP_REMOVED lines=8> */
[----:B---3--:R-:W-:Y:S01]  /*0b70*/  FADD.FTZ R25, R25, R4 ;  /* 0x0000000419197221 */ /* 0x008fe20000010000 */
[----:B------:R-:W-:Y:S02]  /*0b80*/  FADD.FTZ R4, R16, R5 ;  /* 0x0000000510047221 */ /* 0x000fe40000010000 */
[----:B0-----:R-:W0:Y:S01]  /*0b90*/  LDS.128 R16, [UR5+0x70] ;  /* 0x00007005ff107984 */ /* 0x001e220008000c00 */
        /* <DEDUP_REMOVED lines=14> */
.L_x_1858:
[----:B------:R-:W-:Y:S05]  /*0c80*/  BSYNC.RECONVERGENT B0 ;  /* 0x0000000000007941 */ /* 0x000fea0003800200 */
.L_x_1857:
[----:B------:R-:W-:Y:S05]  /*0c90*/  @!P2 BRA `(.L_x_1859) ;  /* 0x0000000c00aca947 */ /* 0x000fea0003800000 */
[----:B---3--:R-:W3:Y:S01]  /*0ca0*/  LDC.64 R4, c[0x0][0x3b8] ;  /* 0x0000ee00ff047b82 */ /* 0x008ee20000000a00 */
[----:B------:R-:W-:Y:S01]  /*0cb0*/  ULOP3.LUT UR9, UR4, 0x1, URZ, 0xc0, !UPT ;  /* 0x0000000104097892 */ /* 0x000fe2000f8ec0ff */
[----:B------:R-:W-:-:S03]  /*0cc0*/  ISETP.GE.U32.AND P4, PT, R22, 0x8, PT ;  /* 0x000000081600780c */ /* 0x000fc60003f86070 */
[----:B------:R-:W-:-:S06]  /*0cd0*/  UIMAD UR5, UR9, UR19, URZ ;  /* 0x00000013090572a4 */ /* 0x000fcc000f8e02ff */
[----:B------:R-:W-:-:S05]  /*0ce0*/  IMAD R6, R22, UR5, RZ ;  /* 0x0000000516067c24 */ /* 0x000fca000f8e02ff */
[----:B------:R-:W-:-:S05]  /*0cf0*/  SHF.L.U32 R7, R6, 0x1, RZ ;  /* 0x0000000106077819 */ /* 0x000fca00000006ff */
[----:B---3--:R-:W-:-:S03]  /*0d00*/  IMAD.WIDE R4, R7, 0x4, R4 ;  /* 0x0000000407047825 */ /* 0x008fc600078e0204 */
[----:B------:R-:W-:Y:S02]  /*0d10*/  R2UR UR16, R4 ;  /* 0x00000000041072ca */ /* 0x000fe400000e0000 */
[----:B------:R-:W-:Y:S01]  /*0d20*/  R2UR UR17, R5 ;  /* 0x00000000051172ca */ /* 0x000fe200000e0000 */
[----:B------:R-:W-:-:S14]  /*0d30*/  @P3 BRA `(.L_x_1860) ;  /* 0x0000000000643947 */ /* 0x000fdc0003800000 */
[----:B------:R-:W3:Y:S01]  /*0d40*/  LDC.64 R4, c[0x0][0x3b0] ;  /* 0x0000ec00ff047b82 */ /* 0x000ee20000000a00 */
[----:B------:R-:W-:Y:S02]  /*0d50*/  ULOP3.LUT UP1, UR5, UR4, 0x2, URZ, 0xc0, !UPT ;  /* 0x0000000204057892 */ /* 0x000fe4000f82c0ff */
[----:B------:R-:W-:Y:S02]  /*0d60*/  UIMAD UR12, UR9, UR19, UR6 ;  /* 0x00000013090c72a4 */ /* 0x000fe4000f8e0206 */
[----:B------:R-:W-:Y:S02]  /*0d70*/  UIMAD UR10, UR18, UR19, UR6 ;  /* 0x00000013120a72a4 */ /* 0x000fe4000f8e0206 */
[----:B------:R-:W-:Y:S01]  /*0d80*/  PLOP3.LUT P2, PT, PT, PT, UP1, 0x80, 0x8 ;  /* 0x000000000008781c */ /* 0x000fe20003f4f018 */
[----:B------:R-:W-:Y:S01]  /*0d90*/  UIADD3 UR5, UPT, UPT, -UR5, 0x1, URZ ;  /* 0x0000000105057890 */ /* 0x000fe2000fffe1ff */
[----:B------:R-:W-:Y:S01]  /*0da0*/  IMAD.U32 R7, RZ, RZ, UR12 ;  /* 0x0000000cff077e24 */ /* 0x000fe2000f8e00ff */
[----:B------:R-:W-:Y:S01]  /*0db0*/  UIMAD.WIDE.U32 UR10, UR10, 0x8, UR16 ;  /* 0x000000080a0a78a5 */ /* 0x000fe2000f8e0010 */
[----:B-1----:R-:W-:-:S03]  /*0dc0*/  SEL R9, R22, RZ, !P2 ;  /* 0x000000ff16097207 */ /* 0x002fc60005000000 */
[----:B--2---:R-:W-:Y:S02]  /*0dd0*/  MOV R11, UR5 ;  /* 0x00000005000b7c02 */ /* 0x004fe40008000f00 */
[----:B------:R-:W-:Y:S02]  /*0de0*/  ISETP.NE.AND P2, PT, R9, -0x1, PT ;  /* 0xffffffff0900780c */ /* 0x000fe40003f45270 */
[----:B------:R-:W-:Y:S01]  /*0df0*/  MOV R6, UR10 ;  /* 0x0000000a00067c02 */ /* 0x000fe20008000f00 */
        /* <DEDUP_REMOVED lines=8> */
.L_x_1861:
[----:B---3--:R-:W2:Y:S04]  /*0e80*/  LDG.E.STRONG.GPU R6, desc[UR14][R4.64] ;  /* 0x0000000e04067981 */ /* 0x008ea8000c1ef900 */
[----:B--2---:R-:W-:Y:S01]  /*0e90*/  CCTL.IVALL ;  /* 0x00000000ff00798f */ /* 0x004fe20002000000 */
[----:B------:R-:W-:Y:S05]  /*0ea0*/  YIELD ;  /* 0x0000000000007946 */ /* 0x000fea0003800000 */
[----:B------:R-:W-:-:S13]  /*0eb0*/  ISETP.NE.AND P2, PT, R6, R9, PT ;  /* 0x000000090600720c */ /* 0x000fda0003f45270 */
[----:B------:R-:W-:Y:S05]  /*0ec0*/  @P2 BRA `(.L_x_1861) ;  /* 0xfffffffc00ec2947 */ /* 0x000fea000383ffff */
.L_x_1860:
[----:B------:R-:W-:Y:S05]  /*0ed0*/  WARPSYNC.ALL ;  /* 0x0000000000007948 */ /* 0x000fea0003800000 */
[----:B------:R-:W-:Y:S06]  /*0ee0*/  BAR.SYNC.DEFER_BLOCKING 0x0 ;  /* 0x0000000000007b1d */ /* 0x000fec0000010000 */
[----:B------:R-:W-:Y:S01]  /*0ef0*/  UMOV UR5, URZ ;  /* 0x000000ff00057c82 */ /* 0x000fe20008000000 */
[----:B------:R-:W-:Y:S05]  /*0f00*/  @!P4 BRA `(.L_x_1862) ;  /* 0x000000040098c947 */ /* 0x000fea0003800000 */
[----:B------:R-:W-:Y:S01]  /*0f10*/  LOP3.LUT R12, R22, 0x7ffffff8, RZ, 0xc0, !PT ;  /* 0x7ffffff8160c7812 */ /* 0x000fe200078ec0ff */
[----:B------:R-:W-:Y:S02]  /*0f20*/  UIMAD UR10, UR19, 0x3, UR6 ;  /* 0x00000003130a78a4 */ /* 0x000fe4000f8e0206 */
[----:B------:R-:W-:Y:S02]  /*0f30*/  ULEA UR11, UR19, UR6, 0x1 ;  /* 0x00000006130b7291 */ /* 0x000fe4000f8e08ff */
[----:B------:R-:W-:Y:S02]  /*0f40*/  UIMAD UR12, UR19, 0x7, UR6 ;  /* 0x00000007130c78a4 */ /* 0x000fe4000f8e0206 */
[----:B------:R-:W-:Y:S02]  /*0f50*/  UIMAD UR13, UR19, 0x6, UR6 ;  /* 0x00000006130d78a4 */ /* 0x000fe4000f8e0206 */
[----:B------:R-:W-:Y:S02]  /*0f60*/  UIMAD UR20, UR19, 0x5, UR6 ;  /* 0x00000005131478a4 */ /* 0x000fe4000f8e0206 */
[----:B------:R-:W-:-:S02]  /*0f70*/  ULEA UR21, UR19, UR6, 0x2 ;  /* 0x0000000613157291 */ /* 0x000fc4000f8e10ff */
[----:B------:R-:W-:Y:S02]  /*0f80*/  UIADD3 UR22, UPT, UPT, UR6, UR19, URZ ;  /* 0x0000001306167290 */ /* 0x000fe4000fffe0ff */
[----:B------:R-:W-:Y:S01]  /*0f90*/  UIADD3 UR23, UPT, UPT, -UR18, URZ, URZ ;  /* 0x000000ff12177290 */ /* 0x000fe2000fffe1ff */
[----:B------:R-:W-:Y:S01]  /*0fa0*/  UMOV UR5, URZ ;  /* 0x000000ff00057c82 */ /* 0x000fe20008000000 */
[----:B------:R-:W-:-:S10]  /*0fb0*/  UMOV UR9, UR6 ;  /* 0x0000000600097c82 */ /* 0x000fd40008000000 */
.L_x_1863:
[----:B------:R-:W-:Y:S01]  /*0fc0*/  UIADD3 UR24, UPT, UPT, UR5, 0x1, URZ ;  /* 0x0000000105187890 */ /* 0x000fe2000fffe0ff */
[----:B------:R-:W-:Y:S01]  /*0fd0*/  ISETP.EQ.OR P2, PT, RZ, UR23, P3 ;  /* 0x00000017ff007c0c */ /* 0x000fe20009f42670 */
[----:B------:R-:W-:-:S04]  /*0fe0*/  UIADD3 UR25, UPT, UPT, UR5, 0x2, URZ ;  /* 0x0000000205197890 */ /* 0x000fc8000fffe0ff */
[----:B---3--:R-:W-:Y:S01]  /*0ff0*/  IMAD.U32 R4, RZ, RZ, UR24 ;  /* 0x00000018ff047e24 */ /* 0x008fe2000f8e00ff */
[----:B------:R-:W-:Y:S01]  /*1000*/  UIADD3 UR24, UPT, UPT, UR5, 0x3, URZ ;  /* 0x0000000305187890 */ /* 0x000fe2000fffe0ff */
[----:B------:R-:W-:-:S03]  /*1010*/  MOV R5, UR25 ;  /* 0x0000001900057c02 */ /* 0x000fc60008000f00 */
[----:B------:R-:W-:Y:S02]  /*1020*/  ISETP.EQ.OR P4, PT, R4, UR18, P3 ;  /* 0x0000001204007c0c */ /* 0x000fe40009f82670 */
[----:B------:R-:W-:Y:S01]  /*1030*/  ISETP.EQ.OR P6, PT, R5, UR18, P3 ;  /* 0x0000001205007c0c */ /* 0x000fe20009fc2670 */
[----:B------:R-:W-:Y:S01]  /*1040*/  VOTEU.ALL UP1, P2 ;  /* 0x0000000000ff7886 */ /* 0x000fe20001020000 */
[----:B------:R-:W-:-:S04]  /*1050*/  MOV R4, UR24 ;  /* 0x0000001800047c02 */ /* 0x000fc80008000f00 */
[----:B------:R-:W-:Y:S01]  /*1060*/  ISETP.EQ.OR P5, PT, R4, UR18, P3 ;  /* 0x0000001204007c0c */ /* 0x000fe20009fa2670 */
[----:B------:R-:W-:-:S04]  /*1070*/  @!UP1 UIMAD.WIDE.U32 UR24, UR9, 0x8, UR16 ;  /* 0x00000008091898a5 */ /* 0x000fc8000f8e0010 */
[----:B------:R-:W-:Y:S02]  /*1080*/  VOTEU.ALL UP1, P4 ;  /* 0x0000000000ff7886 */ /* 0x000fe40002020000 */
[----:B------:R-:W-:Y:S01]  /*1090*/  MOV R4, UR24 ;  /* 0x0000001800047c02 */ /* 0x000fe20008000f00 */
[----:B------:R-:W-:Y:S01]  /*10a0*/  IMAD.U32 R5, RZ, RZ, UR25 ;  /* 0x00000019ff057e24 */ /* 0x000fe2000f8e00ff */
[----:B------:R-:W-:Y:S01]  /*10b0*/  VOTEU.ALL UP2, P6 ;  /* 0x0000000000ff7886 */ /* 0x000fe20003040000 */
[----:B------:R-:W-:-:S03]  /*10c0*/  @!UP1 UIMAD.WIDE.U32 UR24, UR22, 0x8, UR16 ;  /* 0x00000008161898a5 */ /* 0x000fc6000f8e0010 */
[----:B------:R-:W-:Y:S01]  /*10d0*/  VOTEU.ALL UP1, P5 ;  /* 0x0000000000ff7886 */ /* 0x000fe20002820000 */
[----:B------:R-:W-:Y:S01]  /*10e0*/  @!UP2 UIMAD.WIDE.U32 UR26, UR11, 0x8, UR16 ;  /* 0x000000080b1aa8a5 */ /* 0x000fe2000f8e0010 */
[----:B------:R-:W0:Y:S01]  /*10f0*/  @!P2 LDG.E.64 R4, desc[UR14][R4.64] ;  /* 0x0000000e0404a981 */ /* 0x000e22000c1e1b00 */
[----:B------:R-:W-:Y:S02]  /*1100*/  MOV R6, UR24 ;  /* 0x0000001800067c02 */ /* 0x000fe40008000f00 */
[----:B------:R-:W-:Y:S01]  /*1110*/  MOV R7, UR25 ;  /* 0x0000001900077c02 */ /* 0x000fe20008000f00 */
[----:B------:R-:W-:Y:S01]  /*1120*/  @!UP1 UIMAD.WIDE.U32 UR24, UR10, 0x8, UR16 ;  /* 0x000000080a1898a5 */ /* 0x000fe2000f8e0010 */
[----:B------:R-:W-:Y:S01]  /*1130*/  MOV R8, UR26 ;  /* 0x0000001a00087c02 */ /* 0x000fe20008000f00 */
[----:B-1----:R-:W-:-:S03]  /*1140*/  IMAD.U32 R9, RZ, RZ, UR27 ;  /* 0x0000001bff097e24 */ /* 0x002fc6000f8e00ff */
[----:B------:R-:W3:Y:S01]  /*1150*/  @!P4 LDG.E.64 R6, desc[UR14][R6.64] ;  /* 0x0000000e0606c981 */ /* 0x000ee2000c1e1b00 */
[----:B------:R-:W-:Y:S02]  /*1160*/  MOV R10, UR24 ;  /* 0x00000018000a7c02 */ /* 0x000fe40008000f00 */
[----:B--2---:R-:W-:Y:S01]  /*1170*/  MOV R11, UR25 ;  /* 0x00000019000b7c02 */ /* 0x004fe20008000f00 */
[----:B------:R-:W2:Y:S05]  /*1180*/  @!P6 LDG.E.64 R8, desc[UR14][R8.64] ;  /* 0x0000000e0808e981 */ /* 0x000eaa000c1e1b00 */
[----:B------:R-:W4:Y:S01]  /*1190*/  @!P5 LDG.E.64 R10, desc[UR14][R10.64] ;  /* 0x0000000e0a0ad981 */ /* 0x000f22000c1e1b00 */
[----:B------:R-:W-:-:S02]  /*11a0*/  UIADD3 UR24, UPT, UPT, UR5, 0x4, URZ ;  /* 0x0000000405187890 */ /* 0x000fc4000fffe0ff */
[----:B------:R-:W-:-:S04]  /*11b0*/  UIADD3 UR25, UPT, UPT, UR5, 0x5, URZ ;  /* 0x0000000505197890 */ /* 0x000fc8000fffe0ff */
[----:B------:R-:W-:Y:S01]  /*11c0*/  MOV R13, UR24 ;  /* 0x00000018000d7c02 */ /* 0x000fe20008000f00 */
[----:B------:R-:W-:Y:S01]  /*11d0*/  UIADD3 UR24, UPT, UPT, UR5, 0x6, URZ ;  /* 0x0000000605187890 */ /* 0x000fe2000fffe0ff */
[----:B0-----:R-:W-:Y:S01]  /*11e0*/  @!P2 FADD.FTZ R18, R18, R4 ;  /* 0x000000041212a221 */ /* 0x001fe20000010000 */
[----:B------:R-:W-:Y:S01]  /*11f0*/  @!P2 FADD.FTZ R19, R19, R5 ;  /* 0x000000051313a221 */ /* 0x000fe20000010000 */
[----:B------:R-:W-:Y:S01]  /*1200*/  ISETP.EQ.OR P2, PT, R13, UR18, P3 ;  /* 0x000000120d007c0c */ /* 0x000fe20009f42670 */
[----:B------:R-:W-:Y:S01]  /*1210*/  IMAD.U32 R4, RZ, RZ, UR25 ;  /* 0x00000019ff047e24 */ /* 0x000fe2000f8e00ff */
[----:B------:R-:W-:Y:S01]  /*1220*/  UIADD3 UR25, UPT, UPT, UR5, 0x7, URZ ;  /* 0x0000000705197890 */ /* 0x000fe2000fffe0ff */
[----:B---3--:R-:W-:Y:S01]  /*1230*/  @!P4 FADD.FTZ R18, R18, R6 ;  /* 0x000000061212c221 */ /* 0x008fe20000010000 */
[----:B------:R-:W-:Y:S02]  /*1240*/  @!P4 FADD.FTZ R19, R19, R7 ;  /* 0x000000071313c221 */ /* 0x000fe40000010000 */
[----:B------:R-:W-:-:S02]  /*1250*/  ISETP.EQ.OR P4, PT, R4, UR18, P3 ;  /* 0x0000001204007c0c */ /* 0x000fc40009f82670 */
[----:B------:R-:W-:Y:S01]  /*1260*/  MOV R4, UR24 ;  /* 0x0000001800047c02 */ /* 0x000fe20008000f00 */
[----:B--2---:R-:W-:Y:S01]  /*1270*/  @!P6 FADD.FTZ R18, R18, R8 ;  /* 0x000000081212e221 */ /* 0x004fe20000010000 */
[----:B------:R-:W-:Y:S01]  /*1280*/  @!P6 FADD.FTZ R19, R19, R9 ;  /* 0x000000091313e221 */ /* 0x000fe20000010000 */
[----:B------:R-:W-:Y:S02]  /*1290*/  MOV R5, UR25 ;  /* 0x0000001900057c02 */ /* 0x000fe40008000f00 */
[----:B------:R-:W-:Y:S01]  /*12a0*/  VOTEU.ALL UP1, P2 ;  /* 0x0000000000ff7886 */ /* 0x000fe20001020000 */
[----:B------:R-:W-:Y:S01]  /*12b0*/  ISETP.EQ.OR P6, PT, R4, UR18, P3 ;  /* 0x0000001204007c0c */ /* 0x000fe20009fc2670 */
[----:B----4-:R-:W-:Y:S01]  /*12c0*/  @!P5 FADD.FTZ R18, R18, R10 ;  /* 0x0000000a1212d221 */ /* 0x010fe20000010000 */
[----:B------:R-:W-:Y:S01]  /*12d0*/  @!P5 FADD.FTZ R19, R19, R11 ;  /* 0x0000000b1313d221 */ /* 0x000fe20000010000 */
[----:B------:R-:W-:Y:S01]  /*12e0*/  ISETP.EQ.OR P5, PT, R5, UR18, P3 ;  /* 0x0000001205007c0c */ /* 0x000fe20009fa2670 */
[----:B------:R-:W-:Y:S01]  /*12f0*/  @!UP1 UIMAD.WIDE.U32 UR24, UR21, 0x8, UR16 ;  /* 0x00000008151898a5 */ /* 0x000fe2000f8e0010 */
[----:B------:R-:W-:-:S05]  /*1300*/  VOTEU.ALL UP2, P4 ;  /* 0x0000000000ff7886 */ /* 0x000fca0002040000 */
[----:B------:R-:W-:Y:S01]  /*1310*/  MOV R4, UR24 ;  /* 0x0000001800047c02 */ /* 0x000fe20008000f00 */
[----:B------:R-:W-:Y:S01]  /*1320*/  IMAD.U32 R5, RZ, RZ, UR25 ;  /* 0x00000019ff057e24 */ /* 0x000fe2000f8e00ff */
[----:B------:R-:W-:Y:S01]  /*1330*/  @!UP2 UIMAD.WIDE.U32 UR26, UR20, 0x8, UR16 ;  /* 0x00000008141aa8a5 */ /* 0x000fe2000f8e0010 */
[----:B------:R-:W-:-:S03]  /*1340*/  VOTEU.ALL UP1, P6 ;  /* 0x0000000000ff7886 */ /* 0x000fc60003020000 */
[----:B------:R-:W-:Y:S01]  /*1350*/  VOTEU.ALL UP2, P5 ;  /* 0x0000000000ff7886 */ /* 0x000fe20002840000 */
[----:B------:R-:W2:Y:S01]  /*1360*/  @!P2 LDG.E.64 R4, desc[UR14][R4.64] ;  /* 0x0000000e0404a981 */ /* 0x000ea2000c1e1b00 */
[----:B------:R-:W-:Y:S01]  /*1370*/  MOV R6, UR26 ;  /* 0x0000001a00067c02 */ /* 0x000fe20008000f00 */
[----:B------:R-:W-:Y:S01]  /*1380*/  @!UP1 UIMAD.WIDE.U32 UR24, UR13, 0x8, UR16 ;  /* 0x000000080d1898a5 */ /* 0x000fe2000f8e0010 */
[----:B------:R-:W-:Y:S01]  /*1390*/  MOV R7, UR27 ;  /* 0x0000001b00077c02 */ /* 0x000fe20008000f00 */
[----:B------:R-:W-:-:S04]  /*13a0*/  @!UP2 UIMAD.WIDE.U32 UR26, UR12, 0x8, UR16 ;  /* 0x000000080c1aa8a5 */ /* 0x000fc8000f8e0010 */
[----:B------:R-:W-:Y:S01]  /*13b0*/  MOV R8, UR24 ;  /* 0x0000001800087c02 */ /* 0x000fe20008000f00 */
[----:B------:R-:W-:Y:S01]  /*13c0*/  IMAD.U32 R9, RZ, RZ, UR25 ;  /* 0x00000019ff097e24 */ /* 0x000fe2000f8e00ff */
[----:B------:R-:W3:Y:S01]  /*13d0*/  @!P4 LDG.E.64 R6, desc[UR14][R6.64] ;  /* 0x0000000e0606c981 */ /* 0x000ee2000c1e1b00 */
[----:B------:R-:W-:Y:S02]  /*13e0*/  MOV R10, UR26 ;  /* 0x0000001a000a7c02 */ /* 0x000fe40008000f00 */
[----:B------:R-:W-:Y:S02]  /*13f0*/  MOV R11, UR27 ;  /* 0x0000001b000b7c02 */ /* 0x000fe40008000f00 */
[----:B------:R-:W4:Y:S04]  /*1400*/  @!P6 LDG.E.64 R8, desc[UR14][R8.64] ;  /* 0x0000000e0808e981 */ /* 0x000f28000c1e1b00 */
[----:B------:R-:W5:Y:S01]  /*1410*/  @!P5 LDG.E.64 R10, desc[UR14][R10.64] ;  /* 0x0000000e0a0ad981 */ /* 0x000f62000c1e1b00 */
[----:B------:R-:W-:-:S02]  /*1420*/  UIADD3 UR5, UPT, UPT, UR5, 0x8, URZ ;  /* 0x0000000805057890 */ /* 0x000fc4000fffe0ff */
[----:B------:R-:W-:Y:S02]  /*1430*/  UIADD3 UR23, UPT, UPT, UR23, 0x8, URZ ;  /* 0x0000000817177890 */ /* 0x000fe4000fffe0ff */
[----:B------:R-:W-:Y:S02]  /*1440*/  ULEA UR9, UR19, UR9, 0x3 ;  /* 0x0000000913097291 */ /* 0x000fe4000f8e18ff */
[----:B------:R-:W-:Y:S02]  /*1450*/  ULEA UR22, UR19, UR22, 0x3 ;  /* 0x0000001613167291 */ /* 0x000fe4000f8e18ff */
[----:B------:R-:W-:Y:S02]  /*1460*/  ULEA UR11, UR19, UR11, 0x3 ;  /* 0x0000000b130b7291 */ /* 0x000fe4000f8e18ff */
[----:B------:R-:W-:Y:S02]  /*1470*/  ULEA UR10, UR19, UR10, 0x3 ;  /* 0x0000000a130a7291 */ /* 0x000fe4000f8e18ff */
[----:B------:R-:W-:-:S02]  /*1480*/  ULEA UR21, UR19, UR21, 0x3 ;  /* 0x0000001513157291 */ /* 0x000fc4000f8e18ff */
        /* <DEDUP_REMOVED lines=13> */
[----:B------:R-:W-:-:S15]  /*1560*/  R2UR UR5, R12 ;  /* 0x000000000c0572ca */ /* 0x000fde00000e0000 */
.L_x_1862:
[----:B---3--:R-:W-:-:S04]  /*1570*/  LOP3.LUT R4, R22, 0x7, RZ, 0xc0, !PT ;  /* 0x0000000716047812 */ /* 0x008fc800078ec0ff */
[----:B------:R-:W-:-:S13]  /*1580*/  ISETP.NE.AND P2, PT, R4, RZ, PT ;  /* 0x000000ff0400720c */ /* 0x000fda0003f45270 */
[----:B------:R-:W-:Y:S05]  /*1590*/  @!P2 BRA `(.L_x_1859) ;  /* 0x00000004006ca947 */ /* 0x000fea0003800000 */
[----:B------:R-:W-:Y:S02]  /*15a0*/  IADD3 R4, PT, PT, R4, -0x1, RZ ;  /* 0xffffffff04047810 */ /* 0x000fe40007ffe0ff */
[----:B------:R-:W-:Y:S02]  /*15b0*/  LOP3.LUT P2, R10, R22, 0x3, RZ, 0xc0, !PT ;  /* 0x00000003160a7812 */ /* 0x000fe4000784c0ff */
[----:B------:R-:W-:-:S13]  /*15c0*/  ISETP.GE.U32.AND P4, PT, R4, 0x3, PT ;  /* 0x000000030400780c */ /* 0x000fda0003f86070 */
[----:B------:R-:W-:Y:S05]  /*15d0*/  @!P4 BRA `(.L_x_1864) ;  /* 0x0000000000b8c947 */ /* 0x000fea0003800000 */
[----:B------:R-:W-:-:S05]  /*15e0*/  IMAD.U32 R4, RZ, RZ, UR5 ;  /* 0x00000005ff047e24 */ /* 0x000fca000f8e00ff */
[----:B------:R-:W-:-:S13]  /*15f0*/  ISETP.EQ.OR P6, PT, R4, UR18, P3 ;  /* 0x0000001204007c0c */ /* 0x000fda0009fc2670 */
[----:B------:R-:W-:-:S05]  /*1600*/  VOTEU.ALL UP1, P6 ;  /* 0x0000000000ff7886 */ /* 0x000fca0003020000 */
[----:B------:R-:W-:-:S04]  /*1610*/  @!UP1 UIMAD UR10, UR5, UR19, UR6 ;  /* 0x00000013050a92a4 */ /* 0x000fc8000f8e0206 */
[----:B------:R-:W-:-:S06]  /*1620*/  @!UP1 UIMAD.WIDE.U32 UR10, UR10, 0x8, UR16 ;  /* 0x000000080a0a98a5 */ /* 0x000fcc000f8e0010 */
[----:B------:R-:W-:Y:S02]  /*1630*/  MOV R4, UR10 ;  /* 0x0000000a00047c02 */ /* 0x000fe40008000f00 */
[----:B------:R-:W-:-:S06]  /*1640*/  MOV R5, UR11 ;  /* 0x0000000b00057c02 */ /* 0x000fcc0008000f00 */
[----:B------:R-:W0:Y:S01]  /*1650*/  @!P6 LDG.E.64 R4, desc[UR14][R4.64] ;  /* 0x0000000e0404e981 */ /* 0x000e22000c1e1b00 */
[----:B------:R-:W-:Y:S02]  /*1660*/  UIADD3 UR10, UPT, UPT, UR5, 0x1, URZ ;  /* 0x00000001050a7890 */ /* 0x000fe4000fffe0ff */
[----:B------:R-:W-:Y:S02]  /*1670*/  UIADD3 UR12, UPT, UPT, UR5, 0x2, URZ ;  /* 0x00000002050c7890 */ /* 0x000fe4000fffe0ff */
[----:B------:R-:W-:Y:S02]  /*1680*/  UIADD3 UR9, UPT, UPT, UR5, 0x3, URZ ;  /* 0x0000000305097890 */ /* 0x000fe4000fffe0ff */
[----:B------:R-:W-:Y:S02]  /*1690*/  MOV R6, UR10 ;  /* 0x0000000a00067c02 */ /* 0x000fe40008000f00 */
[----:B------:R-:W-:Y:S02]  /*16a0*/  IMAD.U32 R7, RZ, RZ, UR12 ;  /* 0x0000000cff077e24 */ /* 0x000fe4000f8e00ff */
[----:B------:R-:W-:-:S02]  /*16b0*/  ISETP.EQ.OR P5, PT, R6, UR18, P3 ;  /* 0x0000001206007c0c */ /* 0x000fc40009fa2670 */
[----:B------:R-:W-:Y:S02]  /*16c0*/  MOV R6, UR9 ;  /* 0x0000000900067c02 */ /* 0x000fe40008000f00 */
[----:B------:R-:W-:-:S09]  /*16d0*/  ISETP.EQ.OR P4, PT, R7, UR18, P3 ;  /* 0x0000001207007c0c */ /* 0x000fd20009f82670 */
[----:B------:R-:W-:-:S04]  /*16e0*/  VOTEU.ALL UP1, P5 ;  /* 0x0000000000ff7886 */ /* 0x000fc80002820000 */
[----:B------:R-:W-:Y:S01]  /*16f0*/  VOTEU.ALL UP2, P4 ;  /* 0x0000000000ff7886 */ /* 0x000fe20002040000 */
[----:B------:R-:W-:-:S04]  /*1700*/  @!UP1 UIMAD UR10, UR10, UR19, UR6 ;  /* 0x000000130a0a92a4 */ /* 0x000fc8000f8e0206 */
[----:B------:R-:W-:Y:S02]  /*1710*/  @!UP2 UIMAD UR12, UR12, UR19, UR6 ;  /* 0x000000130c0ca2a4 */ /* 0x000fe4000f8e0206 */
[----:B------:R-:W-:Y:S02]  /*1720*/  @!UP1 UIMAD.WIDE.U32 UR10, UR10, 0x8, UR16 ;  /* 0x000000080a0a98a5 */ /* 0x000fe4000f8e0010 */
[----:B------:R-:W-:-:S06]  /*1730*/  @!UP2 UIMAD.WIDE.U32 UR12, UR12, 0x8, UR16 ;  /* 0x000000080c0ca8a5 */ /* 0x000fcc000f8e0010 */
[----:B------:R-:W-:Y:S01]  /*1740*/  IMAD.U32 R8, RZ, RZ, UR12 ;  /* 0x0000000cff087e24 */ /* 0x000fe2000f8e00ff */
[----:B-1----:R-:W-:-:S06]  /*1750*/  MOV R9, UR13 ;  /* 0x0000000d00097c02 */ /* 0x002fcc0008000f00 */
[----:B------:R-:W3:Y:S01]  /*1760*/  @!P4 LDG.E.64 R8, desc[UR14][R8.64] ;  /* 0x0000000e0808c981 */ /* 0x000ee2000c1e1b00 */
[----:B0-----:R-:W-:Y:S01]  /*1770*/  @!P6 FADD.FTZ R18, R18, R4 ;  /* 0x000000041212e221 */ /* 0x001fe20000010000 */
[----:B------:R-:W-:Y:S01]  /*1780*/  @!P6 FADD.FTZ R19, R19, R5 ;  /* 0x000000051313e221 */ /* 0x000fe20000010000 */
[----:B------:R-:W-:Y:S02]  /*1790*/  ISETP.EQ.OR P6, PT, R6, UR18, P3 ;  /* 0x0000001206007c0c */ /* 0x000fe40009fc2670 */
[----:B------:R-:W-:Y:S02]  /*17a0*/  MOV R4, UR10 ;  /* 0x0000000a00047c02 */ /* 0x000fe40008000f00 */
[----:B------:R-:W-:-:S06]  /*17b0*/  MOV R5, UR11 ;  /* 0x0000000b00057c02 */ /* 0x000fcc0008000f00 */
[----:B------:R-:W4:Y:S03]  /*17c0*/  @!P5 LDG.E.64 R4, desc[UR14][R4.64] ;  /* 0x0000000e0404d981 */ /* 0x000f26000c1e1b00 */
[----:B------:R-:W-:-:S05]  /*17d0*/  VOTEU.ALL UP3, P6 ;  /* 0x0000000000ff7886 */ /* 0x000fca0003060000 */
[----:B------:R-:W-:-:S04]  /*17e0*/  @!UP3 UIMAD UR9, UR9, UR19, UR6 ;  /* 0x000000130909b2a4 */ /* 0x000fc8000f8e0206 */
[----:B------:R-:W-:-:S06]  /*17f0*/  @!UP3 UIMAD.WIDE.U32 UR10, UR9, 0x8, UR16 ;  /* 0x00000008090ab8a5 */ /* 0x000fcc000f8e0010 */
[----:B------:R-:W-:Y:S02]  /*1800*/  MOV R6, UR10 ;  /* 0x0000000a00067c02 */ /* 0x000fe40008000f00 */
[----:B------:R-:W-:-:S06]  /*1810*/  MOV R7, UR11 ;  /* 0x0000000b00077c02 */ /* 0x000fcc0008000f00 */
[----:B------:R-:W5:Y:S01]  /*1820*/  @!P6 LDG.E.64 R6, desc[UR14][R6.64] ;  /* 0x0000000e0606e981 */ /* 0x000f62000c1e1b00 */
[----:B--2---:R-:W-:-:S05]  /*1830*/  IMAD.U32 R11, RZ, RZ, UR5 ;  /* 0x00000005ff0b7e24 */ /* 0x004fca000f8e00ff */
[----:B------:R-:W-:-:S04]  /*1840*/  IADD3 R11, PT, PT, R11, 0x4, RZ ;  /* 0x000000040b0b7810 */ /* 0x000fc80007ffe0ff */
[----:B------:R-:W-:Y:S01]  /*1850*/  R2UR UR5, R11 ;  /* 0x000000000b0572ca */ /* 0x000fe200000e0000 */
[----:B----4-:R-:W-:Y:S01]  /*1860*/  @!P5 FADD.FTZ R18, R18, R4 ;  /* 0x000000041212d221 */ /* 0x010fe20000010000 */
[----:B------:R-:W-:-:S03]  /*1870*/  @!P5 FADD.FTZ R19, R19, R5 ;  /* 0x000000051313d221 */ /* 0x000fc60000010000 */
[----:B---3--:R-:W-:Y:S01]  /*1880*/  @!P4 FADD.FTZ R18, R18, R8 ;  /* 0x000000081212c221 */ /* 0x008fe20000010000 */
[----:B------:R-:W-:-:S03]  /*1890*/  @!P4 FADD.FTZ R19, R19, R9 ;  /* 0x000000091313c221 */ /* 0x000fc60000010000 */
[----:B-----5:R-:W-:Y:S01]  /*18a0*/  @!P6 FADD.FTZ R18, R18, R6 ;  /* 0x000000061212e221 */ /* 0x020fe20000010000 */
[----:B------:R-:W-:-:S07]  /*18b0*/  @!P6 FADD.FTZ R19, R19, R7 ;  /* 0x000000071313e221 */ /* 0x000fce0000010000 */
.L_x_1864:
[----:B------:R-:W-:Y:S05]  /*18c0*/  @!P2 BRA `(.L_x_1859) ;  /* 0x0000000000a0a947 */ /* 0x000fea0003800000 */
[----:B------:R-:W-:-:S13]  /*18d0*/  ISETP.NE.AND P2, PT, R10, 0x1, PT ;  /* 0x000000010a00780c */ /* 0x000fda0003f45270 */
[----:B------:R-:W-:Y:S05]  /*18e0*/  @!P2 BRA `(.L_x_1865) ;  /* 0x000000000060a947 */ /* 0x000fea0003800000 */
[----:B------:R-:W-:Y:S02]  /*18f0*/  UIADD3 UR10, UPT, UPT, UR5, 0x1, URZ ;  /* 0x00000001050a7890 */ /* 0x000fe4000fffe0ff */
[----:B------:R-:W-:-:S04]  /*1900*/  MOV R4, UR5 ;  /* 0x0000000500047c02 */ /* 0x000fc80008000f00 */
[----:B------:R-:W-:Y:S02]  /*1910*/  ISETP.EQ.OR P4, PT, R4, UR18, P3 ;  /* 0x0000001204007c0c */ /* 0x000fe40009f82670 */
[----:B------:R-:W-:-:S04]  /*1920*/  MOV R4, UR10 ;  /* 0x0000000a00047c02 */ /* 0x000fc80008000f00 */
[----:B------:R-:W-:-:S07]  /*1930*/  ISETP.EQ.OR P2, PT, R4, UR18, P3 ;  /* 0x0000001204007c0c */ /* 0x000fce0009f42670 */
[----:B------:R-:W-:-:S05]  /*1940*/  VOTEU.ALL UP1, P4 ;  /* 0x0000000000ff7886 */ /* 0x000fca0002020000 */
[----:B------:R-:W-:Y:S01]  /*1950*/  @!UP1 UIMAD UR12, UR5, UR19, UR6 ;  /* 0x00000013050c92a4 */ /* 0x000fe2000f8e0206 */
[----:B------:R-:W-:-:S03]  /*1960*/  VOTEU.ALL UP2, P2 ;  /* 0x0000000000ff7886 */ /* 0x000fc60001040000 */
[----:B------:R-:W-:Y:S02]  /*1970*/  @!UP1 UIMAD.WIDE.U32 UR12, UR12, 0x8, UR16 ;  /* 0x000000080c0c98a5 */ /* 0x000fe4000f8e0010 */
[----:B------:R-:W-:-:S04]  /*1980*/  @!UP2 UIMAD UR10, UR10, UR19, UR6 ;  /* 0x000000130a0aa2a4 */ /* 0x000fc8000f8e0206 */
[----:B------:R-:W-:Y:S01]  /*1990*/  IMAD.U32 R4, RZ, RZ, UR12 ;  /* 0x0000000cff047e24 */ /* 0x000fe2000f8e00ff */
[----:B------:R-:W-:Y:S01]  /*19a0*/  @!UP2 UIMAD.WIDE.U32 UR10, UR10, 0x8, UR16 ;  /* 0x000000080a0aa8a5 */ /* 0x000fe2000f8e0010 */
[----:B------:R-:W-:-:S05]  /*19b0*/  MOV R5, UR13 ;  /* 0x0000000d00057c02 */ /* 0x000fca0008000f00 */
[----:B------:R-:W-:Y:S01]  /*19c0*/  MOV R6, UR10 ;  /* 0x0000000a00067c02 */ /* 0x000fe20008000f00 */
[----:B------:R-:W0:Y:S01]  /*19d0*/  @!P4 LDG.E.64 R4, desc[UR14][R4.64] ;  /* 0x0000000e0404c981 */ /* 0x000e22000c1e1b00 */
[----:B------:R-:W-:-:S06]  /*19e0*/  MOV R7, UR11 ;  /* 0x0000000b00077c02 */ /* 0x000fcc0008000f00 */
[----:B------:R-:W3:Y:S01]  /*19f0*/  @!P2 LDG.E.64 R6, desc[UR14][R6.64] ;  /* 0x0000000e0606a981 */ /* 0x000ee2000c1e1b00 */
[----:B------:R-:W-:-:S05]  /*1a00*/  IMAD.U32 R8, RZ, RZ, UR5 ;  /* 0x00000005ff087e24 */ /* 0x000fca000f8e00ff */
[----:B------:R-:W-:-:S04]  /*1a10*/  IADD3 R8, PT, PT, R8, 0x2, RZ ;  /* 0x0000000208087810 */ /* 0x000fc80007ffe0ff */
[----:B------:R-:W-:Y:S01]  /*1a20*/  R2UR UR5, R8 ;  /* 0x00000000080572ca */ /* 0x000fe200000e0000 */
[----:B0-----:R-:W-:Y:S01]  /*1a30*/  @!P4 FADD.FTZ R18, R18, R4 ;  /* 0x000000041212c221 */ /* 0x001fe20000010000 */
[----:B------:R-:W-:-:S03]  /*1a40*/  @!P4 FADD.FTZ R19, R19, R5 ;  /* 0x000000051313c221 */ /* 0x000fc60000010000 */
[----:B---3--:R-:W-:Y:S01]  /*1a50*/  @!P2 FADD.FTZ R18, R18, R6 ;  /* 0x000000061212a221 */ /* 0x008fe20000010000 */
[----:B------:R-:W-:-:S09]  /*1a60*/  @!P2 FADD.FTZ R19, R19, R7 ;  /* 0x000000071313a221 */ /* 0x000fd20000010000 */
.L_x_1865:
[----:B------:R-:W-:Y:S01]  /*1a70*/  MOV R5, UR5 ;  /* 0x0000000500057c02 */ /* 0x000fe20008000f00 */
[----:B------:R-:W-:Y:S01]  /*1a80*/  BSSY.RECONVERGENT B0, `(.L_x_1859) ;  /* 0x000000c000007945 */ /* 0x000fe20003800200 */
[----:B------:R-:W-:Y:S02]  /*1a90*/  LOP3.LUT R4, R22, 0x1, RZ, 0xc0, !PT ;  /* 0x0000000116047812 */ /* 0x000fe400078ec0ff */
[----:B------:R-:W-:-:S04]  /*1aa0*/  ISETP.EQ.OR P2, PT, R5, UR18, P3 ;  /* 0x0000001205007c0c */ /* 0x000fc80009f42670 */
[----:B------:R-:W-:-:S13]  /*1ab0*/  ISETP.NE.U32.OR P2, PT, R4, 0x1, P2 ;  /* 0x000000010400780c */ /* 0x000fda0001745470 */
[----:B------:R-:W-:Y:S05]  /*1ac0*/  @P2 BRA `(.L_x_1866) ;  /* 0x00000000001c2947 */ /* 0x000fea0003800000 */
[----:B------:R-:W-:Y:S01]  /*1ad0*/  UIMAD UR9, UR19, UR5, UR6 ;  /* 0x00000005130972a4 */ /* 0x000fe2000f8e0206 */
[----:B------:R-:W-:-:S05]  /*1ae0*/  HFMA2 R5, -RZ, RZ, 0, 4.76837158203125e-07 ;  /* 0x00000008ff057431 */ /* 0x000fca00000001ff */
[----:B------:R-:W-:-:S04]  /*1af0*/  IMAD.U32 R4, RZ, RZ, UR9 ;  /* 0x00000009ff047e24 */ /* 0x000fc8000f8e00ff */
[----:B------:R-:W-:-:S06]  /*1b00*/  IMAD.WIDE.U32 R4, R4, R5, UR16 ;  /* 0x0000001004047e25 */ /* 0x000fcc000f8e0005 */
[----:B------:R-:W0:Y:S02]  /*1b10*/  LDG.E.64 R4, desc[UR14][R4.64] ;  /* 0x0000000e04047981 */ /* 0x000e24000c1e1b00 */
[----:B0-----:R-:W-:Y:S01]  /*1b20*/  FADD.FTZ R18, R18, R4 ;  /* 0x0000000412127221 */ /* 0x001fe20000010000 */
[----:B------:R-:W-:-:S07]  /*1b30*/  FADD.FTZ R19, R19, R5 ;  /* 0x0000000513137221 */ /* 0x000fce0000010000 */
.L_x_1866:
[----:B------:R-:W-:Y:S05]  /*1b40*/  BSYNC.RECONVERGENT B0 ;  /* 0x0000000000007941 */ /* 0x000fea0003800200 */
.L_x_1859:
[----:B---3--:R-:W-:Y:S01]  /*1b50*/  LOP3.LUT R4, R23, 0xffff, RZ, 0xc0, !PT ;  /* 0x0000ffff17047812 */ /* 0x008fe200078ec0ff */
[----:B------:R-:W3:Y:S01]  /*1b60*/  S2UR UR9, SR_CgaCtaId ;  /* 0x00000000000979c3 */ /* 0x000ee20000008800 */
[----:B------:R-:W4:Y:S01]  /*1b70*/  LDCU UR10, c[0x0][0x414] ;  /* 0x00008280ff0a77ac */ /* 0x000f220008000800 */
[----:B-1----:R-:W-:Y:S02]  /*1b80*/  IMAD.U32 R9, RZ, RZ, UR8 ;  /* 0x00000008ff097e24 */ /* 0x002fe4000f8e00ff */
[----:B------:R-:W-:Y:S01]  /*1b90*/  IMAD R4, R4, 0x124a, RZ ;  /* 0x0000124a04047824 */ /* 0x000fe200078e02ff */
[----:B------:R-:W-:-:S03]  /*1ba0*/  UMOV UR5, 0x400 ;  /* 0x0000040000057882 */ /* 0x000fc60000000000 */
[----:B--2---:R-:W1:Y:S01]  /*1bb0*/  @P0 LDC.64 R10, c[0x0][0x388] ;  /* 0x0000e200ff0a0b82 */ /* 0x004e620000000a00 */
[----:B------:R-:W-:-:S04]  /*1bc0*/  SHF.R.U32.HI R4, RZ, 0x10, R4 ;  /* 0x00000010ff047819 */ /* 0x000fc80000011604 */
[----:B------:R-:W-:-:S03]  /*1bd0*/  PRMT R4, R4, 0x9910, RZ ;  /* 0x0000991004047816 */ /* 0x000fc600000000ff */
[----:B------:R-:W2:Y:S02]  /*1be0*/  LDC.64 R6, c[0x0][0x398] ;  /* 0x0000e600ff067b82 */ /* 0x000ea40000000a00 */
[----:B------:R-:W-:-:S05]  /*1bf0*/  IMAD R4, R4, 0xe, RZ ;  /* 0x0000000e04047824 */ /* 0x000fca00078e02ff */
[----:B------:R-:W-:Y:S01]  /*1c00*/  IADD3 R8, PT, PT, RZ, -R4, RZ ;  /* 0x80000004ff087210 */ /* 0x000fe20007ffe0ff */
[----:B---3--:R-:W-:Y:S01]  /*1c10*/  ULEA UR5, UR9, UR5, 0x18 ;  /* 0x0000000509057291 */ /* 0x008fe2000f8ec0ff */
[----:B------:R-:W3:Y:S02]  /*1c20*/  LDC.64 R4, c[0x0][0x3a0] ;  /* 0x0000e800ff047b82 */ /* 0x000ee40000000a00 */
[----:B------:R-:W-:-:S04]  /*1c30*/  PRMT R8, R8, 0x7710, RZ ;  /* 0x0000771008087816 */ /* 0x000fc800000000ff */
[----:B------:R-:W-:Y:S01]  /*1c40*/  IADD3 R8, PT, PT, R8, R23, RZ ;  /* 0x0000001708087210 */ /* 0x000fe20007ffe0ff */
[----:B-1----:R-:W-:-:S04]  /*1c50*/  @P0 IMAD.WIDE R10, R9, 0x8, R10 ;  /* 0x00000008090a0825 */ /* 0x002fc800078e020a */
[----:B----4-:R-:W-:Y:S01]  /*1c60*/  @P0 FMUL.FTZ R9, R19, UR10 ;  /* 0x0000000a13090c20 */ /* 0x010fe20008410000 */
[----:B------:R-:W-:Y:S01]  /*1c70*/  @!P3 STS.64 [UR5+0x88], R18 ;  /* 0x00008812ff00b988 */ /* 0x000fe20008000a05 */
[----:B------:R-:W-:-:S04]  /*1c80*/  SHF.L.U32 R8, R8, 0x1, RZ ;  /* 0x0000000108087819 */ /* 0x000fc800000006ff */
[----:B------:R-:W-:Y:S01]  /*1c90*/  LOP3.LUT R13, R8, 0xffff, RZ, 0xc0, !PT ;  /* 0x0000ffff080d7812 */ /* 0x000fe200078ec0ff */
[----:B------:R-:W-:-:S03]  /*1ca0*/  @P0 FMUL.FTZ R8, R18, UR10 ;  /* 0x0000000a12080c20 */ /* 0x000fc60008410000 */
[----:B------:R-:W-:Y:S02]  /*1cb0*/  IADD3 R13, PT, PT, R0, R13, RZ ;  /* 0x0000000d000d7210 */ /* 0x000fe40007ffe0ff */
[----:B------:R1:W-:Y:S03]  /*1cc0*/  @P0 STG.E.64 desc[UR14][R10.64], R8 ;  /* 0x000000080a000986 */ /* 0x0003e6000c101b0e */
[C---:B--2---:R-:W-:Y:S01]  /*1cd0*/  IMAD.WIDE R6, R13.reuse, 0x4, R6 ;  /* 0x000000040d067825 */ /* 0x044fe200078e0206 */
[----:B------:R-:W-:Y:S03]  /*1ce0*/  BAR.SYNC.DEFER_BLOCKING 0x0 ;  /* 0x0000000000007b1d */ /* 0x000fe60000010000 */
[----:B---3--:R-:W-:-:S03]  /*1cf0*/  IMAD.WIDE R4, R13, 0x4, R4 ;  /* 0x000000040d047825 */ /* 0x008fc600078e0204 */
[----:B------:R-:W5:Y:S04]  /*1d00*/  LDG.E.64 R6, desc[UR14][R6.64] ;  /* 0x0000000e06067981 */ /* 0x000f68000c1e1b00 */
[----:B------:R-:W5:Y:S01]  /*1d10*/  LDG.E.64 R4, desc[UR14][R4.64] ;  /* 0x0000000e04047981 */ /* 0x000f62000c1e1b00 */
[----:B-1----:R-:W-:Y:S01]  /*1d20*/  MOV R10, 0x3f800000 ;  /* 0x3f800000000a7802 */ /* 0x002fe20000000f00 */
[----:B------:R-:W-:Y:S01]  /*1d30*/  BSSY.RECONVERGENT B0, `(.L_x_1867) ;  /* 0x000007a000007945 */ /* 0x000fe20003800200 */
[----:B------:R-:W-:Y:S01]  /*1d40*/  IADD3 R11, PT, PT, R24, 0x20, RZ ;  /* 0x00000020180b7810 */ /* 0x000fe20007ffe0ff */
[----:B------:R-:W1:Y:S01]  /*1d50*/  LDS.64 R12, [UR5+0x88] ;  /* 0x00008805ff0c7984 */ /* 0x000e620008000a00 */
[----:B------:R-:W-:Y:S01]  /*1d60*/  SHF.R.S32.HI R8, RZ, 0x1f, R24 ;  /* 0x0000001fff087819 */ /* 0x000fe20000011418 */
[----:B-1----:R-:W-:-:S04]  /*1d70*/  FMUL.FTZ R0, R12, UR10 ;  /* 0x0000000a0c007c20 */ /* 0x002fc80008410000 */
[----:B------:R-:W-:-:S04]  /*1d80*/  FMUL.FTZ R12, R0, R0 ;  /* 0x00000000000c7220 */ /* 0x000fc80000410000 */
[----:B------:R-:W-:-:S05]  /*1d90*/  FFMA.FTZ R12, R13, UR10, -R12 ;  /* 0x0000000a0d0c7c23 */ /* 0x000fca000801080c */
[----:B------:R-:W-:-:S13]  /*1da0*/  FSETP.GTU.FTZ.AND P2, PT, R12, RZ, PT ;  /* 0x000000ff0c00720b */ /* 0x000fda0003f5c000 */
[----:B------:R-:W1:Y:S02]  /*1db0*/  @P2 LDC R13, c[0x0][0x3a8] ;  /* 0x0000ea00ff0d2b82 */ /* 0x000e640000000800 */
[----:B-1----:R-:W-:Y:S01]  /*1dc0*/  @P2 FADD.FTZ R13, R12, R13 ;  /* 0x0000000d0c0d2221 */ /* 0x002fe20000010000 */
[----:B------:R-:W-:-:S03]  /*1dd0*/  SHF.R.S32.HI R12, RZ, 0x1f, R11 ;  /* 0x0000001fff0c7819 */ /* 0x000fc6000001140b */
[----:B------:R1:W2:Y:S01]  /*1de0*/  @P2 MUFU.RSQ R10, R13 ;  /* 0x0000000d000a2308 */ /* 0x0002a20000001400 */
[----:B------:R-:W-:Y:S05]  /*1df0*/  BRA.U UP0, `(.L_x_1868) ;  /* 0x0000000100b87547 */ /* 0x000fea000b800000 */
[----:B------:R-:W3:Y:S01]  /*1e00*/  LDCU.64 UR12, c[0x0][0x3e8] ;  /* 0x00007d00ff0c77ac */ /* 0x000ee20008000a00 */
[----:B------:R-:W-:Y:S01]  /*1e10*/  BSSY.RECONVERGENT B1, `(.L_x_1869) ;  /* 0x0000018000017945 */ /* 0x000fe20003800200 */
[----:B---3--:R-:W-:Y:S02]  /*1e20*/  ISETP.GE.U32.AND P1, PT, R24, UR12, PT ;  /* 0x0000000c18007c0c */ /* 0x008fe4000bf26070 */
[----:B------:R-:W-:Y:S02]  /*1e30*/  ISETP.GE.U32.AND P2, PT, R11, UR12, PT ;  /* 0x0000000c0b007c0c */ /* 0x000fe4000bf46070 */
[----:B------:R-:W-:Y:S02]  /*1e40*/  ISETP.GE.AND.EX P1, PT, R8, UR13, PT, P1 ;  /* 0x0000000d08007c0c */ /* 0x000fe4000bf26310 */
[----:B------:R-:W-:-:S11]  /*1e50*/  ISETP.GE.AND.EX P2, PT, R12, UR13, PT, P2 ;  /* 0x0000000d0c007c0c */ /* 0x000fd6000bf46320 */
[----:B------:R-:W-:Y:S05]  /*1e60*/  @P1 BRA `(.L_x_1870) ;  /* 0x0000000000481947 */ /* 0x000fea0003800000 */
[----:B------:R-:W3:Y:S01]  /*1e70*/  LDCU.64 UR16, c[0x0][0x3e0] ;  /* 0x00007c00ff1077ac */ /* 0x000ee20008000a00 */
[--C-:B------:R-:W-:Y:S01]  /*1e80*/  FADD.FTZ R9, R3, -R0.reuse ;  /* 0x8000000003097221 */ /* 0x100fe20000010000 */
[----:B-1----:R-:W-:Y:S01]  /*1e90*/  FADD.FTZ R13, R2, -R0 ;  /* 0x80000000020d7221 */ /* 0x002fe20000010000 */
[----:B------:R-:W-:Y:S01]  /*1ea0*/  MOV R3, R29 ;  /* 0x0000001d00037202 */ /* 0x000fe20000000f00 */
[----:B------:R-:W1:Y:S01]  /*1eb0*/  LDCU.64 UR10, c[0x0][0x380] ;  /* 0x00007000ff0a77ac */ /* 0x000e620008000a00 */
[----:B------:R-:W-:Y:S02]  /*1ec0*/  IMAD.MOV.U32 R2, RZ, RZ, R26 ;  /* 0x000000ffff027224 */ /* 0x000fe400078e001a */
[-C--:B--2---:R-:W-:Y:S01]  /*1ed0*/  FMUL.FTZ R9, R9, R10.reuse ;  /* 0x0000000a09097220 */ /* 0x084fe20000410000 */
[----:B---3--:R-:W-:Y:S02]  /*1ee0*/  IMAD R15, R8, UR16, RZ ;  /* 0x00000010080f7c24 */ /* 0x008fe4000f8e02ff */
[----:B------:R-:W-:Y:S01]  /*1ef0*/  FMUL.FTZ R8, R13, R10 ;  /* 0x0000000a0d087220 */ /* 0x000fe20000410000 */
[----:B------:R-:W-:-:S04]  /*1f00*/  IMAD.WIDE.U32 R2, R24, UR16, R2 ;  /* 0x0000001018027c25 */ /* 0x000fc8000f8e0002 */
[----:B-----5:R-:W-:Y:S01]  /*1f10*/  FFMA.FTZ R13, R6, R9, R4 ;  /* 0x00000009060d7223 */ /* 0x020fe20000010004 */
[----:B------:R-:W-:Y:S01]  /*1f20*/  FFMA.FTZ R14, R7, R8, R5 ;  /* 0x00000008070e7223 */ /* 0x000fe20000010005 */
[----:B------:R-:W-:Y:S01]  /*1f30*/  IMAD R15, R24, UR17, R15 ;  /* 0x00000011180f7c24 */ /* 0x000fe2000f8e020f */
[----:B-1----:R-:W-:-:S04]  /*1f40*/  LEA R8, P1, R2, UR10, 0x1 ;  /* 0x0000000a02087c11 */ /* 0x002fc8000f8208ff */
[----:B------:R-:W-:Y:S02]  /*1f50*/  IADD3 R15, PT, PT, R3, R15, RZ ;  /* 0x0000000f030f7210 */ /* 0x000fe40007ffe0ff */
[----:B------:R-:W-:Y:S02]  /*1f60*/  F2FP.BF16.F32.PACK_AB R3, R14, R13 ;  /* 0x0000000d0e03723e */ /* 0x000fe400000010ff */
[----:B------:R-:W-:-:S05]  /*1f70*/  LEA.HI.X R9, R2, UR11, R15, 0x1, P1 ;  /* 0x0000000b02097c11 */ /* 0x000fca00088f0c0f */
[----:B------:R3:W-:Y:S02]  /*1f80*/  STG.E desc[UR14][R8.64], R3 ;  /* 0x0000000308007986 */ /* 0x0007e4000c10190e */
.L_x_1870:
[----:B------:R-:W-:Y:S05]  /*1f90*/  BSYNC.RECONVERGENT B1 ;  /* 0x0000000000017941 */ /* 0x000fea0003800200 */
.L_x_1869:
[----:B------:R-:W-:Y:S05]  /*1fa0*/  @P2 BRA `(.L_x_1871) ;  /* 0x0000000400482947 */ /* 0x000fea0003800000 */
[----:B------:R-:W4:Y:S01]  /*1fb0*/  LDCU.64 UR10, c[0x0][0x3e0] ;  /* 0x00007c00ff0a77ac */ /* 0x000f220008000a00 */
[----:B------:R-:W-:Y:S01]  /*1fc0*/  MOV R2, R26 ;  /* 0x0000001a00027202 */ /* 0x000fe20000000f00 */
[--C-:B------:R-:W-:Y:S01]  /*1fd0*/  FADD.FTZ R21, R21, -R0.reuse ;  /* 0x8000000015157221 */ /* 0x100fe20000010000 */
[----:B---3--:R-:W-:Y:S01]  /*1fe0*/  IMAD.MOV.U32 R3, RZ, RZ, R29 ;  /* 0x000000ffff037224 */ /* 0x008fe200078e001d */
[----:B------:R-:W3:Y:S01]  /*1ff0*/  LDCU.64 UR12, c[0x0][0x380] ;  /* 0x00007000ff0c77ac */ /* 0x000ee20008000a00 */
[----:B------:R-:W-:Y:S01]  /*2000*/  FADD.FTZ R9, R20, -R0 ;  /* 0x8000000014097221 */ /* 0x000fe20000010000 */
[----:B--2---:R-:W-:-:S03]  /*2010*/  FMUL.FTZ R21, R21, R10 ;  /* 0x0000000a15157220 */ /* 0x004fc60000410000 */
[----:B------:R-:W-:Y:S01]  /*2020*/  FMUL.FTZ R10, R9, R10 ;  /* 0x0000000a090a7220 */ /* 0x000fe20000410000 */
[----:B-----5:R-:W-:-:S03]  /*2030*/  FFMA.FTZ R21, R6, R21, R4 ;  /* 0x0000001506157223 */ /* 0x020fc60000010004 */
[----:B------:R-:W-:Y:S01]  /*2040*/  FFMA.FTZ R10, R7, R10, R5 ;  /* 0x0000000a070a7223 */ /* 0x000fe20000010005 */
[----:B----4-:R-:W-:Y:S02]  /*2050*/  IMAD R12, R12, UR10, RZ ;  /* 0x0000000a0c0c7c24 */ /* 0x010fe4000f8e02ff */
[----:B------:R-:W-:-:S04]  /*2060*/  IMAD.WIDE.U32 R2, R11, UR10, R2 ;  /* 0x0000000a0b027c25 */ /* 0x000fc8000f8e0002 */
[----:B------:R-:W-:Y:S01]  /*2070*/  IMAD R11, R11, UR11, R12 ;  /* 0x0000000b0b0b7c24 */ /* 0x000fe2000f8e020c */
[----:B---3--:R-:W-:-:S04]  /*2080*/  LEA R4, P1, R2, UR12, 0x1 ;  /* 0x0000000c02047c11 */ /* 0x008fc8000f8208ff */
[----:B------:R-:W-:Y:S02]  /*2090*/  IADD3 R11, PT, PT, R3, R11, RZ ;  /* 0x0000000b030b7210 */ /* 0x000fe40007ffe0ff */
[----:B------:R-:W-:Y:S02]  /*20a0*/  F2FP.BF16.F32.PACK_AB R3, R10, R21 ;  /* 0x000000150a03723e */ /* 0x000fe400000010ff */
[----:B------:R-:W-:-:S05]  /*20b0*/  LEA.HI.X R5, R2, UR13, R11, 0x1, P1 ;  /* 0x0000000d02057c11 */ /* 0x000fca00088f0c0b */
[----:B------:R4:W-:Y:S01]  /*20c0*/  STG.E desc[UR14][R4.64], R3 ;  /* 0x0000000304007986 */ /* 0x0009e2000c10190e */
[----:B------:R-:W-:Y:S05]  /*20d0*/  BRA `(.L_x_1871) ;  /* 0x0000000000fc7947 */ /* 0x000fea0003800000 */
.L_x_1868:
[----:B------:R-:W-:Y:S04]  /*20e0*/  BSSY.RECONVERGENT B1, `(.L_x_1872) ;  /* 0x000001e000017945 */ /* 0x000fe80003800200 */
[----:B------:R-:W-:Y:S05]  /*20f0*/  @P1 BRA `(.L_x_1873) ;  /* 0x0000000000701947 */ /* 0x000fea0003800000 */
[--C-:B------:R-:W-:Y:S01]  /*2100*/  FADD.FTZ R3, R3, -R0.reuse ;  /* 0x8000000003037221 */ /* 0x100fe20000010000 */
[----:B------:R-:W-:Y:S01]  /*2110*/  FADD.FTZ R9, R2, -R0 ;  /* 0x8000000002097221 */ /* 0x000fe20000010000 */
[----:B------:R-:W3:Y:S02]  /*2120*/  LDCU.64 UR10, c[0x0][0x3e0] ;  /* 0x00007c00ff0a77ac */ /* 0x000ee40008000a00 */
[-C--:B--2---:R-:W-:Y:S01]  /*2130*/  FMUL.FTZ R3, R3, R10.reuse ;  /* 0x0000000a03037220 */ /* 0x084fe20000410000 */
[----:B------:R-:W-:Y:S01]  /*2140*/  FMUL.FTZ R14, R9, R10 ;  /* 0x0000000a090e7220 */ /* 0x000fe20000410000 */
[----:B------:R-:W2:Y:S02]  /*2150*/  LDCU.64 UR12, c[0x0][0x380] ;  /* 0x00007000ff0c77ac */ /* 0x000ea40008000a00 */
[----:B-1---5:R-:W-:Y:S01]  /*2160*/  FFMA.FTZ R13, R6, R3, R4 ;  /* 0x00000003060d7223 */ /* 0x022fe20000010004 */
[----:B------:R-:W-:Y:S01]  /*2170*/  FFMA.FTZ R9, R7, R14, R5 ;  /* 0x0000000e07097223 */ /* 0x000fe20000010005 */
[----:B------:R-:W-:-:S02]  /*2180*/  MOV R3, R29 ;  /* 0x0000001d00037202 */ /* 0x000fc40000000f00 */
[----:B------:R-:W-:Y:S01]  /*2190*/  FMUL.FTZ R2, R13, -1.4426950216293334961 ;  /* 0xbfb8aa3b0d027820 */ /* 0x000fe20000410000 */
[----:B------:R-:W-:-:S05]  /*21a0*/  FMUL.FTZ R15, R9, -1.4426950216293334961 ;  /* 0xbfb8aa3b090f7820 */ /* 0x000fca0000410000 */
[----:B------:R-:W1:Y:S01]  /*21b0*/  MUFU.EX2 R2, R2 ;  /* 0x0000000200027308 */ /* 0x000e620000000800 */
[----:B---3--:R-:W-:-:S03]  /*21c0*/  IMAD R17, R8, UR10, RZ ;  /* 0x0000000a08117c24 */ /* 0x008fc6000f8e02ff */
[----:B------:R-:W3:Y:S01]  /*21d0*/  MUFU.EX2 R15, R15 ;  /* 0x0000000f000f7308 */ /* 0x000ee20000000800 */
[----:B------:R-:W-:Y:S02]  /*21e0*/  IMAD R17, R24, UR11, R17 ;  /* 0x0000000b18117c24 */ /* 0x000fe4000f8e0211 */
[----:B-1----:R-:W-:Y:S01]  /*21f0*/  FADD.FTZ R14, R2, 1 ;  /* 0x3f800000020e7421 */ /* 0x002fe20000010000 */
[----:B------:R-:W-:Y:S01]  /*2200*/  MOV R2, R26 ;  /* 0x0000001a00027202 */ /* 0x000fe20000000f00 */
[----:B---3--:R-:W-:-:S04]  /*2210*/  FADD.FTZ R16, R15, 1 ;  /* 0x3f8000000f107421 */ /* 0x008fc80000010000 */
[----:B------:R-:W1:Y:S01]  /*2220*/  MUFU.RCP R14, R14 ;  /* 0x0000000e000e7308 */ /* 0x000e620000001000 */
[----:B------:R-:W-:-:S04]  /*2230*/  IMAD.WIDE.U32 R2, R24, UR10, R2 ;  /* 0x0000000a18027c25 */ /* 0x000fc8000f8e0002 */
[----:B------:R-:W-:Y:S01]  /*2240*/  IMAD.IADD R17, R3, 0x1, R17 ;  /* 0x0000000103117824 */ /* 0x000fe200078e0211 */
[C---:B--2---:R-:W-:Y:S02]  /*2250*/  LEA R8, P1, R2.reuse, UR12, 0x1 ;  /* 0x0000000c02087c11 */ /* 0x044fe4000f8208ff */
[----:B------:R-:W0:Y:S01]  /*2260*/  MUFU.RCP R16, R16 ;  /* 0x0000001000107308 */ /* 0x000e220000001000 */
[----:B-1----:R-:W-:Y:S01]  /*2270*/  FMUL.FTZ R13, R13, R14 ;  /* 0x0000000e0d0d7220 */ /* 0x002fe20000410000 */
[----:B0-----:R-:W-:Y:S01]  /*2280*/  FMUL.FTZ R18, R9, R16 ;  /* 0x0000001009127220 */ /* 0x001fe20000410000 */
[----:B------:R-:W-:-:S04]  /*2290*/  LEA.HI.X R9, R2, UR13, R17, 0x1, P1 ;  /* 0x0000000d02097c11 */ /* 0x000fc800088f0c11 */
[----:B------:R-:W-:-:S05]  /*22a0*/  F2FP.BF16.F32.PACK_AB R13, R18, R13 ;  /* 0x0000000d120d723e */ /* 0x000fca00000010ff */
[----:B------:R3:W-:Y:S02]  /*22b0*/  STG.E desc[UR14][R8.64], R13 ;  /* 0x0000000d08007986 */ /* 0x0007e4000c10190e */
.L_x_1873:
[----:B------:R-:W-:Y:S05]  /*22c0*/  BSYNC.RECONVERGENT B1 ;  /* 0x0000000000017941 */ /* 0x000fea0003800200 */
.L_x_1872:
[----:B------:R-:W4:Y:S02]  /*22d0*/  LDCU.64 UR10, c[0x0][0x3e8] ;  /* 0x00007d00ff0a77ac */ /* 0x000f240008000a00 */
[----:B----4-:R-:W-:-:S04]  /*22e0*/  ISETP.GE.U32.AND P1, PT, R11, UR10, PT ;  /* 0x0000000a0b007c0c */ /* 0x010fc8000bf26070 */
[----:B------:R-:W-:-:S13]  /*22f0*/  ISETP.GE.AND.EX P1, PT, R12, UR11, PT, P1 ;  /* 0x0000000b0c007c0c */ /* 0x000fda000bf26310 */
[----:B------:R-:W-:Y:S05]  /*2300*/  @P1 BRA `(.L_x_1871) ;  /* 0x0000000000701947 */ /* 0x000fea0003800000 */
[--C-:B------:R-:W-:Y:S01]  /*2310*/  FADD.FTZ R21, R21, -R0.reuse ;  /* 0x8000000015157221 */ /* 0x100fe20000010000 */
[----:B------:R-:W-:Y:S01]  /*2320*/  FADD.FTZ R3, R20, -R0 ;  /* 0x8000000014037221 */ /* 0x000fe20000010000 */
[----:B------:R-:W4:Y:S01]  /*2330*/  LDCU.64 UR10, c[0x0][0x3e0] ;  /* 0x00007c00ff0a77ac */ /* 0x000f220008000a00 */
[----:B------:R-:W-:Y:S01]  /*2340*/  MOV R2, R26 ;  /* 0x0000001a00027202 */ /* 0x000fe20000000f00 */
[-C--:B--2---:R-:W-:Y:S01]  /*2350*/  FMUL.FTZ R21, R21, R10.reuse ;  /* 0x0000000a15157220 */ /* 0x084fe20000410000 */
[----:B------:R-:W-:Y:S01]  /*2360*/  FMUL.FTZ R10, R3, R10 ;  /* 0x0000000a030a7220 */ /* 0x000fe20000410000 */
[----:B------:R-:W2:Y:S01]  /*2370*/  LDCU.64 UR12, c[0x0][0x380] ;  /* 0x00007000ff0c77ac */ /* 0x000ea20008000a00 */
[----:B------:R-:W-:Y:S01]  /*2380*/  MOV R3, R29 ;  /* 0x0000001d00037202 */ /* 0x000fe20000000f00 */
[----:B-----5:R-:W-:Y:S01]  /*2390*/  FFMA.FTZ R4, R6, R21, R4 ;  /* 0x0000001506047223 */ /* 0x020fe20000010004 */
[----:B------:R-:W-:-:S03]  /*23a0*/  FFMA.FTZ R10, R7, R10, R5 ;  /* 0x0000000a070a7223 */ /* 0x000fc60000010005 */
[----:B------:R-:W-:Y:S01]  /*23b0*/  FMUL.FTZ R0, R4, -1.4426950216293334961 ;  /* 0xbfb8aa3b04007820 */ /* 0x000fe20000410000 */
[----:B------:R-:W-:-:S05]  /*23c0*/  FMUL.FTZ R6, R10, -1.4426950216293334961 ;  /* 0xbfb8aa3b0a067820 */ /* 0x000fca0000410000 */
[----:B------:R-:W0:Y:S01]  /*23d0*/  MUFU.EX2 R0, R0 ;  /* 0x0000000000007308 */ /* 0x000e220000000800 */
[----:B----4-:R-:W-:-:S03]  /*23e0*/  IMAD R12, R12, UR10, RZ ;  /* 0x0000000a0c0c7c24 */ /* 0x010fc6000f8e02ff */
[----:B------:R-:W4:Y:S01]  /*23f0*/  MUFU.EX2 R6, R6 ;  /* 0x0000000600067308 */ /* 0x000f220000000800 */
[----:B------:R-:W-:-:S04]  /*2400*/  IMAD.WIDE.U32 R2, R11, UR10, R2 ;  /* 0x0000000a0b027c25 */ /* 0x000fc8000f8e0002 */
[----:B------:R-:W-:Y:S02]  /*2410*/  IMAD R11, R11, UR11, R12 ;  /* 0x0000000b0b0b7c24 */ /* 0x000fe4000f8e020c */
[----:B0-----:R-:W-:-:S03]  /*2420*/  FADD.FTZ R5, R0, 1 ;  /* 0x3f80000000057421 */ /* 0x001fc60000010000 */
[----:B------:R-:W-:Y:S01]  /*2430*/  IADD3 R11, PT, PT, R3, R11, RZ ;  /* 0x0000000b030b7210 */ /* 0x000fe20007ffe0ff */
[----:B----4-:R-:W-:Y:S02]  /*2440*/  FADD.FTZ R7, R6, 1 ;  /* 0x3f80000006077421 */ /* 0x010fe40000010000 */
[----:B------:R-:W0:Y:S08]  /*2450*/  MUFU.RCP R5, R5 ;  /* 0x0000000500057308 */ /* 0x000e300000001000 */
[----:B------:R-:W3:Y:S01]  /*2460*/  MUFU.RCP R7, R7 ;  /* 0x0000000700077308 */ /* 0x000ee20000001000 */
[----:B0-----:R-:W-:Y:S01]  /*2470*/  FMUL.FTZ R0, R4, R5 ;  /* 0x0000000504007220 */ /* 0x001fe20000410000 */
[----:B--2---:R-:W-:-:S04]  /*2480*/  LEA R4, P1, R2, UR12, 0x1 ;  /* 0x0000000c02047c11 */ /* 0x004fc8000f8208ff */
[----:B------:R-:W-:Y:S01]  /*2490*/  LEA.HI.X R5, R2, UR13, R11, 0x1, P1 ;  /* 0x0000000d02057c11 */ /* 0x000fe200088f0c0b */
[----:B---3--:R-:W-:-:S05]  /*24a0*/  FMUL.FTZ R9, R10, R7 ;  /* 0x000000070a097220 */ /* 0x008fca0000410000 */
[----:B------:R-:W-:-:S05]  /*24b0*/  F2FP.BF16.F32.PACK_AB R9, R9, R0 ;  /* 0x000000000909723e */ /* 0x000fca00000010ff */
[----:B------:R0:W-:Y:S02]  /*24c0*/  STG.E desc[UR14][R4.64], R9 ;  /* 0x0000000904007986 */ /* 0x0001e4000c10190e */
.L_x_1871:
[----:B------:R-:W-:Y:S05]  /*24d0*/  BSYNC.RECONVERGENT B0 ;  /* 0x0000000000007941 */ /* 0x000fea0003800200 */
.L_x_1867:
[----:B------:R-:W-:Y:S02]  /*24e0*/  UIADD3 UR8, UPT, UPT, UR19, UR8, URZ ;  /* 0x0000000813087290 */ /* 0x000fe4000fffe0ff */
[----:B------:R-:W-:Y:S02]  /*24f0*/  UIADD3 UR4, UPT, UPT, UR4, 0x1, URZ ;  /* 0x0000000104047890 */ /* 0x000fe4000fffe0ff */
[----:B------:R-:W-:-:S09]  /*2500*/  UISETP.GE.AND UP1, UPT, UR8, UR7, UPT ;  /* 0x000000070800728c */ /* 0x000fd2000bf26270 */
[----:B------:R-:W-:Y:S05]  /*2510*/  BRA.U !UP1, `(.L_x_1874) ;  /* 0xffffffdd09247547 */ /* 0x000fea000b83ffff */
[----:B------:R-:W-:Y:S05]  /*2520*/  EXIT ;  /* 0x000000000000794d */ /* 0x000fea0003800000 */
.L_x_1875:
        /* <DEDUP_REMOVED lines=13> */
.L_x_3440:


//--------------------- .text._Z35group_norm_nhwc_fwd_one_pass_kernelI11Bf16IOFp32WLi128ELi28ELi448EEv26Group_norm_nhwc_fwd_params --------------------------
	.section	.text._Z35group_norm_nhwc_fwd_one_pass_kernelI11Bf16IOFp32WLi128ELi28ELi448EEv26Group_norm_nhwc_fwd_params,"ax",@progbits
	.align	128
        .global         _Z35group_norm_nhwc_fwd_one_pass_kernelI11Bf16IOFp32WLi128ELi28ELi448EEv26Group_norm_nhwc_fwd_params
        .type           _Z35group_norm_nhwc_fwd_one_pass_kernelI11Bf16IOFp32WLi128ELi28ELi448EEv26Group_norm_nhwc_fwd_params,@function
        .size           _Z35group_norm_nhwc_fwd_one_pass_kernelI11Bf16IOFp32WLi128ELi28ELi448EEv26Group_norm_nhwc_fwd_params,(.L_x_3441 - _Z35group_norm_nhwc_fwd_one_pass_kernelI11Bf16IOFp32WLi128ELi28ELi448EEv26Group_norm_nhwc_fwd_params)
        .other          _Z35group_norm_nhwc_fwd_one_pass_kernelI11Bf16IOFp32WLi128ELi28ELi448EEv26Group_norm_nhwc_fwd_params,@"STO_CUDA_ENTRY STV_DEFAULT"
_Z35group_norm_nhwc_fwd_one_pass_kernelI11Bf16IOFp32WLi128ELi28ELi448EEv26Group_norm_nhwc_fwd_params:
.text._Z35group_norm_nhwc_fwd_one_pass_kernelI11Bf16IOFp32WLi128ELi28ELi448EEv26Group_norm_nhwc_fwd_params:
        /* <DEDUP_REMOVED lines=14> */
[----:B------:R-:W0:Y:S01]  /*00e0*/  LDCU.64 UR14, c[0x0][0x358] ;  /* 0x00006b00ff0e77ac */ /* 0x000e220008000a00 */
[----:B------:R-:W-:Y:S01]  /*00f0*/  UMOV UR7, UR6 ;  /* 0x0000000600077c82 */ /* 0x000fe20008000000 */
[----:B---3--:R-:W-:-:S02]  /*0100*/  ISETP.NE.U32.AND P1, PT, RZ, UR8, PT ;  /* 0x00000008ff007c0c */ /* 0x008fc4000bf25070 */
[C---:B0-----:R-:W-:Y:S02]  /*0110*/  LOP3.LUT R0, R2.reuse, 0xffff, RZ, 0xc0, !PT ;  /* 0x0000ffff02007812 */ /* 0x041fe400078ec0ff */
[----:B-1----:R-:W-:Y:S02]  /*0120*/  LOP3.LUT P0, RZ, R2, UR18, RZ, 0xfc, !PT ;  /* 0x0000001202ff7c12 */ /* 0x002fe4000f80fcff */
[----:B--2---:R-:W-:Y:S01]  /*0130*/  MOV R2, UR4 ;  /* 0x0000000400027c02 */ /* 0x004fe20008000f00 */
[----:B------:R-:W-:Y:S01]  /*0140*/  IMAD R0, R0, 0x124a, RZ ;  /* 0x0000124a00007824 */ /* 0x000fe200078e02ff */
[----:B------:R-:W-:Y:S01]  /*0150*/  ISETP.NE.AND.EX P0, PT, RZ, UR9, !P0, P1 ;  /* 0x00000009ff007c0c */ /* 0x000fe2000c705310 */
[----:B------:R-:W-:-:S03]  /*0160*/  UMOV UR4, URZ ;  /* 0x000000ff00047c82 */ /* 0x000fc60008000000 */
[----:B------:R-:W-:-:S05]  /*0170*/  SHF.R.U32.HI R23, RZ, 0x10, R0 ;  /* 0x00000010ff177819 */ /* 0x000fca0000011600 */
[----:B------:R-:W-:-:S07]  /*0180*/  IMAD R23, R2, UR18, R23 ;  /* 0x0000001202177c24 */ /* 0x000fce000f8e0217 */
.L_x_1903:
[----:B---34-:R-:W0:Y:S01]  /*0190*/  LDC R2, c[0x0][0x3f8] ;  /* 0x0000fe00ff027b82 */ /* 0x018e220000000800 */
[----:B-----5:R-:W-:Y:S01]  /*01a0*/  IABS R8, UR7 ;  /* 0x0000000700087c13 */ /* 0x020fe20008000000 */
[----:B-1----:R-:W1:Y:S01]  /*01b0*/  LDCU.64 UR8, c[0x0][0x3e8] ;  /* 0x00007d00ff0877ac */ /* 0x002e620008000a00 */
[----:B--2---:R-:W-:Y:S01]  /*01c0*/  VIADD R29, R23, 0x20 ;  /* 0x00000020171d7836 */ /* 0x004fe20000000000 */
[----:B------:R-:W-:Y:S01]  /*01d0*/  SHF.R.S32.HI R15, RZ, 0x1f, R23 ;  /* 0x0000001fff0f7819 */ /* 0x000fe20000011417 */
[----:B------:R-:W2:Y:S03]  /*01e0*/  LDCU.64 UR10, c[0x0][0x3f0] ;  /* 0x00007e00ff0a77ac */ /* 0x000ea60008000a00 */
[----:B------:R-:W-:Y:S02]  /*01f0*/  SHF.R.S32.HI R17, RZ, 0x1f, R29 ;  /* 0x0000001fff117819 */ /* 0x000fe4000001141d */
[----:B0-----:R-:W-:-:S02]  /*0200*/  IABS R3, R2 ;  /* 0x0000000200037213 */ /* 0x001fc40000000000 */
[----:B------:R-:W-:Y:S02]  /*0210*/  ISETP.NE.AND P3, PT, R2, RZ, PT ;  /* 0x000000ff0200720c */ /* 0x000fe40003f65270 */
[----:B------:R-:W0:Y:S08]  /*0220*/  I2F.RP R0, R3 ;  /* 0x0000000300007306 */ /* 0x000e300000209400 */
[----:B0-----:R-:W0:Y:S02]  /*0230*/  MUFU.RCP R0, R0 ;  /* 0x0000000000007308 */ /* 0x001e240000001000 */
[----:B0-----:R-:W-:-:S06]  /*0240*/  IADD3 R6, PT, PT, R0, 0xffffffe, RZ ;  /* 0x0ffffffe00067810 */ /* 0x001fcc0007ffe0ff */
[----:B------:R0:W3:Y:S02]  /*0250*/  F2I.FTZ.U32.TRUNC.NTZ R7, R6 ;  /* 0x0000000600077305 */ /* 0x0000e4000021f000 */
[----:B0-----:R-:W-:Y:S01]  /*0260*/  IMAD.MOV.U32 R6, RZ, RZ, RZ ;  /* 0x000000ffff067224 */ /* 0x001fe200078e00ff */
[----:B---3--:R-:W-:-:S05]  /*0270*/  IADD3 R4, PT, PT, RZ, -R7, RZ ;  /* 0x80000007ff047210 */ /* 0x008fca0007ffe0ff */
[----:B------:R-:W-:Y:S02]  /*0280*/  IMAD R5, R4, R3, RZ ;  /* 0x0000000304057224 */ /* 0x000fe400078e02ff */
[----:B------:R-:W0:Y:S02]  /*0290*/  S2R R4, SR_TID.X ;  /* 0x0000000000047919 */ /* 0x000e240000002100 */
[----:B------:R-:W-:-:S06]  /*02a0*/  IMAD.HI.U32 R7, R7, R5, R6 ;  /* 0x0000000507077227 */ /* 0x000fcc00078e0006 */
[----:B------:R-:W-:-:S05]  /*02b0*/  IMAD.HI.U32 R13, R7, R8, RZ ;  /* 0x00000008070d7227 */ /* 0x000fca00078e00ff */
[----:B------:R-:W-:-:S05]  /*02c0*/  IADD3 R0, PT, PT, -R13, RZ, RZ ;  /* 0x000000ff0d007210 */ /* 0x000fca0007ffe1ff */
[----:B------:R-:W-:-:S05]  /*02d0*/  IMAD R0, R3, R0, R8 ;  /* 0x0000000003007224 */ /* 0x000fca00078e0208 */
[----:B------:R-:W-:Y:S02]  /*02e0*/  ISETP.GT.U32.AND P2, PT, R3, R0, PT ;  /* 0x000000000300720c */ /* 0x000fe40003f44070 */
[----:B0-----:R-:W-:-:S11]  /*02f0*/  LOP3.LUT R5, R4, 0xffff, RZ, 0xc0, !PT ;  /* 0x0000ffff04057812 */ /* 0x001fd600078ec0ff */
[-C--:B------:R-:W-:Y:S01]  /*0300*/  @!P2 IADD3 R0, PT, PT, R0, -R3.reuse, RZ ;  /* 0x800000030000a210 */ /* 0x080fe20007ffe0ff */
[----:B------:R-:W-:Y:S01]  /*0310*/  IMAD R5, R5, 0x124a, RZ ;  /* 0x0000124a05057824 */ /* 0x000fe200078e02ff */
[----:B------:R-:W-:Y:S02]  /*0320*/  @!P2 IADD3 R13, PT, PT, R13, 0x1, RZ ;  /* 0x000000010d0da810 */ /* 0x000fe40007ffe0ff */
[----:B------:R-:W-:Y:S02]  /*0330*/  ISETP.GE.U32.AND P1, PT, R0, R3, PT ;  /* 0x000000030000720c */ /* 0x000fe40003f26070 */
[----:B------:R-:W-:Y:S02]  /*0340*/  LOP3.LUT R0, R2, UR7, RZ, 0x3c, !PT ;  /* 0x0000000702007c12 */ /* 0x000fe4000f8e3cff */
[----:B------:R-:W-:Y:S02]  /*0350*/  SHF.R.U32.HI R5, RZ, 0x10, R5 ;  /* 0x00000010ff057819 */ /* 0x000fe40000011605 */
[----:B------:R-:W-:-:S02]  /*0360*/  ISETP.GE.AND P4, PT, R0, RZ, PT ;  /* 0x000000ff0000720c */ /* 0x000fc40003f86270 */
[----:B------:R-:W-:Y:S02]  /*0370*/  PRMT R0, R5, 0x9910, RZ ;  /* 0x0000991005007816 */ /* 0x000fe400000000ff */
[----:B-1----:R-:W-:-:S03]  /*0380*/  ISETP.GE.U32.AND P2, PT, R23, UR8, PT ;  /* 0x0000000817007c0c */ /* 0x002fc6000bf46070 */
[----:B------:R-:W-:Y:S01]  /*0390*/  @P1 IADD3 R13, PT, PT, R13, 0x1, RZ ;  /* 0x000000010d0d1810 */ /* 0x000fe20007ffe0ff */
[----:B------:R-:W-:Y:S01]  /*03a0*/  IMAD R0, R0, 0xe, RZ ;  /* 0x0000000e00007824 */ /* 0x000fe200078e02ff */
[----:B------:R-:W-:Y:S02]  /*03b0*/  ISETP.GE.U32.AND P1, PT, R29, UR8, PT ;  /* 0x000000081d007c0c */ /* 0x000fe4000bf26070 */
[----:B------:R-:W-:Y:S02]  /*03c0*/  ISETP.GE.AND.EX P2, PT, R15, UR9, PT, P2 ;  /* 0x000000090f007c0c */ /* 0x000fe4000bf46320 */
[----:B------:R-:W-:Y:S02]  /*03d0*/  ISETP.GE.AND.EX P1, PT, R17, UR9, PT, P1 ;  /* 0x0000000911007c0c */ /* 0x000fe4000bf26310 */
[----:B------:R-:W-:Y:S02]  /*03e0*/  IADD3 R0, PT, PT, RZ, -R0, RZ ;  /* 0x80000000ff007210 */ /* 0x000fe40007ffe0ff */
[----:B------:R-:W-:-:S02]  /*03f0*/  @!P4 IADD3 R13, PT, PT, -R13, RZ, RZ ;  /* 0x000000ff0d0dc210 */ /* 0x000fc40007ffe1ff */
[----:B------:R-:W-:Y:S02]  /*0400*/  @!P3 LOP3.LUT R13, RZ, R2, RZ, 0x33, !PT ;  /* 0x00000002ff0db212 */ /* 0x000fe400078e33ff */
[----:B------:R-:W-:Y:S02]  /*0410*/  PRMT R5, R0, 0x7710, RZ ;  /* 0x0000771000057816 */ /* 0x000fe400000000ff */
[----:B------:R-:W-:Y:S01]  /*0420*/  IADD3 R0, PT, PT, R23, 0x40, RZ ;  /* 0x0000004017007810 */ /* 0x000fe20007ffe0ff */
[--C-:B------:R-:W-:Y:S01]  /*0430*/  IMAD.MOV R3, RZ, RZ, -R13.reuse ;  /* 0x000000ffff037224 */ /* 0x100fe200078e0a0d */
[----:B------:R-:W-:Y:S01]  /*0440*/  IADD3 R5, PT, PT, R5, R4, RZ ;  /* 0x0000000405057210 */ /* 0x000fe20007ffe0ff */
[----:B------:R-:W0:Y:S01]  /*0450*/  @!P2 LDC.64 R8, c[0x0][0x3e0] ;  /* 0x0000f800ff08ab82 */ /* 0x000e220000000a00 */
[----:B------:R-:W-:Y:S01]  /*0460*/  ISETP.GE.U32.AND P3, PT, R0, UR8, PT ;  /* 0x0000000800007c0c */ /* 0x000fe2000bf66070 */
[----:B------:R-:W-:Y:S01]  /*0470*/  IMAD R20, R2, R3, UR7 ;  /* 0x0000000702147e24 */ /* 0x000fe2000f8e0203 */
[----:B------:R-:W-:Y:S01]  /*0480*/  SHF.L.U32 R5, R5, 0x1, RZ ;  /* 0x0000000105057819 */ /* 0x000fe200000006ff */
[----:B------:R-:W-:Y:S01]  /*0490*/  VIADD R2, R23, 0x60 ;  /* 0x0000006017027836 */ /* 0x000fe20000000000 */
[----:B------:R-:W-:Y:S01]  /*04a0*/  SHF.R.S32.HI R3, RZ, 0x1f, R13 ;  /* 0x0000001fff037819 */ /* 0x000fe2000001140d */
[----:B------:R-:W-:Y:S01]  /*04b0*/  IMAD R20, R20, 0x1c, RZ ;  /* 0x0000001c14147824 */ /* 0x000fe200078e02ff */
[----:B------:R-:W-:Y:S01]  /*04c0*/  LOP3.LUT R25, R5, 0xffff, RZ, 0xc0, !PT ;  /* 0x0000ffff05197812 */ /* 0x000fe200078ec0ff */
[----:B------:R-:W1:Y:S01]  /*04d0*/  @!P1 LDC.64 R6, c[0x0][0x3e0] ;  /* 0x0000f800ff069b82 */ /* 0x000e620000000a00 */
[----:B------:R-:W-:Y:S01]  /*04e0*/  SHF.R.S32.HI R5, RZ, 0x1f, R0 ;  /* 0x0000001fff057819 */ /* 0x000fe20000011400 */
[----:B--2---:R-:W-:Y:S01]  /*04f0*/  IMAD R12, R3, UR10, RZ ;  /* 0x0000000a030c7c24 */ /* 0x004fe2000f8e02ff */
[----:B------:R-:W-:-:S02]  /*0500*/  IADD3 R24, P4, PT, R20, R25, RZ ;  /* 0x0000001914187210 */ /* 0x000fc40007f9e0ff */
[----:B------:R-:W-:Y:S01]  /*0510*/  ISETP.GE.AND.EX P3, PT, R5, UR9, PT, P3 ;  /* 0x0000000905007c0c */ /* 0x000fe2000bf66330 */
[C---:B------:R-:W-:Y:S01]  /*0520*/  IMAD R27, R13.reuse, UR11, R12 ;  /* 0x0000000b0d1b7c24 */ /* 0x040fe2000f8e020c */
[----:B------:R-:W-:Y:S01]  /*0530*/  LEA.HI.X.SX32 R25, R20, RZ, 0x1, P4 ;  /* 0x000000ff14197211 */ /* 0x000fe200020f0eff */
[----:B------:R-:W2:Y:S01]  /*0540*/  @!P2 LDC.64 R10, c[0x0][0x390] ;  /* 0x0000e400ff0aab82 */ /* 0x000ea20000000a00 */
[----:B------:R-:W-:Y:S02]  /*0550*/  ISETP.GE.U32.AND P4, PT, R2, UR8, PT ;  /* 0x0000000802007c0c */ /* 0x000fe4000bf86070 */
[----:B------:R-:W-:Y:S01]  /*0560*/  SHF.R.S32.HI R3, RZ, 0x1f, R2 ;  /* 0x0000001fff037819 */ /* 0x000fe20000011402 */
[----:B------:R-:W-:-:S03]  /*0570*/  IMAD.WIDE.U32 R24, R13, UR10, R24 ;  /* 0x0000000a0d187c25 */ /* 0x000fc6000f8e0018 */
[----:B------:R-:W-:Y:S01]  /*0580*/  ISETP.GE.AND.EX P4, PT, R3, UR9, PT, P4 ;  /* 0x0000000903007c0c */ /* 0x000fe2000bf86340 */
[----:B------:R-:W3:Y:S01]  /*0590*/  @!P1 LDC.64 R12, c[0x0][0x390] ;  /* 0x0000e400ff0c9b82 */ /* 0x000ee20000000a00 */
[----:B0-----:R-:W-:Y:S01]  /*05a0*/  @!P2 IMAD R16, R15, R8, RZ ;  /* 0x000000080f10a224 */ /* 0x001fe200078e02ff */
[----:B------:R-:W-:Y:S02]  /*05b0*/  IADD3 R27, PT, PT, R25, R27, RZ ;  /* 0x0000001b191b7210 */ /* 0x000fe40007ffe0ff */
[----:B------:R-:W-:-:S03]  /*05c0*/  @!P2 MOV R26, R24 ;  /* 0x00000018001aa202 */ /* 0x000fc60000000f00 */
[--C-:B------:R-:W-:Y:S01]  /*05d0*/  @!P1 IMAD.MOV.U32 R19, RZ, RZ, R27.reuse ;  /* 0x000000ffff139224 */ /* 0x100fe200078e001b */
[----:B------:R-:W0:Y:S01]  /*05e0*/  @!P3 LDC.64 R14, c[0x0][0x3e0] ;  /* 0x0000f800ff0ebb82 */ /* 0x000e220000000a00 */
[----:B-1----:R-:W-:Y:S02]  /*05f0*/  @!P1 IMAD R18, R17, R6, RZ ;  /* 0x0000000611129224 */ /* 0x002fe400078e02ff */
[----:B------:R-:W-:Y:S02]  /*0600*/  @!P2 IMAD R17, R23, R9, R16 ;  /* 0x000000091711a224 */ /* 0x000fe400078e0210 */
[----:B------:R-:W-:Y:S01]  /*0610*/  @!P1 IMAD R21, R29, R7, R18 ;  /* 0x000000071d159224 */ /* 0x000fe200078e0212 */
[----:B------:R-:W-:Y:S01]  /*0620*/  @!P1 MOV R18, R24 ;  /* 0x0000001800129202 */ /* 0x000fe20000000f00 */
[----:B------:R-:W-:-:S04]  /*0630*/  @!P2 IMAD.WIDE.U32 R8, R23, R8, R26 ;  /* 0x000000081708a225 */ /* 0x000fc800078e001a */
[----:B------:R-:W-:Y:S01]  /*0640*/  @!P1 IMAD.WIDE.U32 R18, R29, R6, R18 ;  /* 0x000000061d129225 */ /* 0x000fe200078e0012 */
[----:B------:R-:W-:Y:S01]  /*0650*/  @!P2 IADD3 R17, PT, PT, R9, R17, RZ ;  /* 0x000000110911a210 */ /* 0x000fe20007ffe0ff */
[----:B------:R-:W1:Y:S01]  /*0660*/  @!P4 LDC.64 R6, c[0x0][0x3e0] ;  /* 0x0000f800ff06cb82 */ /* 0x000e620000000a00 */
[C---:B--2---:R-:W-:Y:S02]  /*0670*/  @!P2 LEA R16, P5, R8.reuse, R10, 0x1 ;  /* 0x0000000a0810a211 */ /* 0x044fe400078a08ff */
[----:B------:R-:W-:Y:S01]  /*0680*/  @!P1 IADD3 R21, PT, PT, R19, R21, RZ ;  /* 0x0000001513159210 */ /* 0x000fe20007ffe0ff */
[----:B------:R-:W-:Y:S01]  /*0690*/  @!P3 IMAD.MOV.U32 R19, RZ, RZ, R27 ;  /* 0x000000ffff13b224 */ /* 0x000fe200078e001b */
[----:B------:R-:W-:Y:S02]  /*06a0*/  @!P2 LEA.HI.X R17, R8, R11, R17, 0x1, P5 ;  /* 0x0000000b0811a211 */ /* 0x000fe400028f0c11 */
[C---:B---3--:R-:W-:Y:S01]  /*06b0*/  @!P1 LEA R12, P5, R18.reuse, R12, 0x1 ;  /* 0x0000000c120c9211 */ /* 0x048fe200078a08ff */
[----:B------:R-:W2:Y:S03]  /*06c0*/  @!P3 LDC.64 R8, c[0x0][0x390] ;  /* 0x0000e400ff08bb82 */ /* 0x000ea60000000a00 */
[----:B------:R-:W-:Y:S01]  /*06d0*/  @!P1 LEA.HI.X R13, R18, R13, R21, 0x1, P5 ;  /* 0x0000000d120d9211 */ /* 0x000fe200028f0c15 */
[----:B0-----:R-:W-:Y:S01]  /*06e0*/  @!P3 IMAD R5, R5, R14, RZ ;  /* 0x0000000e0505b224 */ /* 0x001fe200078e02ff */
[----:B------:R-:W-:Y:S01]  /*06f0*/  @!P3 MOV R18, R24 ;  /* 0x000000180012b202 */ /* 0x000fe20000000f00 */
[----:B------:R-:W-:-:S02]  /*0700*/  HFMA2 R21, -RZ, RZ, 0, 0 ;  /* 0x00000000ff157431 */ /* 0x000fc400000001ff */
[----:B------:R-:W0:Y:S01]  /*0710*/  @!P4 LDC.64 R10, c[0x0][0x390] ;  /* 0x0000e400ff0acb82 */ /* 0x000e220000000a00 */
[C---:B------:R-:W-:Y:S02]  /*0720*/  @!P3 IMAD R15, R0.reuse, R15, R5 ;  /* 0x0000000f000fb224 */ /* 0x040fe400078e0205 */
[----:B------:R-:W-:-:S04]  /*0730*/  @!P3 IMAD.WIDE.U32 R18, R0, R14, R18 ;  /* 0x0000000e0012b225 */ /* 0x000fc800078e0012 */
[----:B------:R-:W-:Y:S01]  /*0740*/  HFMA2 R0, -RZ, RZ, 0, 0 ;  /* 0x00000000ff007431 */ /* 0x000fe200000001ff */
[----:B------:R-:W3:Y:S01]  /*0750*/  @!P2 LDG.E R21, desc[UR14][R16.64] ;  /* 0x0000000e1015a981 */ /* 0x000ee2000c1e1900 */
[----:B-1----:R-:W-:-:S04]  /*0760*/  @!P4 IMAD R3, R3, R6, RZ ;  /* 0x000000060303c224 */ /* 0x002fc800078e02ff */
[----:B------:R1:W5:Y:S01]  /*0770*/  @!P1 LDG.E R0, desc[UR14][R12.64] ;  /* 0x0000000e0c009981 */ /* 0x000362000c1e1900 */
[----:B------:R-:W-:Y:S01]  /*0780*/  @!P3 IADD3 R15, PT, PT, R19, R15, RZ ;  /* 0x0000000f130fb210 */ /* 0x000fe20007ffe0ff */
[----:B------:R-:W-:Y:S01]  /*0790*/  @!P4 IMAD R7, R2, R7, R3 ;  /* 0x000000070207c224 */ /* 0x000fe200078e0203 */
[----:B-1----:R-:W-:Y:S02]  /*07a0*/  @!P4 MOV R12, R24 ;  /* 0x00000018000cc202 */ /* 0x002fe40000000f00 */
[----:B------:R-:W-:Y:S02]  /*07b0*/  @!P4 MOV R13, R27 ;  /* 0x0000001b000dc202 */ /* 0x000fe40000000f00 */
[----:B--2---:R-:W-:Y:S01]  /*07c0*/  @!P3 LEA R8, P2, R18, R8, 0x1 ;  /* 0x000000081208b211 */ /* 0x004fe200078408ff */
[----:B------:R-:W-:-:S03]  /*07d0*/  @!P4 IMAD.WIDE.U32 R2, R2, R6, R12 ;  /* 0x000000060202c225 */ /* 0x000fc600078e000c */
[----:B------:R-:W-:Y:S01]  /*07e0*/  @!P3 LEA.HI.X R9, R18, R9, R15, 0x1, P2 ;  /* 0x000000091209b211 */ /* 0x000fe200010f0c0f */
[----:B------:R-:W-:Y:S01]  /*07f0*/  IMAD.MOV.U32 R5, RZ, RZ, RZ ;  /* 0x000000ffff057224 */ /* 0x000fe200078e00ff */
[----:B------:R-:W-:Y:S02]  /*0800*/  @!P4 IADD3 R3, PT, PT, R3, R7, RZ ;  /* 0x000000070303c210 */ /* 0x000fe40007ffe0ff */
[C---:B0-----:R-:W-:Y:S01]  /*0810*/  @!P4 LEA R10, P2, R2.reuse, R10, 0x1 ;  /* 0x0000000a020ac211 */ /* 0x041fe200078408ff */
[----:B------:R-:W-:Y:S02]  /*0820*/  HFMA2 R17, -RZ, RZ, 0, 0 ;  /* 0x00000000ff117431 */ /* 0x000fe400000001ff */
[----:B------:R-:W2:Y:S01]  /*0830*/  @!P3 LDG.E R5, desc[UR14][R8.64] ;  /* 0x0000000e0805b981 */ /* 0x000ea2000c1e1900 */
[----:B------:R-:W-:-:S05]  /*0840*/  @!P4 LEA.HI.X R11, R2, R11, R3, 0x1, P2 ;  /* 0x0000000b020bc211 */ /* 0x000fca00010f0c03 */
[----:B------:R0:W4:Y:S02]  /*0850*/  @!P4 LDG.E R17, desc[UR14][R10.64] ;  /* 0x0000000e0a11c981 */ /* 0x000124000c1e1900 */
[----:B0-----:R-:W0:Y:S02]  /*0860*/  S2R R11, SR_LANEID ;  /* 0x00000000000b7919 */ /* 0x001e240000000000 */
[C---:B0-----:R-:W-:Y:S02]  /*0870*/  ISETP.GT.AND P2, PT, R11.reuse, 0x1e, PT ;  /* 0x0000001e0b00780c */ /* 0x041fe40003f44270 */
[----:B------:R-:W-:Y:S01]  /*0880*/  ISETP.GT.AND P3, PT, R11, 0xf, PT ;  /* 0x0000000f0b00780c */ /* 0x000fe20003f64270 */
[----:B------:R-:W-:Y:S01]  /*0890*/  BSSY.RECONVERGENT B0, `(.L_x_1876) ;  /* 0x0000043000007945 */ /* 0x000fe20003800200 */
[C---:B---3--:R-:W-:Y:S02]  /*08a0*/  PRMT R18, R21.reuse, 0x7632, R18 ;  /* 0x0000763215127816 */ /* 0x048fe40000000012 */
[----:B------:R-:W-:-:S02]  /*08b0*/  SHF.L.U32 R21, R21, 0x10, RZ ;  /* 0x0000001015157819 */ /* 0x000fc400000006ff */
[----:B------:R-:W-:Y:S02]  /*08c0*/  SHF.L.U32 R18, R18, 0x10, RZ ;  /* 0x0000001012127819 */ /* 0x000fe400000006ff */
[C---:B-----5:R-:W-:Y:S01]  /*08d0*/  PRMT R2, R0.reuse, 0x7632, R2 ;  /* 0x0000763200027816 */ /* 0x060fe20000000002 */
[----:B------:R-:W-:-:S03]  /*08e0*/  IMAD.U32 R19, R0, 0x10000, RZ ;  /* 0x0001000000137824 */ /* 0x000fc600078e00ff */
[----:B------:R-:W-:Y:S01]  /*08f0*/  SHF.L.U32 R0, R2, 0x10, RZ ;  /* 0x0000001002007819 */ /* 0x000fe200000006ff */
[----:B------:R-:W-:Y:S01]  /*0900*/  FADD.FTZ R2, R21, R18 ;  /* 0x0000001215027221 */ /* 0x000fe20000010000 */
[----:B------:R-:W-:-:S03]  /*0910*/  FMUL.FTZ R8, R18, R18 ;  /* 0x0000001212087220 */ /* 0x000fc60000410000 */
[----:B------:R-:W-:Y:S01]  /*0920*/  FADD.FTZ R6, RZ, R2 ;  /* 0x00000002ff067221 */ /* 0x000fe20000010000 */
[----:B------:R-:W-:Y:S01]  /*0930*/  FMUL.FTZ R10, R0, R0 ;  /* 0x00000000000a7220 */ /* 0x000fe20000410000 */
[----:B------:R-:W-:Y:S01]  /*0940*/  FFMA.FTZ R8, R21, R21, R8 ;  /* 0x0000001515087223 */ /* 0x000fe20000010008 */
[C---:B------:R-:W-:Y:S02]  /*0950*/  FADD.FTZ R3, R19.reuse, R0 ;  /* 0x0000000013037221 */ /* 0x040fe40000010000 */
[----:B------:R-:W-:Y:S01]  /*0960*/  FFMA.FTZ R7, R19, R19, R10 ;  /* 0x0000001313077223 */ /* 0x000fe2000001000a */
[----:B------:R-:W-:Y:S01]  /*0970*/  FADD.FTZ R8, RZ, R8 ;  /* 0x00000008ff087221 */ /* 0x000fe20000010000 */
[----:B------:R-:W-:Y:S01]  /*0980*/  FADD.FTZ R6, R6, R3 ;  /* 0x0000000306067221 */ /* 0x000fe20000010000 */
[----:B--2---:R-:W-:-:S04]  /*0990*/  PRMT R2, R5, 0x7632, R2 ;  /* 0x0000763205027816 */ /* 0x004fc80000000002 */
[----:B------:R-:W-:Y:S02]  /*09a0*/  SHF.L.U32 R2, R2, 0x10, RZ ;  /* 0x0000001002027819 */ /* 0x000fe400000006ff */
[----:B----4-:R-:W-:Y:S01]  /*09b0*/  PRMT R16, R17, 0x7632, R16 ;  /* 0x0000763211107816 */ /* 0x010fe20000000010 */
[----:B------:R-:W-:Y:S01]  /*09c0*/  FADD.FTZ R7, R8, R7 ;  /* 0x0000000708077221 */ /* 0x000fe20000010000 */
[----:B------:R-:W-:Y:S01]  /*09d0*/  SHF.L.U32 R3, R5, 0x10, RZ ;  /* 0x0000001005037819 */ /* 0x000fe200000006ff */
[----:B------:R-:W-:Y:S01]  /*09e0*/  FMUL.FTZ R8, R2, R2 ;  /* 0x0000000202087220 */ /* 0x000fe20000410000 */
[----:B------:R-:W-:Y:S01]  /*09f0*/  SHF.L.U32 R16, R16, 0x10, RZ ;  /* 0x0000001010107819 */ /* 0x000fe200000006ff */
[----:B------:R-:W-:Y:S02]  /*0a00*/  IMAD.U32 R17, R17, 0x10000, RZ ;  /* 0x0001000011117824 */ /* 0x000fe400078e00ff */
[C---:B------:R-:W-:Y:S01]  /*0a10*/  FADD.FTZ R5, R3.reuse, R2 ;  /* 0x0000000203057221 */ /* 0x040fe20000010000 */
[----:B------:R-:W-:Y:S01]  /*0a20*/  FFMA.FTZ R8, R3, R3, R8 ;  /* 0x0000000303087223 */ /* 0x000fe20000010008 */
[----:B------:R-:W-:-:S02]  /*0a30*/  FMUL.FTZ R10, R16, R16 ;  /* 0x00000010100a7220 */ /* 0x000fc40000410000 */
[----:B------:R-:W-:Y:S01]  /*0a40*/  FADD.FTZ R5, R6, R5 ;  /* 0x0000000506057221 */ /* 0x000fe20000010000 */
[----:B------:R-:W-:Y:S01]  /*0a50*/  FADD.FTZ R8, R7, R8 ;  /* 0x0000000807087221 */ /* 0x000fe20000010000 */
[C---:B------:R-:W-:Y:S01]  /*0a60*/  FADD.FTZ R6, R17.reuse, R16 ;  /* 0x0000001011067221 */ /* 0x040fe20000010000 */
[----:B------:R-:W-:-:S03]  /*0a70*/  FFMA.FTZ R7, R17, R17, R10 ;  /* 0x0000001111077223 */ /* 0x000fc6000001000a */
[----:B------:R-:W-:Y:S01]  /*0a80*/  FADD.FTZ R5, R5, R6 ;  /* 0x0000000605057221 */ /* 0x000fe20000010000 */
[----:B------:R-:W-:-:S04]  /*0a90*/  FADD.FTZ R8, R8, R7 ;  /* 0x0000000708087221 */ /* 0x000fc80000010000 */
[----:B------:R-:W0:Y:S04]  /*0aa0*/  SHFL.DOWN PT, R6, R5, 0x1, 0x1f ;  /* 0x08201f0005067f89 */ /* 0x000e2800000e0000 */
[----:B------:R-:W1:Y:S01]  /*0ab0*/  SHFL.DOWN PT, R7, R8, 0x1, 0x1f ;  /* 0x08201f0008077f89 */ /* 0x000e6200000e0000 */
[----:B0-----:R-:W-:Y:S01]  /*0ac0*/  @!P2 FADD.FTZ R5, R5, R6 ;  /* 0x000000060505a221 */ /* 0x001fe20000010000 */
[----:B-1----:R-:W-:-:S04]  /*0ad0*/  @!P2 FADD.FTZ R8, R8, R7 ;  /* 0x000000070808a221 */ /* 0x002fc80000010000 */
[----:B------:R-:W0:Y:S04]  /*0ae0*/  SHFL.DOWN PT, R6, R5, 0x2, 0x1f ;  /* 0x08401f0005067f89 */ /* 0x000e2800000e0000 */
[----:B------:R-:W1:Y:S01]  /*0af0*/  SHFL.DOWN PT, R7, R8, 0x2, 0x1f ;  /* 0x08401f0008077f89 */ /* 0x000e6200000e0000 */
[----:B------:R-:W-:-:S13]  /*0b00*/  ISETP.GT.AND P2, PT, R11, 0x1d, PT ;  /* 0x0000001d0b00780c */ /* 0x000fda0003f44270 */
        /* <DEDUP_REMOVED lines=9> */
[----:B------:R-:W-:Y:S01]  /*0ba0*/  ISETP.GT.AND P2, PT, R11, 0x17, PT ;  /* 0x000000170b00780c */ /* 0x000fe20003f44270 */
[----:B0-----:R-:W-:Y:S01]  /*0bb0*/  FADD.FTZ R10, R5, R10 ;  /* 0x0000000a050a7221 */ /* 0x001fe20000010000 */
[----:B-1----:R-:W-:-:S04]  /*0bc0*/  FADD.FTZ R9, R8, R9 ;  /* 0x0000000908097221 */ /* 0x002fc80000010000 */
[----:B------:R-:W-:Y:S02]  /*0bd0*/  FSEL R6, R5, R10, P2 ;  /* 0x0000000a05067208 */ /* 0x000fe40001000000 */
[----:B------:R-:W-:-:S03]  /*0be0*/  FSEL R7, R8, R9, P2 ;  /* 0x0000000908077208 */ /* 0x000fc60001000000 */
[----:B------:R0:W1:Y:S04]  /*0bf0*/  SHFL.DOWN PT, R13, R6, 0x10, 0x1f ;  /* 0x0a001f00060d7f89 */ /* 0x00006800000e0000 */
[----:B------:R0:W2:Y:S01]  /*0c00*/  SHFL.DOWN PT, R12, R7, 0x10, 0x1f ;  /* 0x0a001f00070c7f89 */ /* 0x0000a200000e0000 */
[----:B------:R-:W-:Y:S05]  /*0c10*/  @P3 BRA `(.L_x_1877) ;  /* 0x0000000000283947 */ /* 0x000fea0003800000 */
[----:B------:R-:W-:-:S13]  /*0c20*/  ISETP.NE.AND P2, PT, R11, RZ, PT ;  /* 0x000000ff0b00720c */ /* 0x000fda0003f45270 */
[----:B0-----:R-:W0:Y:S01]  /*0c30*/  @!P2 S2R R7, SR_CgaCtaId ;  /* 0x000000000007a919 */ /* 0x001e220000008800 */
[----:B------:R-:W-:Y:S02]  /*0c40*/  @!P2 MOV R6, 0x400 ;  /* 0x000004000006a802 */ /* 0x000fe40000000f00 */
[----:B------:R-:W-:-:S04]  /*0c50*/  @!P2 SHF.R.U32.HI R5, RZ, 0x2, R4 ;  /* 0x00000002ff05a819 */ /* 0x000fc80000011604 */
[----:B------:R-:W-:Y:S02]  /*0c60*/  @!P2 LOP3.LUT R5, R5, 0xf8, RZ, 0xc0, !PT ;  /* 0x000000f80505a812 */ /* 0x000fe400078ec0ff */
[----:B0-----:R-:W-:Y:S01]  /*0c70*/  @!P2 LEA R8, R7, R6, 0x18 ;  /* 0x000000060708a211 */ /* 0x001fe200078ec0ff */
[----:B-1----:R-:W-:Y:S01]  /*0c80*/  FADD.FTZ R6, R10, R13 ;  /* 0x0000000d0a067221 */ /* 0x002fe20000010000 */
[----:B--2---:R-:W-:Y:S02]  /*0c90*/  FADD.FTZ R7, R9, R12 ;  /* 0x0000000c09077221 */ /* 0x004fe40000010000 */
[----:B------:R-:W-:-:S05]  /*0ca0*/  @!P2 IADD3 R5, PT, PT, R5, R8, RZ ;  /* 0x000000080505a210 */ /* 0x000fca0007ffe0ff */
[----:B------:R3:W-:Y:S02]  /*0cb0*/  @!P2 STS.64 [R5+0x10], R6 ;  /* 0x000010060500a388 */ /* 0x0007e40000000a00 */
.L_x_1877:
[----:B------:R-:W-:Y:S05]  /*0cc0*/  BSYNC.RECONVERGENT B0 ;  /* 0x0000000000007941 */ /* 0x000fea0003800200 */
.L_x_1876:
        /* <DEDUP_REMOVED lines=8> */
[----:B---3--:R-:W3:Y:S04]  /*0d50*/  LDS.64 R4, [UR5+0x18] ;  /* 0x00001805ff047984 */ /* 0x008ee80008000a00 */
[----:B------:R-:W4:Y:S04]  /*0d60*/  LDS.128 R8, [UR5+0x20] ;  /* 0x00002005ff087984 */ /* 0x000f280008000c00 */
[----:B-12---:R-:W1:Y:S01]  /*0d70*/  LDS.128 R12, [UR5+0x30] ;  /* 0x00003005ff0c7984 */ /* 0x006e620008000c00 */
[----:B---3--:R-:W-:Y:S01]  /*0d80*/  FADD.FTZ R29, R6, R4 ;  /* 0x00000004061d7221 */ /* 0x008fe20000010000 */
[----:B------:R-:W-:-:S03]  /*0d90*/  FADD.FTZ R4, R7, R5 ;  /* 0x0000000507047221 */ /* 0x000fc60000010000 */
[----:B----4-:R-:W-:Y:S01]  /*0da0*/  FADD.FTZ R29, R29, R8 ;  /* 0x000000081d1d7221 */ /* 0x010fe20000010000 */
[----:B------:R-:W-:Y:S02]  /*0db0*/  FADD.FTZ R8, R4, R9 ;  /* 0x0000000904087221 */ /* 0x000fe40000010000 */
[----:B0-----:R-:W0:Y:S01]  /*0dc0*/  LDS.128 R4, [UR5+0x40] ;  /* 0x00004005ff047984 */ /* 0x001e220008000c00 */
[----:B------:R-:W-:Y:S01]  /*0dd0*/  FADD.FTZ R29, R29, R10 ;  /* 0x0000000a1d1d7221 */ /* 0x000fe20000010000 */
[----:B------:R-:W-:-:S03]  /*0de0*/  FADD.FTZ R8, R8, R11 ;  /* 0x0000000b08087221 */ /* 0x000fc60000010000 */
[----:B-1----:R-:W-:Y:S01]  /*0df0*/  FADD.FTZ R29, R29, R12 ;  /* 0x0000000c1d1d7221 */ /* 0x002fe20000010000 */
[----:B------:R-:W-:Y:S02]  /*0e00*/  FADD.FTZ R12, R8, R13 ;  /* 0x0000000d080c7221 */ /* 0x000fe40000010000 */
[----:B------:R-:W1:Y:S01]  /*0e10*/  LDS.128 R8, [UR5+0x50] ;  /* 0x00005005ff087984 */ /* 0x000e620008000c00 */
[----:B------:R-:W-:Y:S01]  /*0e20*/  FADD.FTZ R29, R29, R14 ;  /* 0x0000000e1d1d7221 */ /* 0x000fe20000010000 */
        /* <DEDUP_REMOVED lines=19> */
.L_x_1879:
[----:B------:R-:W-:Y:S05]  /*0f60*/  BSYNC.RECONVERGENT B0 ;  /* 0x0000000000007941 */ /* 0x000fea0003800200 */
.L_x_1878:
        /* <DEDUP_REMOVED lines=17> */
[----:B------:R-:W-:Y:S01]  /*1080*/  MOV R5, UR11 ;  /* 0x0000000b00057c02 */ /* 0x000fe20008000f00 */
[----:B------:R-:W-:Y:S01]  /*1090*/  UIMAD.WIDE.U32 UR8, UR8, 0x8, UR16 ;  /* 0x00000008080878a5 */ /* 0x000fe2000f8e0010 */
[----:B------:R-:W-:-:S03]  /*10a0*/  SEL R11, R22, RZ, !P2 ;  /* 0x000000ff160b7207 */ /* 0x000fc60005000000 */
[----:B-1----:R-:W-:Y:S02]  /*10b0*/  MOV R13, UR5 ;  /* 0x00000005000d7c02 */ /* 0x002fe40008000f00 */
[----:B------:R-:W-:Y:S02]  /*10c0*/  ISETP.NE.AND P2, PT, R11, -0x1, PT ;  /* 0xffffffff0b00780c */ /* 0x000fe40003f45270 */
[----:B------:R-:W-:Y:S01]  /*10d0*/  MOV R4, UR8 ;  /* 0x0000000800047c02 */ /* 0x000fe20008000f00 */
[----:B---3--:R-:W-:-:S04]  /*10e0*/  IMAD.WIDE.U32 R8, R5, 0x4, R8 ;  /* 0x0000000405087825 */ /* 0x008fc800078e0008 */
[----:B------:R-:W-:-:S05]  /*10f0*/  IMAD.U32 R5, RZ, RZ, UR9 ;  /* 0x00000009ff057e24 */ /* 0x000fca000f8e00ff */
[----:B------:R3:W-:Y:S01]  /*1100*/  STG.E.64 desc[UR14][R4.64], R6 ;  /* 0x0000000604007986 */ /* 0x0007e2000c101b0e */
[----:B------:R-:W-:Y:S06]  /*1110*/  MEMBAR.ALL.GPU ;  /* 0x0000000000007992 */ /* 0x000fec000000a000 */
[----:B------:R-:W-:-:S00]  /*1120*/  ERRBAR ;  /* 0x00000000000079ab */ /* 0x000fc00000000000 */
[----:B------:R-:W-:Y:S06]  /*1130*/  CGAERRBAR ;  /* 0x00000000000075ab */ /* 0x000fec0000000000 */
[----:B------:R3:W-:Y:S01]  /*1140*/  REDG.E.ADD.S32.STRONG.GPU desc[UR14][R8.64], R13 ;  /* 0x0000000d0800798e */ /* 0x0007e2000c12e30e */
[----:B------:R-:W-:Y:S05]  /*1150*/  @!P2 BRA `(.L_x_1881) ;  /* 0x000000000014a947 */ /* 0x000fea0003800000 */
.L_x_1882:
[----:B---3--:R-:W3:Y:S04]  /*1160*/  LDG.E.STRONG.GPU R4, desc[UR14][R8.64] ;  /* 0x0000000e08047981 */ /* 0x008ee8000c1ef900 */
[----:B---3--:R-:W-:Y:S01]  /*1170*/  CCTL.IVALL ;  /* 0x00000000ff00798f */ /* 0x008fe20002000000 */
[----:B------:R-:W-:Y:S05]  /*1180*/  YIELD ;  /* 0x0000000000007946 */ /* 0x000fea0003800000 */
[----:B------:R-:W-:-:S13]  /*1190*/  ISETP.NE.AND P2, PT, R4, R11, PT ;  /* 0x0000000b0400720c */ /* 0x000fda0003f45270 */
[----:B------:R-:W-:Y:S05]  /*11a0*/  @P2 BRA `(.L_x_1882) ;  /* 0xfffffffc00ec2947 */ /* 0x000fea000383ffff */
.L_x_1881:
[----:B------:R-:W-:Y:S05]  /*11b0*/  WARPSYNC.ALL ;  /* 0x0000000000007948 */ /* 0x000fea0003800000 */
[----:B------:R-:W-:Y:S06]  /*11c0*/  BAR.SYNC.DEFER_BLOCKING 0x0 ;  /* 0x0000000000007b1d */ /* 0x000fec0000010000 */
[----:B------:R-:W-:Y:S01]  /*11d0*/  UMOV UR5, URZ ;  /* 0x000000ff00057c82 */ /* 0x000fe20008000000 */
[----:B------:R-:W-:Y:S05]  /*11e0*/  @!P4 BRA `(.L_x_1883) ;  /* 0x000000040098c947 */ /* 0x000fea0003800000 */
[----:B------:R-:W-:Y:S01]  /*11f0*/  LOP3.LUT R14, R22, 0x7ffffff8, RZ, 0xc0, !PT ;  /* 0x7ffffff8160e7812 */ /* 0x000fe200078ec0ff */
[----:B------:R-:W-:Y:S02]  /*1200*/  UIMAD UR9, UR19, 0x7, UR6 ;  /* 0x00000007130978a4 */ /* 0x000fe4000f8e0206 */
[----:B------:R-:W-:Y:S02]  /*1210*/  ULEA UR10, UR19, UR6, 0x1 ;  /* 0x00000006130a7291 */ /* 0x000fe4000f8e08ff */
[----:B------:R-:W-:Y:S02]  /*1220*/  ULEA UR11, UR19, UR6, 0x2 ;  /* 0x00000006130b7291 */ /* 0x000fe4000f8e10ff */
[----:B------:R-:W-:Y:S02]  /*1230*/  UIMAD UR12, UR19, 0x6, UR6 ;  /* 0x00000006130c78a4 */ /* 0x000fe4000f8e0206 */
[----:B------:R-:W-:Y:S02]  /*1240*/  UIMAD UR13, UR19, 0x5, UR6 ;  /* 0x00000005130d78a4 */ /* 0x000fe4000f8e0206 */
[----:B------:R-:W-:-:S02]  /*1250*/  UIMAD UR20, UR19, 0x3, UR6 ;  /* 0x00000003131478a4 */ /* 0x000fc4000f8e0206 */
[----:B------:R-:W-:Y:S02]  /*1260*/  UIADD3 UR21, UPT, UPT, UR6, UR19, URZ ;  /* 0x0000001306157290 */ /* 0x000fe4000fffe0ff */
[----:B------:R-:W-:Y:S01]  /*1270*/  UIADD3 UR22, UPT, UPT, -UR18, URZ, URZ ;  /* 0x000000ff12167290 */ /* 0x000fe2000fffe1ff */
[----:B------:R-:W-:Y:S01]  /*1280*/  UMOV UR5, URZ ;  /* 0x000000ff00057c82 */ /* 0x000fe20008000000 */
[----:B------:R-:W-:-:S10]  /*1290*/  UMOV UR8, UR6 ;  /* 0x0000000600087c82 */ /* 0x000fd40008000000 */
.L_x_1884:
[----:B------:R-:W-:Y:S01]  /*12a0*/  ISETP.EQ.OR P2, PT, RZ, UR22, P3 ;  /* 0x00000016ff007c0c */ /* 0x000fe20009f42670 */
[----:B------:R-:W-:Y:S02]  /*12b0*/  UIADD3 UR23, UPT, UPT, UR5, 0x1, URZ ;  /* 0x0000000105177890 */ /* 0x000fe4000fffe0ff */
[----:B------:R-:W-:-:S04]  /*12c0*/  UIADD3 UR24, UPT, UPT, UR5, 0x2, URZ ;  /* 0x0000000205187890 */ /* 0x000fc8000fffe0ff */
[----:B---3--:R-:W-:Y:S01]  /*12d0*/  MOV R4, UR23 ;  /* 0x0000001700047c02 */ /* 0x008fe20008000f00 */
[----:B------:R-:W-:Y:S01]  /*12e0*/  UIADD3 UR23, UPT, UPT, UR5, 0x3, URZ ;  /* 0x0000000305177890 */ /* 0x000fe2000fffe0ff */
[----:B------:R-:W-:Y:S02]  /*12f0*/  MOV R5, UR24 ;  /* 0x0000001800057c02 */ /* 0x000fe40008000f00 */
[----:B------:R-:W-:Y:S02]  /*1300*/  ISETP.EQ.OR P4, PT, R4, UR18, P3 ;  /* 0x0000001204007c0c */ /* 0x000fe40009f82670 */
[----:B------:R-:W-:Y:S01]  /*1310*/  VOTEU.ALL UP0, P2 ;  /* 0x0000000000ff7886 */ /* 0x000fe20001000000 */
[----:B------:R-:W-:Y:S02]  /*1320*/  ISETP.EQ.OR P6, PT, R5, UR18, P3 ;  /* 0x0000001205007c0c */ /* 0x000fe40009fc2670 */
[----:B------:R-:W-:Y:S02]  /*1330*/  MOV R4, UR23 ;  /* 0x0000001700047c02 */ /* 0x000fe40008000f00 */
[----:B------:R-:W-:-:S02]  /*1340*/  @!UP0 UIMAD.WIDE.U32 UR24, UR8, 0x8, UR16 ;  /* 0x00000008081888a5 */ /* 0x000fc4000f8e0010 */
[----:B------:R-:W-:-:S04]  /*1350*/  ISETP.EQ.OR P5, PT, R4, UR18, P3 ;  /* 0x0000001204007c0c */ /* 0x000fc80009fa2670 */
[----:B------:R-:W-:Y:S01]  /*1360*/  IMAD.U32 R4, RZ, RZ, UR24 ;  /* 0x00000018ff047e24 */ /* 0x000fe2000f8e00ff */
[----:B------:R-:W-:Y:S01]  /*1370*/  MOV R5, UR25 ;  /* 0x0000001900057c02 */ /* 0x000fe20008000f00 */
[----:B------:R-:W-:Y:S01]  /*1380*/  VOTEU.ALL UP0, P4 ;  /* 0x0000000000ff7886 */ /* 0x000fe20002000000 */
[----:B------:R-:W-:-:S04]  /*1390*/  VOTEU.ALL UP1, P6 ;  /* 0x0000000000ff7886 */ /* 0x000fc80003020000 */
[----:B------:R-:W-:Y:S01]  /*13a0*/  @!UP0 UIMAD.WIDE.U32 UR24, UR21, 0x8, UR16 ;  /* 0x00000008151888a5 */ /* 0x000fe2000f8e0010 */
[----:B------:R-:W0:Y:S01]  /*13b0*/  @!P2 LDG.E.64 R4, desc[UR14][R4.64] ;  /* 0x0000000e0404a981 */ /* 0x000e22000c1e1b00 */
[----:B------:R-:W-:Y:S01]  /*13c0*/  VOTEU.ALL UP0, P5 ;  /* 0x0000000000ff7886 */ /* 0x000fe20002800000 */
[----:B------:R-:W-:-:S03]  /*13d0*/  @!UP1 UIMAD.WIDE.U32 UR26, UR10, 0x8, UR16 ;  /* 0x000000080a1a98a5 */ /* 0x000fc6000f8e0010 */
[----:B------:R-:W-:Y:S02]  /*13e0*/  MOV R8, UR24 ;  /* 0x0000001800087c02 */ /* 0x000fe40008000f00 */
[----:B------:R-:W-:Y:S01]  /*13f0*/  MOV R9, UR25 ;  /* 0x0000001900097c02 */ /* 0x000fe20008000f00 */
[----:B------:R-:W-:Y:S01]  /*1400*/  @!UP0 UIMAD.WIDE.U32 UR24, UR20, 0x8, UR16 ;  /* 0x00000008141888a5 */ /* 0x000fe2000f8e0010 */
[----:B------:R-:W-:Y:S01]  /*1410*/  MOV R10, UR26 ;  /* 0x0000001a000a7c02 */ /* 0x000fe20008000f00 */
[----:B------:R-:W-:-:S03]  /*1420*/  IMAD.U32 R11, RZ, RZ, UR27 ;  /* 0x0000001bff0b7e24 */ /* 0x000fc6000f8e00ff */
[----:B------:R-:W3:Y:S01]  /*1430*/  @!P4 LDG.E.64 R8, desc[UR14][R8.64] ;  /* 0x0000000e0808c981 */ /* 0x000ee2000c1e1b00 */
[----:B--2---:R-:W-:Y:S02]  /*1440*/  MOV R12, UR24 ;  /* 0x00000018000c7c02 */ /* 0x004fe40008000f00 */
[----:B-1----:R-:W-:Y:S01]  /*1450*/  MOV R13, UR25 ;  /* 0x00000019000d7c02 */ /* 0x002fe20008000f00 */
[----:B------:R-:W2:Y:S05]  /*1460*/  @!P6 LDG.E.64 R10, desc[UR14][R10.64] ;  /* 0x0000000e0a0ae981 */ /* 0x000eaa000c1e1b00 */
[----:B------:R-:W4:Y:S01]  /*1470*/  @!P5 LDG.E.64 R12, desc[UR14][R12.64] ;  /* 0x0000000e0c0cd981 */ /* 0x000f22000c1e1b00 */
[----:B------:R-:W-:-:S02]  /*1480*/  UIADD3 UR23, UPT, UPT, UR5, 0x4, URZ ;  /* 0x0000000405177890 */ /* 0x000fc4000fffe0ff */
[----:B------:R-:W-:Y:S01]  /*1490*/  UIADD3 UR24, UPT, UPT, UR5, 0x6, URZ ;  /* 0x0000000605187890 */ /* 0x000fe2000fffe0ff */
[----:B0-----:R-:W-:-:S03]  /*14a0*/  @!P2 FADD.FTZ R6, R6, R4 ;  /* 0x000000040606a221 */ /* 0x001fc60000010000 */
[----:B------:R-:W-:Y:S01]  /*14b0*/  MOV R4, UR23 ;  /* 0x0000001700047c02 */ /* 0x000fe20008000f00 */
[----:B------:R-:W-:Y:S01]  /*14c0*/  UIADD3 UR23, UPT, UPT, UR5, 0x5, URZ ;  /* 0x0000000505177890 */ /* 0x000fe2000fffe0ff */
[----:B------:R-:W-:Y:S01]  /*14d0*/  @!P2 FADD.FTZ R7, R7, R5 ;  /* 0x000000050707a221 */ /* 0x000fe20000010000 */
[----:B------:R-:W-:Y:S01]  /*14e0*/  IMAD.U32 R5, RZ, RZ, UR24 ;  /* 0x00000018ff057e24 */ /* 0x000fe2000f8e00ff */
[----:B------:R-:W-:-:S03]  /*14f0*/  ISETP.EQ.OR P2, PT, R4, UR18, P3 ;  /* 0x0000001204007c0c */ /* 0x000fc60009f42670 */
[----:B------:R-:W-:Y:S01]  /*1500*/  MOV R4, UR23 ;  /* 0x0000001700047c02 */ /* 0x000fe20008000f00 */
[----:B------:R-:W-:Y:S01]  /*1510*/  UIADD3 UR23, UPT, UPT, UR5, 0x7, URZ ;  /* 0x0000000705177890 */ /* 0x000fe2000fffe0ff */
[----:B---3--:R-:W-:Y:S01]  /*1520*/  @!P4 FADD.FTZ R6, R6, R8 ;  /* 0x000000080606c221 */ /* 0x008fe20000010000 */
[----:B------:R-:W-:Y:S01]  /*1530*/  @!P4 FADD.FTZ R7, R7, R9 ;  /* 0x000000090707c221 */ /* 0x000fe20000010000 */
[----:B------:R-:W-:Y:S02]  /*1540*/  ISETP.EQ.OR P4, PT, R4, UR18, P3 ;  /* 0x0000001204007c0c */ /* 0x000fe40009f82670 */
[----:B--2---:R-:W-:Y:S01]  /*1550*/  @!P6 FADD.FTZ R6, R6, R10 ;  /* 0x0000000a0606e221 */ /* 0x004fe20000010000 */
[----:B------:R-:W-:Y:S01]  /*1560*/  @!P6 FADD.FTZ R7, R7, R11 ;  /* 0x0000000b0707e221 */ /* 0x000fe20000010000 */
[----:B------:R-:W-:Y:S02]  /*1570*/  ISETP.EQ.OR P6, PT, R5, UR18, P3 ;  /* 0x0000001205007c0c */ /* 0x000fe40009fc2670 */
[----:B------:R-:W-:Y:S01]  /*1580*/  VOTEU.ALL UP0, P2 ;  /* 0x0000000000ff7886 */ /* 0x000fe20001000000 */
[----:B------:R-:W-:Y:S01]  /*1590*/  MOV R4, UR23 ;  /* 0x0000001700047c02 */ /* 0x000fe20008000f00 */
[----:B----4-:R-:W-:Y:S01]  /*15a0*/  @!P5 FADD.FTZ R6, R6, R12 ;  /* 0x0000000c0606d221 */ /* 0x010fe20000010000 */
[----:B------:R-:W-:-:S02]  /*15b0*/  @!P5 FADD.FTZ R7, R7, R13 ;  /* 0x0000000d0707d221 */ /* 0x000fc40000010000 */
[----:B------:R-:W-:Y:S01]  /*15c0*/  ISETP.EQ.OR P5, PT, R4, UR18, P3 ;  /* 0x0000001204007c0c */ /* 0x000fe20009fa2670 */
[----:B------:R-:W-:Y:S01]  /*15d0*/  @!UP0 UIMAD.WIDE.U32 UR24, UR11, 0x8, UR16 ;  /* 0x000000080b1888a5 */ /* 0x000fe2000f8e0010 */
[----:B------:R-:W-:-:S05]  /*15e0*/  VOTEU.ALL UP0, P4 ;  /* 0x0000000000ff7886 */ /* 0x000fca0002000000 */
[----:B------:R-:W-:Y:S01]  /*15f0*/  MOV R4, UR24 ;  /* 0x0000001800047c02 */ /* 0x000fe20008000f00 */
[----:B------:R-:W-:Y:S01]  /*1600*/  VOTEU.ALL UP1, P6 ;  /* 0x0000000000ff7886 */ /* 0x000fe20003020000 */
[----:B------:R-:W-:Y:S01]  /*1610*/  MOV R5, UR25 ;  /* 0x0000001900057c02 */ /* 0x000fe20008000f00 */
[----:B------:R-:W-:-:S03]  /*1620*/  @!UP0 UIMAD.WIDE.U32 UR24, UR13, 0x8, UR16 ;  /* 0x000000080d1888a5 */ /* 0x000fc6000f8e0010 */
[----:B------:R-:W-:Y:S01]  /*1630*/  VOTEU.ALL UP0, P5 ;  /* 0x0000000000ff7886 */ /* 0x000fe20002800000 */
[----:B------:R-:W-:Y:S01]  /*1640*/  @!UP1 UIMAD.WIDE.U32 UR26, UR12, 0x8, UR16 ;  /* 0x000000080c1a98a5 */ /* 0x000fe2000f8e0010 */
[----:B------:R-:W2:Y:S01]  /*1650*/  @!P2 LDG.E.64 R4, desc[UR14][R4.64] ;  /* 0x0000000e0404a981 */ /* 0x000ea2000c1e1b00 */
[----:B------:R-:W-:Y:S01]  /*1660*/  MOV R8, UR24 ;  /* 0x0000001800087c02 */ /* 0x000fe20008000f00 */
[----:B------:R-:W-:Y:S01]  /*1670*/  IMAD.U32 R9, RZ, RZ, UR25 ;  /* 0x00000019ff097e24 */ /* 0x000fe2000f8e00ff */
[----:B------:R-:W-:Y:S02]  /*1680*/  @!UP0 UIMAD.WIDE.U32 UR24, UR9, 0x8, UR16 ;  /* 0x00000008091888a5 */ /* 0x000fe4000f8e0010 */
[----:B------:R-:W-:Y:S02]  /*1690*/  MOV R10, UR26 ;  /* 0x0000001a000a7c02 */ /* 0x000fe40008000f00 */
[----:B------:R-:W-:Y:S01]  /*16a0*/  MOV R11, UR27 ;  /* 0x0000001b000b7c02 */ /* 0x000fe20008000f00 */
[----:B------:R-:W3:Y:S01]  /*16b0*/  @!P4 LDG.E.64 R8, desc[UR14][R8.64] ;  /* 0x0000000e0808c981 */ /* 0x000ee2000c1e1b00 */
[----:B------:R-:W-:-:S02]  /*16c0*/  MOV R12, UR24 ;  /* 0x00000018000c7c02 */ /* 0x000fc40008000f00 */
[----:B------:R-:W-:Y:S02]  /*16d0*/  MOV R13, UR25 ;  /* 0x00000019000d7c02 */ /* 0x000fe40008000f00 */
[----:B------:R-:W4:Y:S04]  /*16e0*/  @!P6 LDG.E.64 R10, desc[UR14][R10.64] ;  /* 0x0000000e0a0ae981 */ /* 0x000f28000c1e1b00 */
[----:B------:R-:W5:Y:S01]  /*16f0*/  @!P5 LDG.E.64 R12, desc[UR14][R12.64] ;  /* 0x0000000e0c0cd981 */ /* 0x000f62000c1e1b00 */
[----:B------:R-:W-:Y:S02]  /*1700*/  UIADD3 UR5, UPT, UPT, UR5, 0x8, URZ ;  /* 0x0000000805057890 */ /* 0x000fe4000fffe0ff */
[----:B------:R-:W-:Y:S02]  /*1710*/  UIADD3 UR22, UPT, UPT, UR22, 0x8, URZ ;  /* 0x0000000816167890 */ /* 0x000fe4000fffe0ff */
[----:B------:R-:W-:-:S02]  /*1720*/  ULEA UR8, UR19, UR8, 0x3 ;  /* 0x0000000813087291 */ /* 0x000fc4000f8e18ff */
[----:B------:R-:W-:Y:S02]  /*1730*/  ULEA UR21, UR19, UR21, 0x3 ;  /* 0x0000001513157291 */ /* 0x000fe4000f8e18ff */
[----:B------:R-:W-:Y:S02]  /*1740*/  ULEA UR10, UR19, UR10, 0x3 ;  /* 0x0000000a130a7291 */ /* 0x000fe4000f8e18ff */
[----:B------:R-:W-:Y:S02]  /*1750*/  ULEA UR20, UR19, UR20, 0x3 ;  /* 0x0000001413147291 */ /* 0x000fe4000f8e18ff */
[----:B------:R-:W-:Y:S02]  /*1760*/  ULEA UR11, UR19, UR11, 0x3 ;  /* 0x0000000b130b7291 */ /* 0x000fe4000f8e18ff */
[----:B------:R-:W-:Y:S02]  /*1770*/  ULEA UR13, UR19, UR13, 0x3 ;  /* 0x0000000d130d7291 */ /* 0x000fe4000f8e18ff */
[----:B------:R-:W-:-:S02]  /*1780*/  ULEA UR12, UR19, UR12, 0x3 ;  /* 0x0000000c130c7291 */ /* 0x000fc4000f8e18ff */
        /* <DEDUP_REMOVED lines=12> */
.L_x_1883:
[----:B------:R-:W-:-:S13]  /*1850*/  LOP3.LUT P2, RZ, R22, 0x7, RZ, 0xc0, !PT ;  /* 0x0000000716ff7812 */ /* 0x000fda000784c0ff */
[----:B------:R-:W-:Y:S05]  /*1860*/  @!P2 BRA `(.L_x_1880) ;  /* 0x000000040070a947 */ /* 0x000fea0003800000 */
[----:B---3--:R-:W-:-:S05]  /*1870*/  LOP3.LUT R4, R22, 0x7, RZ, 0xc0, !PT ;  /* 0x0000000716047812 */ /* 0x008fca00078ec0ff */
[----:B------:R-:W-:-:S05]  /*1880*/  VIADD R4, R4, 0xffffffff ;  /* 0xffffffff04047836 */ /* 0x000fca0000000000 */
[----:B------:R-:W-:-:S13]  /*1890*/  ISETP.GE.U32.AND P2, PT, R4, 0x3, PT ;  /* 0x000000030400780c */ /* 0x000fda0003f46070 */
[----:B------:R-:W-:Y:S05]  /*18a0*/  @!P2 BRA `(.L_x_1885) ;  /* 0x0000000000b8a947 */ /* 0x000fea0003800000 */
[----:B------:R-:W-:Y:S02]  /*18b0*/  UIADD3 UR10, UPT, UPT, UR5, 0x1, URZ ;  /* 0x00000001050a7890 */ /* 0x000fe4000fffe0ff */
[----:B------:R-:W-:Y:S01]  /*18c0*/  MOV R4, UR5 ;  /* 0x0000000500047c02 */ /* 0x000fe20008000f00 */
[----:B------:R-:W-:Y:S02]  /*18d0*/  UIADD3 UR12, UPT, UPT, UR5, 0x2, URZ ;  /* 0x00000002050c7890 */ /* 0x000fe4000fffe0ff */
[----:B------:R-:W-:Y:S01]  /*18e0*/  UIADD3 UR13, UPT, UPT, UR5, 0x3, URZ ;  /* 0x00000003050d7890 */ /* 0x000fe2000fffe0ff */
[----:B------:R-:W-:Y:S02]  /*18f0*/  ISETP.EQ.OR P2, PT, R4, UR18, P3 ;  /* 0x0000001204007c0c */ /* 0x000fe40009f42670 */
[----:B------:R-:W-:Y:S02]  /*1900*/  MOV R4, UR10 ;  /* 0x0000000a00047c02 */ /* 0x000fe40008000f00 */
[----:B------:R-:W-:-:S02]  /*1910*/  MOV R5, UR12 ;  /* 0x0000000c00057c02 */ /* 0x000fc40008000f00 */
[----:B------:R-:W-:Y:S02]  /*1920*/  ISETP.EQ.OR P4, PT, R4, UR18, P3 ;  /* 0x0000001204007c0c */ /* 0x000fe40009f82670 */
[----:B------:R-:W-:Y:S02]  /*1930*/  MOV R4, UR13 ;  /* 0x0000000d00047c02 */ /* 0x000fe40008000f00 */
[----:B------:R-:W-:Y:S02]  /*1940*/  ISETP.EQ.OR P5, PT, R5, UR18, P3 ;  /* 0x0000001205007c0c */ /* 0x000fe40009fa2670 */
[----:B------:R-:W-:Y:S01]  /*1950*/  ISETP.EQ.OR P6, PT, R4, UR18, P3 ;  /* 0x0000001204007c0c */ /* 0x000fe20009fc2670 */
[----:B------:R-:W-:-:S05]  /*1960*/  VOTEU.ALL UP2, P2 ;  /* 0x0000000000ff7886 */ /* 0x000fca0001040000 */
[----:B------:R-:W-:Y:S01]  /*1970*/  @!UP2 UIMAD UR8, UR5, UR19, UR6 ;  /* 0x000000130508a2a4 */ /* 0x000fe2000f8e0206 */
[----:B------:R-:W-:-:S03]  /*1980*/  VOTEU.ALL UP1, P4 ;  /* 0x0000000000ff7886 */ /* 0x000fc60002020000 */
[----:B------:R-:W-:Y:S01]  /*1990*/  @!UP2 UIMAD.WIDE.U32 UR8, UR8, 0x8, UR16 ;  /* 0x000000080808a8a5 */ /* 0x000fe2000f8e0010 */
[----:B------:R-:W-:Y:S01]  /*19a0*/  VOTEU.ALL UP0, P5 ;  /* 0x0000000000ff7886 */ /* 0x000fe20002800000 */
[----:B------:R-:W-:Y:S01]  /*19b0*/  @!UP1 UIMAD UR10, UR10, UR19, UR6 ;  /* 0x000000130a0a92a4 */ /* 0x000fe2000f8e0206 */
[----:B------:R-:W-:-:S03]  /*19c0*/  VOTEU.ALL UP2, P6 ;  /* 0x0000000000ff7886 */ /* 0x000fc60003040000 */
[----:B------:R-:W-:Y:S01]  /*19d0*/  IMAD.U32 R4, RZ, RZ, UR8 ;  /* 0x00000008ff047e24 */ /* 0x000fe2000f8e00ff */
[----:B------:R-:W-:Y:S01]  /*19e0*/  @!UP0 UIMAD UR12, UR12, UR19, UR6 ;  /* 0x000000130c0c82a4 */ /* 0x000fe2000f8e0206 */
[----:B------:R-:W-:Y:S01]  /*19f0*/  MOV R5, UR9 ;  /* 0x0000000900057c02 */ /* 0x000fe20008000f00 */
[----:B------:R-:W-:Y:S02]  /*1a00*/  @!UP1 UIMAD.WIDE.U32 UR10, UR10, 0x8, UR16 ;  /* 0x000000080a0a98a5 */ /* 0x000fe4000f8e0010 */
[----:B------:R-:W-:Y:S02]  /*1a10*/  @!UP2 UIMAD UR13, UR13, UR19, UR6 ;  /* 0x000000130d0da2a4 */ /* 0x000fe4000f8e0206 */
[----:B------:R-:W-:Y:S01]  /*1a20*/  @!UP0 UIMAD.WIDE.U32 UR8, UR12, 0x8, UR16 ;  /* 0x000000080c0888a5 */ /* 0x000fe2000f8e0010 */
[----:B------:R-:W0:Y:S01]  /*1a30*/  @!P2 LDG.E.64 R4, desc[UR14][R4.64] ;  /* 0x0000000e0404a981 */ /* 0x000e22000c1e1b00 */
        /* <DEDUP_REMOVED lines=10> */
[----:B------:R-:W-:-:S04]  /*1ae0*/  MOV R14, UR5 ;  /* 0x00000005000e7c02 */ /* 0x000fc80008000f00 */
[----:B------:R-:W-:-:S04]  /*1af0*/  IADD3 R14, PT, PT, R14, 0x4, RZ ;  /* 0x000000040e0e7810 */ /* 0x000fc80007ffe0ff */
[----:B------:R-:W-:Y:S01]  /*1b00*/  R2UR UR5, R14 ;  /* 0x000000000e0572ca */ /* 0x000fe200000e0000 */
        /* <DEDUP_REMOVED lines=8> */
.L_x_1885:
[----:B------:R-:W-:-:S13]  /*1b90*/  LOP3.LUT P2, R4, R22, 0x3, RZ, 0xc0, !PT ;  /* 0x0000000316047812 */ /* 0x000fda000784c0ff */
[----:B------:R-:W-:Y:S05]  /*1ba0*/  @!P2 BRA `(.L_x_1880) ;  /* 0x0000000000a0a947 */ /* 0x000fea0003800000 */
[----:B------:R-:W-:-:S13]  /*1bb0*/  ISETP.NE.AND P2, PT, R4, 0x1, PT ;  /* 0x000000010400780c */ /* 0x000fda0003f45270 */
[----:B------:R-:W-:Y:S05]  /*1bc0*/  @!P2 BRA `(.L_x_1886) ;  /* 0x000000000060a947 */ /* 0x000fea0003800000 */
[----:B------:R-:W-:Y:S02]  /*1bd0*/  UIADD3 UR8, UPT, UPT, UR5, 0x1, URZ ;  /* 0x0000000105087890 */ /* 0x000fe4000fffe0ff */
[----:B------:R-:W-:-:S05]  /*1be0*/  IMAD.U32 R4, RZ, RZ, UR5 ;  /* 0x00000005ff047e24 */ /* 0x000fca000f8e00ff */
        /* <DEDUP_REMOVED lines=8> */
[----:B------:R-:W-:Y:S01]  /*1c70*/  MOV R4, UR10 ;  /* 0x0000000a00047c02 */ /* 0x000fe20008000f00 */
[----:B------:R-:W-:Y:S01]  /*1c80*/  @!UP1 UIMAD.WIDE.U32 UR8, UR8, 0x8, UR16 ;  /* 0x00000008080898a5 */ /* 0x000fe2000f8e0010 */
[----:B------:R-:W-:-:S05]  /*1c90*/  MOV R5, UR11 ;  /* 0x0000000b00057c02 */ /* 0x000fca0008000f00 */
[----:B------:R-:W-:Y:S01]  /*1ca0*/  MOV R8, UR8 ;  /* 0x0000000800087c02 */ /* 0x000fe20008000f00 */
[----:B------:R-:W-:Y:S01]  /*1cb0*/  IMAD.U32 R9, RZ, RZ, UR9 ;  /* 0x00000009ff097e24 */ /* 0x000fe2000f8e00ff */
[----:B------:R-:W0:Y:S05]  /*1cc0*/  @!P4 LDG.E.64 R4, desc[UR14][R4.64] ;  /* 0x0000000e0404c981 */ /* 0x000e2a000c1e1b00 */
[----:B------:R-:W3:Y:S01]  /*1cd0*/  @!P2 LDG.E.64 R8, desc[UR14][R8.64] ;  /* 0x0000000e0808a981 */ /* 0x000ee2000c1e1b00 */
[----:B------:R-:W-:-:S04]  /*1ce0*/  MOV R10, UR5 ;  /* 0x00000005000a7c02 */ /* 0x000fc80008000f00 */
[----:B------:R-:W-:-:S04]  /*1cf0*/  IADD3 R10, PT, PT, R10, 0x2, RZ ;  /* 0x000000020a0a7810 */ /* 0x000fc80007ffe0ff */
[----:B------:R-:W-:Y:S01]  /*1d00*/  R2UR UR5, R10 ;  /* 0x000000000a0572ca */ /* 0x000fe200000e0000 */
[----:B0-----:R-:W-:Y:S01]  /*1d10*/  @!P4 FADD.FTZ R6, R6, R4 ;  /* 0x000000040606c221 */ /* 0x001fe20000010000 */
[----:B------:R-:W-:-:S03]  /*1d20*/  @!P4 FADD.FTZ R7, R7, R5 ;  /* 0x000000050707c221 */ /* 0x000fc60000010000 */
[----:B---3--:R-:W-:Y:S01]  /*1d30*/  @!P2 FADD.FTZ R6, R6, R8 ;  /* 0x000000080606a221 */ /* 0x008fe20000010000 */
[----:B------:R-:W-:-:S09]  /*1d40*/  @!P2 FADD.FTZ R7, R7, R9 ;  /* 0x000000090707a221 */ /* 0x000fd20000010000 */
.L_x_1886:
        /* <DEDUP_REMOVED lines=13> */
.L_x_1887:
[----:B------:R-:W-:Y:S05]  /*1e20*/  BSYNC.RECONVERGENT B0 ;  /* 0x0000000000007941 */ /* 0x000fea0003800200 */
.L_x_1880:
[----:B------:R-:W4:Y:S01]  /*1e30*/  S2R R10, SR_TID.X ;  /* 0x00000000000a7919 */ /* 0x000f220000002100 */
[----:B------:R-:W0:Y:S01]  /*1e40*/  S2UR UR8, SR_CgaCtaId ;  /* 0x00000000000879c3 */ /* 0x000e220000008800 */
[----:B------:R-:W1:Y:S01]  /*1e50*/  LDCU UR9, c[0x0][0x414] ;  /* 0x00008280ff0977ac */ /* 0x000e620008000800 */
[----:B------:R-:W-:Y:S01]  /*1e60*/  MOV R15, UR7 ;  /* 0x00000007000f7c02 */ /* 0x000fe20008000f00 */
[----:B------:R-:W-:-:S05]  /*1e70*/  UMOV UR5, 0x400 ;  /* 0x0000040000057882 */ /* 0x000fca0000000000 */
[----:B------:R-:W2:Y:S08]  /*1e80*/  @P0 LDC.64 R28, c[0x0][0x388] ;  /* 0x0000e200ff1c0b82 */ /* 0x000eb00000000a00 */
[----:B---3--:R-:W3:Y:S01]  /*1e90*/  LDC.64 R8, c[0x0][0x398] ;  /* 0x0000e600ff087b82 */ /* 0x008ee20000000a00 */
[----:B-1----:R-:W-:Y:S01]  /*1ea0*/  @P0 FMUL.FTZ R14, R6, UR9 ;  /* 0x00000009060e0c20 */ /* 0x002fe20008410000 */
[----:B0-----:R-:W-:Y:S01]  /*1eb0*/  ULEA UR5, UR8, UR5, 0x18 ;  /* 0x0000000508057291 */ /* 0x001fe2000f8ec0ff */
[----:B----4-:R-:W-:Y:S01]  /*1ec0*/  LOP3.LUT R4, R10, 0xffff, RZ, 0xc0, !PT ;  /* 0x0000ffff0a047812 */ /* 0x010fe200078ec0ff */
[----:B--2---:R-:W-:-:S04]  /*1ed0*/  @P0 IMAD.WIDE R28, R15, 0x8, R28 ;  /* 0x000000080f1c0825 */ /* 0x004fc800078e021c */
[----:B------:R-:W-:-:S03]  /*1ee0*/  @P0 FMUL.FTZ R15, R7, UR9 ;  /* 0x00000009070f0c20 */ /* 0x000fc60008410000 */
[----:B------:R-:W-:Y:S01]  /*1ef0*/  @!P3 STS.64 [UR5+0x88], R6 ;  /* 0x00008806ff00b988 */ /* 0x000fe20008000a05 */
[----:B------:R-:W-:-:S03]  /*1f00*/  IMAD R4, R4, 0x124a, RZ ;  /* 0x0000124a04047824 */ /* 0x000fc600078e02ff */
[----:B------:R-:W-:Y:S02]  /*1f10*/  @P0 STG.E.64 desc[UR14][R28.64], R14 ;  /* 0x0000000e1c000986 */ /* 0x000fe4000c101b0e */
[----:B------:R-:W-:-:S04]  /*1f20*/  SHF.R.U32.HI R4, RZ, 0x10, R4 ;  /* 0x00000010ff047819 */ /* 0x000fc80000011604 */
[----:B------:R-:W-:-:S05]  /*1f30*/  PRMT R4, R4, 0x9910, RZ ;  /* 0x0000991004047816 */ /* 0x000fca00000000ff */
[----:B------:R-:W-:-:S05]  /*1f40*/  IMAD R4, R4, 0xe, RZ ;  /* 0x0000000e04047824 */ /* 0x000fca00078e02ff */
[----:B------:R-:W-:Y:S02]  /*1f50*/  IADD3 R11, PT, PT, RZ, -R4, RZ ;  /* 0x80000004ff0b7210 */ /* 0x000fe40007ffe0ff */
[----:B------:R-:W0:Y:S02]  /*1f60*/  LDC.64 R4, c[0x0][0x3a0] ;  /* 0x0000e800ff047b82 */ /* 0x000e240000000a00 */
[----:B------:R-:W-:-:S04]  /*1f70*/  PRMT R11, R11, 0x7710, RZ ;  /* 0x000077100b0b7816 */ /* 0x000fc800000000ff */
[----:B------:R-:W-:-:S04]  /*1f80*/  IADD3 R11, PT, PT, R11, R10, RZ ;  /* 0x0000000a0b0b7210 */ /* 0x000fc80007ffe0ff */
[----:B------:R-:W-:-:S04]  /*1f90*/  SHF.L.U32 R11, R11, 0x1, RZ ;  /* 0x000000010b0b7819 */ /* 0x000fc800000006ff */
[----:B------:R-:W-:-:S05]  /*1fa0*/  LOP3.LUT R13, R11, 0xffff, RZ, 0xc0, !PT ;  /* 0x0000ffff0b0d7812 */ /* 0x000fca00078ec0ff */
[----:B------:R-:W-:-:S04]  /*1fb0*/  IMAD.IADD R13, R20, 0x1, R13 ;  /* 0x00000001140d7824 */ /* 0x000fc800078e020d */
[----:B---3--:R-:W-:-:S04]  /*1fc0*/  IMAD.WIDE R10, R13, 0x4, R8 ;  /* 0x000000040d0a7825 */ /* 0x008fc800078e0208 */
[----:B0-----:R-:W-:Y:S01]  /*1fd0*/  IMAD.WIDE R8, R13, 0x4, R4 ;  /* 0x000000040d087825 */ /* 0x001fe200078e0204 */
[----:B------:R-:W-:Y:S06]  /*1fe0*/  BAR.SYNC.DEFER_BLOCKING 0x0 ;  /* 0x0000000000007b1d */ /* 0x000fec0000010000 */
[----:B------:R-:W5:Y:S04]  /*1ff0*/  LDG.E.64 R8, desc[UR14][R8.64] ;  /* 0x0000000e08087981 */ /* 0x000f68000c1e1b00 */
[----:B------:R0:W5:Y:S04]  /*2000*/  LDG.E.64 R4, desc[UR14][R10.64] ;  /* 0x0000000e0a047981 */ /* 0x000168000c1e1b00 */
[----:B0-----:R-:W0:Y:S01]  /*2010*/  LDS.64 R10, [UR5+0x88] ;  /* 0x00008805ff0a7984 */ /* 0x001e220008000a00 */
[----:B------:R-:W1:Y:S01]  /*2020*/  LDCU.U8 UR5, c[0x0][0x3fc] ;  /* 0x00007f80ff0577ac */ /* 0x000e620008000000 */
[----:B0-----:R-:W-:-:S04]  /*2030*/  FMUL.FTZ R12, R10, UR9 ;  /* 0x000000090a0c7c20 */ /* 0x001fc80008410000 */
[----:B------:R-:W-:-:S04]  /*2040*/  FMUL.FTZ R20, R12, R12 ;  /* 0x0000000c0c147220 */ /* 0x000fc80000410000 */
[----:B------:R-:W-:-:S05]  /*2050*/  FFMA.FTZ R20, R11, UR9, -R20 ;  /* 0x000000090b147c23 */ /* 0x000fca0008010814 */
[----:B------:R-:W-:-:S13]  /*2060*/  FSETP.GTU.FTZ.AND P2, PT, R20, RZ, PT ;  /* 0x000000ff1400720b */ /* 0x000fda0003f5c000 */
[----:B------:R-:W0:Y:S01]  /*2070*/  @P2 LDC R13, c[0x0][0x3a8] ;  /* 0x0000ea00ff0d2b82 */ /* 0x000e220000000800 */
[----:B-1----:R-:W-:Y:S01]  /*2080*/  UISETP.NE.AND UP0, UPT, UR5, URZ, UPT ;  /* 0x000000ff0500728c */ /* 0x002fe2000bf05270 */
[----:B------:R-:W-:Y:S01]  /*2090*/  BSSY.RECONVERGENT B0, `(.L_x_1888) ;  /* 0x00000ee000007945 */ /* 0x000fe20003800200 */
[----:B0-----:R-:W-:Y:S01]  /*20a0*/  @P2 FADD.FTZ R20, R20, R13 ;  /* 0x0000000d14142221 */ /* 0x001fe20000010000 */
[----:B------:R-:W-:-:S06]  /*20b0*/  MOV R13, 0x3f800000 ;  /* 0x3f800000000d7802 */ /* 0x000fcc0000000f00 */
[----:B------:R0:W1:Y:S01]  /*20c0*/  @P2 MUFU.RSQ R13, R20 ;  /* 0x00000014000d2308 */ /* 0x0000620000001400 */
[----:B------:R-:W-:Y:S05]  /*20d0*/  BRA.U UP0, `(.L_x_1889) ;  /* 0x0000000500887547 */ /* 0x000fea000b800000 */
[----:B------:R-:W2:Y:S01]  /*20e0*/  LDCU.64 UR10, c[0x0][0x3e8] ;  /* 0x00007d00ff0a77ac */ /* 0x000ea20008000a00 */
[----:B------:R-:W-:Y:S01]  /*20f0*/  SHF.R.S32.HI R28, RZ, 0x1f, R23 ;  /* 0x0000001fff1c7819 */ /* 0x000fe20000011417 */
[----:B------:R-:W-:Y:S01]  /*2100*/  BSSY.RECONVERGENT B1, `(.L_x_1890) ;  /* 0x0000019000017945 */ /* 0x000fe20003800200 */
[C---:B0-----:R-:W-:Y:S02]  /*2110*/  IADD3 R20, PT, PT, R23.reuse, 0x20, RZ ;  /* 0x0000002017147810 */ /* 0x041fe40007ffe0ff */
[C---:B------:R-:W-:Y:S02]  /*2120*/  IADD3 R14, PT, PT, R23.reuse, 0x40, RZ ;  /* 0x00000040170e7810 */ /* 0x040fe40007ffe0ff */
[C---:B------:R-:W-:Y:S02]  /*2130*/  IADD3 R15, PT, PT, R23.reuse, 0x60, RZ ;  /* 0x00000060170f7810 */ /* 0x040fe40007ffe0ff */
[----:B--2---:R-:W-:-:S04]  /*2140*/  ISETP.GE.U32.AND P1, PT, R23, UR10, PT ;  /* 0x0000000a17007c0c */ /* 0x004fc8000bf26070 */
[----:B------:R-:W-:-:S13]  /*2150*/  ISETP.GE.AND.EX P1, PT, R28, UR11, PT, P1 ;  /* 0x0000000b1c007c0c */ /* 0x000fda000bf26310 */
[----:B------:R-:W-:Y:S05]  /*2160*/  @P1 BRA `(.L_x_1891) ;  /* 0x0000000000481947 */ /* 0x000fea0003800000 */
[----:B------:R-:W0:Y:S01]  /*2170*/  LDCU.64 UR12, c[0x0][0x3e0] ;  /* 0x00007c00ff0c77ac */ /* 0x000e220008000a00 */
[--C-:B------:R-:W-:Y:S01]  /*2180*/  FADD.FTZ R10, R21, -R12.reuse ;  /* 0x8000000c150a7221 */ /* 0x100fe20000010000 */
[----:B------:R-:W-:Y:S01]  /*2190*/  MOV R7, R27 ;  /* 0x0000001b00077202 */ /* 0x000fe20000000f00 */
[----:B------:R-:W-:Y:S01]  /*21a0*/  FADD.FTZ R18, R18, -R12 ;  /* 0x8000000c12127221 */ /* 0x000fe20000010000 */
[----:B------:R-:W2:Y:S01]  /*21b0*/  LDCU.64 UR8, c[0x0][0x380] ;  /* 0x00007000ff0877ac */ /* 0x000ea20008000a00 */
[----:B------:R-:W-:Y:S02]  /*21c0*/  IMAD.MOV.U32 R6, RZ, RZ, R24 ;  /* 0x000000ffff067224 */ /* 0x000fe400078e0018 */
[-C--:B-1----:R-:W-:Y:S01]  /*21d0*/  FMUL.FTZ R21, R10, R13.reuse ;  /* 0x0000000d0a157220 */ /* 0x082fe20000410000 */
[----:B------:R-:W-:-:S03]  /*21e0*/  FMUL.FTZ R10, R18, R13 ;  /* 0x0000000d120a7220 */ /* 0x000fc60000410000 */
[----:B-----5:R-:W-:Y:S01]  /*21f0*/  FFMA.FTZ R18, R4, R21, R8 ;  /* 0x0000001504127223 */ /* 0x020fe20000010008 */
[----:B------:R-:W-:Y:S01]  /*2200*/  FFMA.FTZ R21, R5, R10, R9 ;  /* 0x0000000a05157223 */ /* 0x000fe20000010009 */
[----:B0-----:R-:W-:Y:S02]  /*2210*/  IMAD R28, R28, UR12, RZ ;  /* 0x0000000c1c1c7c24 */ /* 0x001fe4000f8e02ff */
[----:B------:R-:W-:-:S04]  /*2220*/  IMAD.WIDE.U32 R6, R23, UR12, R6 ;  /* 0x0000000c17067c25 */ /* 0x000fc8000f8e0006 */
[----:B------:R-:W-:Y:S01]  /*2230*/  IMAD R11, R23, UR13, R28 ;  /* 0x0000000d170b7c24 */ /* 0x000fe2000f8e021c */
[----:B--2---:R-:W-:-:S04]  /*2240*/  LEA R10, P1, R6, UR8, 0x1 ;  /* 0x00000008060a7c11 */ /* 0x004fc8000f8208ff */
[----:B------:R-:W-:Y:S02]  /*2250*/  IADD3 R11, PT, PT, R7, R11, RZ ;  /* 0x0000000b070b7210 */ /* 0x000fe40007ffe0ff */
[----:B------:R-:W-:Y:S02]  /*2260*/  F2FP.BF16.F32.PACK_AB R7, R21, R18 ;  /* 0x000000121507723e */ /* 0x000fe400000010ff */
[----:B------:R-:W-:-:S05]  /*2270*/  LEA.HI.X R11, R6, UR9, R11, 0x1, P1 ;  /* 0x00000009060b7c11 */ /* 0x000fca00088f0c0b */
[----:B------:R0:W-:Y:S02]  /*2280*/  STG.E desc[UR14][R10.64], R7 ;  /* 0x000000070a007986 */ /* 0x0001e4000c10190e */
.L_x_1891:
[----:B------:R-:W-:Y:S05]  /*2290*/  BSYNC.RECONVERGENT B1 ;  /* 0x0000000000017941 */ /* 0x000fea0003800200 */
.L_x_1890:
[----:B------:R-:W-:Y:S01]  /*22a0*/  ISETP.GE.U32.AND P1, PT, R20, UR10, PT ;  /* 0x0000000a14007c0c */ /* 0x000fe2000bf26070 */
[----:B------:R-:W-:Y:S01]  /*22b0*/  BSSY.RECONVERGENT B1, `(.L_x_1892) ;  /* 0x000001c000017945 */ /* 0x000fe20003800200 */
[----:B0-----:R-:W-:Y:S02]  /*22c0*/  SHF.R.S32.HI R11, RZ, 0x1f, R20 ;  /* 0x0000001fff0b7819 */ /* 0x001fe40000011414 */
[----:B------:R-:W-:Y:S02]  /*22d0*/  ISETP.GE.U32.AND P2, PT, R14, UR10, PT ;  /* 0x0000000a0e007c0c */ /* 0x000fe4000bf46070 */
[----:B------:R-:W-:Y:S02]  /*22e0*/  ISETP.GE.AND.EX P1, PT, R11, UR11, PT, P1 ;  /* 0x0000000b0b007c0c */ /* 0x000fe4000bf26310 */
[----:B------:R-:W-:Y:S02]  /*22f0*/  ISETP.GE.U32.AND P3, PT, R15, UR10, PT ;  /* 0x0000000a0f007c0c */ /* 0x000fe4000bf66070 */
[----:B------:R-:W-:-:S02]  /*2300*/  SHF.R.S32.HI R21, RZ, 0x1f, R14 ;  /* 0x0000001fff157819 */ /* 0x000fc4000001140e */
[----:B------:R-:W-:Y:S02]  /*2310*/  SHF.R.S32.HI R18, RZ, 0x1f, R15 ;  /* 0x0000001fff127819 */ /* 0x000fe4000001140f */
[----:B------:R-:W-:Y:S02]  /*2320*/  ISETP.GE.AND.EX P2, PT, R21, UR11, PT, P2 ;  /* 0x0000000b15007c0c */ /* 0x000fe4000bf46320 */
[----:B------:R-:W-:-:S03]  /*2330*/  ISETP.GE.AND.EX P3, PT, R18, UR11, PT, P3 ;  /* 0x0000000b12007c0c */ /* 0x000fc6000bf66330 */
[----:B------:R-:W-:Y:S10]  /*2340*/  @P1 BRA `(.L_x_1893) ;  /* 0x0000000000481947 */ /* 0x000ff40003800000 */
[----:B------:R-:W0:Y:S01]  /*2350*/  LDCU.64 UR8, c[0x0][0x3e0] ;  /* 0x00007c00ff0877ac */ /* 0x000e220008000a00 */
[----:B------:R-:W-:Y:S01]  /*2360*/  MOV R6, R24 ;  /* 0x0000001800067202 */ /* 0x000fe20000000f00 */
[--C-:B------:R-:W-:Y:S01]  /*2370*/  FADD.FTZ R10, R19, -R12.reuse ;  /* 0x8000000c130a7221 */ /* 0x100fe20000010000 */
[----:B------:R-:W-:Y:S01]  /*2380*/  MOV R7, R27 ;  /* 0x0000001b00077202 */ /* 0x000fe20000000f00 */
[----:B------:R-:W2:Y:S01]  /*2390*/  LDCU.64 UR12, c[0x0][0x380] ;  /* 0x00007000ff0c77ac */ /* 0x000ea20008000a00 */
[----:B------:R-:W-:Y:S01]  /*23a0*/  FADD.FTZ R0, R0, -R12 ;  /* 0x8000000c00007221 */ /* 0x000fe20000010000 */
[----:B-1----:R-:W-:-:S03]  /*23b0*/  FMUL.FTZ R19, R10, R13 ;  /* 0x0000000d0a137220 */ /* 0x002fc60000410000 */
[----:B------:R-:W-:Y:S01]  /*23c0*/  FMUL.FTZ R0, R0, R13 ;  /* 0x0000000d00007220 */ /* 0x000fe20000410000 */
[----:B-----5:R-:W-:-:S03]  /*23d0*/  FFMA.FTZ R19, R4, R19, R8 ;  /* 0x0000001304137223 */ /* 0x020fc60000010008 */
[----:B------:R-:W-:Y:S01]  /*23e0*/  FFMA.FTZ R0, R5, R0, R9 ;  /* 0x0000000005007223 */ /* 0x000fe20000010009 */
[----:B0-----:R-:W-:Y:S02]  /*23f0*/  IMAD R11, R11, UR8, RZ ;  /* 0x000000080b0b7c24 */ /* 0x001fe4000f8e02ff */
[----:B------:R-:W-:-:S04]  /*2400*/  IMAD.WIDE.U32 R6, R20, UR8, R6 ;  /* 0x0000000814067c25 */ /* 0x000fc8000f8e0006 */
[----:B------:R-:W-:Y:S01]  /*2410*/  IMAD R11, R20, UR9, R11 ;  /* 0x00000009140b7c24 */ /* 0x000fe2000f8e020b */
[----:B--2---:R-:W-:-:S03]  /*2420*/  LEA R10, P1, R6, UR12, 0x1 ;  /* 0x0000000c060a7c11 */ /* 0x004fc6000f8208ff */
[----:B------:R-:W-:Y:S01]  /*2430*/  IMAD.IADD R11, R7, 0x1, R11 ;  /* 0x00000001070b7824 */ /* 0x000fe200078e020b */
[----:B------:R-:W-:-:S04]  /*2440*/  F2FP.BF16.F32.PACK_AB R7, R0, R19 ;  /* 0x000000130007723e */ /* 0x000fc800000010ff */
[----:B------:R-:W-:-:S05]  /*2450*/  LEA.HI.X R11, R6, UR13, R11, 0x1, P1 ;  /* 0x0000000d060b7c11 */ /* 0x000fca00088f0c0b */
[----:B------:R0:W-:Y:S02]  /*2460*/  STG.E desc[UR14][R10.64], R7 ;  /* 0x000000070a007986 */ /* 0x0001e4000c10190e */
.L_x_1893:
[----:B------:R-:W-:Y:S05]  /*2470*/  BSYNC.RECONVERGENT B1 ;  /* 0x0000000000017941 */ /* 0x000fea0003800200 */
.L_x_1892:
[----:B------:R-:W-:Y:S04]  /*2480*/  BSSY.RECONVERGENT B1, `(.L_x_1894) ;  /* 0x0000014000017945 */ /* 0x000fe80003800200 */
[----:B------:R-:W-:Y:S05]  /*2490*/  @P2 BRA `(.L_x_1895) ;  /* 0x0000000000482947 */ /* 0x000fea0003800000 */
[----:B------:R-:W2:Y:S01]  /*24a0*/  LDCU.64 UR8, c[0x0][0x3e0] ;  /* 0x00007c00ff0877ac */ /* 0x000ea20008000a00 */
[--C-:B------:R-:W-:Y:S01]  /*24b0*/  FADD.FTZ R0, R3, -R12.reuse ;  /* 0x8000000c03007221 */ /* 0x100fe20000010000 */
[----:B------:R-:W-:Y:S01]  /*24c0*/  FADD.FTZ R6, R2, -R12 ;  /* 0x8000000c02067221 */ /* 0x000fe20000010000 */
[----:B------:R-:W-:Y:S01]  /*24d0*/  MOV R2, R24 ;  /* 0x0000001800027202 */ /* 0x000fe20000000f00 */
[----:B------:R-:W3:Y:S01]  /*24e0*/  LDCU.64 UR12, c[0x0][0x380] ;  /* 0x00007000ff0c77ac */ /* 0x000ee20008000a00 */
[----:B------:R-:W-:Y:S01]  /*24f0*/  MOV R3, R27 ;  /* 0x0000001b00037202 */ /* 0x000fe20000000f00 */
[-C--:B01----:R-:W-:Y:S01]  /*2500*/  FMUL.FTZ R7, R0, R13.reuse ;  /* 0x0000000d00077220 */ /* 0x083fe20000410000 */
[----:B------:R-:W-:-:S03]  /*2510*/  FMUL.FTZ R6, R6, R13 ;  /* 0x0000000d06067220 */ /* 0x000fc60000410000 */
[----:B-----5:R-:W-:Y:S01]  /*2520*/  FFMA.FTZ R0, R4, R7, R8 ;  /* 0x0000000704007223 */ /* 0x020fe20000010008 */
[----:B------:R-:W-:Y:S01]  /*2530*/  FFMA.FTZ R11, R5, R6, R9 ;  /* 0x00000006050b7223 */ /* 0x000fe20000010009 */
[----:B--2---:R-:W-:Y:S02]  /*2540*/  IMAD R21, R21, UR8, RZ ;  /* 0x0000000815157c24 */ /* 0x004fe4000f8e02ff */
[----:B------:R-:W-:-:S04]  /*2550*/  IMAD.WIDE.U32 R2, R14, UR8, R2 ;  /* 0x000000080e027c25 */ /* 0x000fc8000f8e0002 */
[----:B------:R-:W-:Y:S01]  /*2560*/  IMAD R21, R14, UR9, R21 ;  /* 0x000000090e157c24 */ /* 0x000fe2000f8e0215 */
[----:B---3--:R-:W-:-:S04]  /*2570*/  LEA R6, P1, R2, UR12, 0x1 ;  /* 0x0000000c02067c11 */ /* 0x008fc8000f8208ff */
[----:B------:R-:W-:Y:S02]  /*2580*/  IADD3 R21, PT, PT, R3, R21, RZ ;  /* 0x0000001503157210 */ /* 0x000fe40007ffe0ff */
[----:B------:R-:W-:Y:S02]  /*2590*/  F2FP.BF16.F32.PACK_AB R3, R11, R0 ;  /* 0x000000000b03723e */ /* 0x000fe400000010ff */
[----:B------:R-:W-:-:S05]  /*25a0*/  LEA.HI.X R7, R2, UR13, R21, 0x1, P1 ;  /* 0x0000000d02077c11 */ /* 0x000fca00088f0c15 */
[----:B------:R2:W-:Y:S02]  /*25b0*/  STG.E desc[UR14][R6.64], R3 ;  /* 0x0000000306007986 */ /* 0x0005e4000c10190e */
.L_x_1895:
[----:B------:R-:W-:Y:S05]  /*25c0*/  BSYNC.RECONVERGENT B1 ;  /* 0x0000000000017941 */ /* 0x000fea0003800200 */
.L_x_1894:
[----:B------:R-:W-:Y:S05]  /*25d0*/  @P3 BRA `(.L_x_1896) ;  /* 0x0000000800643947 */ /* 0x000fea0003800000 */
[----:B------:R-:W3:Y:S01]  /*25e0*/  LDCU.64 UR8, c[0x0][0x3e0] ;  /* 0x00007c00ff0877ac */ /* 0x000ee20008000a00 */
[----:B------:R-:W-:Y:S01]  /*25f0*/  MOV R25, R27 ;  /* 0x0000001b00197202 */ /* 0x000fe20000000f00 */
[--C-:B------:R-:W-:Y:S01]  /*2600*/  FADD.FTZ R0, R17, -R12.reuse ;  /* 0x8000000c11007221 */ /* 0x100fe20000010000 */
[----:B------:R-:W-:Y:S01]  /*2610*/  FADD.FTZ R12, R16, -R12 ;  /* 0x8000000c100c7221 */ /* 0x000fe20000010000 */
[----:B------:R-:W4:Y:S02]  /*2620*/  LDCU.64 UR10, c[0x0][0x380] ;  /* 0x00007000ff0a77ac */ /* 0x000f240008000a00 */
[-C--:B-12---:R-:W-:Y:S01]  /*2630*/  FMUL.FTZ R3, R0, R13.reuse ;  /* 0x0000000d00037220 */ /* 0x086fe20000410000 */
[----:B------:R-:W-:-:S03]  /*2640*/  FMUL.FTZ R12, R12, R13 ;  /* 0x0000000d0c0c7220 */ /* 0x000fc60000410000 */
[----:B-----5:R-:W-:Y:S01]  /*2650*/  FFMA.FTZ R4, R4, R3, R8 ;  /* 0x0000000304047223 */ /* 0x020fe20000010008 */
[----:B------:R-:W-:-:S05]  /*2660*/  FFMA.FTZ R5, R5, R12, R9 ;  /* 0x0000000c05057223 */ /* 0x000fca0000010009 */
[----:B------:R-:W-:Y:S01]  /*2670*/  F2FP.BF16.F32.PACK_AB R5, R5, R4 ;  /* 0x000000040505723e */ /* 0x000fe200000010ff */
[----:B---3--:R-:W-:Y:S02]  /*2680*/  IMAD R18, R18, UR8, RZ ;  /* 0x0000000812127c24 */ /* 0x008fe4000f8e02ff */
[----:B------:R-:W-:-:S04]  /*2690*/  IMAD.WIDE.U32 R24, R15, UR8, R24 ;  /* 0x000000080f187c25 */ /* 0x000fc8000f8e0018 */
[----:B------:R-:W-:Y:S01]  /*26a0*/  IMAD R15, R15, UR9, R18 ;  /* 0x000000090f0f7c24 */ /* 0x000fe2000f8e0212 */
[----:B----4-:R-:W-:-:S03]  /*26b0*/  LEA R2, P1, R24, UR10, 0x1 ;  /* 0x0000000a18027c11 */ /* 0x010fc6000f8208ff */
[----:B------:R-:W-:-:S05]  /*26c0*/  IMAD.IADD R15, R25, 0x1, R15 ;  /* 0x00000001190f7824 */ /* 0x000fca00078e020f */
[----:B------:R-:W-:-:S05]  /*26d0*/  LEA.HI.X R3, R24, UR11, R15, 0x1, P1 ;  /* 0x0000000b18037c11 */ /* 0x000fca00088f0c0f */
[----:B------:R3:W-:Y:S01]  /*26e0*/  STG.E desc[UR14][R2.64], R5 ;  /* 0x0000000502007986 */ /* 0x0007e2000c10190e */
[----:B------:R-:W-:Y:S05]  /*26f0*/  BRA `(.L_x_1896) ;  /* 0x00000008001c7947 */ /* 0x000fea0003800000 */
.L_x_1889:
[----:B------:R-:W2:Y:S01]  /*2700*/  LDCU.64 UR8, c[0x0][0x3e8] ;  /* 0x00007d00ff0877ac */ /* 0x000ea20008000a00 */
[----:B------:R-:W-:Y:S01]  /*2710*/  SHF.R.S32.HI R6, RZ, 0x1f, R23 ;  /* 0x0000001fff067819 */ /* 0x000fe20000011417 */
[----:B------:R-:W-:Y:S01]  /*2720*/  BSSY.RECONVERGENT B1, `(.L_x_1897) ;  /* 0x0000028000017945 */ /* 0x000fe20003800200 */
[C---:B------:R-:W-:Y:S02]  /*2730*/  IADD3 R14, PT, PT, R23.reuse, 0x40, RZ ;  /* 0x00000040170e7810 */ /* 0x040fe40007ffe0ff */
[C---:B------:R-:W-:Y:S02]  /*2740*/  IADD3 R15, PT, PT, R23.reuse, 0x60, RZ ;  /* 0x00000060170f7810 */ /* 0x040fe40007ffe0ff */
[----:B0-----:R-:W-:Y:S02]  /*2750*/  SHF.R.S32.HI R20, RZ, 0x1f, R14 ;  /* 0x0000001fff147819 */ /* 0x001fe4000001140e */
[----:B------:R-:W-:Y:S02]  /*2760*/  SHF.R.S32.HI R28, RZ, 0x1f, R15 ;  /* 0x0000001fff1c7819 */ /* 0x000fe4000001140f */
[----:B--2---:R-:W-:-:S02]  /*2770*/  ISETP.GE.U32.AND P2, PT, R23, UR8, PT ;  /* 0x0000000817007c0c */ /* 0x004fc4000bf46070 */
[----:B------:R-:W-:Y:S02]  /*2780*/  ISETP.GE.U32.AND P3, PT, R14, UR8, PT ;  /* 0x000000080e007c0c */ /* 0x000fe4000bf66070 */
[----:B------:R-:W-:Y:S02]  /*2790*/  ISETP.GE.AND.EX P4, PT, R6, UR9, PT, P2 ;  /* 0x0000000906007c0c */ /* 0x000fe4000bf86320 */
[----:B------:R-:W-:Y:S02]  /*27a0*/  ISETP.GE.U32.AND P5, PT, R15, UR8, PT ;  /* 0x000000080f007c0c */ /* 0x000fe4000bfa6070 */
[----:B------:R-:W-:Y:S02]  /*27b0*/  ISETP.GE.AND.EX P2, PT, R20, UR9, PT, P3 ;  /* 0x0000000914007c0c */ /* 0x000fe4000bf46330 */
[----:B------:R-:W-:-:S07]  /*27c0*/  ISETP.GE.AND.EX P3, PT, R28, UR9, PT, P5 ;  /* 0x000000091c007c0c */ /* 0x000fce000bf66350 */
[----:B------:R-:W-:Y:S06]  /*27d0*/  @P4 BRA `(.L_x_1898) ;  /* 0x0000000000704947 */ /* 0x000fec0003800000 */
[--C-:B------:R-:W-:Y:S01]  /*27e0*/  FADD.FTZ R10, R21, -R12.reuse ;  /* 0x8000000c150a7221 */ /* 0x100fe20000010000 */
[----:B------:R-:W0:Y:S03]  /*27f0*/  LDCU.64 UR10, c[0x0][0x3e0] ;  /* 0x00007c00ff0a77ac */ /* 0x000e260008000a00 */
[----:B-1----:R-:W-:Y:S01]  /*2800*/  FMUL.FTZ R7, R10, R13 ;  /* 0x0000000d0a077220 */ /* 0x002fe20000410000 */
[----:B------:R-:W-:Y:S01]  /*2810*/  FADD.FTZ R10, R18, -R12 ;  /* 0x8000000c120a7221 */ /* 0x000fe20000010000 */
[----:B------:R-:W1:Y:S02]  /*2820*/  LDCU.64 UR12, c[0x0][0x380] ;  /* 0x00007000ff0c77ac */ /* 0x000e640008000a00 */
[----:B-----5:R-:W-:Y:S01]  /*2830*/  FFMA.FTZ R18, R4, R7, R8 ;  /* 0x0000000704127223 */ /* 0x020fe20000010008 */
[----:B------:R-:W-:-:S03]  /*2840*/  FMUL.FTZ R10, R10, R13 ;  /* 0x0000000d0a0a7220 */ /* 0x000fc60000410000 */
[----:B------:R-:W-:Y:S01]  /*2850*/  FMUL.FTZ R7, R18, -1.4426950216293334961 ;  /* 0xbfb8aa3b12077820 */ /* 0x000fe20000410000 */
[----:B------:R-:W-:-:S04]  /*2860*/  FFMA.FTZ R21, R5, R10, R9 ;  /* 0x0000000a05157223 */ /* 0x000fc80000010009 */
[----:B------:R-:W-:Y:S01]  /*2870*/  FMUL.FTZ R29, R21, -1.4426950216293334961 ;  /* 0xbfb8aa3b151d7820 */ /* 0x000fe20000410000 */
[----:B------:R-:W2:Y:S05]  /*2880*/  MUFU.EX2 R7, R7 ;  /* 0x0000000700077308 */ /* 0x000eaa0000000800 */
[----:B------:R-:W3:Y:S01]  /*2890*/  MUFU.EX2 R29, R29 ;  /* 0x0000001d001d7308 */ /* 0x000ee20000000800 */
[----:B--2---:R-:W-:Y:S01]  /*28a0*/  FADD.FTZ R10, R7, 1 ;  /* 0x3f800000070a7421 */ /* 0x004fe20000010000 */
[----:B------:R-:W-:-:S03]  /*28b0*/  MOV R7, R27 ;  /* 0x0000001b00077202 */ /* 0x000fc60000000f00 */
[----:B------:R-:W2:Y:S01]  /*28c0*/  MUFU.RCP R11, R10 ;  /* 0x0000000a000b7308 */ /* 0x000ea20000001000 */
[----:B---3--:R-:W-:-:S07]  /*28d0*/  FADD.FTZ R29, R29, 1 ;  /* 0x3f8000001d1d7421 */ /* 0x008fce0000010000 */
[----:B------:R-:W3:Y:S01]  /*28e0*/  MUFU.RCP R10, R29 ;  /* 0x0000001d000a7308 */ /* 0x000ee20000001000 */
[----:B--2---:R-:W-:Y:S01]  /*28f0*/  FMUL.FTZ R18, R18, R11 ;  /* 0x0000000b12127220 */ /* 0x004fe20000410000 */
[----:B0-----:R-:W-:Y:S01]  /*2900*/  IMAD R11, R6, UR10, RZ ;  /* 0x0000000a060b7c24 */ /* 0x001fe2000f8e02ff */
[----:B------:R-:W-:-:S03]  /*2910*/  MOV R6, R24 ;  /* 0x0000001800067202 */ /* 0x000fc60000000f00 */
[C---:B------:R-:W-:Y:S02]  /*2920*/  IMAD R11, R23.reuse, UR11, R11 ;  /* 0x0000000b170b7c24 */ /* 0x040fe4000f8e020b */
[----:B------:R-:W-:-:S04]  /*2930*/  IMAD.WIDE.U32 R6, R23, UR10, R6 ;  /* 0x0000000a17067c25 */ /* 0x000fc8000f8e0006 */
[----:B---3--:R-:W-:Y:S01]  /*2940*/  FMUL.FTZ R21, R21, R10 ;  /* 0x0000000a15157220 */ /* 0x008fe20000410000 */
[----:B------:R-:W-:Y:S01]  /*2950*/  IMAD.IADD R11, R7, 0x1, R11 ;  /* 0x00000001070b7824 */ /* 0x000fe200078e020b */
[----:B-1----:R-:W-:-:S03]  /*2960*/  LEA R10, P4, R6, UR12, 0x1 ;  /* 0x0000000c060a7c11 */ /* 0x002fc6000f8808ff */
[----:B------:R-:W-:Y:S02]  /*2970*/  F2FP.BF16.F32.PACK_AB R21, R21, R18 ;  /* 0x000000121515723e */ /* 0x000fe400000010ff */
[----:B------:R-:W-:-:S05]  /*2980*/  LEA.HI.X R11, R6, UR13, R11, 0x1, P4 ;  /* 0x0000000d060b7c11 */ /* 0x000fca000a0f0c0b */
[----:B------:R0:W-:Y:S03]  /*2990*/  STG.E desc[UR14][R10.64], R21 ;  /* 0x000000150a007986 */ /* 0x0001e6000c10190e */
.L_x_1898:
[----:B------:R-:W-:Y:S05]  /*29a0*/  BSYNC.RECONVERGENT B1 ;  /* 0x0000000000017941 */ /* 0x000fea0003800200 */
.L_x_1897:
[----:B------:R-:W-:Y:S04]  /*29b0*/  BSSY.RECONVERGENT B1, `(.L_x_1899) ;  /* 0x0000020000017945 */ /* 0x000fe80003800200 */
[----:B------:R-:W-:Y:S05]  /*29c0*/  @P1 BRA `(.L_x_1900) ;  /* 0x0000000000781947 */ /* 0x000fea0003800000 */
[--C-:B------:R-:W-:Y:S01]  /*29d0*/  FADD.FTZ R0, R0, -R12.reuse ;  /* 0x8000000c00007221 */ /* 0x100fe20000010000 */
[----:B------:R-:W-:Y:S01]  /*29e0*/  FADD.FTZ R6, R19, -R12 ;  /* 0x8000000c13067221 */ /* 0x000fe20000010000 */
[----:B------:R-:W2:Y:S01]  /*29f0*/  LDCU.64 UR10, c[0x0][0x3e0] ;  /* 0x00007c00ff0a77ac */ /* 0x000ea20008000a00 */
[----:B------:R-:W-:Y:S01]  /*2a00*/  IADD3 R29, PT, PT, R23, 0x20, RZ ;  /* 0x00000020171d7810 */ /* 0x000fe20007ffe0ff */
[-C--:B-1----:R-:W-:Y:S01]  /*2a10*/  FMUL.FTZ R0, R0, R13.reuse ;  /* 0x0000000d00007220 */ /* 0x082fe20000410000 */
[----:B------:R-:W-:Y:S01]  /*2a20*/  FMUL.FTZ R7, R6, R13 ;  /* 0x0000000d06077220 */ /* 0x000fe20000410000 */
[----:B------:R-:W1:Y:S01]  /*2a30*/  LDCU.64 UR12, c[0x0][0x380] ;  /* 0x00007000ff0c77ac */ /* 0x000e620008000a00 */
[----:B0-----:R-:W-:Y:S01]  /*2a40*/  SHF.R.S32.HI R21, RZ, 0x1f, R29 ;  /* 0x0000001fff157819 */ /* 0x001fe2000001141d */
[----:B-----5:R-:W-:Y:S01]  /*2a50*/  FFMA.FTZ R6, R5, R0, R9 ;  /* 0x0000000005067223 */ /* 0x020fe20000010009 */
[----:B------:R-:W-:-:S03]  /*2a60*/  FFMA.FTZ R7, R4, R7, R8 ;  /* 0x0000000704077223 */ /* 0x000fc60000010008 */
[----:B------:R-:W-:Y:S01]  /*2a70*/  FMUL.FTZ R11, R6, -1.4426950216293334961 ;  /* 0xbfb8aa3b060b7820 */ /* 0x000fe20000410000 */
[----:B------:R-:W-:-:S05]  /*2a80*/  FMUL.FTZ R10, R7, -1.4426950216293334961 ;  /* 0xbfb8aa3b070a7820 */ /* 0x000fca0000410000 */
[----:B------:R-:W0:Y:S04]  /*2a90*/  MUFU.EX2 R11, R11 ;  /* 0x0000000b000b7308 */ /* 0x000e280000000800 */
[----:B------:R-:W3:Y:S01]  /*2aa0*/  MUFU.EX2 R10, R10 ;  /* 0x0000000a000a7308 */ /* 0x000ee20000000800 */
[----:B0-----:R-:W-:Y:S01]  /*2ab0*/  FADD.FTZ R19, R11, 1 ;  /* 0x3f8000000b137421 */ /* 0x001fe20000010000 */
[----:B------:R-:W-:Y:S01]  /*2ac0*/  MOV R11, R27 ;  /* 0x0000001b000b7202 */ /* 0x000fe20000000f00 */
[----:B---3--:R-:W-:Y:S01]  /*2ad0*/  FADD.FTZ R18, R10, 1 ;  /* 0x3f8000000a127421 */ /* 0x008fe20000010000 */
[----:B--2---:R-:W-:-:S03]  /*2ae0*/  IMAD R10, R21, UR10, RZ ;  /* 0x0000000a150a7c24 */ /* 0x004fc6000f8e02ff */
[----:B------:R-:W0:Y:S01]  /*2af0*/  MUFU.RCP R19, R19 ;  /* 0x0000001300137308 */ /* 0x000e220000001000 */
[----:B------:R-:W-:Y:S01]  /*2b00*/  IMAD R21, R29, UR11, R10 ;  /* 0x0000000b1d157c24 */ /* 0x000fe2000f8e020a */
[----:B------:R-:W-:-:S06]  /*2b10*/  MOV R10, R24 ;  /* 0x00000018000a7202 */ /* 0x000fcc0000000f00 */
[----:B------:R-:W2:Y:S01]  /*2b20*/  MUFU.RCP R0, R18 ;  /* 0x0000001200007308 */ /* 0x000ea20000001000 */
[----:B------:R-:W-:-:S05]  /*2b30*/  IMAD.WIDE.U32 R10, R29, UR10, R10 ;  /* 0x0000000a1d0a7c25 */ /* 0x000fca000f8e000a */
[----:B------:R-:W-:Y:S01]  /*2b40*/  IADD3 R21, PT, PT, R11, R21, RZ ;  /* 0x000000150b157210 */ /* 0x000fe20007ffe0ff */
[----:B0-----:R-:W-:Y:S01]  /*2b50*/  FMUL.FTZ R29, R6, R19 ;  /* 0x00000013061d7220 */ /* 0x001fe20000410000 */
[----:B-1----:R-:W-:Y:S01]  /*2b60*/  LEA R6, P1, R10, UR12, 0x1 ;  /* 0x0000000c0a067c11 */ /* 0x002fe2000f8208ff */
[----:B--2---:R-:W-:-:S03]  /*2b70*/  FMUL.FTZ R0, R7, R0 ;  /* 0x0000000007007220 */ /* 0x004fc60000410000 */
[----:B------:R-:W-:Y:S02]  /*2b80*/  LEA.HI.X R7, R10, UR13, R21, 0x1, P1 ;  /* 0x0000000d0a077c11 */ /* 0x000fe400088f0c15 */
[----:B------:R-:W-:-:S05]  /*2b90*/  F2FP.BF16.F32.PACK_AB R29, R29, R0 ;  /* 0x000000001d1d723e */ /* 0x000fca00000010ff */
[----:B------:R2:W-:Y:S02]  /*2ba0*/  STG.E desc[UR14][R6.64], R29 ;  /* 0x0000001d06007986 */ /* 0x0005e4000c10190e */
.L_x_1900:
[----:B------:R-:W-:Y:S05]  /*2bb0*/  BSYNC.RECONVERGENT B1 ;  /* 0x0000000000017941 */ /* 0x000fea0003800200 */
.L_x_1899:
[----:B------:R-:W-:Y:S04]  /*2bc0*/  BSSY.RECONVERGENT B1, `(.L_x_1901) ;  /* 0x000001e000017945 */ /* 0x000fe80003800200 */
[----:B------:R-:W-:Y:S05]  /*2bd0*/  @P2 BRA `(.L_x_1902) ;  /* 0x0000000000702947 */ /* 0x000fea0003800000 */
[--C-:B------:R-:W-:Y:S01]  /*2be0*/  FADD.FTZ R0, R3, -R12.reuse ;  /* 0x8000000c03007221 */ /* 0x100fe20000010000 */
[----:B------:R-:W-:Y:S01]  /*2bf0*/  FADD.FTZ R2, R2, -R12 ;  /* 0x8000000c02027221 */ /* 0x000fe20000010000 */
[----:B------:R-:W3:Y:S02]  /*2c00*/  LDCU.64 UR10, c[0x0][0x3e0] ;  /* 0x00007c00ff0a77ac */ /* 0x000ee40008000a00 */
[-C--:B-1----:R-:W-:Y:S01]  /*2c10*/  FMUL.FTZ R3, R0, R13.reuse ;  /* 0x0000000d00037220 */ /* 0x082fe20000410000 */
[----:B------:R-:W-:Y:S01]  /*2c20*/  FMUL.FTZ R0, R2, R13 ;  /* 0x0000000d02007220 */ /* 0x000fe20000410000 */
[----:B------:R-:W1:Y:S02]  /*2c30*/  LDCU.64 UR12, c[0x0][0x380] ;  /* 0x00007000ff0c77ac */ /* 0x000e640008000a00 */
[----:B--2--5:R-:W-:Y:S01]  /*2c40*/  FFMA.FTZ R6, R4, R3, R8 ;  /* 0x0000000304067223 */ /* 0x024fe20000010008 */
[----:B------:R-:W-:Y:S01]  /*2c50*/  FFMA.FTZ R0, R5, R0, R9 ;  /* 0x0000000005007223 */ /* 0x000fe20000010009 */
[----:B------:R-:W-:-:S02]  /*2c60*/  MOV R3, R27 ;  /* 0x0000001b00037202 */ /* 0x000fc40000000f00 */
[----:B------:R-:W-:Y:S01]  /*2c70*/  FMUL.FTZ R2, R6, -1.4426950216293334961 ;  /* 0xbfb8aa3b06027820 */ /* 0x000fe20000410000 */
[----:B0-----:R-:W-:-:S05]  /*2c80*/  FMUL.FTZ R10, R0, -1.4426950216293334961 ;  /* 0xbfb8aa3b000a7820 */ /* 0x001fca0000410000 */
[----:B------:R-:W0:Y:S01]  /*2c90*/  MUFU.EX2 R2, R2 ;  /* 0x0000000200027308 */ /* 0x000e220000000800 */
[----:B---3--:R-:W-:-:S03]  /*2ca0*/  IMAD R19, R20, UR10, RZ ;  /* 0x0000000a14137c24 */ /* 0x008fc6000f8e02ff */
[----:B------:R-:W2:Y:S01]  /*2cb0*/  MUFU.EX2 R10, R10 ;  /* 0x0000000a000a7308 */ /* 0x000ea20000000800 */
[----:B------:R-:W-:Y:S02]  /*2cc0*/  IMAD R21, R14, UR11, R19 ;  /* 0x0000000b0e157c24 */ /* 0x000fe4000f8e0213 */
[----:B0-----:R-:W-:Y:S01]  /*2cd0*/  FADD.FTZ R7, R2, 1 ;  /* 0x3f80000002077421 */ /* 0x001fe20000010000 */
[----:B------:R-:W-:Y:S02]  /*2ce0*/  IMAD.MOV.U32 R2, RZ, RZ, R24 ;  /* 0x000000ffff027224 */ /* 0x000fe400078e0018 */
[----:B--2---:R-:W-:Y:S02]  /*2cf0*/  FADD.FTZ R11, R10, 1 ;  /* 0x3f8000000a0b7421 */ /* 0x004fe40000010000 */
[----:B------:R-:W-:Y:S01]  /*2d00*/  IMAD.WIDE.U32 R2, R14, UR10, R2 ;  /* 0x0000000a0e027c25 */ /* 0x000fe2000f8e0002 */
[----:B------:R-:W0:Y:S04]  /*2d10*/  MUFU.RCP R7, R7 ;  /* 0x0000000700077308 */ /* 0x000e280000001000 */
[----:B------:R-:W-:-:S04]  /*2d20*/  IADD3 R21, PT, PT, R3, R21, RZ ;  /* 0x0000001503157210 */ /* 0x000fc80007ffe0ff */
[----:B------:R-:W2:Y:S01]  /*2d30*/  MUFU.RCP R11, R11 ;  /* 0x0000000b000b7308 */ /* 0x000ea20000001000 */
[----:B0-----:R-:W-:Y:S01]  /*2d40*/  FMUL.FTZ R10, R6, R7 ;  /* 0x00000007060a7220 */ /* 0x001fe20000410000 */
[----:B-1----:R-:W-:-:S04]  /*2d50*/  LEA R6, P1, R2, UR12, 0x1 ;  /* 0x0000000c02067c11 */ /* 0x002fc8000f8208ff */
[----:B------:R-:W-:Y:S01]  /*2d60*/  LEA.HI.X R7, R2, UR13, R21, 0x1, P1 ;  /* 0x0000000d02077c11 */ /* 0x000fe200088f0c15 */
[----:B--2---:R-:W-:-:S05]  /*2d70*/  FMUL.FTZ R19, R0, R11 ;  /* 0x0000000b00137220 */ /* 0x004fca0000410000 */
[----:B------:R-:W-:-:S05]  /*2d80*/  F2FP.BF16.F32.PACK_AB R19, R19, R10 ;  /* 0x0000000a1313723e */ /* 0x000fca00000010ff */
[----:B------:R3:W-:Y:S02]  /*2d90*/  STG.E desc[UR14][R6.64], R19 ;  /* 0x0000001306007986 */ /* 0x0007e4000c10190e */
.L_x_1902:
[----:B------:R-:W-:Y:S05]  /*2da0*/  BSYNC.RECONVERGENT B1 ;  /* 0x0000000000017941 */ /* 0x000fea0003800200 */
.L_x_1901:
[----:B------:R-:W-:Y:S05]  /*2db0*/  @P3 BRA `(.L_x_1896) ;  /* 0x00000000006c3947 */ /* 0x000fea0003800000 */
[--C-:B------:R-:W-:Y:S01]  /*2dc0*/  FADD.FTZ R0, R17, -R12.reuse ;  /* 0x8000000c11007221 */ /* 0x100fe20000010000 */
[----:B------:R-:W-:Y:S01]  /*2dd0*/  FADD.FTZ R12, R16, -R12 ;  /* 0x8000000c100c7221 */ /* 0x000fe20000010000 */
[----:B------:R-:W4:Y:S01]  /*2de0*/  LDCU.64 UR8, c[0x0][0x3e0] ;  /* 0x00007c00ff0877ac */ /* 0x000f220008000a00 */
[----:B------:R-:W-:Y:S01]  /*2df0*/  MOV R25, R27 ;  /* 0x0000001b00197202 */ /* 0x000fe20000000f00 */
[-C--:B-1----:R-:W-:Y:S01]  /*2e00*/  FMUL.FTZ R3, R0, R13.reuse ;  /* 0x0000000d00037220 */ /* 0x082fe20000410000 */
[----:B------:R-:W-:Y:S01]  /*2e10*/  FMUL.FTZ R12, R12, R13 ;  /* 0x0000000d0c0c7220 */ /* 0x000fe20000410000 */
[----:B------:R-:W1:Y:S02]  /*2e20*/  LDCU.64 UR10, c[0x0][0x380] ;  /* 0x00007000ff0a77ac */ /* 0x000e640008000a00 */
[----:B--23-5:R-:W-:Y:S01]  /*2e30*/  FFMA.FTZ R7, R4, R3, R8 ;  /* 0x0000000304077223 */ /* 0x02cfe20000010008 */
[----:B------:R-:W-:-:S03]  /*2e40*/  FFMA.FTZ R5, R5, R12, R9 ;  /* 0x0000000c05057223 */ /* 0x000fc60000010009 */
[----:B------:R-:W-:Y:S01]  /*2e50*/  FMUL.FTZ R0, R7, -1.4426950216293334961 ;  /* 0xbfb8aa3b07007820 */ /* 0x000fe20000410000 */
[----:B------:R-:W-:-:S05]  /*2e60*/  FMUL.FTZ R3, R5, -1.4426950216293334961 ;  /* 0xbfb8aa3b05037820 */ /* 0x000fca0000410000 */
[----:B------:R-:W2:Y:S01]  /*2e70*/  MUFU.EX2 R0, R0 ;  /* 0x0000000000007308 */ /* 0x000ea20000000800 */
[----:B----4-:R-:W-:-:S03]  /*2e80*/  IMAD R28, R28, UR8, RZ ;  /* 0x000000081c1c7c24 */ /* 0x010fc6000f8e02ff */
[----:B------:R-:W3:Y:S01]  /*2e90*/  MUFU.EX2 R3, R3 ;  /* 0x0000000300037308 */ /* 0x000ee20000000800 */
[----:B------:R-:W-:-:S04]  /*2ea0*/  IMAD.WIDE.U32 R24, R15, UR8, R24 ;  /* 0x000000080f187c25 */ /* 0x000fc8000f8e0018 */
[----:B------:R-:W-:Y:S02]  /*2eb0*/  IMAD R15, R15, UR9, R28 ;  /* 0x000000090f0f7c24 */ /* 0x000fe4000f8e021c */
[----:B--2---:R-:W-:-:S03]  /*2ec0*/  FADD.FTZ R2, R0, 1 ;  /* 0x3f80000000027421 */ /* 0x004fc60000010000 */
[----:B------:R-:W-:Y:S01]  /*2ed0*/  IADD3 R15, PT, PT, R25, R15, RZ ;  /* 0x0000000f190f7210 */ /* 0x000fe20007ffe0ff */
[----:B---3--:R-:W-:Y:S02]  /*2ee0*/  FADD.FTZ R4, R3, 1 ;  /* 0x3f80000003047421 */ /* 0x008fe40000010000 */
[----:B------:R-:W2:Y:S08]  /*2ef0*/  MUFU.RCP R2, R2 ;  /* 0x0000000200027308 */ /* 0x000eb00000001000 */
[----:B------:R-:W3:Y:S01]  /*2f00*/  MUFU.RCP R4, R4 ;  /* 0x0000000400047308 */ /* 0x000ee20000001000 */
[----:B--2---:R-:W-:Y:S01]  /*2f10*/  FMUL.FTZ R0, R7, R2 ;  /* 0x0000000207007220 */ /* 0x004fe20000410000 */
[----:B-1----:R-:W-:-:S04]  /*2f20*/  LEA R2, P1, R24, UR10, 0x1 ;  /* 0x0000000a18027c11 */ /* 0x002fc8000f8208ff */
[----:B------:R-:W-:Y:S01]  /*2f30*/  LEA.HI.X R3, R24, UR11, R15, 0x1, P1 ;  /* 0x0000000b18037c11 */ /* 0x000fe200088f0c0f */
[----:B---3--:R-:W-:-:S05]  /*2f40*/  FMUL.FTZ R5, R5, R4 ;  /* 0x0000000405057220 */ /* 0x008fca0000410000 */
[----:B------:R-:W-:-:S05]  /*2f50*/  F2FP.BF16.F32.PACK_AB R5, R5, R0 ;  /* 0x000000000505723e */ /* 0x000fca00000010ff */
[----:B------:R4:W-:Y:S02]  /*2f60*/  STG.E desc[UR14][R2.64], R5 ;  /* 0x0000000502007986 */ /* 0x0009e4000c10190e */
.L_x_1896:
[----:B------:R-:W-:Y:S05]  /*2f70*/  BSYNC.RECONVERGENT B0 ;  /* 0x0000000000007941 */ /* 0x000fea0003800200 */
.L_x_1888:
[----:B------:R-:W0:Y:S01]  /*2f80*/  LDCU UR5, c[0x0][0x3f8] ;  /* 0x00007f00ff0577ac */ /* 0x000e220008000800 */
[----:B------:R-:W0:Y:S01]  /*2f90*/  LDCU UR8, c[0x0][0x3c8] ;  /* 0x00007900ff0877ac */ /* 0x000e220008000800 */
[----:B------:R-:W-:Y:S02]  /*2fa0*/  UIADD3 UR7, UPT, UPT, UR19, UR7, URZ ;  /* 0x0000000713077290 */ /* 0x000fe4000fffe0ff */
[----:B------:R-:W-:Y:S02]  /*2fb0*/  UIADD3 UR4, UPT, UPT, UR4, 0x1, URZ ;  /* 0x0000000104047890 */ /* 0x000fe4000fffe0ff */
[----:B0-----:R-:W-:-:S04]  /*2fc0*/  UIMAD UR5, UR5, UR8, URZ ;  /* 0x00000008050572a4 */ /* 0x001fc8000f8e02ff */
[----:B------:R-:W-:-:S09]  /*2fd0*/  UISETP.GE.AND UP0, UPT, UR7, UR5, UPT ;  /* 0x000000050700728c */ /* 0x000fd2000bf06270 */
[----:B------:R-:W-:Y:S05]  /*2fe0*/  BRA.U !UP0, `(.L_x_1903) ;  /* 0xffffffd108687547 */ /* 0x000fea000b83ffff */
[----:B------:R-:W-:Y:S05]  /*2ff0*/  EXIT ;  /* 0x000000000000794d */ /* 0x000fea0003800000 */
.L_x_1904:
        /* <DEDUP_REMOVED lines=16> */
.L_x_3441:


//--------------------- .text._Z35group_norm_nhwc_fwd_one_pass_kernelI11Bf16IOFp32WLi256ELi28ELi448EEv26Group_norm_nhwc_fwd_params --------------------------
	.section	.text._Z35group_norm_nhwc_fwd_one_pass_kernelI11Bf16IOFp32WLi256ELi28ELi448EEv26Group_norm_nhwc_fwd_params,"ax",@progbits
	.align	128
        .global         _Z35group_norm_nhwc_fwd_one_pass_kernelI11Bf16IOFp32WLi256ELi28ELi448EEv26Group_norm_nhwc_fwd_params
        .type           _Z35group_norm_nhwc_fwd_one_pass_kernelI11Bf16IOFp32WLi256ELi28ELi448EEv26Group_norm_nhwc_fwd_params,@function
        .size           _Z35group_norm_nhwc_fwd_one_pass_kernelI11Bf16IOFp32WLi256ELi28ELi448EEv26Group_norm_nhwc_fwd_params,(.L_x_3442 - _Z35group_norm_nhwc_fwd_one_pass_kernelI11Bf16IOFp32WLi256ELi28ELi448EEv26Group_norm_nhwc_fwd_params)
        .other          _Z35group_norm_nhwc_fwd_one_pass_kernelI11Bf16IOFp32WLi256ELi28ELi448EEv26Group_norm_nhwc_fwd_params,@"STO_CUDA_ENTRY STV_DEFAULT"
_Z35group_norm_nhwc_fwd_one_pass_kernelI11Bf16IOFp32WLi256ELi28ELi448EEv26Group_norm_nhwc_fwd_params:
.text._Z35group_norm_nhwc_fwd_one_pass_kernelI11Bf16IOFp32WLi256ELi28ELi448EEv26Group_norm_nhwc_fwd_params:
[----:B------:R-:W-:Y:S01]  /*0000*/  LDC R1, c[0x0][0x37c] ;  /* 0x0000df00ff017b82 */ /* 0x000fe20000000800 */
[----:B------:R-:W0:Y:S01]  /*0010*/  S2R R0, SR_CTAID.Y ;  /* 0x0000000000007919 */ /* 0x000e220000002600 */
[----:B------:R-:W1:Y:S01]  /*0020*/  LDCU UR4, c[0x0][0x3f8] ;  /* 0x00007f00ff0477ac */ /* 0x000e620008000800 */
[----:B------:R-:W1:Y:S02]  /*0030*/  LDCU UR5, c[0x0][0x3c8] ;  /* 0x00007900ff0577ac */ /* 0x000e640008000800 */
[----:B-1----:R-:W-:-:S06]  /*0040*/  UIMAD UR4, UR4, UR5, URZ ;  /* 0x00000005040472a4 */ /* 0x002fcc000f8e02ff */
[----:B0-----:R-:W-:-:S13]  /*0050*/  ISETP.GE.AND P0, PT, R0, UR4, PT ;  /* 0x0000000400007c0c */ /* 0x001fda000bf06270 */
[----:B------:R-:W-:Y:S05]  /*0060*/  @P0 EXIT ;  /* 0x000000000000094d */ /* 0x000fea0003800000 */
[----:B------:R-:W0:Y:S01]  /*0070*/  S2R R2, SR_TID.X ;  /* 0x0000000000027919 */ /* 0x000e220000002100 */
[----:B------:R-:W1:Y:S01]  /*0080*/  LDCU UR4, c[0x0][0x404] ;  /* 0x00008080ff0477ac */ /* 0x000e620008000800 */
[----:B------:R-:W2:Y:S01]  /*0090*/  LDC R5, c[0x0][0x374] ;  /* 0x0000dd00ff057b82 */ /* 0x000ea20000000800 */
[----:B------:R-:W-:Y:S01]  /*00a0*/  HFMA2 R6, -RZ, RZ, 0, 0 ;  /* 0x00000000ff067431 */ /* 0x000fe200000001ff */
[----:B------:R-:W3:Y:S01]  /*00b0*/  S2R R3, SR_CTAID.X ;  /* 0x0000000000037919 */ /* 0x000ee20000002500 */
[----:B------:R-:W4:Y:S01]  /*00c0*/  LDCU.64 UR6, c[0x0][0x388] ;  /* 0x00007100ff0677ac */ /* 0x000f220008000a00 */
[----:B------:R-:W-:Y:S02]  /*00d0*/  MOV R8, R0 ;  /* 0x0000000000087202 */ /* 0x000fe40000000f00 */
[----:B----4-:R-:W-:Y:S02]  /*00e0*/  ISETP.NE.U32.AND P1, PT, RZ, UR6, PT ;  /* 0x00000006ff007c0c */ /* 0x010fe4000bf25070 */
[----:B0-----:R-:W-:-:S02]  /*00f0*/  LOP3.LUT R4, R2, 0xffff, RZ, 0xc0, !PT ;  /* 0x0000ffff02047812 */ /* 0x001fc400078ec0ff */
[----:B---3--:R-:W-:-:S03]  /*0100*/  LOP3.LUT P0, RZ, R2, R3, RZ, 0xfc, !PT ;  /* 0x0000000302ff7212 */ /* 0x008fc6000780fcff */
[----:B------:R-:W-:Y:S01]  /*0110*/  IMAD R4, R4, 0x124a, RZ ;  /* 0x0000124a04047824 */ /* 0x000fe200078e02ff */
[----:B------:R-:W-:Y:S01]  /*0120*/  ISETP.NE.AND.EX P0, PT, RZ, UR7, !P0, P1 ;  /* 0x00000007ff007c0c */ /* 0x000fe2000c705310 */
[----:B------:R-:W0:Y:S03]  /*0130*/  LDCU.64 UR6, c[0x0][0x358] ;  /* 0x00006b00ff0677ac */ /* 0x000e260008000a00 */
[----:B------:R-:W-:Y:S02]  /*0140*/  SHF.R.U32.HI R54, RZ, 0x10, R4 ;  /* 0x00000010ff367819 */ /* 0x000fe40000011604 */
[----:B------:R-:W3:Y:S02]  /*0150*/  S2R R4, SR_LANEID ;  /* 0x0000000000047919 */ /* 0x000ee40000000000 */
[----:B------:R-:W-:Y:S01]  /*0160*/  PRMT R9, R54, 0x9910, RZ ;  /* 0x0000991036097816 */ /* 0x000fe200000000ff */
[----:B-1----:R-:W-:-:S04]  /*0170*/  IMAD R7, R3, UR4, R54 ;  /* 0x0000000403077c24 */ /* 0x002fc8000f8e0236 */
[----:B------:R-:W-:Y:S01]  /*0180*/  IMAD R9, R9, 0xe, RZ ;  /* 0x0000000e09097824 */ /* 0x000fe200078e02ff */
[C---:B------:R-:W-:Y:S02]  /*0190*/  IADD3 R52, PT, PT, R7.reuse, 0x20, RZ ;  /* 0x0000002007347810 */ /* 0x040fe40007ffe0ff */
[C---:B------:R-:W-:Y:S02]  /*01a0*/  IADD3 R50, PT, PT, R7.reuse, 0x60, RZ ;  /* 0x0000006007327810 */ /* 0x040fe40007ffe0ff */
[----:B------:R-:W-:Y:S02]  /*01b0*/  IADD3 R9, PT, PT, RZ, -R9, RZ ;  /* 0x80000009ff097210 */ /* 0x000fe40007ffe0ff */
[----:B------:R-:W-:Y:S02]  /*01c0*/  IADD3 R48, PT, PT, R7, 0x80, RZ ;  /* 0x0000008007307810 */ /* 0x000fe40007ffe0ff */
[----:B------:R-:W-:Y:S02]  /*01d0*/  PRMT R15, R9, 0x7710, RZ ;  /* 0x00007710090f7816 */ /* 0x000fe400000000ff */
[----:B------:R-:W-:-:S02]  /*01e0*/  IADD3 R46, PT, PT, R7, 0xa0, RZ ;  /* 0x000000a0072e7810 */ /* 0x000fc40007ffe0ff */
        /* <DEDUP_REMOVED lines=9> */
[----:B0-23--:R-:W-:-:S07]  /*0280*/  SHF.L.U32 R10, R10, 0x1, RZ ;  /* 0x000000010a0a7819 */ /* 0x00dfce00000006ff */
.L_x_1948:
[----:B0-234-:R-:W0:Y:S01]  /*0290*/  LDC R23, c[0x0][0x3f8] ;  /* 0x0000fe00ff177b82 */ /* 0x01de220000000800 */
[----:B------:R-:W1:Y:S01]  /*02a0*/  LDCU UR8, c[0x0][0x404] ;  /* 0x00008080ff0877ac */ /* 0x000e620008000800 */
[----:B------:R-:W-:Y:S01]  /*02b0*/  LOP3.LUT R56, R10, 0xffff, RZ, 0xc0, !PT ;  /* 0x0000ffff0a387812 */ /* 0x000fe200078ec0ff */
[----:B------:R-:W2:Y:S01]  /*02c0*/  LDCU.64 UR4, c[0x0][0x3e8] ;  /* 0x00007d00ff0477ac */ /* 0x000ea20008000a00 */
[----:B-1----:R-:W-:Y:S01]  /*02d0*/  IMAD R37, R3, UR8, R54 ;  /* 0x0000000803257c24 */ /* 0x002fe2000f8e0236 */
[----:B------:R-:W1:Y:S01]  /*02e0*/  LDCU.64 UR8, c[0x0][0x3f0] ;  /* 0x00007e00ff0877ac */ /* 0x000e620008000a00 */
[----:B0----5:R-:W-:Y:S02]  /*02f0*/  IABS R19, R23 ;  /* 0x0000001700137213 */ /* 0x021fe40000000000 */
[----:B------:R-:W-:Y:S02]  /*0300*/  ISETP.NE.AND P3, PT, R23, RZ, PT ;  /* 0x000000ff1700720c */ /* 0x000fe40003f65270 */
[----:B------:R-:W0:Y:S01]  /*0310*/  I2F.RP R12, R19 ;  /* 0x00000013000c7306 */ /* 0x000e220000209400 */
[----:B------:R-:W-:-:S02]  /*0320*/  SHF.R.S32.HI R25, RZ, 0x1f, R37 ;  /* 0x0000001fff197819 */ /* 0x000fc40000011425 */
[----:B------:R-:W-:-:S04]  /*0330*/  IADD3 R27, PT, PT, R37, 0x40, RZ ;  /* 0x00000040251b7810 */ /* 0x000fc80007ffe0ff */
[----:B--2---:R-:W-:Y:S02]  /*0340*/  ISETP.GE.U32.AND P5, PT, R27, UR4, PT ;  /* 0x000000041b007c0c */ /* 0x004fe4000bfa6070 */
[----:B------:R-:W-:-:S04]  /*0350*/  SHF.R.S32.HI R29, RZ, 0x1f, R27 ;  /* 0x0000001fff1d7819 */ /* 0x000fc8000001141b */
[----:B------:R-:W-:Y:S01]  /*0360*/  ISETP.GE.AND.EX P5, PT, R29, UR5, PT, P5 ;  /* 0x000000051d007c0c */ /* 0x000fe2000bfa6350 */
[----:B0-----:R-:W0:Y:S02]  /*0370*/  MUFU.RCP R12, R12 ;  /* 0x0000000c000c7308 */ /* 0x001e240000001000 */
[----:B0-----:R-:W-:-:S06]  /*0380*/  IADD3 R16, PT, PT, R12, 0xffffffe, RZ ;  /* 0x0ffffffe0c107810 */ /* 0x001fcc0007ffe0ff */
[----:B------:R0:W2:Y:S02]  /*0390*/  F2I.FTZ.U32.TRUNC.NTZ R17, R16 ;  /* 0x0000001000117305 */ /* 0x0000a4000021f000 */
[----:B0-----:R-:W-:Y:S02]  /*03a0*/  MOV R16, RZ ;  /* 0x000000ff00107202 */ /* 0x001fe40000000f00 */
[----:B--2---:R-:W-:-:S05]  /*03b0*/  IADD3 R14, PT, PT, RZ, -R17, RZ ;  /* 0x80000011ff0e7210 */ /* 0x004fca0007ffe0ff */
[----:B------:R-:W-:Y:S01]  /*03c0*/  IMAD R21, R14, R19, RZ ;  /* 0x000000130e157224 */ /* 0x000fe200078e02ff */
[----:B------:R-:W-:-:S03]  /*03d0*/  IABS R14, R8 ;  /* 0x00000008000e7213 */ /* 0x000fc60000000000 */
[----:B------:R-:W-:Y:S02]  /*03e0*/  IMAD.HI.U32 R17, R17, R21, R16 ;  /* 0x0000001511117227 */ /* 0x000fe400078e0010 */
[----:B------:R-:W0:Y:S04]  /*03f0*/  @!P5 LDC.64 R20, c[0x0][0x3e0] ;  /* 0x0000f800ff14db82 */ /* 0x000e280000000a00 */
[----:B------:R-:W-:-:S05]  /*0400*/  IMAD.HI.U32 R17, R17, R14, RZ ;  /* 0x0000000e11117227 */ /* 0x000fca00078e00ff */
[----:B------:R-:W-:-:S05]  /*0410*/  IADD3 R12, PT, PT, -R17, RZ, RZ ;  /* 0x000000ff110c7210 */ /* 0x000fca0007ffe1ff */
[----:B------:R-:W-:-:S05]  /*0420*/  IMAD R12, R19, R12, R14 ;  /* 0x0000000c130c7224 */ /* 0x000fca00078e020e */
[----:B------:R-:W-:Y:S01]  /*0430*/  ISETP.GT.U32.AND P2, PT, R19, R12, PT ;  /* 0x0000000c1300720c */ /* 0x000fe20003f44070 */
[----:B0-----:R-:W-:-:S04]  /*0440*/  @!P5 IMAD R14, R29, R20, RZ ;  /* 0x000000141d0ed224 */ /* 0x001fc800078e02ff */
[----:B------:R-:W-:-:S08]  /*0450*/  @!P5 IMAD R29, R27, R21, R14 ;  /* 0x000000151b1dd224 */ /* 0x000fd000078e020e */
[-C--:B------:R-:W-:Y:S02]  /*0460*/  @!P2 IADD3 R12, PT, PT, R12, -R19.reuse, RZ ;  /* 0x800000130c0ca210 */ /* 0x080fe40007ffe0ff */
[----:B------:R-:W-:Y:S02]  /*0470*/  @!P2 IADD3 R17, PT, PT, R17, 0x1, RZ ;  /* 0x000000011111a810 */ /* 0x000fe40007ffe0ff */
[----:B------:R-:W-:Y:S02]  /*0480*/  ISETP.GE.U32.AND P1, PT, R12, R19, PT ;  /* 0x000000130c00720c */ /* 0x000fe40003f26070 */
[----:B------:R-:W-:Y:S02]  /*0490*/  LOP3.LUT R12, R8, R23, RZ, 0x3c, !PT ;  /* 0x00000017080c7212 */ /* 0x000fe400078e3cff */
[----:B------:R-:W-:Y:S02]  /*04a0*/  ISETP.GE.U32.AND P2, PT, R37, UR4, PT ;  /* 0x0000000425007c0c */ /* 0x000fe4000bf46070 */
[----:B------:R-:W-:-:S02]  /*04b0*/  ISETP.GE.AND P4, PT, R12, RZ, PT ;  /* 0x000000ff0c00720c */ /* 0x000fc40003f86270 */
[----:B------:R-:W-:-:S05]  /*04c0*/  ISETP.GE.AND.EX P2, PT, R25, UR5, PT, P2 ;  /* 0x0000000519007c0c */ /* 0x000fca000bf46320 */
[----:B------:R-:W-:Y:S02]  /*04d0*/  @P1 IADD3 R17, PT, PT, R17, 0x1, RZ ;  /* 0x0000000111111810 */ /* 0x000fe40007ffe0ff */
[----:B------:R-:W-:-:S04]  /*04e0*/  ISETP.GE.U32.AND P1, PT, R52, UR4, PT ;  /* 0x0000000434007c0c */ /* 0x000fc8000bf26070 */
[----:B------:R-:W-:Y:S02]  /*04f0*/  @!P4 IADD3 R17, PT, PT, -R17, RZ, RZ ;  /* 0x000000ff1111c210 */ /* 0x000fe40007ffe1ff */
[----:B------:R-:W-:Y:S01]  /*0500*/  @!P3 LOP3.LUT R17, RZ, R23, RZ, 0x33, !PT ;  /* 0x00000017ff11b212 */ /* 0x000fe200078e33ff */
[----:B------:R-:W0:Y:S01]  /*0510*/  @!P2 LDC.64 R18, c[0x0][0x3e0] ;  /* 0x0000f800ff12ab82 */ /* 0x000e220000000a00 */
[----:B------:R-:W-:Y:S02]  /*0520*/  ISETP.GE.AND.EX P1, PT, R9, UR5, PT, P1 ;  /* 0x0000000509007c0c */ /* 0x000fe4000bf26310 */
[----:B------:R-:W-:Y:S02]  /*0530*/  IADD3 R53, PT, PT, -R17, RZ, RZ ;  /* 0x000000ff11357210 */ /* 0x000fe40007ffe1ff */
[----:B------:R-:W-:Y:S02]  /*0540*/  SHF.R.S32.HI R12, RZ, 0x1f, R17 ;  /* 0x0000001fff0c7819 */ /* 0x000fe40000011411 */
[----:B------:R-:W-:Y:S01]  /*0550*/  ISETP.GE.U32.AND P4, PT, R50, UR4, PT ;  /* 0x0000000432007c0c */ /* 0x000fe2000bf86070 */
[----:B------:R-:W-:-:S02]  /*0560*/  IMAD R53, R23, R53, R8 ;  /* 0x0000003517357224 */ /* 0x000fc400078e0208 */
[----:B------:R-:W2:Y:S01]  /*0570*/  @!P2 LDC.64 R22, c[0x0][0x390] ;  /* 0x0000e400ff16ab82 */ /* 0x000ea20000000a00 */
[----:B-1----:R-:W-:Y:S01]  /*0580*/  IMAD R12, R12, UR8, RZ ;  /* 0x000000080c0c7c24 */ /* 0x002fe2000f8e02ff */
[----:B------:R-:W-:Y:S01]  /*0590*/  ISETP.GE.AND.EX P4, PT, R11, UR5, PT, P4 ;  /* 0x000000050b007c0c */ /* 0x000fe2000bf86340 */
[----:B------:R-:W-:Y:S02]  /*05a0*/  IMAD R53, R53, 0x1c, RZ ;  /* 0x0000001c35357824 */ /* 0x000fe400078e02ff */
[----:B------:R-:W-:-:S03]  /*05b0*/  IMAD R59, R17, UR9, R12 ;  /* 0x00000009113b7c24 */ /* 0x000fc6000f8e020c */
[----:B------:R-:W-:-:S04]  /*05c0*/  IADD3 R56, P3, PT, R53, R56, RZ ;  /* 0x0000003835387210 */ /* 0x000fc80007f7e0ff */
[----:B------:R-:W-:Y:S01]  /*05d0*/  LEA.HI.X.SX32 R57, R53, RZ, 0x1, P3 ;  /* 0x000000ff35397211 */ /* 0x000fe200018f0eff */
[----:B0-----:R-:W-:Y:S02]  /*05e0*/  @!P2 IMAD R12, R25, R18, RZ ;  /* 0x00000012190ca224 */ /* 0x001fe400078e02ff */
[----:B------:R-:W-:Y:S02]  /*05f0*/  IMAD.WIDE.U32 R56, R17, UR8, R56 ;  /* 0x0000000811387c25 */ /* 0x000fe4000f8e0038 */
[----:B------:R-:W0:Y:S02]  /*0600*/  @!P5 LDC.64 R16, c[0x0][0x390] ;  /* 0x0000e400ff10db82 */ /* 0x000e240000000a00 */
[----:B------:R-:W-:Y:S01]  /*0610*/  @!P2 IMAD R31, R37, R19, R12 ;  /* 0x00000013251fa224 */ /* 0x000fe200078e020c */
[----:B------:R-:W-:Y:S02]  /*0620*/  IADD3 R59, PT, PT, R57, R59, RZ ;  /* 0x0000003b393b7210 */ /* 0x000fe40007ffe0ff */
[----:B------:R-:W-:-:S05]  /*0630*/  @!P2 MOV R58, R56 ;  /* 0x00000038003aa202 */ /* 0x000fca0000000f00 */
[----:B------:R-:W-:Y:S02]  /*0640*/  @!P2 IMAD.WIDE.U32 R24, R37, R18, R58 ;  /* 0x000000122518a225 */ /* 0x000fe400078e003a */
[----:B------:R-:W1:Y:S03]  /*0650*/  @!P1 LDC.64 R18, c[0x0][0x3e0] ;  /* 0x0000f800ff129b82 */ /* 0x000e660000000a00 */
[----:B------:R-:W-:Y:S02]  /*0660*/  @!P2 IADD3 R12, PT, PT, R25, R31, RZ ;  /* 0x0000001f190ca210 */ /* 0x000fe40007ffe0ff */
[C---:B--2---:R-:W-:Y:S02]  /*0670*/  @!P2 LEA R22, P3, R24.reuse, R22, 0x1 ;  /* 0x000000161816a211 */ /* 0x044fe400078608ff */
[----:B------:R-:W-:Y:S01]  /*0680*/  @!P5 MOV R25, R59 ;  /* 0x0000003b0019d202 */ /* 0x000fe20000000f00 */
[----:B------:R-:W2:Y:S01]  /*0690*/  @!P1 LDC.64 R36, c[0x0][0x390] ;  /* 0x0000e400ff249b82 */ /* 0x000ea20000000a00 */
[----:B------:R-:W-:-:S02]  /*06a0*/  @!P2 LEA.HI.X R23, R24, R23, R12, 0x1, P3 ;  /* 0x000000171817a211 */ /* 0x000fc400018f0c0c */
[----:B------:R-:W-:Y:S02]  /*06b0*/  @!P5 MOV R24, R56 ;  /* 0x000000380018d202 */ /* 0x000fe40000000f00 */
[----:B------:R-:W-:Y:S02]  /*06c0*/  ISETP.GE.U32.AND P3, PT, R48, UR4, PT ;  /* 0x0000000430007c0c */ /* 0x000fe4000bf66070 */
[----:B------:R-:W-:Y:S01]  /*06d0*/  MOV R12, RZ ;  /* 0x000000ff000c7202 */ /* 0x000fe20000000f00 */
[----:B------:R-:W-:Y:S02]  /*06e0*/  @!P5 IMAD.WIDE.U32 R20, R27, R20, R24 ;  /* 0x000000141b14d225 */ /* 0x000fe400078e0018 */
[----:B------:R-:W3:Y:S03]  /*06f0*/  @!P4 LDC.64 R26, c[0x0][0x3e0] ;  /* 0x0000f800ff1acb82 */ /* 0x000ee60000000a00 */
[----:B------:R-:W-:Y:S01]  /*0700*/  @!P5 IADD3 R14, PT, PT, R21, R29, RZ ;  /* 0x0000001d150ed210 */ /* 0x000fe20007ffe0ff */
[----:B------:R4:W5:Y:S01]  /*0710*/  @!P2 LDG.E R12, desc[UR6][R22.64] ;  /* 0x00000006160ca981 */ /* 0x000962000c1e1900 */
[----:B0-----:R-:W-:Y:S01]  /*0720*/  @!P5 LEA R16, P6, R20, R16, 0x1 ;  /* 0x000000101410d211 */ /* 0x001fe200078c08ff */
[----:B-1----:R-:W-:Y:S01]  /*0730*/  @!P1 IMAD R21, R9, R18, RZ ;  /* 0x0000001209159224 */ /* 0x002fe200078e02ff */
[----:B------:R-:W-:-:S02]  /*0740*/  ISETP.GE.AND.EX P3, PT, R13, UR5, PT, P3 ;  /* 0x000000050d007c0c */ /* 0x000fc4000bf66330 */
[----:B------:R-:W-:Y:S01]  /*0750*/  @!P5 LEA.HI.X R17, R20, R17, R14, 0x1, P6 ;  /* 0x000000111411d211 */ /* 0x000fe200030f0c0e */
[----:B------:R-:W-:Y:S01]  /*0760*/  @!P1 IMAD R25, R52, R19, R21 ;  /* 0x0000001334199224 */ /* 0x000fe200078e0215 */
[----:B------:R-:W-:Y:S02]  /*0770*/  @!P1 MOV R20, R56 ;  /* 0x0000003800149202 */ /* 0x000fe40000000f00 */
[----:B------:R-:W-:Y:S01]  /*0780*/  @!P1 MOV R21, R59 ;  /* 0x0000003b00159202 */ /* 0x000fe20000000f00 */
[----:B----4-:R-:W0:Y:S01]  /*0790*/  @!P4 LDC.64 R22, c[0x0][0x390] ;  /* 0x0000e400ff16cb82 */ /* 0x010e220000000a00 */
[----:B------:R-:W-:Y:S02]  /*07a0*/  MOV R41, RZ ;  /* 0x000000ff00297202 */ /* 0x000fe40000000f00 */
[----:B------:R-:W-:Y:S01]  /*07b0*/  ISETP.GE.U32.AND P2, PT, R46, UR4, PT ;  /* 0x000000042e007c0c */ /* 0x000fe2000bf46070 */
[----:B------:R-:W-:-:S03]  /*07c0*/  @!P1 IMAD.WIDE.U32 R18, R52, R18, R20 ;  /* 0x0000001234129225 */ /* 0x000fc600078e0014 */
[----:B------:R-:W-:Y:S01]  /*07d0*/  ISETP.GE.AND.EX P2, PT, R15, UR5, PT, P2 ;  /* 0x000000050f007c0c */ /* 0x000fe2000bf46320 */
[----:B------:R1:W4:Y:S01]  /*07e0*/  @!P5 LDG.E R41, desc[UR6][R16.64] ;  /* 0x000000061029d981 */ /* 0x000322000c1e1900 */
[----:B------:R-:W-:Y:S01]  /*07f0*/  @!P1 IADD3 R14, PT, PT, R19, R25, RZ ;  /* 0x00000019130e9210 */ /* 0x000fe20007ffe0ff */
[----:B------:R-:W0:Y:S01]  /*0800*/  @!P3 LDC.64 R28, c[0x0][0x3e0] ;  /* 0x0000f800ff1cbb82 */ /* 0x000e220000000a00 */
[----:B--2---:R-:W-:Y:S02]  /*0810*/  @!P1 LEA R36, P5, R18, R36, 0x1 ;  /* 0x0000002412249211 */ /* 0x004fe400078a08ff */
[----:B------:R-:W-:Y:S02]  /*0820*/  ISETP.GE.U32.AND P6, PT, R44, UR4, PT ;  /* 0x000000042c007c0c */ /* 0x000fe4000bfc6070 */
[----:B------:R-:W-:Y:S01]  /*0830*/  @!P1 LEA.HI.X R37, R18, R37, R14, 0x1, P5 ;  /* 0x0000002512259211 */ /* 0x000fe200028f0c0e */
[----:B---3--:R-:W-:Y:S01]  /*0840*/  @!P4 IMAD R18, R11, R26, RZ ;  /* 0x0000001a0b12c224 */ /* 0x008fe200078e02ff */
[----:B------:R-:W-:Y:S01]  /*0850*/  @!P4 MOV R19, R59 ;  /* 0x0000003b0013c202 */ /* 0x000fe20000000f00 */
[----:B-1----:R-:W1:Y:S01]  /*0860*/  @!P3 LDC.64 R16, c[0x0][0x390] ;  /* 0x0000e400ff10bb82 */ /* 0x002e620000000a00 */
[----:B------:R-:W-:Y:S01]  /*0870*/  ISETP.GE.AND.EX P6, PT, R33, UR5, PT, P6 ;  /* 0x0000000521007c0c */ /* 0x000fe2000bfc6360 */
[----:B------:R-:W-:Y:S01]  /*0880*/  @!P4 IMAD R25, R50, R27, R18 ;  /* 0x0000001b3219c224 */ /* 0x000fe200078e0212 */
[----:B------:R-:W-:-:S02]  /*0890*/  @!P4 MOV R18, R56 ;  /* 0x000000380012c202 */ /* 0x000fc40000000f00 */
[----:B------:R-:W-:Y:S02]  /*08a0*/  MOV R14, RZ ;  /* 0x000000ff000e7202 */ /* 0x000fe40000000f00 */
[----:B------:R-:W-:Y:S01]  /*08b0*/  ISETP.GE.U32.AND P5, PT, R7, UR4, PT ;  /* 0x0000000407007c0c */ /* 0x000fe2000bfa6070 */
[----:B------:R-:W2:Y:S01]  /*08c0*/  @!P2 LDC.64 R30, c[0x0][0x3e0] ;  /* 0x0000f800ff1eab82 */ /* 0x000ea20000000a00 */
[----:B------:R-:W-:Y:S02]  /*08d0*/  @!P4 IMAD.WIDE.U32 R26, R50, R26, R18 ;  /* 0x0000001a321ac225 */ /* 0x000fe400078e0012 */
[----:B------:R-:W-:Y:S01]  /*08e0*/  ISETP.GE.AND.EX P5, PT, R35, UR5, PT, P5 ;  /* 0x0000000523007c0c */ /* 0x000fe2000bfa6350 */
[----:B------:R3:W4:Y:S01]  /*08f0*/  @!P1 LDG.E R14, desc[UR6][R36.64] ;  /* 0x00000006240e9981 */ /* 0x000722000c1e1900 */
[----:B------:R-:W-:Y:S02]  /*0900*/  MOV R43, RZ ;  /* 0x000000ff002b7202 */ /* 0x000fe40000000f00 */
[----:B------:R-:W-:Y:S01]  /*0910*/  @!P4 IADD3 R27, PT, PT, R27, R25, RZ ;  /* 0x000000191b1bc210 */ /* 0x000fe20007ffe0ff */
[----:B------:R-:W1:Y:S01]  /*0920*/  @!P2 LDC.64 R18, c[0x0][0x390] ;  /* 0x0000e400ff12ab82 */ /* 0x000e620000000a00 */
[----:B0-----:R-:W-:Y:S01]  /*0930*/  @!P4 LEA R22, P1, R26, R22, 0x1 ;  /* 0x000000161a16c211 */ /* 0x001fe200078208ff */
[----:B------:R-:W-:-:S03]  /*0940*/  @!P3 IMAD R32, R13, R28, RZ ;  /* 0x0000001c0d20b224 */ /* 0x000fc600078e02ff */
[----:B------:R-:W-:Y:S01]  /*0950*/  @!P4 LEA.HI.X R23, R26, R23, R27, 0x1, P1 ;  /* 0x000000171a17c211 */ /* 0x000fe200008f0c1b */
[C---:B------:R-:W-:Y:S01]  /*0960*/  @!P3 IMAD R39, R48.reuse, R29, R32 ;  /* 0x0000001d3027b224 */ /* 0x040fe200078e0220 */
[-C--:B------:R-:W-:Y:S01]  /*0970*/  @!P3 MOV R26, R56.reuse ;  /* 0x00000038001ab202 */ /* 0x080fe20000000f00 */
[----:B------:R-:W0:Y:S01]  /*0980*/  @!P6 LDC.64 R20, c[0x0][0x3e0] ;  /* 0x0000f800ff14eb82 */ /* 0x000e220000000a00 */
[-C--:B------:R-:W-:Y:S01]  /*0990*/  @!P3 MOV R27, R59.reuse ;  /* 0x0000003b001bb202 */ /* 0x080fe20000000f00 */
[----:B------:R-:W4:Y:S01]  /*09a0*/  @!P4 LDG.E R43, desc[UR6][R22.64] ;  /* 0x00000006162bc981 */ /* 0x000f22000c1e1900 */
[----:B---3--:R-:W-:Y:S02]  /*09b0*/  @!P2 MOV R36, R56 ;  /* 0x000000380024a202 */ /* 0x008fe40000000f00 */
[----:B------:R-:W-:Y:S01]  /*09c0*/  @!P2 MOV R37, R59 ;  /* 0x0000003b0025a202 */ /* 0x000fe20000000f00 */
[----:B------:R-:W-:Y:S02]  /*09d0*/  @!P3 IMAD.WIDE.U32 R28, R48, R28, R26 ;  /* 0x0000001c301cb225 */ /* 0x000fe400078e001a */
[----:B------:R-:W3:Y:S02]  /*09e0*/  @!P5 LDC.64 R24, c[0x0][0x3e0] ;  /* 0x0000f800ff18db82 */ /* 0x000ee40000000a00 */
[----:B--2---:R-:W-:Y:S01]  /*09f0*/  @!P2 IMAD R34, R15, R30, RZ ;  /* 0x0000001e0f22a224 */ /* 0x004fe200078e02ff */
[----:B------:R-:W-:-:S02]  /*0a00*/  @!P3 IADD3 R29, PT, PT, R29, R39, RZ ;  /* 0x000000271d1db210 */ /* 0x000fc40007ffe0ff */
[----:B-1----:R-:W-:Y:S01]  /*0a10*/  @!P3 LEA R16, P1, R28, R16, 0x1 ;  /* 0x000000101c10b211 */ /* 0x002fe200078208ff */
[----:B------:R-:W-:Y:S02]  /*0a20*/  @!P2 IMAD R45, R46, R31, R34 ;  /* 0x0000001f2e2da224 */ /* 0x000fe400078e0222 */
[----:B------:R-:W1:Y:S01]  /*0a30*/  @!P6 LDC.64 R26, c[0x0][0x390] ;  /* 0x0000e400ff1aeb82 */ /* 0x000e620000000a00 */
[----:B------:R-:W-:Y:S01]  /*0a40*/  @!P3 LEA.HI.X R17, R28, R17, R29, 0x1, P1 ;  /* 0x000000111c11b211 */ /* 0x000fe200008f0c1d */
[----:B------:R-:W-:Y:S01]  /*0a50*/  @!P2 IMAD.WIDE.U32 R30, R46, R30, R36 ;  /* 0x0000001e2e1ea225 */ /* 0x000fe200078e0024 */
[----:B------:R-:W-:-:S05]  /*0a60*/  MOV R36, RZ ;  /* 0x000000ff00247202 */ /* 0x000fca0000000f00 */
[----:B------:R-:W2:Y:S01]  /*0a70*/  @!P5 LDC.64 R28, c[0x0][0x390] ;  /* 0x0000e400ff1cdb82 */ /* 0x000ea20000000a00 */
[----:B------:R-:W-:Y:S01]  /*0a80*/  @!P2 IADD3 R31, PT, PT, R31, R45, RZ ;  /* 0x0000002d1f1fa210 */ /* 0x000fe20007ffe0ff */
[----:B------:R0:W4:Y:S01]  /*0a90*/  @!P3 LDG.E R36, desc[UR6][R16.64] ;  /* 0x000000061024b981 */ /* 0x000122000c1e1900 */
[----:B------:R-:W-:Y:S01]  /*0aa0*/  @!P2 LEA R18, P1, R30, R18, 0x1 ;  /* 0x000000121e12a211 */ /* 0x000fe200078208ff */
[----:B0-----:R-:W-:-:S03]  /*0ab0*/  @!P6 IMAD R32, R33, R20, RZ ;  /* 0x000000142120e224 */ /* 0x001fc600078e02ff */
[----:B------:R-:W-:Y:S01]  /*0ac0*/  @!P2 LEA.HI.X R19, R30, R19, R31, 0x1, P1 ;  /* 0x000000131e13a211 */ /* 0x000fe200008f0c1f */
[C---:B------:R-:W-:Y:S01]  /*0ad0*/  @!P6 IMAD R31, R44.reuse, R21, R32 ;  /* 0x000000152c1fe224 */ /* 0x040fe200078e0220 */
[----:B------:R-:W-:Y:S02]  /*0ae0*/  @!P6 MOV R16, R56 ;  /* 0x000000380010e202 */ /* 0x000fe40000000f00 */
[-C--:B------:R-:W-:Y:S01]  /*0af0*/  @!P6 MOV R17, R59.reuse ;  /* 0x0000003b0011e202 */ /* 0x080fe20000000f00 */
[----:B---3--:R-:W-:Y:S02]  /*0b00*/  @!P5 IMAD R30, R35, R24, RZ ;  /* 0x00000018231ed224 */ /* 0x008fe400078e02ff */
[----:B------:R-:W-:Y:S01]  /*0b10*/  @!P6 IMAD.WIDE.U32 R20, R44, R20, R16 ;  /* 0x000000142c14e225 */ /* 0x000fe200078e0010 */
[----:B------:R-:W-:Y:S02]  /*0b20*/  @!P5 MOV R16, R56 ;  /* 0x000000380010d202 */ /* 0x000fe40000000f00 */
[----:B------:R-:W-:Y:S01]  /*0b30*/  @!P5 MOV R17, R59 ;  /* 0x0000003b0011d202 */ /* 0x000fe20000000f00 */
[----:B------:R-:W-:Y:S01]  /*0b40*/  @!P5 IMAD R23, R7, R25, R30 ;  /* 0x000000190717d224 */ /* 0x000fe200078e021e */
[----:B------:R-:W-:-:S02]  /*0b50*/  MOV R47, RZ ;  /* 0x000000ff002f7202 */ /* 0x000fc40000000f00 */
[----:B------:R-:W-:Y:S01]  /*0b60*/  @!P6 IADD3 R21, PT, PT, R21, R31, RZ ;  /* 0x0000001f1515e210 */ /* 0x000fe20007ffe0ff */
[----:B------:R-:W-:Y:S01]  /*0b70*/  @!P5 IMAD.WIDE.U32 R24, R7, R24, R16 ;  /* 0x000000180718d225 */ /* 0x000fe200078e0010 */
[C---:B-1----:R-:W-:Y:S02]  /*0b80*/  @!P6 LEA R26, P1, R20.reuse, R26, 0x1 ;  /* 0x0000001a141ae211 */ /* 0x042fe400078208ff */
[----:B------:R-:W-:Y:S01]  /*0b90*/  MOV R49, RZ ;  /* 0x000000ff00317202 */ /* 0x000fe20000000f00 */
[----:B------:R0:W3:Y:S01]  /*0ba0*/  @!P2 LDG.E R47, desc[UR6][R18.64] ;  /* 0x00000006122fa981 */ /* 0x0000e2000c1e1900 */
[----:B------:R-:W-:Y:S02]  /*0bb0*/  @!P6 LEA.HI.X R27, R20, R27, R21, 0x1, P1 ;  /* 0x0000001b141be211 */ /* 0x000fe400008f0c15 */
[----:B------:R-:W-:Y:S02]  /*0bc0*/  @!P5 IADD3 R16, PT, PT, R25, R23, RZ ;  /* 0x000000171910d210 */ /* 0x000fe40007ffe0ff */
[----:B--2---:R-:W-:Y:S01]  /*0bd0*/  @!P5 LEA R28, P1, R24, R28, 0x1 ;  /* 0x0000001c181cd211 */ /* 0x004fe200078208ff */
[----:B------:R-:W2:Y:S01]  /*0be0*/  @!P6 LDG.E R49, desc[UR6][R26.64] ;  /* 0x000000061a31e981 */ /* 0x000ea2000c1e1900 */
[----:B------:R-:W-:-:S02]  /*0bf0*/  MOV R51, RZ ;  /* 0x000000ff00337202 */ /* 0x000fc40000000f00 */
[----:B------:R-:W-:-:S05]  /*0c00*/  @!P5 LEA.HI.X R29, R24, R29, R16, 0x1, P1 ;  /* 0x0000001d181dd211 */ /* 0x000fca00008f0c10 */
[----:B------:R-:W2:Y:S01]  /*0c10*/  @!P5 LDG.E R51, desc[UR6][R28.64] ;  /* 0x000000061c33d981 */ /* 0x000ea2000c1e1900 */
[C---:B------:R-:W-:Y:S02]  /*0c20*/  ISETP.GT.AND P1, PT, R4.reuse, 0x1e, PT ;  /* 0x0000001e0400780c */ /* 0x040fe40003f24270 */
[----:B------:R-:W-:Y:S01]  /*0c30*/  ISETP.GT.AND P3, PT, R4, 0xf, PT ;  /* 0x0000000f0400780c */ /* 0x000fe20003f64270 */
[----:B------:R-:W-:Y:S01]  /*0c40*/  BSSY.RECONVERGENT B0, `(.L_x_1905) ;  /* 0x0000064000007945 */ /* 0x000fe20003800200 */
[C---:B-----5:R-:W-:Y:S02]  /*0c50*/  PRMT R37, R12.reuse, 0x7632, R37 ;  /* 0x000076320c257816 */ /* 0x060fe40000000025 */
[----:B------:R-:W-:Y:S02]  /*0c60*/  SHF.L.U32 R12, R12, 0x10, RZ ;  /* 0x000000100c0c7819 */ /* 0x000fe400000006ff */
[----:B------:R-:W-:-:S05]  /*0c70*/  SHF.L.U32 R37, R37, 0x10, RZ ;  /* 0x0000001025257819 */ /* 0x000fca00000006ff */
[----:B------:R-:W-:Y:S01]  /*0c80*/  FMUL.FTZ R17, R37, R37 ;  /* 0x0000002525117220 */ /* 0x000fe20000410000 */
[----:B------:R-:W-:-:S03]  /*0c90*/  FADD.FTZ R16, R12, R37 ;  /* 0x000000250c107221 */ /* 0x000fc60000010000 */
[----:B------:R-:W-:Y:S01]  /*0ca0*/  FFMA.FTZ R17, R12, R12, R17 ;  /* 0x0000000c0c117223 */ /* 0x000fe20000010011 */
[C---:B----4-:R-:W-:Y:S01]  /*0cb0*/  PRMT R32, R41.reuse, 0x7632, R32 ;  /* 0x0000763229207816 */ /* 0x050fe20000000020 */
[----:B------:R-:W-:Y:S01]  /*0cc0*/  FADD.FTZ R16, RZ, R16 ;  /* 0x00000010ff107221 */ /* 0x000fe20000010000 */
[----:B------:R-:W-:Y:S02]  /*0cd0*/  SHF.L.U32 R41, R41, 0x10, RZ ;  /* 0x0000001029297819 */ /* 0x000fe400000006ff */
[----:B------:R-:W-:Y:S01]  /*0ce0*/  SHF.L.U32 R32, R32, 0x10, RZ ;  /* 0x0000001020207819 */ /* 0x000fe200000006ff */
[----:B------:R-:W-:Y:S01]  /*0cf0*/  FADD.FTZ R17, RZ, R17 ;  /* 0x00000011ff117221 */ /* 0x000fe20000010000 */
[C---:B------:R-:W-:Y:S02]  /*0d00*/  PRMT R39, R14.reuse, 0x7632, R39 ;  /* 0x000076320e277816 */ /* 0x040fe40000000027 */
[----:B------:R-:W-:Y:S02]  /*0d10*/  SHF.L.U32 R14, R14, 0x10, RZ ;  /* 0x000000100e0e7819 */ /* 0x000fe400000006ff */
[----:B------:R-:W-:-:S05]  /*0d20*/  SHF.L.U32 R39, R39, 0x10, RZ ;  /* 0x0000001027277819 */ /* 0x000fca00000006ff */
[----:B------:R-:W-:Y:S01]  /*0d30*/  FMUL.FTZ R21, R39, R39 ;  /* 0x0000002727157220 */ /* 0x000fe20000410000 */
[C---:B0-----:R-:W-:Y:S01]  /*0d40*/  FADD.FTZ R19, R14.reuse, R39 ;  /* 0x000000270e137221 */ /* 0x041fe20000010000 */
[----:B------:R-:W-:Y:S02]  /*0d50*/  PRMT R34, R43, 0x7632, R34 ;  /* 0x000076322b227816 */ /* 0x000fe40000000022 */
[----:B------:R-:W-:Y:S01]  /*0d60*/  FFMA.FTZ R18, R14, R14, R21 ;  /* 0x0000000e0e127223 */ /* 0x000fe20000010015 */
[----:B------:R-:W-:Y:S01]  /*0d70*/  FADD.FTZ R16, R16, R19 ;  /* 0x0000001310107221 */ /* 0x000fe20000010000 */
[----:B------:R-:W-:Y:S01]  /*0d80*/  FMUL.FTZ R20, R32, R32 ;  /* 0x0000002020147220 */ /* 0x000fe20000410000 */
[----:B------:R-:W-:Y:S01]  /*0d90*/  SHF.L.U32 R34, R34, 0x10, RZ ;  /* 0x0000001022227819 */ /* 0x000fe200000006ff */
[----:B------:R-:W-:Y:S01]  /*0da0*/  FADD.FTZ R19, R41, R32 ;  /* 0x0000002029137221 */ /* 0x000fe20000010000 */
[----:B------:R-:W-:Y:S01]  /*0db0*/  SHF.L.U32 R43, R43, 0x10, RZ ;  /* 0x000000102b2b7819 */ /* 0x000fe200000006ff */
[----:B------:R-:W-:Y:S01]  /*0dc0*/  FADD.FTZ R17, R17, R18 ;  /* 0x0000001211117221 */ /* 0x000fe20000010000 */
[----:B------:R-:W-:Y:S01]  /*0dd0*/  FFMA.FTZ R20, R41, R41, R20 ;  /* 0x0000002929147223 */ /* 0x000fe20000010014 */
[----:B------:R-:W-:Y:S01]  /*0de0*/  FMUL.FTZ R18, R34, R34 ;  /* 0x0000002222127220 */ /* 0x000fe20000410000 */
[----:B------:R-:W-:Y:S01]  /*0df0*/  FADD.FTZ R16, R16, R19 ;  /* 0x0000001310107221 */ /* 0x000fe20000010000 */
[----:B------:R-:W-:Y:S01]  /*0e00*/  FADD.FTZ R19, R43, R34 ;  /* 0x000000222b137221 */ /* 0x000fe20000010000 */
[----:B------:R-:W-:Y:S01]  /*0e10*/  FADD.FTZ R17, R17, R20 ;  /* 0x0000001411117221 */ /* 0x000fe20000010000 */
[----:B------:R-:W-:Y:S01]  /*0e20*/  FFMA.FTZ R18, R43, R43, R18 ;  /* 0x0000002b2b127223 */ /* 0x000fe20000010012 */
[----:B------:R-:W-:-:S02]  /*0e30*/  PRMT R45, R36, 0x7632, R45 ;  /* 0x00007632242d7816 */ /* 0x000fc4000000002d */
[----:B------:R-:W-:Y:S02]  /*0e40*/  SHF.L.U32 R36, R36, 0x10, RZ ;  /* 0x0000001024247819 */ /* 0x000fe400000006ff */
[----:B------:R-:W-:Y:S01]  /*0e50*/  SHF.L.U32 R45, R45, 0x10, RZ ;  /* 0x000000102d2d7819 */ /* 0x000fe200000006ff */
[----:B------:R-:W-:Y:S01]  /*0e60*/  FADD.FTZ R16, R16, R19 ;  /* 0x0000001310107221 */ /* 0x000fe20000010000 */
[----:B------:R-:W-:-:S03]  /*0e70*/  FADD.FTZ R17, R17, R18 ;  /* 0x0000001211117221 */ /* 0x000fc60000010000 */
[----:B------:R-:W-:Y:S01]  /*0e80*/  FMUL.FTZ R21, R45, R45 ;  /* 0x0000002d2d157220 */ /* 0x000fe20000410000 */
[----:B------:R-:W-:-:S03]  /*0e90*/  FADD.FTZ R19, R36, R45 ;  /* 0x0000002d24137221 */ /* 0x000fc60000010000 */
[----:B------:R-:W-:Y:S01]  /*0ea0*/  FFMA.FTZ R18, R36, R36, R21 ;  /* 0x0000002424127223 */ /* 0x000fe20000010015 */
[----:B------:R-:W-:Y:S01]  /*0eb0*/  FADD.FTZ R16, R16, R19 ;  /* 0x0000001310107221 */ /* 0x000fe20000010000 */
[----:B---3--:R-:W-:-:S04]  /*0ec0*/  PRMT R38, R47, 0x7632, R38 ;  /* 0x000076322f267816 */ /* 0x008fc80000000026 */
[----:B------:R-:W-:Y:S02]  /*0ed0*/  SHF.L.U32 R38, R38, 0x10, RZ ;  /* 0x0000001026267819 */ /* 0x000fe400000006ff */
[----:B--2---:R-:W-:Y:S02]  /*0ee0*/  PRMT R40, R49, 0x7632, R40 ;  /* 0x0000763231287816 */ /* 0x004fe40000000028 */
[----:B------:R-:W-:Y:S01]  /*0ef0*/  SHF.L.U32 R47, R47, 0x10, RZ ;  /* 0x000000102f2f7819 */ /* 0x000fe200000006ff */
[----:B------:R-:W-:Y:S01]  /*0f00*/  FMUL.FTZ R20, R38, R38 ;  /* 0x0000002626147220 */ /* 0x000fe20000410000 */
[----:B------:R-:W-:Y:S02]  /*0f10*/  SHF.L.U32 R40, R40, 0x10, RZ ;  /* 0x0000001028287819 */ /* 0x000fe400000006ff */
[----:B------:R-:W-:Y:S01]  /*0f20*/  PRMT R42, R51, 0x7632, R42 ;  /* 0x00007632332a7816 */ /* 0x000fe2000000002a */
[----:B------:R-:W-:Y:S01]  /*0f30*/  FADD.FTZ R19, R47, R38 ;  /* 0x000000262f137221 */ /* 0x000fe20000010000 */
[----:B------:R-:W-:Y:S01]  /*0f40*/  SHF.L.U32 R49, R49, 0x10, RZ ;  /* 0x0000001031317819 */ /* 0x000fe200000006ff */
[----:B------:R-:W-:Y:S01]  /*0f50*/  FADD.FTZ R17, R17, R18 ;  /* 0x0000001211117221 */ /* 0x000fe20000010000 */
[----:B------:R-:W-:Y:S01]  /*0f60*/  FFMA.FTZ R20, R47, R47, R20 ;  /* 0x0000002f2f147223 */ /* 0x000fe20000010014 */
[----:B------:R-:W-:Y:S01]  /*0f70*/  SHF.L.U32 R42, R42, 0x10, RZ ;  /* 0x000000102a2a7819 */ /* 0x000fe200000006ff */
[----:B------:R-:W-:Y:S01]  /*0f80*/  FMUL.FTZ R18, R40, R40 ;  /* 0x0000002828127220 */ /* 0x000fe20000410000 */
[----:B------:R-:W-:Y:S01]  /*0f90*/  FADD.FTZ R16, R16, R19 ;  /* 0x0000001310107221 */ /* 0x000fe20000010000 */
[----:B------:R-:W-:Y:S01]  /*0fa0*/  FADD.FTZ R17, R17, R20 ;  /* 0x0000001411117221 */ /* 0x000fe20000010000 */
[----:B------:R-:W-:Y:S01]  /*0fb0*/  SHF.L.U32 R51, R51, 0x10, RZ ;  /* 0x0000001033337819 */ /* 0x000fe200000006ff */
        /* <DEDUP_REMOVED lines=25> */
[----:B------:R-:W-:Y:S02]  /*1150*/  ISETP.GT.AND P1, PT, R4, 0x17, PT ;  /* 0x000000170400780c */ /* 0x000fe40003f24270 */
[----:B------:R-:W-:Y:S01]  /*1160*/  ISETP.NE.AND P2, PT, R2, RZ, PT ;  /* 0x000000ff0200720c */ /* 0x000fe20003f45270 */
        /* <DEDUP_REMOVED lines=17> */
.L_x_1906:
[----:B------:R-:W-:Y:S05]  /*1280*/  BSYNC.RECONVERGENT B0 ;  /* 0x0000000000007941 */ /* 0x000fea0003800200 */
.L_x_1905:
        /* <DEDUP_REMOVED lines=11> */
[----:B0-----:R-:W-:-:S03]  /*1340*/  FADD.FTZ R24, R25, R27 ;  /* 0x0000001b19187221 */ /* 0x001fc60000010000 */
[----:B-1----:R-:W-:Y:S01]  /*1350*/  FADD.FTZ R55, R55, R20 ;  /* 0x0000001437377221 */ /* 0x002fe20000010000 */
[----:B------:R-:W-:-:S03]  /*1360*/  FADD.FTZ R24, R24, R21 ;  /* 0x0000001518187221 */ /* 0x000fc60000010000 */
[----:B------:R-:W-:Y:S01]  /*1370*/  FADD.FTZ R55, R55, R22 ;  /* 0x0000001637377221 */ /* 0x000fe20000010000 */
[----:B------:R-:W-:Y:S02]  /*1380*/  FADD.FTZ R20, R24, R23 ;  /* 0x0000001718147221 */ /* 0x000fe40000010000 */
[----:B------:R-:W0:Y:S01]  /*1390*/  LDS.128 R24, [UR4+0x50] ;  /* 0x00005004ff187984 */ /* 0x000e220008000c00 */
[----:B--2---:R-:W-:Y:S01]  /*13a0*/  FADD.FTZ R55, R55, R28 ;  /* 0x0000001c37377221 */ /* 0x004fe20000010000 */
[----:B------:R-:W-:Y:S02]  /*13b0*/  FADD.FTZ R28, R20, R29 ;  /* 0x0000001d141c7221 */ /* 0x000fe40000010000 */
[----:B------:R-:W1:Y:S01]  /*13c0*/  LDS.128 R20, [UR4+0x60] ;  /* 0x00006004ff147984 */ /* 0x000e620008000c00 */
[----:B------:R-:W-:Y:S01]  /*13d0*/  FADD.FTZ R55, R55, R30 ;  /* 0x0000001e37377221 */ /* 0x000fe20000010000 */
[----:B------:R-:W-:Y:S02]  /*13e0*/  FADD.FTZ R60, R28, R31 ;  /* 0x0000001f1c3c7221 */ /* 0x000fe40000010000 */
[----:B------:R-:W2:Y:S01]  /*13f0*/  LDS.128 R28, [UR4+0x70] ;  /* 0x00007004ff1c7984 */ /* 0x000ea20008000c00 */
[----:B---3--:R-:W-:Y:S01]  /*1400*/  FADD.FTZ R55, R55, R16 ;  /* 0x0000001037377221 */ /* 0x008fe20000010000 */
        /* <DEDUP_REMOVED lines=15> */
.L_x_1908:
[----:B------:R-:W-:Y:S05]  /*1500*/  BSYNC.RECONVERGENT B0 ;  /* 0x0000000000007941 */ /* 0x000fea0003800200 */
.L_x_1907:
[----:B------:R-:W4:Y:S02]  /*1510*/  LDC R23, c[0x0][0x370] ;  /* 0x0000dc00ff177b82 */ /* 0x000f240000000800 */
[----:B----4-:R-:W-:-:S13]  /*1520*/  ISETP.GE.U32.AND P1, PT, R23, 0x2, PT ;  /* 0x000000021700780c */ /* 0x010fda0003f26070 */
[----:B------:R-:W-:Y:S05]  /*1530*/  @!P1 BRA `(.L_x_1909) ;  /* 0x0000000800a09947 */ /* 0x000fea0003800000 */
[----:B------:R-:W4:Y:S01]  /*1540*/  LDC.64 R66, c[0x0][0x3b8] ;  /* 0x0000ee00ff427b82 */ /* 0x000f220000000a00 */
[----:B------:R-:W-:Y:S02]  /*1550*/  LOP3.LUT R18, R6, 0x1, RZ, 0xc0, !PT ;  /* 0x0000000106127812 */ /* 0x000fe400078ec0ff */
[----:B------:R-:W-:-:S03]  /*1560*/  ISETP.GE.U32.AND P3, PT, R23, 0x8, PT ;  /* 0x000000081700780c */ /* 0x000fc60003f66070 */
[----:B---3--:R-:W-:-:S04]  /*1570*/  IMAD R16, R18, R5, RZ ;  /* 0x0000000512107224 */ /* 0x008fc800078e02ff */
[----:B------:R-:W-:-:S05]  /*1580*/  IMAD R16, R16, R23, RZ ;  /* 0x0000001710107224 */ /* 0x000fca00078e02ff */
[----:B------:R-:W-:-:S05]  /*1590*/  SHF.L.U32 R17, R16, 0x1, RZ ;  /* 0x0000000110117819 */ /* 0x000fca00000006ff */
[----:B----4-:R-:W-:Y:S01]  /*15a0*/  IMAD.WIDE R66, R17, 0x4, R66 ;  /* 0x0000000411427825 */ /* 0x010fe200078e0242 */
[----:B------:R-:W-:Y:S06]  /*15b0*/  @P2 BRA `(.L_x_1910) ;  /* 0x0000000000502947 */ /* 0x000fec0003800000 */
[----:B------:R-:W3:Y:S01]  /*15c0*/  LDC.64 R16, c[0x0][0x3b0] ;  /* 0x0000ec00ff107b82 */ /* 0x000ee20000000a00 */
[----:B------:R-:W-:Y:S01]  /*15d0*/  LOP3.LUT P1, R20, R6, 0x2, RZ, 0xc0, !PT ;  /* 0x0000000206147812 */ /* 0x000fe2000782c0ff */
[-CC-:B------:R-:W-:Y:S02]  /*15e0*/  IMAD R19, R18, R5.reuse, R0.reuse ;  /* 0x0000000512137224 */ /* 0x180fe400078e0200 */
[----:B--2---:R-:W-:Y:S01]  /*15f0*/  IMAD R21, R3, R5, R0 ;  /* 0x0000000503157224 */ /* 0x004fe200078e0200 */
[----:B------:R-:W-:-:S04]  /*1600*/  SEL R23, R23, RZ, !P1 ;  /* 0x000000ff17177207 */ /* 0x000fc80004800000 */
[----:B------:R-:W-:Y:S01]  /*1610*/  ISETP.NE.AND P1, PT, R23, -0x1, PT ;  /* 0xffffffff1700780c */ /* 0x000fe20003f25270 */
[----:B---3--:R-:W-:-:S04]  /*1620*/  IMAD.WIDE.U32 R16, R19, 0x4, R16 ;  /* 0x0000000413107825 */ /* 0x008fc800078e0010 */
        /* <DEDUP_REMOVED lines=8> */
.L_x_1911:
[----:B---3--:R-:W2:Y:S04]  /*16b0*/  LDG.E.STRONG.GPU R18, desc[UR6][R16.64] ;  /* 0x0000000610127981 */ /* 0x008ea8000c1ef900 */
[----:B--2---:R-:W-:Y:S01]  /*16c0*/  CCTL.IVALL ;  /* 0x00000000ff00798f */ /* 0x004fe20002000000 */
[----:B------:R-:W-:Y:S05]  /*16d0*/  YIELD ;  /* 0x0000000000007946 */ /* 0x000fea0003800000 */
[----:B------:R-:W-:-:S13]  /*16e0*/  ISETP.NE.AND P1, PT, R18, R23, PT ;  /* 0x000000171200720c */ /* 0x000fda0003f25270 */
[----:B------:R-:W-:Y:S05]  /*16f0*/  @P1 BRA `(.L_x_1911) ;  /* 0xfffffffc00ec1947 */ /* 0x000fea000383ffff */
.L_x_1910:
[----:B------:R-:W-:Y:S05]  /*1700*/  WARPSYNC.ALL ;  /* 0x0000000000007948 */ /* 0x000fea0003800000 */
[----:B------:R-:W-:Y:S01]  /*1710*/  BAR.SYNC.DEFER_BLOCKING 0x0 ;  /* 0x0000000000007b1d */ /* 0x000fe20000010000 */
[----:B------:R-:W-:-:S05]  /*1720*/  HFMA2 R26, -RZ, RZ, 0, 0 ;  /* 0x00000000ff1a7431 */ /* 0x000fca00000001ff */
[----:B------:R-:W-:Y:S05]  /*1730*/  @!P3 BRA `(.L_x_1912) ;  /* 0x000000040020b947 */ /* 0x000fea0003800000 */
[CC--:B------:R-:W-:Y:S01]  /*1740*/  LEA R20, R5.reuse, R0.reuse, 0x1 ;  /* 0x0000000005147211 */ /* 0x0c0fe200078e08ff */
[C-C-:B------:R-:W-:Y:S01]  /*1750*/  IMAD R26, R5.reuse, 0x6, R0.reuse ;  /* 0x00000006051a7824 */ /* 0x140fe200078e0200 */
[CC--:B-1----:R-:W-:Y:S01]  /*1760*/  LEA R22, R5.reuse, R0.reuse, 0x2 ;  /* 0x0000000005167211 */ /* 0x0c2fe200078e10ff */
[C-C-:B------:R-:W-:Y:S01]  /*1770*/  IMAD R28, R5.reuse, 0x5, R0.reuse ;  /* 0x00000005051c7824 */ /* 0x140fe200078e0200 */
[----:B------:R-:W-:Y:S01]  /*1780*/  IADD3 R62, PT, PT, R0, R5, RZ ;  /* 0x00000005003e7210 */ /* 0x000fe20007ffe0ff */
[--C-:B------:R-:W-:Y:S01]  /*1790*/  IMAD R30, R5, 0x3, R0.reuse ;  /* 0x00000003051e7824 */ /* 0x100fe200078e0200 */
[----:B--23--:R-:W-:Y:S01]  /*17a0*/  IADD3 R21, PT, PT, -R3, RZ, RZ ;  /* 0x000000ff03157210 */ /* 0x00cfe20007ffe1ff */
[----:B------:R-:W-:Y:S01]  /*17b0*/  IMAD R60, R5, 0x7, R0 ;  /* 0x00000007053c7824 */ /* 0x000fe200078e0200 */
[----:B------:R-:W-:Y:S01]  /*17c0*/  MOV R64, R0 ;  /* 0x0000000000407202 */ /* 0x000fe20000000f00 */
[----:B------:R-:W-:-:S06]  /*17d0*/  UMOV UR4, URZ ;  /* 0x000000ff00047c82 */ /* 0x000fcc0008000000 */
.L_x_1913:
[----:B------:R-:W-:Y:S01]  /*17e0*/  ISETP.EQ.OR P1, PT, R21, RZ, P2 ;  /* 0x000000ff1500720c */ /* 0x000fe20001722670 */
[----:B------:R-:W-:-:S06]  /*17f0*/  UIADD3 UR5, UPT, UPT, UR4, 0x1, URZ ;  /* 0x0000000104057890 */ /* 0x000fcc000fffe0ff */
[----:B------:R-:W-:-:S06]  /*1800*/  ISETP.EQ.OR P3, PT, R3, UR5, P2 ;  /* 0x0000000503007c0c */ /* 0x000fcc0009762670 */
[----:B------:R-:W-:-:S05]  /*1810*/  @!P1 IMAD.WIDE.U32 R68, R64, 0x8, R66 ;  /* 0x0000000840449825 */ /* 0x000fca00078e0042 */
[----:B------:R-:W0:Y:S02]  /*1820*/  @!P1 LDG.E.64 R18, desc[UR6][R68.64] ;  /* 0x0000000644129981 */ /* 0x000e24000c1e1b00 */
[----:B------:R-:W-:-:S06]  /*1830*/  @!P3 IMAD.WIDE.U32 R16, R62, 0x8, R66 ;  /* 0x000000083e10b825 */ /* 0x000fcc00078e0042 */
[----:B------:R-:W2:Y:S01]  /*1840*/  @!P3 LDG.E.64 R16, desc[UR6][R16.64] ;  /* 0x000000061010b981 */ /* 0x000ea2000c1e1b00 */
[----:B------:R-:W-:-:S06]  /*1850*/  UIADD3 UR5, UPT, UPT, UR4, 0x2, URZ ;  /* 0x0000000204057890 */ /* 0x000fcc000fffe0ff */
[----:B------:R-:W-:Y:S01]  /*1860*/  ISETP.EQ.OR P4, PT, R3, UR5, P2 ;  /* 0x0000000503007c0c */ /* 0x000fe20009782670 */
[----:B------:R-:W-:Y:S01]  /*1870*/  UIADD3 UR5, UPT, UPT, UR4, 0x3, URZ ;  /* 0x0000000304057890 */ /* 0x000fe2000fffe0ff */
[----:B0-----:R-:W-:Y:S01]  /*1880*/  @!P1 FADD.FTZ R24, R24, R18 ;  /* 0x0000001218189221 */ /* 0x001fe20000010000 */
[----:B------:R-:W-:-:S10]  /*1890*/  @!P1 FADD.FTZ R25, R25, R19 ;  /* 0x0000001319199221 */ /* 0x000fd40000010000 */
[----:B------:R-:W-:Y:S01]  /*18a0*/  @!P4 IMAD.WIDE.U32 R18, R20, 0x8, R66 ;  /* 0x000000081412c825 */ /* 0x000fe200078e0042 */
[----:B------:R-:W-:-:S05]  /*18b0*/  ISETP.EQ.OR P1, PT, R3, UR5, P2 ;  /* 0x0000000503007c0c */ /* 0x000fca0009722670 */
[----:B------:R-:W3:Y:S01]  /*18c0*/  @!P4 LDG.E.64 R18, desc[UR6][R18.64] ;  /* 0x000000061212c981 */ /* 0x000ee2000c1e1b00 */
[----:B--2---:R-:W-:Y:S01]  /*18d0*/  @!P3 FADD.FTZ R24, R24, R16 ;  /* 0x000000101818b221 */ /* 0x004fe20000010000 */
[----:B------:R-:W-:-:S06]  /*18e0*/  @!P3 FADD.FTZ R25, R25, R17 ;  /* 0x000000111919b221 */ /* 0x000fcc0000010000 */
[----:B------:R-:W-:-:S06]  /*18f0*/  @!P1 IMAD.WIDE.U32 R16, R30, 0x8, R66 ;  /* 0x000000081e109825 */ /* 0x000fcc00078e0042 */
[----:B------:R-:W2:Y:S01]  /*1900*/  @!P1 LDG.E.64 R16, desc[UR6][R16.64] ;  /* 0x0000000610109981 */ /* 0x000ea2000c1e1b00 */
[----:B------:R-:W-:-:S06]  /*1910*/  UIADD3 UR5, UPT, UPT, UR4, 0x4, URZ ;  /* 0x0000000404057890 */ /* 0x000fcc000fffe0ff */
[----:B------:R-:W-:Y:S01]  /*1920*/  ISETP.EQ.OR P3, PT, R3, UR5, P2 ;  /* 0x0000000503007c0c */ /* 0x000fe20009762670 */
[----:B------:R-:W-:Y:S01]  /*1930*/  UIADD3 UR5, UPT, UPT, UR4, 0x5, URZ ;  /* 0x0000000504057890 */ /* 0x000fe2000fffe0ff */
[----:B---3--:R-:W-:Y:S01]  /*1940*/  @!P4 FADD.FTZ R24, R24, R18 ;  /* 0x000000121818c221 */ /* 0x008fe20000010000 */
        /* <DEDUP_REMOVED lines=20> */
[----:B------:R-:W0:Y:S01]  /*1a90*/  LDC R23, c[0x0][0x370] ;  /* 0x0000dc00ff177b82 */ /* 0x000e220000000800 */
        /* <DEDUP_REMOVED lines=10> */
[----:B---3--:R-:W-:Y:S01]  /*1b40*/  @!P1 FADD.FTZ R24, R24, R18 ;  /* 0x0000001218189221 */ /* 0x008fe20000010000 */
[----:B0-----:R-:W-:Y:S01]  /*1b50*/  LOP3.LUT R18, R23, 0x7ffffff8, RZ, 0xc0, !PT ;  /* 0x7ffffff817127812 */ /* 0x001fe200078ec0ff */
[----:B------:R-:W-:-:S03]  /*1b60*/  @!P1 FADD.FTZ R25, R25, R19 ;  /* 0x0000001319199221 */ /* 0x000fc60000010000 */
[----:B------:R-:W-:Y:S01]  /*1b70*/  ISETP.NE.AND P1, PT, R18, UR4, PT ;  /* 0x0000000412007c0c */ /* 0x000fe2000bf25270 */
[----:B--2---:R-:W-:Y:S01]  /*1b80*/  @!P3 FADD.FTZ R24, R24, R16 ;  /* 0x000000101818b221 */ /* 0x004fe20000010000 */
[----:B------:R-:W-:-:S11]  /*1b90*/  @!P3 FADD.FTZ R25, R25, R17 ;  /* 0x000000111919b221 */ /* 0x000fd60000010000 */
[----:B------:R-:W-:Y:S05]  /*1ba0*/  @P1 BRA `(.L_x_1913) ;  /* 0xfffffffc000c1947 */ /* 0x000fea000383ffff */
[----:B------:R-:W-:-:S07]  /*1bb0*/  MOV R26, R18 ;  /* 0x00000012001a7202 */ /* 0x000fce0000000f00 */
.L_x_1912:
[----:B------:R-:W4:Y:S02]  /*1bc0*/  LDC R27, c[0x0][0x370] ;  /* 0x0000dc00ff1b7b82 */ /* 0x000f240000000800 */
[----:B----4-:R-:W-:-:S13]  /*1bd0*/  LOP3.LUT P1, RZ, R27, 0x7, RZ, 0xc0, !PT ;  /* 0x000000071bff7812 */ /* 0x010fda000782c0ff */
[----:B------:R-:W-:Y:S05]  /*1be0*/  @!P1 BRA `(.L_x_1909) ;  /* 0x0000000000f49947 */ /* 0x000fea0003800000 */
[C---:B---3--:R-:W-:Y:S02]  /*1bf0*/  LOP3.LUT R16, R27.reuse, 0x7, RZ, 0xc0, !PT ;  /* 0x000000071b107812 */ /* 0x048fe400078ec0ff */
[----:B------:R-:W-:Y:S02]  /*1c00*/  LOP3.LUT P1, R28, R27, 0x3, RZ, 0xc0, !PT ;  /* 0x000000031b1c7812 */ /* 0x000fe4000782c0ff */
[----:B------:R-:W-:-:S04]  /*1c10*/  IADD3 R16, PT, PT, R16, -0x1, RZ ;  /* 0xffffffff10107810 */ /* 0x000fc80007ffe0ff */
[----:B------:R-:W-:-:S13]  /*1c20*/  ISETP.GE.U32.AND P3, PT, R16, 0x3, PT ;  /* 0x000000031000780c */ /* 0x000fda0003f66070 */
[----:B------:R-:W-:Y:S05]  /*1c30*/  @!P3 BRA `(.L_x_1914) ;  /* 0x000000000070b947 */ /* 0x000fea0003800000 */
[C---:B------:R-:W-:Y:S02]  /*1c40*/  IADD3 R16, PT, PT, R26.reuse, 0x1, RZ ;  /* 0x000000011a107810 */ /* 0x040fe40007ffe0ff */
[CC--:B------:R-:W-:Y:S02]  /*1c50*/  ISETP.EQ.OR P3, PT, R26.reuse, R3.reuse, P2 ;  /* 0x000000031a00720c */ /* 0x0c0fe40001762670 */
[----:B------:R-:W-:Y:S02]  /*1c60*/  IADD3 R18, PT, PT, R26, 0x2, RZ ;  /* 0x000000021a127810 */ /* 0x000fe40007ffe0ff */
[-C--:B------:R-:W-:Y:S02]  /*1c70*/  ISETP.EQ.OR P4, PT, R16, R3.reuse, P2 ;  /* 0x000000031000720c */ /* 0x080fe40001782670 */
[----:B------:R-:W-:Y:S02]  /*1c80*/  ISETP.EQ.OR P5, PT, R18, R3, P2 ;  /* 0x000000031200720c */ /* 0x000fe400017a2670 */
[----:B-1----:R-:W-:-:S04]  /*1c90*/  IADD3 R22, PT, PT, R26, 0x3, RZ ;  /* 0x000000031a167810 */ /* 0x002fc80007ffe0ff */
[----:B------:R-:W-:Y:S01]  /*1ca0*/  ISETP.EQ.OR P6, PT, R22, R3, P2 ;  /* 0x000000031600720c */ /* 0x000fe200017c2670 */
[----:B------:R-:W-:-:S04]  /*1cb0*/  @!P3 IMAD R17, R26, R5, R0 ;  /* 0x000000051a11b224 */ /* 0x000fc800078e0200 */
[----:B------:R-:W-:Y:S02]  /*1cc0*/  @!P4 IMAD R19, R16, R5, R0 ;  /* 0x000000051013c224 */ /* 0x000fe400078e0200 */
[----:B------:R-:W-:-:S04]  /*1cd0*/  @!P3 IMAD.WIDE.U32 R16, R17, 0x8, R66 ;  /* 0x000000081110b825 */ /* 0x000fc800078e0042 */
[-C--:B--2---:R-:W-:Y:S02]  /*1ce0*/  @!P5 IMAD R21, R18, R5.reuse, R0 ;  /* 0x000000051215d224 */ /* 0x084fe400078e0200 */
        /* <DEDUP_REMOVED lines=17> */
.L_x_1914:
        /* <DEDUP_REMOVED lines=18> */
.L_x_1915:
[----:B------:R-:W-:Y:S01]  /*1f20*/  ISETP.EQ.OR P1, PT, R26, R3, P2 ;  /* 0x000000031a00720c */ /* 0x000fe20001722670 */
        /* <DEDUP_REMOVED lines=8> */
.L_x_1916:
[----:B------:R-:W-:Y:S05]  /*1fb0*/  BSYNC.RECONVERGENT B0 ;  /* 0x0000000000007941 */ /* 0x000fea0003800200 */
.L_x_1909:
[----:B------:R-:W4:Y:S01]  /*1fc0*/  S2UR UR5, SR_CgaCtaId ;  /* 0x00000000000579c3 */ /* 0x000f220000008800 */
[----:B------:R-:W1:Y:S01]  /*1fd0*/  LDCU UR8, c[0x0][0x414] ;  /* 0x00008280ff0877ac */ /* 0x000e620008000800 */
[----:B------:R-:W-:Y:S01]  /*1fe0*/  LOP3.LUT R20, R10, 0xffff, RZ, 0xc0, !PT ;  /* 0x0000ffff0a147812 */ /* 0x000fe200078ec0ff */
[----:B------:R-:W-:-:S03]  /*1ff0*/  UMOV UR4, 0x400 ;  /* 0x0000040000047882 */ /* 0x000fc60000000000 */
[----:B------:R-:W-:Y:S02]  /*2000*/  IADD3 R53, PT, PT, R53, R20, RZ ;  /* 0x0000001435357210 */ /* 0x000fe40007ffe0ff */
[----:B------:R-:W0:Y:S08]  /*2010*/  @P0 LDC.64 R26, c[0x0][0x388] ;  /* 0x0000e200ff1a0b82 */ /* 0x000e300000000a00 */
[----:B---3--:R-:W3:Y:S01]  /*2020*/  LDC.64 R18, c[0x0][0x398] ;  /* 0x0000e600ff127b82 */ /* 0x008ee20000000a00 */
[----:B-1----:R-:W-:Y:S01]  /*2030*/  @P0 FMUL.FTZ R22, R24, UR8 ;  /* 0x0000000818160c20 */ /* 0x002fe20008410000 */
[----:B------:R-:W-:Y:S01]  /*2040*/  @P0 FMUL.FTZ R23, R25, UR8 ;  /* 0x0000000819170c20 */ /* 0x000fe20008410000 */
[----:B----4-:R-:W-:-:S05]  /*2050*/  ULEA UR4, UR5, UR4, 0x18 ;  /* 0x0000000405047291 */ /* 0x010fca000f8ec0ff */
[----:B------:R-:W1:Y:S01]  /*2060*/  LDC.64 R16, c[0x0][0x3a0] ;  /* 0x0000e800ff107b82 */ /* 0x000e620000000a00 */
[----:B------:R-:W4:Y:S01]  /*2070*/  LDCU UR5, c[0x0][0x404] ;  /* 0x00008080ff0577ac */ /* 0x000f220008000800 */
[----:B0-----:R-:W-:Y:S02]  /*2080*/  @P0 IMAD.WIDE R26, R8, 0x8, R26 ;  /* 0x00000008081a0825 */ /* 0x001fe400078e021a */
[----:B------:R0:W-:Y:S04]  /*2090*/  @!P2 STS.64 [UR4+0x88], R24 ;  /* 0x00008818ff00a988 */ /* 0x0001e80008000a04 */
[----:B------:R4:W-:Y:S01]  /*20a0*/  @P0 STG.E.64 desc[UR6][R26.64], R22 ;  /* 0x000000161a000986 */ /* 0x0009e2000c101b06 */
[C---:B---3--:R-:W-:Y:S01]  /*20b0*/  IMAD.WIDE R28, R53.reuse, 0x4, R18 ;  /* 0x00000004351c7825 */ /* 0x048fe200078e0212 */
[----:B------:R-:W-:Y:S03]  /*20c0*/  BAR.SYNC.DEFER_BLOCKING 0x0 ;  /* 0x0000000000007b1d */ /* 0x000fe60000010000 */
[----:B-1----:R-:W-:-:S03]  /*20d0*/  IMAD.WIDE R18, R53, 0x4, R16 ;  /* 0x0000000435127825 */ /* 0x002fc600078e0210 */
[----:B------:R1:W5:Y:S04]  /*20e0*/  LDG.E.64 R16, desc[UR6][R28.64] ;  /* 0x000000061c107981 */ /* 0x000368000c1e1b00 */
[----:B------:R-:W5:Y:S01]  /*20f0*/  LDG.E.64 R18, desc[UR6][R18.64] ;  /* 0x0000000612127981 */ /* 0x000f62000c1e1b00 */
[----:B0-----:R-:W-:Y:S02]  /*2100*/  HFMA2 R24, -RZ, RZ, 1.875, 0 ;  /* 0x3f800000ff187431 */ /* 0x001fe400000001ff */
[----:B----4-:R-:W-:Y:S01]  /*2110*/  IMAD R27, R3, UR5, R54 ;  /* 0x00000005031b7c24 */ /* 0x010fe2000f8e0236 */
[----:B------:R-:W-:Y:S01]  /*2120*/  BSSY.RECONVERGENT B0, `(.L_x_1917) ;  /* 0x00001cc000007945 */ /* 0x000fe20003800200 */
[----:B--2---:R-:W0:Y:S01]  /*2130*/  LDS.64 R20, [UR4+0x88] ;  /* 0x00008804ff147984 */ /* 0x004e220008000a00 */
[----:B------:R-:W2:Y:S02]  /*2140*/  LDCU.U8 UR4, c[0x0][0x3fc] ;  /* 0x00007f80ff0477ac */ /* 0x000ea40008000000 */
[----:B------:R-:W-:-:S02]  /*2150*/  IADD3 R25, PT, PT, R27, 0x40, RZ ;  /* 0x000000401b197810 */ /* 0x000fc40007ffe0ff */
[----:B------:R-:W-:Y:S02]  /*2160*/  SHF.R.S32.HI R22, RZ, 0x1f, R27 ;  /* 0x0000001fff167819 */ /* 0x000fe4000001141b */
[----:B------:R-:W-:Y:S01]  /*2170*/  SHF.R.S32.HI R26, RZ, 0x1f, R25 ;  /* 0x0000001fff1a7819 */ /* 0x000fe20000011419 */
[----:B--2---:R-:W-:Y:S01]  /*2180*/  UISETP.NE.AND UP0, UPT, UR4, URZ, UPT ;  /* 0x000000ff0400728c */ /* 0x004fe2000bf05270 */
[----:B0-----:R-:W-:-:S04]  /*2190*/  FMUL.FTZ R30, R20, UR8 ;  /* 0x00000008141e7c20 */ /* 0x001fc80008410000 */
[----:B------:R-:W-:-:S04]  /*21a0*/  FMUL.FTZ R20, R30, R30 ;  /* 0x0000001e1e147220 */ /* 0x000fc80000410000 */
[----:B------:R-:W-:-:S05]  /*21b0*/  FFMA.FTZ R20, R21, UR8, -R20 ;  /* 0x0000000815147c23 */ /* 0x000fca0008010814 */
[----:B------:R-:W-:-:S13]  /*21c0*/  FSETP.GTU.FTZ.AND P1, PT, R20, RZ, PT ;  /* 0x000000ff1400720b */ /* 0x000fda0003f3c000 */
[----:B------:R-:W0:Y:S02]  /*21d0*/  @P1 LDC R21, c[0x0][0x3a8] ;  /* 0x0000ea00ff151b82 */ /* 0x000e240000000800 */
[----:B0-----:R-:W-:-:S04]  /*21e0*/  @P1 FADD.FTZ R20, R20, R21 ;  /* 0x0000001514141221 */ /* 0x001fc80000010000 */
[----:B------:R1:W0:Y:S01]  /*21f0*/  @P1 MUFU.RSQ R24, R20 ;  /* 0x0000001400181308 */ /* 0x0002220000001400 */
[----:B------:R-:W-:Y:S05]  /*2200*/  BRA.U UP0, `(.L_x_1918) ;  /* 0x0000000900dc7547 */ /* 0x000fea000b800000 */
[----:B------:R-:W2:Y:S01]  /*2210*/  LDCU.64 UR8, c[0x0][0x3e8] ;  /* 0x00007d00ff0877ac */ /* 0x000ea20008000a00 */
[----:B------:R-:W-:Y:S01]  /*2220*/  BSSY.RECONVERGENT B1, `(.L_x_1919) ;  /* 0x000001a000017945 */ /* 0x000fe20003800200 */
[----:B--2---:R-:W-:Y:S02]  /*2230*/  ISETP.GE.U32.AND P2, PT, R27, UR8, PT ;  /* 0x000000081b007c0c */ /* 0x004fe4000bf46070 */
[----:B------:R-:W-:Y:S02]  /*2240*/  ISETP.GE.U32.AND P3, PT, R52, UR8, PT ;  /* 0x0000000834007c0c */ /* 0x000fe4000bf66070 */
[----:B------:R-:W-:Y:S02]  /*2250*/  ISETP.GE.AND.EX P2, PT, R22, UR9, PT, P2 ;  /* 0x0000000916007c0c */ /* 0x000fe4000bf46320 */
[----:B------:R-:W-:Y:S02]  /*2260*/  ISETP.GE.U32.AND P5, PT, R25, UR8, PT ;  /* 0x0000000819007c0c */ /* 0x000fe4000bfa6070 */
[----:B------:R-:W-:-:S02]  /*2270*/  ISETP.GE.U32.AND P1, PT, R50, UR8, PT ;  /* 0x0000000832007c0c */ /* 0x000fc4000bf26070 */
[----:B------:R-:W-:-:S07]  /*2280*/  ISETP.GE.AND.EX P3, PT, R9, UR9, PT, P3 ;  /* 0x0000000909007c0c */ /* 0x000fce000bf66330 */
[----:B------:R-:W-:Y:S06]  /*2290*/  @P2 BRA `(.L_x_1920) ;  /* 0x0000000000482947 */ /* 0x000fec0003800000 */
[----:B------:R-:W2:Y:S01]  /*22a0*/  LDCU.64 UR10, c[0x0][0x3e0] ;  /* 0x00007c00ff0a77ac */ /* 0x000ea20008000a00 */
[----:B-1----:R-:W-:Y:S01]  /*22b0*/  MOV R20, R56 ;  /* 0x0000003800147202 */ /* 0x002fe20000000f00 */
[--C-:B------:R-:W-:Y:S01]  /*22c0*/  FADD.FTZ R23, R12, -R30.reuse ;  /* 0x8000001e0c177221 */ /* 0x100fe20000010000 */
[----:B------:R-:W-:Y:S01]  /*22d0*/  MOV R21, R59 ;  /* 0x0000003b00157202 */ /* 0x000fe20000000f00 */
[----:B------:R-:W1:Y:S01]  /*22e0*/  LDCU.64 UR4, c[0x0][0x380] ;  /* 0x00007000ff0477ac */ /* 0x000e620008000a00 */
[----:B------:R-:W-:Y:S01]  /*22f0*/  FADD.FTZ R37, R37, -R30 ;  /* 0x8000001e25257221 */ /* 0x000fe20000010000 */
[----:B0-----:R-:W-:-:S03]  /*2300*/  FMUL.FTZ R23, R23, R24 ;  /* 0x0000001817177220 */ /* 0x001fc60000410000 */
[----:B------:R-:W-:-:S04]  /*2310*/  FMUL.FTZ R12, R37, R24 ;  /* 0x00000018250c7220 */ /* 0x000fc80000410000 */
[----:B-----5:R-:W-:Y:S01]  /*2320*/  FFMA.FTZ R12, R17, R12, R19 ;  /* 0x0000000c110c7223 */ /* 0x020fe20000010013 */
[----:B--2---:R-:W-:Y:S02]  /*2330*/  IMAD R22, R22, UR10, RZ ;  /* 0x0000000a16167c24 */ /* 0x004fe4000f8e02ff */
[----:B------:R-:W-:-:S04]  /*2340*/  IMAD.WIDE.U32 R20, R27, UR10, R20 ;  /* 0x0000000a1b147c25 */ /* 0x000fc8000f8e0014 */
[----:B------:R-:W-:Y:S02]  /*2350*/  IMAD R29, R27, UR11, R22 ;  /* 0x0000000b1b1d7c24 */ /* 0x000fe4000f8e0216 */
[----:B------:R-:W-:Y:S01]  /*2360*/  FFMA.FTZ R27, R16, R23, R18 ;  /* 0x00000017101b7223 */ /* 0x000fe20000010012 */
[----:B-1----:R-:W-:Y:S02]  /*2370*/  LEA R22, P2, R20, UR4, 0x1 ;  /* 0x0000000414167c11 */ /* 0x002fe4000f8408ff */
[----:B------:R-:W-:Y:S02]  /*2380*/  IADD3 R29, PT, PT, R21, R29, RZ ;  /* 0x0000001d151d7210 */ /* 0x000fe40007ffe0ff */
[----:B------:R-:W-:Y:S02]  /*2390*/  F2FP.BF16.F32.PACK_AB R21, R12, R27 ;  /* 0x0000001b0c15723e */ /* 0x000fe400000010ff */
[----:B------:R-:W-:-:S05]  /*23a0*/  LEA.HI.X R23, R20, UR5, R29, 0x1, P2 ;  /* 0x0000000514177c11 */ /* 0x000fca00090f0c1d */
[----:B------:R2:W-:Y:S02]  /*23b0*/  STG.E desc[UR6][R22.64], R21 ;  /* 0x0000001516007986 */ /* 0x0005e4000c101906 */
.L_x_1920:
[----:B------:R-:W-:Y:S05]  /*23c0*/  BSYNC.RECONVERGENT B1 ;  /* 0x0000000000017941 */ /* 0x000fea0003800200 */
.L_x_1919:
[----:B------:R-:W-:Y:S04]  /*23d0*/  BSSY.RECONVERGENT B1, `(.L_x_1921) ;  /* 0x0000014000017945 */ /* 0x000fe80003800200 */
[----:B------:R-:W-:Y:S05]  /*23e0*/  @P3 BRA `(.L_x_1922) ;  /* 0x0000000000483947 */ /* 0x000fea0003800000 */
[----:B------:R-:W3:Y:S01]  /*23f0*/  LDCU.64 UR4, c[0x0][0x3e0] ;  /* 0x00007c00ff0477ac */ /* 0x000ee20008000a00 */
[----:B-1----:R-:W-:Y:S01]  /*2400*/  MOV R20, R56 ;  /* 0x0000003800147202 */ /* 0x002fe20000000f00 */
[--C-:B--2---:R-:W-:Y:S01]  /*2410*/  FADD.FTZ R23, R14, -R30.reuse ;  /* 0x8000001e0e177221 */ /* 0x104fe20000010000 */
[----:B------:R-:W-:Y:S01]  /*2420*/  MOV R21, R59 ;  /* 0x0000003b00157202 */ /* 0x000fe20000000f00 */
[----:B------:R-:W1:Y:S01]  /*2430*/  LDCU.64 UR10, c[0x0][0x380] ;  /* 0x00007000ff0a77ac */ /* 0x000e620008000a00 */
[----:B------:R-:W-:Y:S01]  /*2440*/  FADD.FTZ R39, R39, -R30 ;  /* 0x8000001e27277221 */ /* 0x000fe20000010000 */
[----:B0-----:R-:W-:-:S03]  /*2450*/  FMUL.FTZ R23, R23, R24 ;  /* 0x0000001817177220 */ /* 0x001fc60000410000 */
[----:B------:R-:W-:Y:S01]  /*2460*/  FMUL.FTZ R12, R39, R24 ;  /* 0x00000018270c7220 */ /* 0x000fe20000410000 */
[----:B-----5:R-:W-:Y:S01]  /*2470*/  FFMA.FTZ R14, R16, R23, R18 ;  /* 0x00000017100e7223 */ /* 0x020fe20000010012 */
[----:B---3--:R-:W-:Y:S02]  /*2480*/  IMAD R27, R9, UR4, RZ ;  /* 0x00000004091b7c24 */ /* 0x008fe4000f8e02ff */
[----:B------:R-:W-:-:S04]  /*2490*/  IMAD.WIDE.U32 R20, R52, UR4, R20 ;  /* 0x0000000434147c25 */ /* 0x000fc8000f8e0014 */
[----:B------:R-:W-:Y:S02]  /*24a0*/  IMAD R29, R52, UR5, R27 ;  /* 0x00000005341d7c24 */ /* 0x000fe4000f8e021b */
[----:B------:R-:W-:Y:S01]  /*24b0*/  FFMA.FTZ R27, R17, R12, R19 ;  /* 0x0000000c111b7223 */ /* 0x000fe20000010013 */
[C---:B-1----:R-:W-:Y:S02]  /*24c0*/  LEA R22, P2, R20.reuse, UR10, 0x1 ;  /* 0x0000000a14167c11 */ /* 0x042fe4000f8408ff */
[----:B------:R-:W-:Y:S02]  /*24d0*/  IADD3 R29, PT, PT, R21, R29, RZ ;  /* 0x0000001d151d7210 */ /* 0x000fe40007ffe0ff */
[----:B------:R-:W-:Y:S02]  /*24e0*/  F2FP.BF16.F32.PACK_AB R21, R27, R14 ;  /* 0x0000000e1b15723e */ /* 0x000fe400000010ff */
[----:B------:R-:W-:-:S05]  /*24f0*/  LEA.HI.X R23, R20, UR11, R29, 0x1, P2 ;  /* 0x0000000b14177c11 */ /* 0x000fca00090f0c1d */
[----:B------:R3:W-:Y:S02]  /*2500*/  STG.E desc[UR6][R22.64], R21 ;  /* 0x0000001516007986 */ /* 0x0007e4000c101906 */
.L_x_1922:
[----:B------:R-:W-:Y:S05]  /*2510*/  BSYNC.RECONVERGENT B1 ;  /* 0x0000000000017941 */ /* 0x000fea0003800200 */
.L_x_1921:
[----:B------:R-:W-:Y:S01]  /*2520*/  ISETP.GE.AND.EX P5, PT, R26, UR9, PT, P5 ;  /* 0x000000091a007c0c */ /* 0x000fe2000bfa6350 */
[----:B------:R-:W-:Y:S01]  /*2530*/  BSSY.RECONVERGENT B1, `(.L_x_1923) ;  /* 0x000001d000017945 */ /* 0x000fe20003800200 */
[----:B------:R-:W-:Y:S02]  /*2540*/  ISETP.GE.U32.AND P6, PT, R48, UR8, PT ;  /* 0x0000000830007c0c */ /* 0x000fe4000bfc6070 */
[----:B------:R-:W-:Y:S02]  /*2550*/  ISETP.GE.U32.AND P2, PT, R46, UR8, PT ;  /* 0x000000082e007c0c */ /* 0x000fe4000bf46070 */
[----:B------:R-:W-:Y:S02]  /*2560*/  ISETP.GE.U32.AND P3, PT, R44, UR8, PT ;  /* 0x000000082c007c0c */ /* 0x000fe4000bf66070 */
[----:B------:R-:W-:Y:S02]  /*2570*/  ISETP.GE.U32.AND P4, PT, R7, UR8, PT ;  /* 0x0000000807007c0c */ /* 0x000fe4000bf86070 */
[----:B------:R-:W-:-:S02]  /*2580*/  ISETP.GE.AND.EX P1, PT, R11, UR9, PT, P1 ;  /* 0x000000090b007c0c */ /* 0x000fc4000bf26310 */
[----:B------:R-:W-:Y:S02]  /*2590*/  ISETP.GE.AND.EX P6, PT, R13, UR9, PT, P6 ;  /* 0x000000090d007c0c */ /* 0x000fe4000bfc6360 */
[----:B------:R-:W-:Y:S02]  /*25a0*/  ISETP.GE.AND.EX P2, PT, R15, UR9, PT, P2 ;  /* 0x000000090f007c0c */ /* 0x000fe4000bf46320 */
[----:B------:R-:W-:Y:S02]  /*25b0*/  ISETP.GE.AND.EX P3, PT, R33, UR9, PT, P3 ;  /* 0x0000000921007c0c */ /* 0x000fe4000bf66330 */
[----:B------:R-:W-:Y:S01]  /*25c0*/  ISETP.GE.AND.EX P4, PT, R35, UR9, PT, P4 ;  /* 0x0000000923007c0c */ /* 0x000fe2000bf86340 */
[----:B------:R-:W-:-:S12]  /*25d0*/  @P5 BRA `(.L_x_1924) ;  /* 0x0000000000485947 */ /* 0x000fd80003800000 */
[----:B------:R-:W4:Y:S01]  /*25e0*/  LDCU.64 UR4, c[0x0][0x3e0] ;  /* 0x00007c00ff0477ac */ /* 0x000f220008000a00 */
[----:B-1----:R-:W-:Y:S01]  /*25f0*/  MOV R20, R56 ;  /* 0x0000003800147202 */ /* 0x002fe20000000f00 */
[--C-:B------:R-:W-:Y:S01]  /*2600*/  FADD.FTZ R41, R41, -R30.reuse ;  /* 0x8000001e29297221 */ /* 0x100fe20000010000 */
[----:B--23--:R-:W-:Y:S01]  /*2610*/  MOV R21, R59 ;  /* 0x0000003b00157202 */ /* 0x00cfe20000000f00 */
[----:B------:R-:W1:Y:S01]  /*2620*/  LDCU.64 UR10, c[0x0][0x380] ;  /* 0x00007000ff0a77ac */ /* 0x000e620008000a00 */
[----:B------:R-:W-:Y:S01]  /*2630*/  FADD.FTZ R23, R32, -R30 ;  /* 0x8000001e20177221 */ /* 0x000fe20000010000 */
[----:B0-----:R-:W-:-:S03]  /*2640*/  FMUL.FTZ R41, R41, R24 ;  /* 0x0000001829297220 */ /* 0x001fc60000410000 */
[----:B------:R-:W-:Y:S01]  /*2650*/  FMUL.FTZ R12, R23, R24 ;  /* 0x00000018170c7220 */ /* 0x000fe20000410000 */
[----:B-----5:R-:W-:-:S03]  /*2660*/  FFMA.FTZ R41, R16, R41, R18 ;  /* 0x0000002910297223 */ /* 0x020fc60000010012 */
[----:B------:R-:W-:Y:S01]  /*2670*/  FFMA.FTZ R12, R17, R12, R19 ;  /* 0x0000000c110c7223 */ /* 0x000fe20000010013 */
[----:B----4-:R-:W-:Y:S02]  /*2680*/  IMAD R26, R26, UR4, RZ ;  /* 0x000000041a1a7c24 */ /* 0x010fe4000f8e02ff */
[----:B------:R-:W-:-:S04]  /*2690*/  IMAD.WIDE.U32 R20, R25, UR4, R20 ;  /* 0x0000000419147c25 */ /* 0x000fc8000f8e0014 */
[----:B------:R-:W-:Y:S01]  /*26a0*/  IMAD R25, R25, UR5, R26 ;  /* 0x0000000519197c24 */ /* 0x000fe2000f8e021a */
[----:B-1----:R-:W-:-:S04]  /*26b0*/  LEA R22, P5, R20, UR10, 0x1 ;  /* 0x0000000a14167c11 */ /* 0x002fc8000f8a08ff */
[----:B------:R-:W-:Y:S02]  /*26c0*/  IADD3 R25, PT, PT, R21, R25, RZ ;  /* 0x0000001915197210 */ /* 0x000fe40007ffe0ff */
[----:B------:R-:W-:Y:S02]  /*26d0*/  F2FP.BF16.F32.PACK_AB R21, R12, R41 ;  /* 0x000000290c15723e */ /* 0x000fe400000010ff */
[----:B------:R-:W-:-:S05]  /*26e0*/  LEA.HI.X R23, R20, UR11, R25, 0x1, P5 ;  /* 0x0000000b14177c11 */ /* 0x000fca000a8f0c19 */
[----:B------:R4:W-:Y:S02]  /*26f0*/  STG.E desc[UR6][R22.64], R21 ;  /* 0x0000001516007986 */ /* 0x0009e4000c101906 */
.L_x_1924:
[----:B------:R-:W-:Y:S05]  /*2700*/  BSYNC.RECONVERGENT B1 ;  /* 0x0000000000017941 */ /* 0x000fea0003800200 */
.L_x_1923:
[----:B------:R-:W-:Y:S04]  /*2710*/  BSSY.RECONVERGENT B1, `(.L_x_1925) ;  /* 0x0000014000017945 */ /* 0x000fe80003800200 */
[----:B------:R-:W-:Y:S05]  /*2720*/  @P1 BRA `(.L_x_1926) ;  /* 0x0000000000481947 */ /* 0x000fea0003800000 */
[----:B------:R-:W0:Y:S01]  /*2730*/  LDCU.64 UR4, c[0x0][0x3e0] ;  /* 0x00007c00ff0477ac */ /* 0x000e220008000a00 */
[----:B-1----:R-:W-:Y:S01]  /*2740*/  MOV R20, R56 ;  /* 0x0000003800147202 */ /* 0x002fe20000000f00 */
[--C-:B------:R-:W-:Y:S01]  /*2750*/  FADD.FTZ R43, R43, -R30.reuse ;  /* 0x8000001e2b2b7221 */ /* 0x100fe20000010000 */
[----:B--234-:R-:W-:Y:S01]  /*2760*/  MOV R21, R59 ;  /* 0x0000003b00157202 */ /* 0x01cfe20000000f00 */
[----:B------:R-:W1:Y:S01]  /*2770*/  LDCU.64 UR10, c[0x0][0x380] ;  /* 0x00007000ff0a77ac */ /* 0x000e620008000a00 */
[----:B------:R-:W-:Y:S01]  /*2780*/  FADD.FTZ R23, R34, -R30 ;  /* 0x8000001e22177221 */ /* 0x000fe20000010000 */
[----:B0-----:R-:W-:-:S03]  /*2790*/  FMUL.FTZ R43, R43, R24 ;  /* 0x000000182b2b7220 */ /* 0x001fc60000410000 */
[----:B------:R-:W-:Y:S01]  /*27a0*/  FMUL.FTZ R12, R23, R24 ;  /* 0x00000018170c7220 */ /* 0x000fe20000410000 */
[----:B-----5:R-:W-:-:S03]  /*27b0*/  FFMA.FTZ R43, R16, R43, R18 ;  /* 0x0000002b102b7223 */ /* 0x020fc60000010012 */
[----:B------:R-:W-:Y:S01]  /*27c0*/  FFMA.FTZ R12, R17, R12, R19 ;  /* 0x0000000c110c7223 */ /* 0x000fe20000010013 */
[----:B------:R-:W-:Y:S02]  /*27d0*/  IMAD R25, R11, UR4, RZ ;  /* 0x000000040b197c24 */ /* 0x000fe4000f8e02ff */
[----:B------:R-:W-:-:S04]  /*27e0*/  IMAD.WIDE.U32 R20, R50, UR4, R20 ;  /* 0x0000000432147c25 */ /* 0x000fc8000f8e0014 */
[----:B------:R-:W-:Y:S01]  /*27f0*/  IMAD R25, R50, UR5, R25 ;  /* 0x0000000532197c24 */ /* 0x000fe2000f8e0219 */
[----:B-1----:R-:W-:-:S04]  /*2800*/  LEA R22, P1, R20, UR10, 0x1 ;  /* 0x0000000a14167c11 */ /* 0x002fc8000f8208ff */
[----:B------:R-:W-:Y:S02]  /*2810*/  IADD3 R25, PT, PT, R21, R25, RZ ;  /* 0x0000001915197210 */ /* 0x000fe40007ffe0ff */
[----:B------:R-:W-:Y:S02]  /*2820*/  F2FP.BF16.F32.PACK_AB R21, R12, R43 ;  /* 0x0000002b0c15723e */ /* 0x000fe400000010ff */
[----:B------:R-:W-:-:S05]  /*2830*/  LEA.HI.X R23, R20, UR11, R25, 0x1, P1 ;  /* 0x0000000b14177c11 */ /* 0x000fca00088f0c19 */
[----:B------:R0:W-:Y:S02]  /*2840*/  STG.E desc[UR6][R22.64], R21 ;  /* 0x0000001516007986 */ /* 0x0001e4000c101906 */
.L_x_1926:
[----:B------:R-:W-:Y:S05]  /*2850*/  BSYNC.RECONVERGENT B1 ;  /* 0x0000000000017941 */ /* 0x000fea0003800200 */
.L_x_1925:
[----:B------:R-:W-:Y:S04]  /*2860*/  BSSY.RECONVERGENT B1, `(.L_x_1927) ;  /* 0x0000014000017945 */ /* 0x000fe80003800200 */
[----:B------:R-:W-:Y:S05]  /*2870*/  @P6 BRA `(.L_x_1928) ;  /* 0x0000000000486947 */ /* 0x000fea0003800000 */
[----:B------:R-:W0:Y:S01]  /*2880*/  LDCU.64 UR4, c[0x0][0x3e0] ;  /* 0x00007c00ff0477ac */ /* 0x000e220008000a00 */
[----:B-1----:R-:W-:Y:S01]  /*2890*/  MOV R20, R56 ;  /* 0x0000003800147202 */ /* 0x002fe20000000f00 */
[--C-:B0-234-:R-:W-:Y:S01]  /*28a0*/  FADD.FTZ R23, R36, -R30.reuse ;  /* 0x8000001e24177221 */ /* 0x11dfe20000010000 */
[----:B------:R-:W-:Y:S01]  /*28b0*/  MOV R21, R59 ;  /* 0x0000003b00157202 */ /* 0x000fe20000000f00 */
[----:B------:R-:W0:Y:S01]  /*28c0*/  LDCU.64 UR10, c[0x0][0x380] ;  /* 0x00007000ff0a77ac */ /* 0x000e220008000a00 */
[----:B------:R-:W-:Y:S01]  /*28d0*/  FADD.FTZ R45, R45, -R30 ;  /* 0x8000001e2d2d7221 */ /* 0x000fe20000010000 */
[----:B------:R-:W-:-:S03]  /*28e0*/  FMUL.FTZ R23, R23, R24 ;  /* 0x0000001817177220 */ /* 0x000fc60000410000 */
[----:B------:R-:W-:Y:S01]  /*28f0*/  FMUL.FTZ R12, R45, R24 ;  /* 0x000000182d0c7220 */ /* 0x000fe20000410000 */
[----:B-----5:R-:W-:Y:S01]  /*2900*/  FFMA.FTZ R14, R16, R23, R18 ;  /* 0x00000017100e7223 */ /* 0x020fe20000010012 */
[----:B------:R-:W-:Y:S02]  /*2910*/  IMAD R25, R13, UR4, RZ ;  /* 0x000000040d197c24 */ /* 0x000fe4000f8e02ff */
[----:B------:R-:W-:-:S04]  /*2920*/  IMAD.WIDE.U32 R20, R48, UR4, R20 ;  /* 0x0000000430147c25 */ /* 0x000fc8000f8e0014 */
[----:B------:R-:W-:Y:S02]  /*2930*/  IMAD R27, R48, UR5, R25 ;  /* 0x00000005301b7c24 */ /* 0x000fe4000f8e0219 */
[----:B------:R-:W-:Y:S01]  /*2940*/  FFMA.FTZ R25, R17, R12, R19 ;  /* 0x0000000c11197223 */ /* 0x000fe20000010013 */
[C---:B0-----:R-:W-:Y:S02]  /*2950*/  LEA R22, P1, R20.reuse, UR10, 0x1 ;  /* 0x0000000a14167c11 */ /* 0x041fe4000f8208ff */
[----:B------:R-:W-:Y:S02]  /*2960*/  IADD3 R27, PT, PT, R21, R27, RZ ;  /* 0x0000001b151b7210 */ /* 0x000fe40007ffe0ff */
[----:B------:R-:W-:Y:S02]  /*2970*/  F2FP.BF16.F32.PACK_AB R21, R25, R14 ;  /* 0x0000000e1915723e */ /* 0x000fe400000010ff */
[----:B------:R-:W-:-:S05]  /*2980*/  LEA.HI.X R23, R20, UR11, R27, 0x1, P1 ;  /* 0x0000000b14177c11 */ /* 0x000fca00088f0c1b */
[----:B------:R0:W-:Y:S02]  /*2990*/  STG.E desc[UR6][R22.64], R21 ;  /* 0x0000001516007986 */ /* 0x0001e4000c101906 */
.L_x_1928:
[----:B------:R-:W-:Y:S05]  /*29a0*/  BSYNC.RECONVERGENT B1 ;  /* 0x0000000000017941 */ /* 0x000fea0003800200 */
.L_x_1927:
[----:B------:R-:W-:Y:S04]  /*29b0*/  BSSY.RECONVERGENT B1, `(.L_x_1929) ;  /* 0x0000014000017945 */ /* 0x000fe80003800200 */
[----:B------:R-:W-:Y:S05]  /*29c0*/  @P2 BRA `(.L_x_1930) ;  /* 0x0000000000482947 */ /* 0x000fea0003800000 */
[----:B------:R-:W0:Y:S01]  /*29d0*/  LDCU.64 UR4, c[0x0][0x3e0] ;  /* 0x00007c00ff0477ac */ /* 0x000e220008000a00 */
[----:B-1----:R-:W-:Y:S01]  /*29e0*/  MOV R20, R56 ;  /* 0x0000003800147202 */ /* 0x002fe20000000f00 */
[--C-:B------:R-:W-:Y:S01]  /*29f0*/  FADD.FTZ R47, R47, -R30.reuse ;  /* 0x8000001e2f2f7221 */ /* 0x100fe20000010000 */
[----:B0-234-:R-:W-:Y:S01]  /*2a00*/  MOV R21, R59 ;  /* 0x0000003b00157202 */ /* 0x01dfe20000000f00 */
[----:B------:R-:W0:Y:S01]  /*2a10*/  LDCU.64 UR10, c[0x0][0x380] ;  /* 0x00007000ff0a77ac */ /* 0x000e220008000a00 */
[----:B------:R-:W-:Y:S01]  /*2a20*/  FADD.FTZ R23, R38, -R30 ;  /* 0x8000001e26177221 */ /* 0x000fe20000010000 */
[----:B------:R-:W-:-:S03]  /*2a30*/  FMUL.FTZ R47, R47, R24 ;  /* 0x000000182f2f7220 */ /* 0x000fc60000410000 */
[----:B------:R-:W-:Y:S01]  /*2a40*/  FMUL.FTZ R12, R23, R24 ;  /* 0x00000018170c7220 */ /* 0x000fe20000410000 */
[----:B-----5:R-:W-:-:S03]  /*2a50*/  FFMA.FTZ R47, R16, R47, R18 ;  /* 0x0000002f102f7223 */ /* 0x020fc60000010012 */
[----:B------:R-:W-:Y:S01]  /*2a60*/  FFMA.FTZ R12, R17, R12, R19 ;  /* 0x0000000c110c7223 */ /* 0x000fe20000010013 */
[----:B------:R-:W-:Y:S02]  /*2a70*/  IMAD R25, R15, UR4, RZ ;  /* 0x000000040f197c24 */ /* 0x000fe4000f8e02ff */
[----:B------:R-:W-:-:S04]  /*2a80*/  IMAD.WIDE.U32 R20, R46, UR4, R20 ;  /* 0x000000042e147c25 */ /* 0x000fc8000f8e0014 */
[----:B------:R-:W-:Y:S01]  /*2a90*/  IMAD R25, R46, UR5, R25 ;  /* 0x000000052e197c24 */ /* 0x000fe2000f8e0219 */
[----:B0-----:R-:W-:-:S04]  /*2aa0*/  LEA R22, P1, R20, UR10, 0x1 ;  /* 0x0000000a14167c11 */ /* 0x001fc8000f8208ff */
[----:B------:R-:W-:Y:S02]  /*2ab0*/  IADD3 R25, PT, PT, R21, R25, RZ ;  /* 0x0000001915197210 */ /* 0x000fe40007ffe0ff */
[----:B------:R-:W-:Y:S02]  /*2ac0*/  F2FP.BF16.F32.PACK_AB R21, R12, R47 ;  /* 0x0000002f0c15723e */ /* 0x000fe400000010ff */
[----:B------:R-:W-:-:S05]  /*2ad0*/  LEA.HI.X R23, R20, UR11, R25, 0x1, P1 ;  /* 0x0000000b14177c11 */ /* 0x000fca00088f0c19 */
[----:B------:R0:W-:Y:S02]  /*2ae0*/  STG.E desc[UR6][R22.64], R21 ;  /* 0x0000001516007986 */ /* 0x0001e4000c101906 */
.L_x_1930:
[----:B------:R-:W-:Y:S05]  /*2af0*/  BSYNC.RECONVERGENT B1 ;  /* 0x0000000000017941 */ /* 0x000fea0003800200 */
.L_x_1929:
        /* <DEDUP_REMOVED lines=20> */
.L_x_1932:
[----:B------:R-:W-:Y:S05]  /*2c40*/  BSYNC.RECONVERGENT B1 ;  /* 0x0000000000017941 */ /* 0x000fea0003800200 */
.L_x_1931:
[----:B------:R-:W-:Y:S05]  /*2c50*/  @P4 BRA `(.L_x_1933) ;  /* 0x0000001000604947 */ /* 0x000fea0003800000 */
[----:B------:R-:W1:Y:S01]  /*2c60*/  LDCU.64 UR4, c[0x0][0x3e0] ;  /* 0x00007c00ff0477ac */ /* 0x000e620008000a00 */
[--C-:B------:R-:W-:Y:S01]  /*2c70*/  FADD.FTZ R51, R51, -R30.reuse ;  /* 0x8000001e33337221 */ /* 0x100fe20000010000 */
[----:B0-234-:R-:W-:Y:S01]  /*2c80*/  FADD.FTZ R21, R42, -R30 ;  /* 0x8000001e2a157221 */ /* 0x01dfe20000010000 */
[----:B------:R-:W-:Y:S01]  /*2c90*/  MOV R57, R59 ;  /* 0x0000003b00397202 */ /* 0x000fe20000000f00 */
[----:B------:R-:W0:Y:S01]  /*2ca0*/  LDCU.64 UR8, c[0x0][0x380] ;  /* 0x00007000ff0877ac */ /* 0x000e220008000a00 */
[-C--:B------:R-:W-:Y:S01]  /*2cb0*/  FMUL.FTZ R51, R51, R24.reuse ;  /* 0x0000001833337220 */ /* 0x080fe20000410000 */
[----:B------:R-:W-:-:S03]  /*2cc0*/  FMUL.FTZ R24, R21, R24 ;  /* 0x0000001815187220 */ /* 0x000fc60000410000 */
[----:B-----5:R-:W-:Y:S01]  /*2cd0*/  FFMA.FTZ R51, R16, R51, R18 ;  /* 0x0000003310337223 */ /* 0x020fe20000010012 */
[----:B------:R-:W-:-:S05]  /*2ce0*/  FFMA.FTZ R24, R17, R24, R19 ;  /* 0x0000001811187223 */ /* 0x000fca0000010013 */
[----:B------:R-:W-:Y:S01]  /*2cf0*/  F2FP.BF16.F32.PACK_AB R19, R24, R51 ;  /* 0x000000331813723e */ /* 0x000fe200000010ff */
[----:B-1----:R-:W-:Y:S02]  /*2d00*/  IMAD R12, R35, UR4, RZ ;  /* 0x00000004230c7c24 */ /* 0x002fe4000f8e02ff */
[----:B------:R-:W-:-:S04]  /*2d10*/  IMAD.WIDE.U32 R56, R7, UR4, R56 ;  /* 0x0000000407387c25 */ /* 0x000fc8000f8e0038 */
[----:B------:R-:W-:Y:S01]  /*2d20*/  IMAD R21, R7, UR5, R12 ;  /* 0x0000000507157c24 */ /* 0x000fe2000f8e020c */
[----:B0-----:R-:W-:-:S04]  /*2d30*/  LEA R16, P1, R56, UR8, 0x1 ;  /* 0x0000000838107c11 */ /* 0x001fc8000f8208ff */
[----:B------:R-:W-:-:S04]  /*2d40*/  IADD3 R21, PT, PT, R57, R21, RZ ;  /* 0x0000001539157210 */ /* 0x000fc80007ffe0ff */
[----:B------:R-:W-:-:S05]  /*2d50*/  LEA.HI.X R17, R56, UR9, R21, 0x1, P1 ;  /* 0x0000000938117c11 */ /* 0x000fca00088f0c15 */
[----:B------:R0:W-:Y:S01]  /*2d60*/  STG.E desc[UR6][R16.64], R19 ;  /* 0x0000001310007986 */ /* 0x0001e2000c101906 */
[----:B------:R-:W-:Y:S05]  /*2d70*/  BRA `(.L_x_1933) ;  /* 0x0000001000187947 */ /* 0x000fea0003800000 */
.L_x_1918:
        /* <DEDUP_REMOVED lines=9> */
[--C-:B------:R-:W-:Y:S01]  /*2e10*/  FADD.FTZ R21, R12, -R30.reuse ;  /* 0x8000001e0c157221 */ /* 0x100fe20000010000 */
[----:B------:R-:W-:Y:S01]  /*2e20*/  FADD.FTZ R37, R37, -R30 ;  /* 0x8000001e25257221 */ /* 0x000fe20000010000 */
[----:B------:R-:W2:Y:S01]  /*2e30*/  LDCU.64 UR8, c[0x0][0x3e0] ;  /* 0x00007c00ff0877ac */ /* 0x000ea20008000a00 */
[----:B------:R-:W-:Y:S01]  /*2e40*/  MOV R23, R59 ;  /* 0x0000003b00177202 */ /* 0x000fe20000000f00 */
[-C--:B0-----:R-:W-:Y:S01]  /*2e50*/  FMUL.FTZ R21, R21, R24.reuse ;  /* 0x0000001815157220 */ /* 0x081fe20000410000 */
[----:B-1----:R-:W-:Y:S01]  /*2e60*/  FMUL.FTZ R20, R37, R24 ;  /* 0x0000001825147220 */ /* 0x002fe20000410000 */
[----:B------:R-:W0:Y:S02]  /*2e70*/  LDCU.64 UR10, c[0x0][0x380] ;  /* 0x00007000ff0a77ac */ /* 0x000e240008000a00 */
[----:B-----5:R-:W-:Y:S01]  /*2e80*/  FFMA.FTZ R29, R16, R21, R18 ;  /* 0x00000015101d7223 */ /* 0x020fe20000010012 */
[----:B------:R-:W-:-:S03]  /*2e90*/  FFMA.FTZ R31, R17, R20, R19 ;  /* 0x00000014111f7223 */ /* 0x000fc60000010013 */
[----:B------:R-:W-:Y:S01]  /*2ea0*/  FMUL.FTZ R12, R29, -1.4426950216293334961 ;  /* 0xbfb8aa3b1d0c7820 */ /* 0x000fe20000410000 */
[----:B------:R-:W-:-:S05]  /*2eb0*/  FMUL.FTZ R21, R31, -1.4426950216293334961 ;  /* 0xbfb8aa3b1f157820 */ /* 0x000fca0000410000 */
[----:B------:R-:W1:Y:S01]  /*2ec0*/  MUFU.EX2 R12, R12 ;  /* 0x0000000c000c7308 */ /* 0x000e620000000800 */
[----:B--2---:R-:W-:Y:S01]  /*2ed0*/  IMAD R60, R22, UR8, RZ ;  /* 0x00000008163c7c24 */ /* 0x004fe2000f8e02ff */
[----:B------:R-:W-:Y:S02]  /*2ee0*/  MOV R22, R56 ;  /* 0x0000003800167202 */ /* 0x000fe40000000f00 */
[----:B------:R-:W2:Y:S01]  /*2ef0*/  MUFU.EX2 R21, R21 ;  /* 0x0000001500157308 */ /* 0x000ea20000000800 */
[C---:B------:R-:W-:Y:S02]  /*2f00*/  IMAD R37, R27.reuse, UR9, R60 ;  /* 0x000000091b257c24 */ /* 0x040fe4000f8e023c */
[----:B------:R-:W-:-:S05]  /*2f10*/  IMAD.WIDE.U32 R22, R27, UR8, R22 ;  /* 0x000000081b167c25 */ /* 0x000fca000f8e0016 */
[----:B------:R-:W-:Y:S01]  /*2f20*/  IADD3 R37, PT, PT, R23, R37, RZ ;  /* 0x0000002517257210 */ /* 0x000fe20007ffe0ff */
[----:B-1----:R-:W-:Y:S01]  /*2f30*/  FADD.FTZ R20, R12, 1 ;  /* 0x3f8000000c147421 */ /* 0x002fe20000010000 */
[----:B--2---:R-:W-:-:S05]  /*2f40*/  FADD.FTZ R28, R21, 1 ;  /* 0x3f800000151c7421 */ /* 0x004fca0000010000 */
[----:B------:R-:W1:Y:S08]  /*2f50*/  MUFU.RCP R20, R20 ;  /* 0x0000001400147308 */ /* 0x000e700000001000 */
[----:B------:R-:W2:Y:S01]  /*2f60*/  MUFU.RCP R28, R28 ;  /* 0x0000001c001c7308 */ /* 0x000ea20000001000 */
[----:B-1----:R-:W-:Y:S01]  /*2f70*/  FMUL.FTZ R12, R29, R20 ;  /* 0x000000141d0c7220 */ /* 0x002fe20000410000 */
[----:B0-----:R-:W-:-:S04]  /*2f80*/  LEA R20, P2, R22, UR10, 0x1 ;  /* 0x0000000a16147c11 */ /* 0x001fc8000f8408ff */
[----:B------:R-:W-:Y:S01]  /*2f90*/  LEA.HI.X R21, R22, UR11, R37, 0x1, P2 ;  /* 0x0000000b16157c11 */ /* 0x000fe200090f0c25 */
[----:B--2---:R-:W-:-:S05]  /*2fa0*/  FMUL.FTZ R27, R31, R28 ;  /* 0x0000001c1f1b7220 */ /* 0x004fca0000410000 */
[----:B------:R-:W-:-:S05]  /*2fb0*/  F2FP.BF16.F32.PACK_AB R27, R27, R12 ;  /* 0x0000000c1b1b723e */ /* 0x000fca00000010ff */
[----:B------:R2:W-:Y:S02]  /*2fc0*/  STG.E desc[UR6][R20.64], R27 ;  /* 0x0000001b14007986 */ /* 0x0005e4000c101906 */
.L_x_1935:
[----:B------:R-:W-:Y:S05]  /*2fd0*/  BSYNC.RECONVERGENT B1 ;  /* 0x0000000000017941 */ /* 0x000fea0003800200 */
.L_x_1934:
[----:B------:R-:W-:Y:S04]  /*2fe0*/  BSSY.RECONVERGENT B1, `(.L_x_1936) ;  /* 0x000001e000017945 */ /* 0x000fe80003800200 */
[----:B------:R-:W-:Y:S05]  /*2ff0*/  @P3 BRA `(.L_x_1937) ;  /* 0x0000000000703947 */ /* 0x000fea0003800000 */
[--C-:B--2---:R-:W-:Y:S01]  /*3000*/  FADD.FTZ R21, R14, -R30.reuse ;  /* 0x8000001e0e157221 */ /* 0x104fe20000010000 */
[----:B------:R-:W-:Y:S01]  /*3010*/  FADD.FTZ R39, R39, -R30 ;  /* 0x8000001e27277221 */ /* 0x000fe20000010000 */
[----:B------:R-:W2:Y:S01]  /*3020*/  LDCU.64 UR8, c[0x0][0x3e0] ;  /* 0x00007c00ff0877ac */ /* 0x000ea20008000a00 */
[----:B------:R-:W-:Y:S01]  /*3030*/  MOV R22, R56 ;  /* 0x0000003800167202 */ /* 0x000fe20000000f00 */
[-C--:B0-----:R-:W-:Y:S01]  /*3040*/  FMUL.FTZ R21, R21, R24.reuse ;  /* 0x0000001815157220 */ /* 0x081fe20000410000 */
[----:B------:R-:W-:Y:S01]  /*3050*/  FMUL.FTZ R14, R39, R24 ;  /* 0x00000018270e7220 */ /* 0x000fe20000410000 */
[----:B------:R-:W0:Y:S01]  /*3060*/  LDCU.64 UR10, c[0x0][0x380] ;  /* 0x00007000ff0a77ac */ /* 0x000e220008000a00 */
[----:B------:R-:W-:Y:S01]  /*3070*/  MOV R23, R59 ;  /* 0x0000003b00177202 */ /* 0x000fe20000000f00 */
[----:B-----5:R-:W-:Y:S01]  /*3080*/  FFMA.FTZ R21, R16, R21, R18 ;  /* 0x0000001510157223 */ /* 0x020fe20000010012 */
[----:B-1----:R-:W-:-:S03]  /*3090*/  FFMA.FTZ R28, R17, R14, R19 ;  /* 0x0000000e111c7223 */ /* 0x002fc60000010013 */
[----:B------:R-:W-:Y:S01]  /*30a0*/  FMUL.FTZ R12, R21, -1.4426950216293334961 ;  /* 0xbfb8aa3b150c7820 */ /* 0x000fe20000410000 */
[----:B------:R-:W-:-:S05]  /*30b0*/  FMUL.FTZ R20, R28, -1.4426950216293334961 ;  /* 0xbfb8aa3b1c147820 */ /* 0x000fca0000410000 */
[----:B------:R-:W1:Y:S01]  /*30c0*/  MUFU.EX2 R12, R12 ;  /* 0x0000000c000c7308 */ /* 0x000e620000000800 */
[----:B--2---:R-:W-:-:S03]  /*30d0*/  IMAD R29, R9, UR8, RZ ;  /* 0x00000008091d7c24 */ /* 0x004fc6000f8e02ff */
[----:B------:R-:W2:Y:S01]  /*30e0*/  MUFU.EX2 R20, R20 ;  /* 0x0000001400147308 */ /* 0x000ea20000000800 */
[----:B------:R-:W-:-:S04]  /*30f0*/  IMAD.WIDE.U32 R22, R52, UR8, R22 ;  /* 0x0000000834167c25 */ /* 0x000fc8000f8e0016 */
[----:B------:R-:W-:Y:S02]  /*3100*/  IMAD R31, R52, UR9, R29 ;  /* 0x00000009341f7c24 */ /* 0x000fe4000f8e021d */
[----:B-1----:R-:W-:-:S03]  /*3110*/  FADD.FTZ R14, R12, 1 ;  /* 0x3f8000000c0e7421 */ /* 0x002fc60000010000 */
[----:B------:R-:W-:Y:S01]  /*3120*/  IADD3 R31, PT, PT, R23, R31, RZ ;  /* 0x0000001f171f7210 */ /* 0x000fe20007ffe0ff */
[----:B--2---:R-:W-:Y:S01]  /*3130*/  FADD.FTZ R27, R20, 1 ;  /* 0x3f800000141b7421 */ /* 0x004fe20000010000 */
[C---:B0-----:R-:W-:Y:S01]  /*3140*/  LEA R20, P2, R22.reuse, UR10, 0x1 ;  /* 0x0000000a16147c11 */ /* 0x041fe2000f8408ff */
[----:B------:R-:W0:Y:S08]  /*3150*/  MUFU.RCP R14, R14 ;  /* 0x0000000e000e7308 */ /* 0x000e300000001000 */
[----:B------:R-:W1:Y:S01]  /*3160*/  MUFU.RCP R27, R27 ;  /* 0x0000001b001b7308 */ /* 0x000e620000001000 */
[----:B0-----:R-:W-:Y:S01]  /*3170*/  FMUL.FTZ R12, R21, R14 ;  /* 0x0000000e150c7220 */ /* 0x001fe20000410000 */
[----:B------:R-:W-:Y:S01]  /*3180*/  LEA.HI.X R21, R22, UR11, R31, 0x1, P2 ;  /* 0x0000000b16157c11 */ /* 0x000fe200090f0c1f */
[----:B-1----:R-:W-:-:S05]  /*3190*/  FMUL.FTZ R29, R28, R27 ;  /* 0x0000001b1c1d7220 */ /* 0x002fca0000410000 */
[----:B------:R-:W-:-:S05]  /*31a0*/  F2FP.BF16.F32.PACK_AB R29, R29, R12 ;  /* 0x0000000c1d1d723e */ /* 0x000fca00000010ff */
[----:B------:R3:W-:Y:S02]  /*31b0*/  STG.E desc[UR6][R20.64], R29 ;  /* 0x0000001d14007986 */ /* 0x0007e4000c101906 */
.L_x_1937:
[----:B------:R-:W-:Y:S05]  /*31c0*/  BSYNC.RECONVERGENT B1 ;  /* 0x0000000000017941 */ /* 0x000fea0003800200 */
.L_x_1936:
        /* <DEDUP_REMOVED lines=12> */
[--C-:B------:R-:W-:Y:S01]  /*3290*/  FADD.FTZ R41, R41, -R30.reuse ;  /* 0x8000001e29297221 */ /* 0x100fe20000010000 */
[----:B--23--:R-:W-:Y:S01]  /*32a0*/  FADD.FTZ R21, R32, -R30 ;  /* 0x8000001e20157221 */ /* 0x00cfe20000010000 */
[----:B------:R-:W2:Y:S01]  /*32b0*/  LDCU.64 UR8, c[0x0][0x3e0] ;  /* 0x00007c00ff0877ac */ /* 0x000ea20008000a00 */
[----:B-1----:R-:W-:Y:S01]  /*32c0*/  MOV R20, R56 ;  /* 0x0000003800147202 */ /* 0x002fe20000000f00 */
[-C--:B0-----:R-:W-:Y:S01]  /*32d0*/  FMUL.FTZ R41, R41, R24.reuse ;  /* 0x0000001829297220 */ /* 0x081fe20000410000 */
[----:B------:R-:W-:Y:S01]  /*32e0*/  FMUL.FTZ R14, R21, R24 ;  /* 0x00000018150e7220 */ /* 0x000fe20000410000 */
[----:B------:R-:W0:Y:S01]  /*32f0*/  LDCU.64 UR10, c[0x0][0x380] ;  /* 0x00007000ff0a77ac */ /* 0x000e220008000a00 */
[----:B------:R-:W-:Y:S01]  /*3300*/  MOV R21, R59 ;  /* 0x0000003b00157202 */ /* 0x000fe20000000f00 */
[----:B-----5:R-:W-:Y:S01]  /*3310*/  FFMA.FTZ R41, R16, R41, R18 ;  /* 0x0000002910297223 */ /* 0x020fe20000010012 */
[----:B------:R-:W-:-:S03]  /*3320*/  FFMA.FTZ R28, R17, R14, R19 ;  /* 0x0000000e111c7223 */ /* 0x000fc60000010013 */
        /* <DEDUP_REMOVED lines=11> */
[----:B------:R-:W0:Y:S03]  /*33e0*/  MUFU.RCP R14, R14 ;  /* 0x0000000e000e7308 */ /* 0x000e260000001000 */
[----:B------:R-:W-:-:S05]  /*33f0*/  LEA.HI.X R23, R20, UR11, R23, 0x1, P5 ;  /* 0x0000000b14177c11 */ /* 0x000fca000a8f0c17 */
[----:B------:R-:W1:Y:S01]  /*3400*/  MUFU.RCP R27, R27 ;  /* 0x0000001b001b7308 */ /* 0x000e620000001000 */
[----:B0-----:R-:W-:Y:S01]  /*3410*/  FMUL.FTZ R12, R41, R14 ;  /* 0x0000000e290c7220 */ /* 0x001fe20000410000 */
[----:B-1----:R-:W-:-:S05]  /*3420*/  FMUL.FTZ R25, R28, R27 ;  /* 0x0000001b1c197220 */ /* 0x002fca0000410000 */
[----:B------:R-:W-:-:S05]  /*3430*/  F2FP.BF16.F32.PACK_AB R25, R25, R12 ;  /* 0x0000000c1919723e */ /* 0x000fca00000010ff */
[----:B------:R4:W-:Y:S02]  /*3440*/  STG.E desc[UR6][R22.64], R25 ;  /* 0x0000001916007986 */ /* 0x0009e4000c101906 */
.L_x_1939:
[----:B------:R-:W-:Y:S05]  /*3450*/  BSYNC.RECONVERGENT B1 ;  /* 0x0000000000017941 */ /* 0x000fea0003800200 */
.L_x_1938:
[----:B------:R-:W-:Y:S04]  /*3460*/  BSSY.RECONVERGENT B1, `(.L_x_1940) ;  /* 0x000001e000017945 */ /* 0x000fe80003800200 */
[----:B------:R-:W-:Y:S05]  /*3470*/  @P1 BRA `(.L_x_1941) ;  /* 0x0000000000701947 */ /* 0x000fea0003800000 */
[--C-:B------:R-:W-:Y:S01]  /*3480*/  FADD.FTZ R43, R43, -R30.reuse ;  /* 0x8000001e2b2b7221 */ /* 0x100fe20000010000 */
[----:B--23--:R-:W-:Y:S01]  /*3490*/  FADD.FTZ R21, R34, -R30 ;  /* 0x8000001e22157221 */ /* 0x00cfe20000010000 */
[----:B------:R-:W2:Y:S01]  /*34a0*/  LDCU.64 UR8, c[0x0][0x3e0] ;  /* 0x00007c00ff0877ac */ /* 0x000ea20008000a00 */
[----:B----4-:R-:W-:Y:S01]  /*34b0*/  MOV R22, R56 ;  /* 0x0000003800167202 */ /* 0x010fe20000000f00 */
[-C--:B0-----:R-:W-:Y:S01]  /*34c0*/  FMUL.FTZ R43, R43, R24.reuse ;  /* 0x000000182b2b7220 */ /* 0x081fe20000410000 */
[----:B------:R-:W-:Y:S01]  /*34d0*/  FMUL.FTZ R14, R21, R24 ;  /* 0x00000018150e7220 */ /* 0x000fe20000410000 */
[----:B------:R-:W0:Y:S01]  /*34e0*/  LDCU.64 UR10, c[0x0][0x380] ;  /* 0x00007000ff0a77ac */ /* 0x000e220008000a00 */
[----:B------:R-:W-:Y:S01]  /*34f0*/  MOV R23, R59 ;  /* 0x0000003b00177202 */ /* 0x000fe20000000f00 */
[----:B-----5:R-:W-:Y:S01]  /*3500*/  FFMA.FTZ R43, R16, R43, R18 ;  /* 0x0000002b102b7223 */ /* 0x020fe20000010012 */
[----:B------:R-:W-:-:S03]  /*3510*/  FFMA.FTZ R26, R17, R14, R19 ;  /* 0x0000000e111a7223 */ /* 0x000fc60000010013 */
[----:B------:R-:W-:Y:S01]  /*3520*/  FMUL.FTZ R12, R43, -1.4426950216293334961 ;  /* 0xbfb8aa3b2b0c7820 */ /* 0x000fe20000410000 */
[----:B-1----:R-:W-:-:S05]  /*3530*/  FMUL.FTZ R20, R26, -1.4426950216293334961 ;  /* 0xbfb8aa3b1a147820 */ /* 0x002fca0000410000 */
        /* <DEDUP_REMOVED lines=16> */
.L_x_1941:
[----:B------:R-:W-:Y:S05]  /*3640*/  BSYNC.RECONVERGENT B1 ;  /* 0x0000000000017941 */ /* 0x000fea0003800200 */
.L_x_1940:
[----:B------:R-:W-:Y:S04]  /*3650*/  BSSY.RECONVERGENT B1, `(.L_x_1942) ;  /* 0x000001e000017945 */ /* 0x000fe80003800200 */
[----:B------:R-:W-:Y:S05]  /*3660*/  @P6 BRA `(.L_x_1943) ;  /* 0x0000000000706947 */ /* 0x000fea0003800000 */
[--C-:B0-23--:R-:W-:Y:S01]  /*3670*/  FADD.FTZ R21, R36, -R30.reuse ;  /* 0x8000001e24157221 */ /* 0x10dfe20000010000 */
[----:B------:R-:W-:Y:S01]  /*3680*/  FADD.FTZ R45, R45, -R30 ;  /* 0x8000001e2d2d7221 */ /* 0x000fe20000010000 */
[----:B------:R-:W0:Y:S01]  /*3690*/  LDCU.64 UR8, c[0x0][0x3e0] ;  /* 0x00007c00ff0877ac */ /* 0x000e220008000a00 */
[----:B----4-:R-:W-:Y:S01]  /*36a0*/  MOV R22, R56 ;  /* 0x0000003800167202 */ /* 0x010fe20000000f00 */
[-C--:B------:R-:W-:Y:S01]  /*36b0*/  FMUL.FTZ R21, R21, R24.reuse ;  /* 0x0000001815157220 */ /* 0x080fe20000410000 */
[----:B------:R-:W-:Y:S01]  /*36c0*/  FMUL.FTZ R14, R45, R24 ;  /* 0x000000182d0e7220 */ /* 0x000fe20000410000 */
[----:B------:R-:W2:Y:S01]  /*36d0*/  LDCU.64 UR10, c[0x0][0x380] ;  /* 0x00007000ff0a77ac */ /* 0x000ea20008000a00 */
[----:B------:R-:W-:Y:S01]  /*36e0*/  MOV R23, R59 ;  /* 0x0000003b00177202 */ /* 0x000fe20000000f00 */
[----:B-----5:R-:W-:Y:S01]  /*36f0*/  FFMA.FTZ R21, R16, R21, R18 ;  /* 0x0000001510157223 */ /* 0x020fe20000010012 */
[----:B------:R-:W-:-:S03]  /*3700*/  FFMA.FTZ R26, R17, R14, R19 ;  /* 0x0000000e111a7223 */ /* 0x000fc60000010013 */
[----:B------:R-:W-:Y:S01]  /*3710*/  FMUL.FTZ R12, R21, -1.4426950216293334961 ;  /* 0xbfb8aa3b150c7820 */ /* 0x000fe20000410000 */
[----:B-1----:R-:W-:-:S05]  /*3720*/  FMUL.FTZ R20, R26, -1.4426950216293334961 ;  /* 0xbfb8aa3b1a147820 */ /* 0x002fca0000410000 */
[----:B------:R-:W1:Y:S01]  /*3730*/  MUFU.EX2 R12, R12 ;  /* 0x0000000c000c7308 */ /* 0x000e620000000800 */
[----:B0-----:R-:W-:-:S03]  /*3740*/  IMAD R27, R13, UR8, RZ ;  /* 0x000000080d1b7c24 */ /* 0x001fc6000f8e02ff */
[----:B------:R-:W0:Y:S01]  /*3750*/  MUFU.EX2 R20, R20 ;  /* 0x0000001400147308 */ /* 0x000e220000000800 */
[----:B------:R-:W-:-:S04]  /*3760*/  IMAD.WIDE.U32 R22, R48, UR8, R22 ;  /* 0x0000000830167c25 */ /* 0x000fc8000f8e0016 */
[----:B------:R-:W-:Y:S02]  /*3770*/  IMAD R29, R48, UR9, R27 ;  /* 0x00000009301d7c24 */ /* 0x000fe4000f8e021b */
[----:B-1----:R-:W-:-:S03]  /*3780*/  FADD.FTZ R14, R12, 1 ;  /* 0x3f8000000c0e7421 */ /* 0x002fc60000010000 */
[----:B------:R-:W-:Y:S01]  /*3790*/  IADD3 R29, PT, PT, R23, R29, RZ ;  /* 0x0000001d171d7210 */ /* 0x000fe20007ffe0ff */
[----:B0-----:R-:W-:Y:S01]  /*37a0*/  FADD.FTZ R25, R20, 1 ;  /* 0x3f80000014197421 */ /* 0x001fe20000010000 */
[C---:B--2---:R-:W-:Y:S01]  /*37b0*/  LEA R20, P1, R22.reuse, UR10, 0x1 ;  /* 0x0000000a16147c11 */ /* 0x044fe2000f8208ff */
[----:B------:R-:W0:Y:S08]  /*37c0*/  MUFU.RCP R14, R14 ;  /* 0x0000000e000e7308 */ /* 0x000e300000001000 */
[----:B------:R-:W1:Y:S01]  /*37d0*/  MUFU.RCP R25, R25 ;  /* 0x0000001900197308 */ /* 0x000e620000001000 */
[----:B0-----:R-:W-:Y:S01]  /*37e0*/  FMUL.FTZ R12, R21, R14 ;  /* 0x0000000e150c7220 */ /* 0x001fe20000410000 */
[----:B------:R-:W-:Y:S01]  /*37f0*/  LEA.HI.X R21, R22, UR11, R29, 0x1, P1 ;  /* 0x0000000b16157c11 */ /* 0x000fe200088f0c1d */
[----:B-1----:R-:W-:-:S05]  /*3800*/  FMUL.FTZ R27, R26, R25 ;  /* 0x000000191a1b7220 */ /* 0x002fca0000410000 */
[----:B------:R-:W-:-:S05]  /*3810*/  F2FP.BF16.F32.PACK_AB R27, R27, R12 ;  /* 0x0000000c1b1b723e */ /* 0x000fca00000010ff */
[----:B------:R0:W-:Y:S02]  /*3820*/  STG.E desc[UR6][R20.64], R27 ;  /* 0x0000001b14007986 */ /* 0x0001e4000c101906 */
.L_x_1943:
[----:B------:R-:W-:Y:S05]  /*3830*/  BSYNC.RECONVERGENT B1 ;  /* 0x0000000000017941 */ /* 0x000fea0003800200 */
.L_x_1942:
[----:B------:R-:W-:Y:S04]  /*3840*/  BSSY.RECONVERGENT B1, `(.L_x_1944) ;  /* 0x000001e000017945 */ /* 0x000fe80003800200 */
[----:B------:R-:W-:Y:S05]  /*3850*/  @P2 BRA `(.L_x_1945) ;  /* 0x0000000000702947 */ /* 0x000fea0003800000 */
[--C-:B------:R-:W-:Y:S01]  /*3860*/  FADD.FTZ R47, R47, -R30.reuse ;  /* 0x8000001e2f2f7221 */ /* 0x100fe20000010000 */
[----:B0-23--:R-:W-:Y:S01]  /*3870*/  FADD.FTZ R21, R38, -R30 ;  /* 0x8000001e26157221 */ /* 0x00dfe20000010000 */
[----:B------:R-:W0:Y:S01]  /*3880*/  LDCU.64 UR8, c[0x0][0x3e0] ;  /* 0x00007c00ff0877ac */ /* 0x000e220008000a00 */
[----:B-1----:R-:W-:Y:S01]  /*3890*/  MOV R20, R56 ;  /* 0x0000003800147202 */ /* 0x002fe20000000f00 */
[-C--:B------:R-:W-:Y:S01]  /*38a0*/  FMUL.FTZ R47, R47, R24.reuse ;  /* 0x000000182f2f7220 */ /* 0x080fe20000410000 */
[----:B------:R-:W-:Y:S01]  /*38b0*/  FMUL.FTZ R14, R21, R24 ;  /* 0x00000018150e7220 */ /* 0x000fe20000410000 */
[----:B------:R-:W1:Y:S01]  /*38c0*/  LDCU.64 UR10, c[0x0][0x380] ;  /* 0x00007000ff0a77ac */ /* 0x000e620008000a00 */
[----:B------:R-:W-:Y:S01]  /*38d0*/  MOV R21, R59 ;  /* 0x0000003b00157202 */ /* 0x000fe20000000f00 */
[----:B-----5:R-:W-:Y:S01]  /*38e0*/  FFMA.FTZ R47, R16, R47, R18 ;  /* 0x0000002f102f7223 */ /* 0x020fe20000010012 */
[----:B------:R-:W-:-:S03]  /*38f0*/  FFMA.FTZ R26, R17, R14, R19 ;  /* 0x0000000e111a7223 */ /* 0x000fc60000010013 */
[----:B------:R-:W-:Y:S01]  /*3900*/  FMUL.FTZ R12, R47, -1.4426950216293334961 ;  /* 0xbfb8aa3b2f0c7820 */ /* 0x000fe20000410000 */
[----:B----4-:R-:W-:-:S05]  /*3910*/  FMUL.FTZ R22, R26, -1.4426950216293334961 ;  /* 0xbfb8aa3b1a167820 */ /* 0x010fca0000410000 */
[----:B------:R-:W2:Y:S01]  /*3920*/  MUFU.EX2 R12, R12 ;  /* 0x0000000c000c7308 */ /* 0x000ea20000000800 */
[----:B0-----:R-:W-:-:S03]  /*3930*/  IMAD R23, R15, UR8, RZ ;  /* 0x000000080f177c24 */ /* 0x001fc6000f8e02ff */
[----:B------:R-:W0:Y:S01]  /*3940*/  MUFU.EX2 R22, R22 ;  /* 0x0000001600167308 */ /* 0x000e220000000800 */
[----:B------:R-:W-:-:S04]  /*3950*/  IMAD.WIDE.U32 R20, R46, UR8, R20 ;  /* 0x000000082e147c25 */ /* 0x000fc8000f8e0014 */
[----:B------:R-:W-:Y:S02]  /*3960*/  IMAD R23, R46, UR9, R23 ;  /* 0x000000092e177c24 */ /* 0x000fe4000f8e0217 */
[----:B--2---:R-:W-:-:S03]  /*3970*/  FADD.FTZ R14, R12, 1 ;  /* 0x3f8000000c0e7421 */ /* 0x004fc60000010000 */
[----:B------:R-:W-:Y:S01]  /*3980*/  IADD3 R23, PT, PT, R21, R23, RZ ;  /* 0x0000001715177210 */ /* 0x000fe20007ffe0ff */
[----:B0-----:R-:W-:Y:S01]  /*3990*/  FADD.FTZ R25, R22, 1 ;  /* 0x3f80000016197421 */ /* 0x001fe20000010000 */
[C---:B-1----:R-:W-:Y:S01]  /*39a0*/  LEA R22, P1, R20.reuse, UR10, 0x1 ;  /* 0x0000000a14167c11 */ /* 0x042fe2000f8208ff */
[----:B------:R-:W0:Y:S03]  /*39b0*/  MUFU.RCP R14, R14 ;  /* 0x0000000e000e7308 */ /* 0x000e260000001000 */
[----:B------:R-:W-:-:S05]  /*39c0*/  LEA.HI.X R23, R20, UR11, R23, 0x1, P1 ;  /* 0x0000000b14177c11 */ /* 0x000fca00088f0c17 */
[----:B------:R-:W1:Y:S01]  /*39d0*/  MUFU.RCP R25, R25 ;  /* 0x0000001900197308 */ /* 0x000e620000001000 */
[----:B0-----:R-:W-:Y:S01]  /*39e0*/  FMUL.FTZ R12, R47, R14 ;  /* 0x0000000e2f0c7220 */ /* 0x001fe20000410000 */
[----:B-1----:R-:W-:-:S05]  /*39f0*/  FMUL.FTZ R27, R26, R25 ;  /* 0x000000191a1b7220 */ /* 0x002fca0000410000 */
[----:B------:R-:W-:-:S05]  /*3a00*/  F2FP.BF16.F32.PACK_AB R27, R27, R12 ;  /* 0x0000000c1b1b723e */ /* 0x000fca00000010ff */
[----:B------:R0:W-:Y:S02]  /*3a10*/  STG.E desc[UR6][R22.64], R27 ;  /* 0x0000001b16007986 */ /* 0x0001e4000c101906 */
.L_x_1945:
[----:B------:R-:W-:Y:S05]  /*3a20*/  BSYNC.RECONVERGENT B1 ;  /* 0x0000000000017941 */ /* 0x000fea0003800200 */
.L_x_1944:
        /* <DEDUP_REMOVED lines=30> */
.L_x_1947:
[----:B------:R-:W-:Y:S05]  /*3c10*/  BSYNC.RECONVERGENT B1 ;  /* 0x0000000000017941 */ /* 0x000fea0003800200 */
.L_x_1946:
[----:B------:R-:W-:Y:S05]  /*3c20*/  @P4 BRA `(.L_x_1933) ;  /* 0x00000000006c4947 */ /* 0x000fea0003800000 */
[--C-:B------:R-:W-:Y:S01]  /*3c30*/  FADD.FTZ R51, R51, -R30.reuse ;  /* 0x8000001e33337221 */ /* 0x100fe20000010000 */
[----:B0-23--:R-:W-:Y:S01]  /*3c40*/  FADD.FTZ R21, R42, -R30 ;  /* 0x8000001e2a157221 */ /* 0x00dfe20000010000 */
[----:B------:R-:W1:Y:S01]  /*3c50*/  LDCU.64 UR4, c[0x0][0x3e0] ;  /* 0x00007c00ff0477ac */ /* 0x000e620008000a00 */
[----:B------:R-:W-:Y:S01]  /*3c60*/  MOV R57, R59 ;  /* 0x0000003b00397202 */ /* 0x000fe20000000f00 */
[-C--:B------:R-:W-:Y:S01]  /*3c70*/  FMUL.FTZ R51, R51, R24.reuse ;  /* 0x0000001833337220 */ /* 0x080fe20000410000 */
[----:B------:R-:W-:Y:S01]  /*3c80*/  FMUL.FTZ R24, R21, R24 ;  /* 0x0000001815187220 */ /* 0x000fe20000410000 */
[----:B------:R-:W0:Y:S02]  /*3c90*/  LDCU.64 UR8, c[0x0][0x380] ;  /* 0x00007000ff0877ac */ /* 0x000e240008000a00 */
[----:B-----5:R-:W-:Y:S01]  /*3ca0*/  FFMA.FTZ R51, R16, R51, R18 ;  /* 0x0000003310337223 */ /* 0x020fe20000010012 */
[----:B------:R-:W-:-:S03]  /*3cb0*/  FFMA.FTZ R19, R17, R24, R19 ;  /* 0x0000001811137223 */ /* 0x000fc60000010013 */
[----:B------:R-:W-:Y:S01]  /*3cc0*/  FMUL.FTZ R12, R51, -1.4426950216293334961 ;  /* 0xbfb8aa3b330c7820 */ /* 0x000fe20000410000 */
[----:B------:R-:W-:-:S05]  /*3cd0*/  FMUL.FTZ R16, R19, -1.4426950216293334961 ;  /* 0xbfb8aa3b13107820 */ /* 0x000fca0000410000 */
[----:B------:R-:W2:Y:S01]  /*3ce0*/  MUFU.EX2 R12, R12 ;  /* 0x0000000c000c7308 */ /* 0x000ea20000000800 */
[----:B-1----:R-:W-:-:S03]  /*3cf0*/  IMAD R20, R35, UR4, RZ ;  /* 0x0000000423147c24 */ /* 0x002fc6000f8e02ff */
[----:B------:R-:W1:Y:S01]  /*3d00*/  MUFU.EX2 R16, R16 ;  /* 0x0000001000107308 */ /* 0x000e620000000800 */
[----:B------:R-:W-:-:S04]  /*3d10*/  IMAD.WIDE.U32 R56, R7, UR4, R56 ;  /* 0x0000000407387c25 */ /* 0x000fc8000f8e0038 */
[----:B------:R-:W-:Y:S02]  /*3d20*/  IMAD R17, R7, UR5, R20 ;  /* 0x0000000507117c24 */ /* 0x000fe4000f8e0214 */
[----:B--2---:R-:W-:-:S03]  /*3d30*/  FADD.FTZ R14, R12, 1 ;  /* 0x3f8000000c0e7421 */ /* 0x004fc60000010000 */
[----:B------:R-:W-:Y:S01]  /*3d40*/  IADD3 R17, PT, PT, R57, R17, RZ ;  /* 0x0000001139117210 */ /* 0x000fe20007ffe0ff */
[----:B-1----:R-:W-:Y:S01]  /*3d50*/  FADD.FTZ R18, R16, 1 ;  /* 0x3f80000010127421 */ /* 0x002fe20000010000 */
        /* <DEDUP_REMOVED lines=8> */
.L_x_1933:
[----:B------:R-:W-:Y:S05]  /*3de0*/  BSYNC.RECONVERGENT B0 ;  /* 0x0000000000007941 */ /* 0x000fea0003800200 */
.L_x_1917:
[----:B------:R-:W1:Y:S01]  /*3df0*/  LDCU UR4, c[0x0][0x3f8] ;  /* 0x00007f00ff0477ac */ /* 0x000e620008000800 */
[----:B------:R-:W-:Y:S02]  /*3e00*/  IADD3 R8, PT, PT, R5, R8, RZ ;  /* 0x0000000805087210 */ /* 0x000fe40007ffe0ff */
[----:B------:R-:W-:Y:S01]  /*3e10*/  IADD3 R6, PT, PT, R6, 0x1, RZ ;  /* 0x0000000106067810 */ /* 0x000fe20007ffe0ff */
[----:B------:R-:W1:Y:S02]  /*3e20*/  LDCU UR5, c[0x0][0x3c8] ;  /* 0x00007900ff0577ac */ /* 0x000e640008000800 */
[----:B-1----:R-:W-:-:S06]  /*3e30*/  UIMAD UR4, UR4, UR5, URZ ;  /* 0x00000005040472a4 */ /* 0x002fcc000f8e02ff */
[----:B------:R-:W-:-:S13]  /*3e40*/  ISETP.GE.AND P1, PT, R8, UR4, PT ;  /* 0x0000000408007c0c */ /* 0x000fda000bf26270 */
[----:B------:R-:W-:Y:S05]  /*3e50*/  @!P1 BRA `(.L_x_1948) ;  /* 0xffffffc4000c9947 */ /* 0x000fea000383ffff */
[----:B------:R-:W-:Y:S05]  /*3e60*/  EXIT ;  /* 0x000000000000794d */ /* 0x000fea0003800000 */
.L_x_1949:
        /* <DEDUP_REMOVED lines=9> */
.L_x_3442:


//--------------------- .text._Z35group_norm_nhwc_fwd_one_pass_kernelI11Bf16IOFp32WLi512ELi28ELi448EEv26Group_norm_nhwc_fwd_params --------------------------
	.section	.text._Z35group_norm_nhwc_fwd_one_pass_kernelI11Bf16IOFp32WLi512ELi28ELi448EEv26Group_norm_nhwc_fwd_params,"ax",@progbits
	.align	128
        .global         _Z35group_norm_nhwc_fwd_one_pass_kernelI11Bf16IOFp32WLi512ELi28ELi448EEv26Group_norm_nhwc_fwd_params
        .type           _Z35group_norm_nhwc_fwd_one_pass_kernelI11Bf16IOFp32WLi512ELi28ELi448EEv26Group_norm_nhwc_fwd_params,@function
        .size           _Z35group_norm_nhwc_fwd_one_pass_kernelI11Bf16IOFp32WLi512ELi28ELi448EEv26Group_norm_nhwc_fwd_params,(.L_x_3443 - _Z35group_norm_nhwc_fwd_one_pass_kernelI11Bf16IOFp32WLi512ELi28ELi448EEv26Group_norm_nhwc_fwd_params)
        .other          _Z35group_norm_nhwc_fwd_one_pass_kernelI11Bf16IOFp32WLi512ELi28ELi448EEv26Group_norm_nhwc_fwd_params,@"STO_CUDA_ENTRY STV_DEFAULT"
_Z35group_norm_nhwc_fwd_one_pass_kernelI11Bf16IOFp32WLi512ELi28ELi448EEv26Group_norm_nhwc_fwd_params:
.text._Z35group_norm_nhwc_fwd_one_pass_kernelI11Bf16IOFp32WLi512ELi28ELi448EEv26Group_norm_nhwc_fwd_params:
        /* <DEDUP_REMOVED lines=10> */
[----:B------:R-:W-:Y:S01]  /*00a0*/  MOV R8, R0 ;  /* 0x0000000000087202 */ /* 0x000fe20000000f00 */
[----:B------:R-:W3:Y:S01]  /*00b0*/  S2R R3, SR_CTAID.X ;  /* 0x0000000000037919 */ /* 0x000ee20000002500 */
[----:B------:R-:W4:Y:S05]  /*00c0*/  LDCU.64 UR6, c[0x0][0x388] ;  /* 0x00007100ff0677ac */ /* 0x000f2a0008000a00 */
[----:B------:R-:W2:Y:S01]  /*00d0*/  LDC R7, c[0x0][0x370] ;  /* 0x0000dc00ff077b82 */ /* 0x000ea20000000800 */
[----:B----4-:R-:W-:-:S02]  /*00e0*/  ISETP.NE.U32.AND P1, PT, RZ, UR6, PT ;  /* 0x00000006ff007c0c */ /* 0x010fc4000bf25070 */
[C---:B0-----:R-:W-:Y:S02]  /*00f0*/  LOP3.LUT R4, R2.reuse, 0xffff, RZ, 0xc0, !PT ;  /* 0x0000ffff02047812 */ /* 0x041fe400078ec0ff */
[----:B---3--:R-:W-:-:S03]  /*0100*/  LOP3.LUT P0, RZ, R2, R3, RZ, 0xfc, !PT ;  /* 0x0000000302ff7212 */ /* 0x008fc6000780fcff */
[----:B------:R-:W-:Y:S01]  /*0110*/  IMAD R4, R4, 0x124a, RZ ;  /* 0x0000124a04047824 */ /* 0x000fe200078e02ff */
[----:B------:R-:W-:Y:S01]  /*0120*/  ISETP.NE.AND.EX P0, PT, RZ, UR7, !P0, P1 ;  /* 0x00000007ff007c0c */ /* 0x000fe2000c705310 */
[----:B------:R-:W0:Y:S03]  /*0130*/  LDCU.64 UR6, c[0x0][0x358] ;  /* 0x00006b00ff0677ac */ /* 0x000e260008000a00 */
[----:B------:R-:W-:Y:S02]  /*0140*/  SHF.R.U32.HI R6, RZ, 0x10, R4 ;  /* 0x00000010ff067819 */ /* 0x000fe40000011604 */
[----:B------:R-:W3:Y:S02]  /*0150*/  S2R R4, SR_LANEID ;  /* 0x0000000000047919 */ /* 0x000ee40000000000 */
[----:B------:R-:W-:Y:S01]  /*0160*/  PRMT R14, R6, 0x9910, RZ ;  /* 0x00009910060e7816 */ /* 0x000fe200000000ff */
[----:B-1----:R-:W-:-:S02]  /*0170*/  IMAD R96, R3, UR4, R6 ;  /* 0x0000000403607c24 */ /* 0x002fc4000f8e0206 */
[----:B------:R-:W-:Y:S02]  /*0180*/  HFMA2 R6, -RZ, RZ, 0, 0 ;  /* 0x00000000ff067431 */ /* 0x000fe400000001ff */
[----:B------:R-:W-:Y:S01]  /*0190*/  IMAD R14, R14, 0xe, RZ ;  /* 0x0000000e0e0e7824 */ /* 0x000fe200078e02ff */
[C---:B------:R-:W-:Y:S02]  /*01a0*/  IADD3 R94, PT, PT, R96.reuse, 0x20, RZ ;  /* 0x00000020605e7810 */ /* 0x040fe40007ffe0ff */
[C---:B------:R-:W-:Y:S02]  /*01b0*/  IADD3 R92, PT, PT, R96.reuse, 0x40, RZ ;  /* 0x00000040605c7810 */ /* 0x040fe40007ffe0ff */
[----:B------:R-:W-:Y:S02]  /*01c0*/  IADD3 R14, PT, PT, RZ, -R14, RZ ;  /* 0x8000000eff0e7210 */ /* 0x000fe40007ffe0ff */
[----:B------:R-:W-:Y:S02]  /*01d0*/  IADD3 R90, PT, PT, R96, 0x60, RZ ;  /* 0x00000060605a7810 */ /* 0x000fe40007ffe0ff */
[----:B------:R-:W-:-:S02]  /*01e0*/  PRMT R37, R14, 0x7710, RZ ;  /* 0x000077100e257816 */ /* 0x000fc400000000ff */
[C---:B------:R-:W-:Y:S02]  /*01f0*/  IADD3 R88, PT, PT, R96.reuse, 0x80, RZ ;  /* 0x0000008060587810 */ /* 0x040fe40007ffe0ff */
[C---:B------:R-:W-:Y:S02]  /*0200*/  IADD3 R86, PT, PT, R96.reuse, 0xa0, RZ ;  /* 0x000000a060567810 */ /* 0x040fe40007ffe0ff */
[C---:B------:R-:W-:Y:S02]  /*0210*/  IADD3 R84, PT, PT, R96.reuse, 0xc0, RZ ;  /* 0x000000c060547810 */ /* 0x040fe40007ffe0ff */
[C---:B------:R-:W-:Y:S02]  /*0220*/  IADD3 R82, PT, PT, R96.reuse, 0xe0, RZ ;  /* 0x000000e060527810 */ /* 0x040fe40007ffe0ff */
[C---:B------:R-:W-:Y:S02]  /*0230*/  IADD3 R80, PT, PT, R96.reuse, 0x100, RZ ;  /* 0x0000010060507810 */ /* 0x040fe40007ffe0ff */
[----:B------:R-:W-:-:S02]  /*0240*/  IADD3 R78, PT, PT, R96, 0x120, RZ ;  /* 0x00000120604e7810 */ /* 0x000fc40007ffe0ff */
[C---:B------:R-:W-:Y:S02]  /*0250*/  IADD3 R76, PT, PT, R96.reuse, 0x140, RZ ;  /* 0x00000140604c7810 */ /* 0x040fe40007ffe0ff */
[C---:B------:R-:W-:Y:S02]  /*0260*/  IADD3 R74, PT, PT, R96.reuse, 0x160, RZ ;  /* 0x00000160604a7810 */ /* 0x040fe40007ffe0ff */
[C---:B------:R-:W-:Y:S02]  /*0270*/  IADD3 R72, PT, PT, R96.reuse, 0x180, RZ ;  /* 0x0000018060487810 */ /* 0x040fe40007ffe0ff */
[C---:B------:R-:W-:Y:S02]  /*0280*/  IADD3 R10, PT, PT, R96.reuse, 0x1a0, RZ ;  /* 0x000001a0600a7810 */ /* 0x040fe40007ffe0ff */
[C---:B------:R-:W-:Y:S02]  /*0290*/  IADD3 R11, PT, PT, R96.reuse, 0x1c0, RZ ;  /* 0x000001c0600b7810 */ /* 0x040fe40007ffe0ff */
[----:B------:R-:W-:-:S02]  /*02a0*/  IADD3 R12, PT, PT, R96, 0x1e0, RZ ;  /* 0x000001e0600c7810 */ /* 0x000fc40007ffe0ff */
[----:B------:R-:W-:Y:S02]  /*02b0*/  IADD3 R14, PT, PT, R37, R2, RZ ;  /* 0x00000002250e7210 */ /* 0x000fe40007ffe0ff */
        /* <DEDUP_REMOVED lines=16> */
[----:B0-23--:R-:W-:-:S07]  /*03c0*/  SHF.L.U32 R14, R14, 0x1, RZ ;  /* 0x000000010e0e7819 */ /* 0x00dfce00000006ff */
.L_x_2025:
[----:B01-34-:R-:W0:Y:S01]  /*03d0*/  LDC R43, c[0x0][0x3f8] ;  /* 0x0000fe00ff2b7b82 */ /* 0x01be220000000800 */
[----:B------:R-:W1:Y:S01]  /*03e0*/  LDCU.64 UR4, c[0x0][0x3e8] ;  /* 0x00007d00ff0477ac */ /* 0x000e620008000a00 */
[----:B------:R-:W-:Y:S01]  /*03f0*/  LOP3.LUT R103, R14, 0xffff, RZ, 0xc0, !PT ;  /* 0x0000ffff0e677812 */ /* 0x000fe200078ec0ff */
[----:B------:R-:W2:Y:S01]  /*0400*/  LDCU.64 UR8, c[0x0][0x3f0] ;  /* 0x00007e00ff0877ac */ /* 0x000ea20008000a00 */
[----:B-1----:R-:W-:Y:S02]  /*0410*/  ISETP.GE.U32.AND P4, PT, R94, UR4, PT ;  /* 0x000000045e007c0c */ /* 0x002fe4000bf86070 */
[----:B------:R-:W-:Y:S02]  /*0420*/  ISETP.GE.U32.AND P5, PT, R92, UR4, PT ;  /* 0x000000045c007c0c */ /* 0x000fe4000bfa6070 */
[----:B------:R-:W-:Y:S02]  /*0430*/  ISETP.GE.AND.EX P4, PT, R13, UR5, PT, P4 ;  /* 0x000000050d007c0c */ /* 0x000fe4000bf86340 */
[----:B0----5:R-:W-:-:S02]  /*0440*/  IABS R39, R43 ;  /* 0x0000002b00277213 */ /* 0x021fc40000000000 */
[----:B------:R-:W-:Y:S02]  /*0450*/  ISETP.GE.AND.EX P5, PT, R15, UR5, PT, P5 ;  /* 0x000000050f007c0c */ /* 0x000fe4000bfa6350 */
[----:B------:R-:W0:Y:S07]  /*0460*/  I2F.RP R16, R39 ;  /* 0x0000002700107306 */ /* 0x000e2e0000209400 */
[----:B------:R-:W1:Y:S01]  /*0470*/  @!P4 LDC.64 R44, c[0x0][0x3e0] ;  /* 0x0000f800ff2ccb82 */ /* 0x000e620000000a00 */
        /* <DEDUP_REMOVED lines=8> */
[----:B------:R-:W-:-:S06]  /*0500*/  IMAD.HI.U32 R37, R37, R41, R36 ;  /* 0x0000002925257227 */ /* 0x000fcc00078e0024 */
[----:B------:R-:W-:-:S05]  /*0510*/  IMAD.HI.U32 R37, R37, R18, RZ ;  /* 0x0000001225257227 */ /* 0x000fca00078e00ff */
[----:B------:R-:W-:-:S05]  /*0520*/  IADD3 R16, PT, PT, -R37, RZ, RZ ;  /* 0x000000ff25107210 */ /* 0x000fca0007ffe1ff */
[----:B------:R-:W-:-:S05]  /*0530*/  IMAD R16, R39, R16, R18 ;  /* 0x0000001027107224 */ /* 0x000fca00078e0212 */
[----:B------:R-:W-:-:S13]  /*0540*/  ISETP.GT.U32.AND P2, PT, R39, R16, PT ;  /* 0x000000102700720c */ /* 0x000fda0003f44070 */
[-C--:B------:R-:W-:Y:S02]  /*0550*/  @!P2 IADD3 R16, PT, PT, R16, -R39.reuse, RZ ;  /* 0x800000271010a210 */ /* 0x080fe40007ffe0ff */
[----:B------:R-:W-:Y:S02]  /*0560*/  @!P2 IADD3 R37, PT, PT, R37, 0x1, RZ ;  /* 0x000000012525a810 */ /* 0x000fe40007ffe0ff */
[----:B------:R-:W-:Y:S02]  /*0570*/  ISETP.GE.U32.AND P1, PT, R16, R39, PT ;  /* 0x000000271000720c */ /* 0x000fe40003f26070 */
[----:B------:R-:W-:Y:S02]  /*0580*/  LOP3.LUT R16, R8, R43, RZ, 0x3c, !PT ;  /* 0x0000002b08107212 */ /* 0x000fe400078e3cff */
[----:B------:R-:W-:Y:S02]  /*0590*/  ISETP.NE.AND P2, PT, R43, RZ, PT ;  /* 0x000000ff2b00720c */ /* 0x000fe40003f45270 */
[----:B------:R-:W-:-:S07]  /*05a0*/  ISETP.GE.AND P3, PT, R16, RZ, PT ;  /* 0x000000ff1000720c */ /* 0x000fce0003f66270 */
[----:B------:R-:W-:-:S04]  /*05b0*/  @P1 IADD3 R37, PT, PT, R37, 0x1, RZ ;  /* 0x0000000125251810 */ /* 0x000fc80007ffe0ff */
[----:B------:R-:W-:-:S04]  /*05c0*/  MOV R39, R37 ;  /* 0x0000002500277202 */ /* 0x000fc80000000f00 */
[----:B------:R-:W-:Y:S02]  /*05d0*/  @!P3 IADD3 R39, PT, PT, -R39, RZ, RZ ;  /* 0x000000ff2727b210 */ /* 0x000fe40007ffe1ff */
[----:B------:R-:W-:Y:S02]  /*05e0*/  @!P2 LOP3.LUT R39, RZ, R43, RZ, 0x33, !PT ;  /* 0x0000002bff27a212 */ /* 0x000fe400078e33ff */
[----:B------:R-:W-:Y:S02]  /*05f0*/  ISETP.GE.U32.AND P3, PT, R90, UR4, PT ;  /* 0x000000045a007c0c */ /* 0x000fe4000bf66070 */
[----:B------:R-:W-:Y:S02]  /*0600*/  IADD3 R37, PT, PT, -R39, RZ, RZ ;  /* 0x000000ff27257210 */ /* 0x000fe40007ffe1ff */
[----:B------:R-:W-:Y:S02]  /*0610*/  SHF.R.S32.HI R16, RZ, 0x1f, R39 ;  /* 0x0000001fff107819 */ /* 0x000fe40000011427 */
[----:B------:R-:W-:Y:S01]  /*0620*/  ISETP.GE.AND.EX P3, PT, R17, UR5, PT, P3 ;  /* 0x0000000511007c0c */ /* 0x000fe2000bf66330 */
[----:B------:R-:W-:Y:S01]  /*0630*/  IMAD R98, R43, R37, R8 ;  /* 0x000000252b627224 */ /* 0x000fe200078e0208 */
[----:B------:R-:W-:Y:S01]  /*0640*/  ISETP.GE.U32.AND P2, PT, R86, UR4, PT ;  /* 0x0000000456007c0c */ /* 0x000fe2000bf46070 */
[----:B--2---:R-:W-:Y:S01]  /*0650*/  IMAD R16, R16, UR8, RZ ;  /* 0x0000000810107c24 */ /* 0x004fe2000f8e02ff */
[----:B------:R-:W0:Y:S01]  /*0660*/  @!P5 LDC.64 R36, c[0x0][0x3e0] ;  /* 0x0000f800ff24db82 */ /* 0x000e220000000a00 */
[----:B------:R-:W-:Y:S01]  /*0670*/  IMAD R98, R98, 0x1c, RZ ;  /* 0x0000001c62627824 */ /* 0x000fe200078e02ff */
[----:B------:R-:W-:Y:S01]  /*0680*/  ISETP.GE.AND.EX P2, PT, R21, UR5, PT, P2 ;  /* 0x0000000515007c0c */ /* 0x000fe2000bf46320 */
[----:B------:R-:W-:-:S02]  /*0690*/  IMAD R101, R39, UR9, R16 ;  /* 0x0000000927657c24 */ /* 0x000fc4000f8e0210 */
[----:B-1----:R-:W-:Y:S01]  /*06a0*/  @!P4 IMAD R16, R13, R44, RZ ;  /* 0x0000002c0d10c224 */ /* 0x002fe200078e02ff */
[----:B------:R-:W-:Y:S02]  /*06b0*/  IADD3 R102, P1, PT, R98, R103, RZ ;  /* 0x0000006762667210 */ /* 0x000fe40007f3e0ff */
[----:B------:R-:W1:Y:S01]  /*06c0*/  @!P5 LDC.64 R42, c[0x0][0x390] ;  /* 0x0000e400ff2adb82 */ /* 0x000e620000000a00 */
[----:B------:R-:W-:Y:S01]  /*06d0*/  @!P4 IMAD R45, R94, R45, R16 ;  /* 0x0000002d5e2dc224 */ /* 0x000fe200078e0210 */
[----:B------:R-:W-:Y:S02]  /*06e0*/  LEA.HI.X.SX32 R103, R98, RZ, 0x1, P1 ;  /* 0x000000ff62677211 */ /* 0x000fe400008f0eff */
[----:B------:R-:W-:Y:S01]  /*06f0*/  ISETP.GE.U32.AND P1, PT, R88, UR4, PT ;  /* 0x0000000458007c0c */ /* 0x000fe2000bf26070 */
[----:B------:R-:W-:-:S03]  /*0700*/  IMAD.WIDE.U32 R102, R39, UR8, R102 ;  /* 0x0000000827667c25 */ /* 0x000fc6000f8e0066 */
[----:B------:R-:W2:Y:S01]  /*0710*/  @!P3 LDC.64 R40, c[0x0][0x3e0] ;  /* 0x0000f800ff28bb82 */ /* 0x000ea20000000a00 */
[----:B------:R-:W-:Y:S02]  /*0720*/  ISETP.GE.AND.EX P1, PT, R19, UR5, PT, P1 ;  /* 0x0000000513007c0c */ /* 0x000fe4000bf26310 */
[----:B------:R-:W-:Y:S02]  /*0730*/  IADD3 R101, PT, PT, R103, R101, RZ ;  /* 0x0000006567657210 */ /* 0x000fe40007ffe0ff */
[----:B------:R-:W-:-:S03]  /*0740*/  @!P4 MOV R100, R102 ;  /* 0x000000660064c202 */ /* 0x000fc60000000f00 */
[----:B------:R-:W4:Y:S01]  /*0750*/  @!P3 LDC.64 R46, c[0x0][0x390] ;  /* 0x0000e400ff2ebb82 */ /* 0x000f220000000a00 */
[----:B0-----:R-:W-:Y:S02]  /*0760*/  @!P5 IMAD R18, R15, R36, RZ ;  /* 0x000000240f12d224 */ /* 0x001fe400078e02ff */
[----:B------:R-:W-:Y:S01]  /*0770*/  @!P4 IMAD.WIDE.U32 R38, R94, R44, R100 ;  /* 0x0000002c5e26c225 */ /* 0x000fe200078e0064 */
[----:B------:R-:W-:-:S03]  /*0780*/  @!P5 MOV R44, R102 ;  /* 0x00000066002cd202 */ /* 0x000fc60000000f00 */
[----:B------:R-:W-:Y:S01]  /*0790*/  @!P5 IMAD R51, R92, R37, R18 ;  /* 0x000000255c33d224 */ /* 0x000fe200078e0212 */
[----:B------:R-:W-:Y:S02]  /*07a0*/  @!P4 IADD3 R16, PT, PT, R39, R45, RZ ;  /* 0x0000002d2710c210 */ /* 0x000fe40007ffe0ff */
[C---:B---3--:R-:W-:Y:S02]  /*07b0*/  @!P4 LEA R48, P6, R38.reuse, R48, 0x1 ;  /* 0x000000302630c211 */ /* 0x048fe400078c08ff */
[----:B------:R-:W-:Y:S02]  /*07c0*/  @!P5 MOV R45, R101 ;  /* 0x00000065002dd202 */ /* 0x000fe40000000f00 */
[----:B------:R-:W-:Y:S02]  /*07d0*/  @!P4 LEA.HI.X R49, R38, R49, R16, 0x1, P6 ;  /* 0x000000312631c211 */ /* 0x000fe400030f0c10 */
[----:B------:R-:W-:Y:S01]  /*07e0*/  MOV R16, RZ ;  /* 0x000000ff00107202 */ /* 0x000fe20000000f00 */
[----:B------:R-:W-:Y:S01]  /*07f0*/  @!P5 IMAD.WIDE.U32 R36, R92, R36, R44 ;  /* 0x000000245c24d225 */ /* 0x000fe200078e002c */
[----:B------:R-:W0:Y:S04]  /*0800*/  @!P1 LDC.64 R38, c[0x0][0x3e0] ;  /* 0x0000f800ff269b82 */ /* 0x000e280000000a00 */
[----:B------:R3:W5:Y:S01]  /*0810*/  @!P4 LDG.E R16, desc[UR6][R48.64] ;  /* 0x000000063010c981 */ /* 0x000762000c1e1900 */
[----:B------:R-:W-:Y:S01]  /*0820*/  ISETP.GE.U32.AND P4, PT, R84, UR4, PT ;  /* 0x0000000454007c0c */ /* 0x000fe2000bf86070 */
[----:B--2---:R-:W-:Y:S01]  /*0830*/  @!P3 IMAD R20, R17, R40, RZ ;  /* 0x000000281114b224 */ /* 0x004fe200078e02ff */
[----:B------:R-:W-:Y:S01]  /*0840*/  @!P5 IADD3 R18, PT, PT, R37, R51, RZ ;  /* 0x000000332512d210 */ /* 0x000fe20007ffe0ff */
[----:B------:R-:W2:Y:S01]  /*0850*/  @!P2 LDC.64 R44, c[0x0][0x3e0] ;  /* 0x0000f800ff2cab82 */ /* 0x000ea20000000a00 */
[----:B------:R-:W-:-:S02]  /*0860*/  ISETP.GE.AND.EX P4, PT, R23, UR5, PT, P4 ;  /* 0x0000000517007c0c */ /* 0x000fc4000bf86340 */
[C---:B-1----:R-:W-:Y:S02]  /*0870*/  @!P5 LEA R50, P6, R36.reuse, R42, 0x1 ;  /* 0x0000002a2432d211 */ /* 0x042fe400078c08ff */
[----:B---3--:R-:W-:Y:S02]  /*0880*/  @!P3 MOV R48, R102 ;  /* 0x000000660030b202 */ /* 0x008fe40000000f00 */
[----:B------:R-:W-:Y:S02]  /*0890*/  @!P3 MOV R49, R101 ;  /* 0x000000650031b202 */ /* 0x000fe40000000f00 */
[----:B------:R-:W-:Y:S01]  /*08a0*/  @!P5 LEA.HI.X R51, R36, R43, R18, 0x1, P6 ;  /* 0x0000002b2433d211 */ /* 0x000fe200030f0c12 */
[C---:B------:R-:W-:Y:S01]  /*08b0*/  @!P3 IMAD R43, R90.reuse, R41, R20 ;  /* 0x000000295a2bb224 */ /* 0x040fe200078e0214 */
[----:B------:R-:W1:Y:S01]  /*08c0*/  @!P1 LDC.64 R36, c[0x0][0x390] ;  /* 0x0000e400ff249b82 */ /* 0x000e620000000a00 */
[----:B------:R-:W-:Y:S01]  /*08d0*/  @!P3 IMAD.WIDE.U32 R48, R90, R40, R48 ;  /* 0x000000285a30b225 */ /* 0x000fe200078e0030 */
[----:B------:R-:W-:-:S04]  /*08e0*/  MOV R20, RZ ;  /* 0x000000ff00147202 */ /* 0x000fc80000000f00 */
[----:B------:R-:W-:Y:S02]  /*08f0*/  @!P3 IADD3 R18, PT, PT, R49, R43, RZ ;  /* 0x0000002b3112b210 */ /* 0x000fe40007ffe0ff */
[----:B------:R-:W3:Y:S01]  /*0900*/  @!P4 LDC.64 R42, c[0x0][0x3e0] ;  /* 0x0000f800ff2acb82 */ /* 0x000ee20000000a00 */
[----:B------:R2:W5:Y:S01]  /*0910*/  @!P5 LDG.E R20, desc[UR6][R50.64] ;  /* 0x000000063214d981 */ /* 0x000562000c1e1900 */
[----:B----4-:R-:W-:Y:S01]  /*0920*/  @!P3 LEA R46, P6, R48, R46, 0x1 ;  /* 0x0000002e302eb211 */ /* 0x010fe200078c08ff */
[----:B0-----:R-:W-:Y:S01]  /*0930*/  @!P1 IMAD R22, R19, R38, RZ ;  /* 0x0000002613169224 */ /* 0x001fe200078e02ff */
[----:B------:R-:W-:Y:S02]  /*0940*/  ISETP.GE.U32.AND P5, PT, R82, UR4, PT ;  /* 0x0000000452007c0c */ /* 0x000fe4000bfa6070 */
[----:B------:R-:W-:Y:S01]  /*0950*/  MOV R73, RZ ;  /* 0x000000ff00497202 */ /* 0x000fe20000000f00 */
[----:B------:R-:W-:Y:S01]  /*0960*/  @!P1 IMAD R39, R88, R39, R22 ;  /* 0x0000002758279224 */ /* 0x000fe200078e0216 */
[----:B------:R-:W0:Y:S01]  /*0970*/  @!P2 LDC.64 R40, c[0x0][0x390] ;  /* 0x0000e400ff28ab82 */ /* 0x000e220000000a00 */
[----:B------:R-:W-:Y:S01]  /*0980*/  @!P3 LEA.HI.X R47, R48, R47, R18, 0x1, P6 ;  /* 0x0000002f302fb211 */ /* 0x000fe200030f0c12 */
[----:B--2---:R-:W-:Y:S01]  /*0990*/  @!P2 IMAD R18, R21, R44, RZ ;  /* 0x0000002c1512a224 */ /* 0x004fe200078e02ff */
[----:B------:R-:W-:-:S02]  /*09a0*/  ISETP.GE.AND.EX P5, PT, R25, UR5, PT, P5 ;  /* 0x0000000519007c0c */ /* 0x000fc4000bfa6350 */
[-C--:B------:R-:W-:Y:S01]  /*09b0*/  @!P1 MOV R48, R102.reuse ;  /* 0x0000006600309202 */ /* 0x080fe20000000f00 */
[----:B------:R2:W4:Y:S01]  /*09c0*/  @!P3 LDG.E R73, desc[UR6][R46.64] ;  /* 0x000000062e49b981 */ /* 0x000522000c1e1900 */
[-C--:B------:R-:W-:Y:S02]  /*09d0*/  @!P1 MOV R49, R101.reuse ;  /* 0x0000006500319202 */ /* 0x080fe40000000f00 */
[----:B------:R-:W-:Y:S02]  /*09e0*/  ISETP.GE.U32.AND P3, PT, R96, UR4, PT ;  /* 0x0000000460007c0c */ /* 0x000fe4000bf66070 */
[----:B------:R-:W-:Y:S01]  /*09f0*/  @!P2 MOV R50, R102 ;  /* 0x000000660032a202 */ /* 0x000fe20000000f00 */
[----:B------:R-:W-:Y:S01]  /*0a00*/  @!P1 IMAD.WIDE.U32 R48, R88, R38, R48 ;  /* 0x0000002658309225 */ /* 0x000fe200078e0030 */
[----:B------:R-:W-:Y:S02]  /*0a10*/  @!P2 MOV R51, R101 ;  /* 0x000000650033a202 */ /* 0x000fe40000000f00 */
[----:B------:R-:W-:Y:S01]  /*0a20*/  ISETP.GE.AND.EX P3, PT, R9, UR5, PT, P3 ;  /* 0x0000000509007c0c */ /* 0x000fe2000bf66330 */
[C---:B------:R-:W-:Y:S01]  /*0a30*/  @!P2 IMAD R53, R86.reuse, R45, R18 ;  /* 0x0000002d5635a224 */ /* 0x040fe200078e0212 */
[----:B------:R-:W-:Y:S01]  /*0a40*/  @!P1 IADD3 R18, PT, PT, R49, R39, RZ ;  /* 0x0000002731129210 */ /* 0x000fe20007ffe0ff */
[----:B------:R-:W-:Y:S01]  /*0a50*/  @!P2 IMAD.WIDE.U32 R50, R86, R44, R50 ;  /* 0x0000002c5632a225 */ /* 0x000fe200078e0032 */
[----:B-1----:R-:W-:Y:S01]  /*0a60*/  @!P1 LEA R36, P6, R48, R36, 0x1 ;  /* 0x0000002430249211 */ /* 0x002fe200078c08ff */
[----:B------:R-:W1:Y:S01]  /*0a70*/  @!P4 LDC.64 R44, c[0x0][0x390] ;  /* 0x0000e400ff2ccb82 */ /* 0x000e620000000a00 */
[----:B------:R-:W-:-:S02]  /*0a80*/  @!P4 MOV R49, R101 ;  /* 0x000000650031c202 */ /* 0x000fc40000000f00 */
[----:B------:R-:W-:-:S05]  /*0a90*/  @!P1 LEA.HI.X R37, R48, R37, R18, 0x1, P6 ;  /* 0x0000002530259211 */ /* 0x000fca00030f0c12 */
[----:B------:R-:W1:Y:S01]  /*0aa0*/  @!P5 LDC.64 R38, c[0x0][0x3e0] ;  /* 0x0000f800ff26db82 */ /* 0x000e620000000a00 */
[----:B------:R-:W-:Y:S01]  /*0ab0*/  @!P4 MOV R48, R102 ;  /* 0x000000660030c202 */ /* 0x000fe20000000f00 */
[-C--:B---3--:R-:W-:Y:S01]  /*0ac0*/  @!P4 IMAD R22, R23, R42.reuse, RZ ;  /* 0x0000002a1716c224 */ /* 0x088fe200078e02ff */
[----:B------:R-:W-:Y:S02]  /*0ad0*/  MOV R75, RZ ;  /* 0x000000ff004b7202 */ /* 0x000fe40000000f00 */
[----:B------:R-:W-:Y:S01]  /*0ae0*/  @!P2 IADD3 R18, PT, PT, R51, R53, RZ ;  /* 0x000000353312a210 */ /* 0x000fe20007ffe0ff */
[C---:B------:R-:W-:Y:S02]  /*0af0*/  @!P4 IMAD R51, R84.reuse, R43, R22 ;  /* 0x0000002b5433c224 */ /* 0x040fe400078e0216 */
[----:B------:R-:W-:Y:S01]  /*0b00*/  @!P4 IMAD.WIDE.U32 R48, R84, R42, R48 ;  /* 0x0000002a5430c225 */ /* 0x000fe200078e0030 */
[----:B--2---:R-:W2:Y:S01]  /*0b10*/  @!P5 LDC.64 R46, c[0x0][0x390] ;  /* 0x0000e400ff2edb82 */ /* 0x004ea20000000a00 */
[----:B0-----:R-:W-:Y:S01]  /*0b20*/  @!P2 LEA R40, P6, R50, R40, 0x1 ;  /* 0x000000283228a211 */ /* 0x001fe200078c08ff */
[----:B------:R0:W3:Y:S01]  /*0b30*/  @!P1 LDG.E R75, desc[UR6][R36.64] ;  /* 0x00000006244b9981 */ /* 0x0000e2000c1e1900 */
[----:B------:R-:W-:-:S05]  /*0b40*/  ISETP.GE.U32.AND P1, PT, R80, UR4, PT ;  /* 0x0000000450007c0c */ /* 0x000fca000bf26070 */
[----:B------:R-:W2:Y:S01]  /*0b50*/  @!P3 LDC.64 R42, c[0x0][0x3e0] ;  /* 0x0000f800ff2abb82 */ /* 0x000ea20000000a00 */
[----:B------:R-:W-:Y:S02]  /*0b60*/  MOV R26, RZ ;  /* 0x000000ff001a7202 */ /* 0x000fe40000000f00 */
[----:B------:R-:W-:Y:S02]  /*0b70*/  @!P2 LEA.HI.X R41, R50, R41, R18, 0x1, P6 ;  /* 0x000000293229a211 */ /* 0x000fe400030f0c12 */
[----:B------:R-:W-:Y:S02]  /*0b80*/  ISETP.GE.U32.AND P6, PT, R78, UR4, PT ;  /* 0x000000044e007c0c */ /* 0x000fe4000bfc6070 */
[----:B------:R-:W-:Y:S01]  /*0b90*/  ISETP.GE.AND.EX P1, PT, R27, UR5, PT, P1 ;  /* 0x000000051b007c0c */ /* 0x000fe2000bf26310 */
[----:B------:R0:W3:Y:S01]  /*0ba0*/  @!P2 LDG.E R26, desc[UR6][R40.64] ;  /* 0x00000006281aa981 */ /* 0x0000e2000c1e1900 */
[----:B------:R-:W-:Y:S01]  /*0bb0*/  ISETP.GE.AND.EX P2, PT, R29, UR5, PT, P6 ;  /* 0x000000051d007c0c */ /* 0x000fe2000bf46360 */
[----:B-1----:R-:W-:Y:S01]  /*0bc0*/  @!P5 IMAD R22, R25, R38, RZ ;  /* 0x000000261916d224 */ /* 0x002fe200078e02ff */
[----:B------:R-:W-:Y:S01]  /*0bd0*/  @!P4 IADD3 R18, PT, PT, R49, R51, RZ ;  /* 0x000000333112c210 */ /* 0x000fe20007ffe0ff */
[----:B0-----:R-:W0:Y:S01]  /*0be0*/  @!P3 LDC.64 R36, c[0x0][0x390] ;  /* 0x0000e400ff24bb82 */ /* 0x001e220000000a00 */
[----:B------:R-:W-:Y:S01]  /*0bf0*/  @!P4 LEA R50, P6, R48, R44, 0x1 ;  /* 0x0000002c3032c211 */ /* 0x000fe200078c08ff */
[----:B------:R-:W-:Y:S01]  /*0c00*/  @!P5 IMAD R49, R82, R39, R22 ;  /* 0x000000275231d224 */ /* 0x000fe200078e0216 */
[----:B------:R-:W-:-:S02]  /*0c10*/  MOV R28, RZ ;  /* 0x000000ff001c7202 */ /* 0x000fc40000000f00 */
[-C--:B------:R-:W-:Y:S02]  /*0c20*/  @!P5 MOV R40, R102.reuse ;  /* 0x000000660028d202 */ /* 0x080fe40000000f00 */
[----:B------:R-:W-:Y:S02]  /*0c30*/  @!P5 MOV R41, R101 ;  /* 0x000000650029d202 */ /* 0x000fe40000000f00 */
[----:B------:R-:W-:Y:S02]  /*0c40*/  @!P4 LEA.HI.X R51, R48, R45, R18, 0x1, P6 ;  /* 0x0000002d3033c211 */ /* 0x000fe400030f0c12 */
[----:B------:R-:W-:Y:S01]  /*0c50*/  @!P3 MOV R52, R102 ;  /* 0x000000660034b202 */ /* 0x000fe20000000f00 */
[----:B------:R-:W-:Y:S01]  /*0c60*/  @!P5 IMAD.WIDE.U32 R38, R82, R38, R40 ;  /* 0x000000265226d225 */ /* 0x000fe200078e0028 */
[----:B------:R-:W-:Y:S01]  /*0c70*/  @!P3 MOV R53, R101 ;  /* 0x000000650035b202 */ /* 0x000fe20000000f00 */
[----:B------:R-:W1:Y:S01]  /*0c80*/  @!P1 LDC.64 R40, c[0x0][0x3e0] ;  /* 0x0000f800ff289b82 */ /* 0x000e620000000a00 */
[----:B------:R0:W3:Y:S01]  /*0c90*/  @!P4 LDG.E R28, desc[UR6][R50.64] ;  /* 0x00000006321cc981 */ /* 0x0000e2000c1e1900 */
[----:B--2---:R-:W-:Y:S01]  /*0ca0*/  @!P3 IMAD R22, R9, R42, RZ ;  /* 0x0000002a0916b224 */ /* 0x004fe200078e02ff */
[----:B------:R-:W-:-:S02]  /*0cb0*/  @!P5 IADD3 R18, PT, PT, R39, R49, RZ ;  /* 0x000000312712d210 */ /* 0x000fc40007ffe0ff */
[----:B------:R-:W-:Y:S02]  /*0cc0*/  @!P5 LEA R48, P6, R38, R46, 0x1 ;  /* 0x0000002e2630d211 */ /* 0x000fe400078c08ff */
[----:B------:R-:W-:Y:S01]  /*0cd0*/  ISETP.GE.U32.AND P4, PT, R76, UR4, PT ;  /* 0x000000044c007c0c */ /* 0x000fe2000bf86070 */
[----:B------:R-:W2:Y:S01]  /*0ce0*/  @!P2 LDC.64 R44, c[0x0][0x3e0] ;  /* 0x0000f800ff2cab82 */ /* 0x000ea20000000a00 */
[----:B------:R-:W-:Y:S01]  /*0cf0*/  @!P5 LEA.HI.X R49, R38, R47, R18, 0x1, P6 ;  /* 0x0000002f2631d211 */ /* 0x000fe200030f0c12 */
[C---:B------:R-:W-:Y:S01]  /*0d00*/  @!P3 IMAD R43, R96.reuse, R43, R22 ;  /* 0x0000002b602bb224 */ /* 0x040fe200078e0216 */
[----:B------:R-:W-:Y:S01]  /*0d10*/  ISETP.GE.AND.EX P4, PT, R31, UR5, PT, P4 ;  /* 0x000000051f007c0c */ /* 0x000fe2000bf86340 */
[----:B------:R-:W-:Y:S01]  /*0d20*/  @!P3 IMAD.WIDE.U32 R52, R96, R42, R52 ;  /* 0x0000002a6034b225 */ /* 0x000fe200078e0034 */
[----:B------:R-:W-:-:S03]  /*0d30*/  MOV R30, RZ ;  /* 0x000000ff001e7202 */ /* 0x000fc60000000f00 */
[----:B------:R-:W2:Y:S01]  /*0d40*/  @!P1 LDC.64 R46, c[0x0][0x390] ;  /* 0x0000e400ff2e9b82 */ /* 0x000ea20000000a00 */
[----:B------:R-:W-:Y:S02]  /*0d50*/  ISETP.GE.U32.AND P6, PT, R74, UR4, PT ;  /* 0x000000044a007c0c */ /* 0x000fe4000bfc6070 */
[----:B------:R-:W-:Y:S01]  /*0d60*/  @!P3 IADD3 R18, PT, PT, R53, R43, RZ ;  /* 0x0000002b3512b210 */ /* 0x000fe20007ffe0ff */
[----:B------:R0:W3:Y:S01]  /*0d70*/  @!P5 LDG.E R30, desc[UR6][R48.64] ;  /* 0x00000006301ed981 */ /* 0x0000e2000c1e1900 */
[----:B------:R-:W-:-:S03]  /*0d80*/  ISETP.GE.AND.EX P5, PT, R33, UR5, PT, P6 ;  /* 0x0000000521007c0c */ /* 0x000fc6000bfa6360 */
[----:B------:R-:W2:Y:S01]  /*0d90*/  @!P2 LDC.64 R42, c[0x0][0x390] ;  /* 0x0000e400ff2aab82 */ /* 0x000ea20000000a00 */
[C---:B0-----:R-:W-:Y:S02]  /*0da0*/  @!P3 LEA R50, P6, R52.reuse, R36, 0x1 ;  /* 0x000000243432b211 */ /* 0x041fe400078c08ff */
[----:B------:R-:W-:Y:S02]  /*0db0*/  MOV R69, RZ ;  /* 0x000000ff00457202 */ /* 0x000fe40000000f00 */
[----:B------:R-:W-:-:S03]  /*0dc0*/  @!P3 LEA.HI.X R51, R52, R37, R18, 0x1, P6 ;  /* 0x000000253433b211 */ /* 0x000fc600030f0c12 */
[----:B------:R-:W0:Y:S01]  /*0dd0*/  @!P4 LDC.64 R38, c[0x0][0x3e0] ;  /* 0x0000f800ff26cb82 */ /* 0x000e220000000a00 */
[----:B------:R-:W-:Y:S01]  /*0de0*/  @!P1 MOV R48, R102 ;  /* 0x0000006600309202 */ /* 0x000fe20000000f00 */
[----:B-1----:R-:W-:Y:S01]  /*0df0*/  @!P1 IMAD R22, R27, R40, RZ ;  /* 0x000000281b169224 */ /* 0x002fe200078e02ff */
[----:B------:R-:W-:Y:S01]  /*0e00*/  @!P1 MOV R49, R101 ;  /* 0x0000006500319202 */ /* 0x000fe20000000f00 */
[----:B------:R1:W3:Y:S01]  /*0e10*/  @!P3 LDG.E R69, desc[UR6][R50.64] ;  /* 0x000000063245b981 */ /* 0x0002e2000c1e1900 */
[----:B--2---:R-:W-:Y:S02]  /*0e20*/  @!P2 IMAD R18, R29, R44, RZ ;  /* 0x0000002c1d12a224 */ /* 0x004fe400078e02ff */
[C---:B------:R-:W-:Y:S01]  /*0e30*/  @!P1 IMAD R53, R80.reuse, R41, R22 ;  /* 0x0000002950359224 */ /* 0x040fe200078e0216 */
[----:B------:R-:W2:Y:S01]  /*0e40*/  @!P5 LDC.64 R36, c[0x0][0x3e0] ;  /* 0x0000f800ff24db82 */ /* 0x000ea20000000a00 */
[----:B------:R-:W-:Y:S01]  /*0e50*/  @!P1 IMAD.WIDE.U32 R48, R80, R40, R48 ;  /* 0x0000002850309225 */ /* 0x000fe200078e0030 */
[----:B-1----:R-:W-:-:S02]  /*0e60*/  @!P2 MOV R50, R102 ;  /* 0x000000660032a202 */ /* 0x002fc40000000f00 */
[----:B------:R-:W-:-:S04]  /*0e70*/  @!P2 MOV R51, R101 ;  /* 0x000000650033a202 */ /* 0x000fc80000000f00 */
[----:B------:R-:W1:Y:S01]  /*0e80*/  @!P4 LDC.64 R40, c[0x0][0x390] ;  /* 0x0000e400ff28cb82 */ /* 0x000e620000000a00 */
[----:B------:R-:W-:Y:S01]  /*0e90*/  @!P2 IMAD R55, R78, R45, R18 ;  /* 0x0000002d4e37a224 */ /* 0x000fe200078e0212 */
[----:B------:R-:W-:Y:S02]  /*0ea0*/  @!P1 IADD3 R18, PT, PT, R49, R53, RZ ;  /* 0x0000003531129210 */ /* 0x000fe40007ffe0ff */
[----:B------:R-:W-:Y:S01]  /*0eb0*/  @!P1 LEA R46, P6, R48, R46, 0x1 ;  /* 0x0000002e302e9211 */ /* 0x000fe200078c08ff */
[----:B------:R-:W-:Y:S01]  /*0ec0*/  @!P2 IMAD.WIDE.U32 R44, R78, R44, R50 ;  /* 0x0000002c4e2ca225 */ /* 0x000fe200078e0032 */
[----:B------:R-:W-:Y:S02]  /*0ed0*/  MOV R32, RZ ;  /* 0x000000ff00207202 */ /* 0x000fe40000000f00 */
[----:B------:R-:W-:Y:S02]  /*0ee0*/  @!P1 LEA.HI.X R47, R48, R47, R18, 0x1, P6 ;  /* 0x0000002f302f9211 */ /* 0x000fe400030f0c12 */
[----:B------:R-:W-:Y:S01]  /*0ef0*/  MOV R34, RZ ;  /* 0x000000ff00227202 */ /* 0x000fe20000000f00 */
[----:B0-----:R-:W-:Y:S01]  /*0f00*/  @!P4 IMAD R22, R31, R38, RZ ;  /* 0x000000261f16c224 */ /* 0x001fe200078e02ff */
[----:B------:R-:W-:Y:S01]  /*0f10*/  @!P2 IADD3 R18, PT, PT, R45, R55, RZ ;  /* 0x000000372d12a210 */ /* 0x000fe20007ffe0ff */
[----:B------:R0:W3:Y:S01]  /*0f20*/  @!P1 LDG.E R32, desc[UR6][R46.64] ;  /* 0x000000062e209981 */ /* 0x0000e2000c1e1900 */
[----:B------:R-:W-:Y:S01]  /*0f30*/  @!P2 LEA R42, P6, R44, R42, 0x1 ;  /* 0x0000002a2c2aa211 */ /* 0x000fe200078c08ff */
[----:B------:R-:W0:Y:S01]  /*0f40*/  @!P5 LDC.64 R50, c[0x0][0x390] ;  /* 0x0000e400ff32db82 */ /* 0x000e220000000a00 */
[----:B------:R-:W-:-:S02]  /*0f50*/  ISETP.GE.U32.AND P1, PT, R72, UR4, PT ;  /* 0x0000000448007c0c */ /* 0x000fc4000bf26070 */
[----:B------:R-:W-:Y:S02]  /*0f60*/  @!P2 LEA.HI.X R43, R44, R43, R18, 0x1, P6 ;  /* 0x0000002b2c2ba211 */ /* 0x000fe400030f0c12 */
[----:B------:R-:W-:Y:S02]  /*0f70*/  @!P4 MOV R44, R102 ;  /* 0x00000066002cc202 */ /* 0x000fe40000000f00 */
[----:B------:R-:W-:Y:S01]  /*0f80*/  @!P4 MOV R45, R101 ;  /* 0x00000065002dc202 */ /* 0x000fe20000000f00 */
[----:B------:R0:W3:Y:S01]  /*0f90*/  @!P2 LDG.E R34, desc[UR6][R42.64] ;  /* 0x000000062a22a981 */ /* 0x0000e2000c1e1900 */
[----:B------:R-:W-:Y:S01]  /*0fa0*/  ISETP.GE.AND.EX P2, PT, R35, UR5, PT, P1 ;  /* 0x0000000523007c0c */ /* 0x000fe2000bf46310 */
[----:B------:R-:W-:Y:S01]  /*0fb0*/  @!P4 IMAD R49, R76, R39, R22 ;  /* 0x000000274c31c224 */ /* 0x000fe200078e0216 */
[----:B------:R-:W-:Y:S01]  /*0fc0*/  ISETP.GE.U32.AND P1, PT, R10, UR4, PT ;  /* 0x000000040a007c0c */ /* 0x000fe2000bf26070 */
[----:B------:R-:W-:-:S03]  /*0fd0*/  @!P4 IMAD.WIDE.U32 R38, R76, R38, R44 ;  /* 0x000000264c26c225 */ /* 0x000fc600078e002c */
[----:B------:R-:W-:Y:S02]  /*0fe0*/  ISETP.GE.AND.EX P1, PT, R61, UR5, PT, P1 ;  /* 0x000000053d007c0c */ /* 0x000fe4000bf26310 */
[----:B------:R-:W-:Y:S02]  /*0ff0*/  @!P4 IADD3 R18, PT, PT, R39, R49, RZ ;  /* 0x000000312712c210 */ /* 0x000fe40007ffe0ff */
[C---:B-1----:R-:W-:Y:S01]  /*1000*/  @!P4 LEA R40, P6, R38.reuse, R40, 0x1 ;  /* 0x000000282628c211 */ /* 0x042fe200078c08ff */
[----:B--2---:R-:W-:Y:S01]  /*1010*/  @!P5 IMAD R22, R33, R36, RZ ;  /* 0x000000242116d224 */ /* 0x004fe200078e02ff */
[----:B------:R-:W-:Y:S01]  /*1020*/  @!P5 MOV R39, R101 ;  /* 0x000000650027d202 */ /* 0x000fe20000000f00 */
[----:B------:R-:W1:Y:S01]  /*1030*/  @!P2 LDC.64 R48, c[0x0][0x3e0] ;  /* 0x0000f800ff30ab82 */ /* 0x000e620000000a00 */
[----:B------:R-:W-:Y:S02]  /*1040*/  @!P4 LEA.HI.X R41, R38, R41, R18, 0x1, P6 ;  /* 0x000000292629c211 */ /* 0x000fe400030f0c12 */
[----:B------:R-:W-:Y:S01]  /*1050*/  @!P5 MOV R38, R102 ;  /* 0x000000660026d202 */ /* 0x000fe20000000f00 */
[----:B------:R-:W-:Y:S01]  /*1060*/  @!P5 IMAD R45, R74, R37, R22 ;  /* 0x000000254a2dd224 */ /* 0x000fe200078e0216 */
[----:B------:R-:W-:-:S03]  /*1070*/  MOV R87, RZ ;  /* 0x000000ff00577202 */ /* 0x000fc60000000f00 */
[----:B------:R-:W-:Y:S01]  /*1080*/  @!P5 IMAD.WIDE.U32 R36, R74, R36, R38 ;  /* 0x000000244a24d225 */ /* 0x000fe200078e0026 */
[----:B0-----:R-:W0:Y:S01]  /*1090*/  @!P1 LDC.64 R46, c[0x0][0x3e0] ;  /* 0x0000f800ff2e9b82 */ /* 0x001e220000000a00 */
[----:B------:R-:W-:Y:S01]  /*10a0*/  ISETP.GE.U32.AND P6, PT, R11, UR4, PT ;  /* 0x000000040b007c0c */ /* 0x000fe2000bfc6070 */
[----:B------:R2:W3:Y:S02]  /*10b0*/  @!P4 LDG.E R87, desc[UR6][R40.64] ;  /* 0x000000062857c981 */ /* 0x0004e4000c1e1900 */
[----:B------:R-:W-:Y:S02]  /*10c0*/  @!P5 IADD3 R18, PT, PT, R37, R45, RZ ;  /* 0x0000002d2512d210 */ /* 0x000fe40007ffe0ff */
[C---:B------:R-:W-:Y:S02]  /*10d0*/  @!P5 LEA R50, P4, R36.reuse, R50, 0x1 ;  /* 0x000000322432d211 */ /* 0x040fe400078808ff */
[----:B------:R-:W-:Y:S01]  /*10e0*/  ISETP.GE.AND.EX P6, PT, R63, UR5, PT, P6 ;  /* 0x000000053f007c0c */ /* 0x000fe2000bfc6360 */
[----:B------:R-:W5:Y:S01]  /*10f0*/  @!P2 LDC.64 R44, c[0x0][0x390] ;  /* 0x0000e400ff2cab82 */ /* 0x000f620000000a00 */
[----:B------:R-:W-:-:S02]  /*1100*/  @!P5 LEA.HI.X R51, R36, R51, R18, 0x1, P4 ;  /* 0x000000332433d211 */ /* 0x000fc400020f0c12 */
[----:B------:R-:W-:-:S04]  /*1110*/  ISETP.GE.U32.AND P4, PT, R12, UR4, PT ;  /* 0x000000040c007c0c */ /* 0x000fc8000bf86070 */
[----:B------:R-:W-:Y:S01]  /*1120*/  ISETP.GE.AND.EX P4, PT, R65, UR5, PT, P4 ;  /* 0x0000000541007c0c */ /* 0x000fe2000bf86340 */
[----:B-1----:R-:W-:Y:S01]  /*1130*/  @!P2 IMAD R18, R35, R48, RZ ;  /* 0x000000302312a224 */ /* 0x002fe200078e02ff */
[----:B------:R-:W-:Y:S01]  /*1140*/  @!P2 MOV R42, R102 ;  /* 0x00000066002aa202 */ /* 0x000fe20000000f00 */
[----:B------:R-:W1:Y:S01]  /*1150*/  @!P1 LDC.64 R38, c[0x0][0x390] ;  /* 0x0000e400ff269b82 */ /* 0x000e620000000a00 */
[----:B------:R-:W-:Y:S01]  /*1160*/  @!P2 MOV R43, R101 ;  /* 0x00000065002ba202 */ /* 0x000fe20000000f00 */
[----:B------:R-:W-:-:S06]  /*1170*/  @!P2 IMAD R53, R72, R49, R18 ;  /* 0x000000314835a224 */ /* 0x000fcc00078e0212 */
[----:B--2---:R-:W2:Y:S01]  /*1180*/  @!P6 LDC.64 R40, c[0x0][0x3e0] ;  /* 0x0000f800ff28eb82 */ /* 0x004ea20000000a00 */
[----:B0-----:R-:W-:Y:S02]  /*1190*/  @!P1 IMAD R18, R61, R46, RZ ;  /* 0x0000002e3d129224 */ /* 0x001fe400078e02ff */
[----:B------:R-:W-:Y:S01]  /*11a0*/  @!P2 IMAD.WIDE.U32 R48, R72, R48, R42 ;  /* 0x000000304830a225 */ /* 0x000fe200078e002a */
[----:B------:R-:W-:-:S04]  /*11b0*/  MOV R89, RZ ;  /* 0x000000ff00597202 */ /* 0x000fc80000000f00 */
[----:B------:R-:W0:Y:S01]  /*11c0*/  @!P4 LDC.64 R36, c[0x0][0x3e0] ;  /* 0x0000f800ff24cb82 */ /* 0x000e220000000a00 */
[----:B------:R-:W-:Y:S01]  /*11d0*/  @!P1 IMAD R55, R10, R47, R18 ;  /* 0x0000002f0a379224 */ /* 0x000fe200078e0212 */
[----:B------:R-:W-:Y:S01]  /*11e0*/  @!P2 IADD3 R18, PT, PT, R49, R53, RZ ;  /* 0x000000353112a210 */ /* 0x000fe20007ffe0ff */
[----:B------:R-:W3:Y:S01]  /*11f0*/  @!P5 LDG.E R89, desc[UR6][R50.64] ;  /* 0x000000063259d981 */ /* 0x000ee2000c1e1900 */
[----:B------:R-:W-:Y:S02]  /*1200*/  @!P1 MOV R52, R102 ;  /* 0x0000006600349202 */ /* 0x000fe40000000f00 */
[----:B------:R-:W-:Y:S02]  /*1210*/  @!P1 MOV R53, R101 ;  /* 0x0000006500359202 */ /* 0x000fe40000000f00 */
[----:B------:R-:W4:Y:S01]  /*1220*/  @!P6 LDC.64 R42, c[0x0][0x390] ;  /* 0x0000e400ff2aeb82 */ /* 0x000f220000000a00 */
[----:B-----5:R-:W-:Y:S01]  /*1230*/  @!P2 LEA R44, P5, R48, R44, 0x1 ;  /* 0x0000002c302ca211 */ /* 0x020fe200078a08ff */
[----:B------:R-:W-:Y:S01]  /*1240*/  @!P1 IMAD.WIDE.U32 R52, R10, R46, R52 ;  /* 0x0000002e0a349225 */ /* 0x000fe200078e0034 */
[----:B------:R-:W-:-:S02]  /*1250*/  MOV R64, RZ ;  /* 0x000000ff00407202 */ /* 0x000fc40000000f00 */
[----:B------:R-:W-:-:S03]  /*1260*/  @!P2 LEA.HI.X R45, R48, R45, R18, 0x1, P5 ;  /* 0x0000002d302da211 */ /* 0x000fc600028f0c12 */
[----:B------:R-:W5:Y:S01]  /*1270*/  @!P4 LDC.64 R46, c[0x0][0x390] ;  /* 0x0000e400ff2ecb82 */ /* 0x000f620000000a00 */
[----:B--2---:R-:W-:Y:S01]  /*1280*/  @!P6 IMAD R22, R63, R40, RZ ;  /* 0x000000283f16e224 */ /* 0x004fe200078e02ff */
[----:B------:R2:W3:Y:S01]  /*1290*/  @!P2 LDG.E R64, desc[UR6][R44.64] ;  /* 0x000000062c40a981 */ /* 0x0004e2000c1e1900 */
[----:B------:R-:W-:Y:S02]  /*12a0*/  @!P1 IADD3 R18, PT, PT, R53, R55, RZ ;  /* 0x0000003735129210 */ /* 0x000fe40007ffe0ff */
[C---:B-1----:R-:W-:Y:S01]  /*12b0*/  @!P1 LEA R38, P5, R52.reuse, R38, 0x1 ;  /* 0x0000002634269211 */ /* 0x042fe200078a08ff */
[----:B------:R-:W-:Y:S01]  /*12c0*/  @!P6 IMAD R49, R11, R41, R22 ;  /* 0x000000290b31e224 */ /* 0x000fe200078e0216 */
[----:B--2---:R-:W-:Y:S02]  /*12d0*/  @!P6 MOV R44, R102 ;  /* 0x00000066002ce202 */ /* 0x004fe40000000f00 */
[----:B------:R-:W-:Y:S02]  /*12e0*/  @!P6 MOV R45, R101 ;  /* 0x00000065002de202 */ /* 0x000fe40000000f00 */
[----:B------:R-:W-:Y:S01]  /*12f0*/  @!P1 LEA.HI.X R39, R52, R39, R18, 0x1, P5 ;  /* 0x0000002734279211 */ /* 0x000fe200028f0c12 */
[----:B0-----:R-:W-:-:S02]  /*1300*/  @!P4 IMAD R18, R65, R36, RZ ;  /* 0x000000244112c224 */ /* 0x001fc400078e02ff */
[----:B------:R-:W-:Y:S01]  /*1310*/  @!P6 IMAD.WIDE.U32 R40, R11, R40, R44 ;  /* 0x000000280b28e225 */ /* 0x000fe200078e002c */
[----:B------:R-:W-:Y:S02]  /*1320*/  @!P4 MOV R44, R102 ;  /* 0x00000066002cc202 */ /* 0x000fe40000000f00 */
[----:B------:R-:W-:Y:S01]  /*1330*/  @!P4 MOV R45, R101 ;  /* 0x00000065002dc202 */ /* 0x000fe20000000f00 */
[C---:B------:R-:W-:Y:S01]  /*1340*/  @!P4 IMAD R51, R12.reuse, R37, R18 ;  /* 0x000000250c33c224 */ /* 0x040fe200078e0212 */
[----:B------:R-:W-:Y:S02]  /*1350*/  MOV R93, RZ ;  /* 0x000000ff005d7202 */ /* 0x000fe40000000f00 */
[----:B------:R-:W-:Y:S01]  /*1360*/  @!P6 IADD3 R18, PT, PT, R41, R49, RZ ;  /* 0x000000312912e210 */ /* 0x000fe20007ffe0ff */
[----:B------:R-:W-:Y:S01]  /*1370*/  @!P4 IMAD.WIDE.U32 R36, R12, R36, R44 ;  /* 0x000000240c24c225 */ /* 0x000fe200078e002c */
[C---:B----4-:R-:W-:Y:S02]  /*1380*/  @!P6 LEA R42, P2, R40.reuse, R42, 0x1 ;  /* 0x0000002a282ae211 */ /* 0x050fe400078408ff */
[----:B------:R-:W-:Y:S01]  /*1390*/  MOV R95, RZ ;  /* 0x000000ff005f7202 */ /* 0x000fe20000000f00 */
[----:B------:R0:W2:Y:S01]  /*13a0*/  @!P1 LDG.E R93, desc[UR6][R38.64] ;  /* 0x00000006265d9981 */ /* 0x0000a2000c1e1900 */
[----:B------:R-:W-:-:S02]  /*13b0*/  @!P6 LEA.HI.X R43, R40, R43, R18, 0x1, P2 ;  /* 0x0000002b282be211 */ /* 0x000fc400010f0c12 */
[----:B------:R-:W-:Y:S02]  /*13c0*/  @!P4 IADD3 R18, PT, PT, R37, R51, RZ ;  /* 0x000000332512c210 */ /* 0x000fe40007ffe0ff */
[C---:B-----5:R-:W-:Y:S01]  /*13d0*/  @!P4 LEA R46, P1, R36.reuse, R46, 0x1 ;  /* 0x0000002e242ec211 */ /* 0x060fe200078208ff */
[----:B------:R-:W4:Y:S01]  /*13e0*/  @!P6 LDG.E R95, desc[UR6][R42.64] ;  /* 0x000000062a5fe981 */ /* 0x000f22000c1e1900 */
[----:B------:R-:W-:Y:S02]  /*13f0*/  MOV R97, RZ ;  /* 0x000000ff00617202 */ /* 0x000fe40000000f00 */
[----:B------:R-:W-:-:S05]  /*1400*/  @!P4 LEA.HI.X R47, R36, R47, R18, 0x1, P1 ;  /* 0x0000002f242fc211 */ /* 0x000fca00008f0c12 */
[----:B------:R-:W5:Y:S01]  /*1410*/  @!P4 LDG.E R97, desc[UR6][R46.64] ;  /* 0x000000062e61c981 */ /* 0x000f62000c1e1900 */
[----:B------:R-:W-:-:S04]  /*1420*/  PRMT R67, R16, 0x7632, R67 ;  /* 0x0000763210437816 */ /* 0x000fc80000000043 */
[----:B------:R-:W-:Y:S02]  /*1430*/  SHF.L.U32 R67, R67, 0x10, RZ ;  /* 0x0000001043437819 */ /* 0x000fe400000006ff */
[----:B------:R-:W-:-:S03]  /*1440*/  SHF.L.U32 R16, R16, 0x10, RZ ;  /* 0x0000001010107819 */ /* 0x000fc600000006ff */
[----:B0-----:R-:W-:Y:S02]  /*1450*/  FMUL.FTZ R39, R67, R67 ;  /* 0x0000004343277220 */ /* 0x001fe40000410000 */
[C---:B------:R-:W-:Y:S02]  /*1460*/  FADD.FTZ R37, R16.reuse, R67 ;  /* 0x0000004310257221 */ /* 0x040fe40000010000 */
[----:B------:R-:W-:Y:S01]  /*1470*/  FFMA.FTZ R39, R16, R16, R39 ;  /* 0x0000001010277223 */ /* 0x000fe20000010027 */
[----:B------:R-:W-:-:S04]  /*1480*/  PRMT R71, R20, 0x7632, R71 ;  /* 0x0000763214477816 */ /* 0x000fc80000000047 */
[----:B------:R-:W-:Y:S02]  /*1490*/  SHF.L.U32 R71, R71, 0x10, RZ ;  /* 0x0000001047477819 */ /* 0x000fe400000006ff */
[----:B------:R-:W-:Y:S02]  /*14a0*/  SHF.L.U32 R20, R20, 0x10, RZ ;  /* 0x0000001014147819 */ /* 0x000fe400000006ff */
[----:B------:R-:W-:-:S04]  /*14b0*/  PRMT R22, R73, 0x7632, R22 ;  /* 0x0000763249167816 */ /* 0x000fc80000000016 */
[----:B------:R-:W-:Y:S02]  /*14c0*/  SHF.L.U32 R22, R22, 0x10, RZ ;  /* 0x0000001016167819 */ /* 0x000fe400000006ff */
[----:B------:R-:W-:-:S03]  /*14d0*/  SHF.L.U32 R73, R73, 0x10, RZ ;  /* 0x0000001049497819 */ /* 0x000fc600000006ff */
[----:B------:R-:W-:Y:S01]  /*14e0*/  FMUL.FTZ R40, R22, R22 ;  /* 0x0000001616287220 */ /* 0x000fe20000410000 */
[----:B------:R-:W-:Y:S01]  /*14f0*/  FADD.FTZ R38, R20, R71 ;  /* 0x0000004714267221 */ /* 0x000fe20000010000 */
[----:B---3--:R-:W-:-:S04]  /*1500*/  PRMT R77, R26, 0x7632, R77 ;  /* 0x000076321a4d7816 */ /* 0x008fc8000000004d */
[----:B------:R-:W-:Y:S02]  /*1510*/  SHF.L.U32 R77, R77, 0x10, RZ ;  /* 0x000000104d4d7819 */ /* 0x000fe400000006ff */
[----:B------:R-:W-:Y:S02]  /*1520*/  SHF.L.U32 R26, R26, 0x10, RZ ;  /* 0x000000101a1a7819 */ /* 0x000fe400000006ff */
[----:B------:R-:W-:-:S04]  /*1530*/  PRMT R18, R69, 0x7632, R18 ;  /* 0x0000763245127816 */ /* 0x000fc80000000012 */
[----:B------:R-:W-:Y:S02]  /*1540*/  SHF.L.U32 R18, R18, 0x10, RZ ;  /* 0x0000001012127819 */ /* 0x000fe400000006ff */
[----:B------:R-:W-:-:S03]  /*1550*/  SHF.L.U32 R69, R69, 0x10, RZ ;  /* 0x0000001045457819 */ /* 0x000fc600000006ff */
[----:B------:R-:W-:Y:S02]  /*1560*/  FMUL.FTZ R36, R18, R18 ;  /* 0x0000001212247220 */ /* 0x000fe40000410000 */
[C---:B------:R-:W-:Y:S02]  /*1570*/  FADD.FTZ R24, R69.reuse, R18 ;  /* 0x0000001245187221 */ /* 0x040fe40000010000 */
[----:B------:R-:W-:Y:S02]  /*1580*/  FFMA.FTZ R36, R69, R69, R36 ;  /* 0x0000004545247223 */ /* 0x000fe40000010024 */
[----:B------:R-:W-:Y:S02]  /*1590*/  FADD.FTZ R24, RZ, R24 ;  /* 0x00000018ff187221 */ /* 0x000fe40000010000 */
[----:B------:R-:W-:Y:S02]  /*15a0*/  FADD.FTZ R36, RZ, R36 ;  /* 0x00000024ff247221 */ /* 0x000fe40000010000 */
[----:B------:R-:W-:-:S02]  /*15b0*/  FADD.FTZ R37, R24, R37 ;  /* 0x0000002518257221 */ /* 0x000fc40000010000 */
[----:B------:R-:W-:Y:S01]  /*15c0*/  FADD.FTZ R36, R36, R39 ;  /* 0x0000002724247221 */ /* 0x000fe20000010000 */
[----:B------:R-:W-:Y:S01]  /*15d0*/  FMUL.FTZ R39, R71, R71 ;  /* 0x0000004747277220 */ /* 0x000fe20000410000 */
[----:B------:R-:W-:-:S03]  /*15e0*/  PRMT R24, R75, 0x7632, R24 ;  /* 0x000076324b187816 */ /* 0x000fc60000000018 */
[----:B------:R-:W-:Y:S01]  /*15f0*/  FFMA.FTZ R39, R20, R20, R39 ;  /* 0x0000001414277223 */ /* 0x000fe20000010027 */
[----:B------:R-:W-:Y:S02]  /*1600*/  SHF.L.U32 R24, R24, 0x10, RZ ;  /* 0x0000001018187819 */ /* 0x000fe400000006ff */
[----:B------:R-:W-:Y:S01]  /*1610*/  SHF.L.U32 R75, R75, 0x10, RZ ;  /* 0x000000104b4b7819 */ /* 0x000fe200000006ff */
[----:B------:R-:W-:Y:S01]  /*1620*/  FADD.FTZ R36, R36, R39 ;  /* 0x0000002724247221 */ /* 0x000fe20000010000 */
[----:B------:R-:W-:Y:S01]  /*1630*/  FFMA.FTZ R39, R73, R73, R40 ;  /* 0x0000004949277223 */ /* 0x000fe20000010028 */
[----:B------:R-:W-:Y:S01]  /*1640*/  FMUL.FTZ R40, R24, R24 ;  /* 0x0000001818287220 */ /* 0x000fe20000410000 */
[----:B------:R-:W-:Y:S02]  /*1650*/  FADD.FTZ R37, R37, R38 ;  /* 0x0000002625257221 */ /* 0x000fe40000010000 */
[----:B------:R-:W-:Y:S01]  /*1660*/  FADD.FTZ R36, R36, R39 ;  /* 0x0000002724247221 */ /* 0x000fe20000010000 */
[----:B------:R-:W-:Y:S01]  /*1670*/  FFMA.FTZ R39, R75, R75, R40 ;  /* 0x0000004b4b277223 */ /* 0x000fe20000010028 */
[----:B------:R-:W-:Y:S01]  /*1680*/  FADD.FTZ R38, R73, R22 ;  /* 0x0000001649267221 */ /* 0x000fe20000010000 */
[----:B------:R-:W-:-:S02]  /*1690*/  PRMT R79, R28, 0x7632, R79 ;  /* 0x000076321c4f7816 */ /* 0x000fc4000000004f */
[----:B------:R-:W-:Y:S01]  /*16a0*/  FADD.FTZ R36, R36, R39 ;  /* 0x0000002724247221 */ /* 0x000fe20000010000 */
[----:B------:R-:W-:Y:S01]  /*16b0*/  FADD.FTZ R37, R37, R38 ;  /* 0x0000002625257221 */ /* 0x000fe20000010000 */
[----:B------:R-:W-:Y:S01]  /*16c0*/  PRMT R81, R30, 0x7632, R81 ;  /* 0x000076321e517816 */ /* 0x000fe20000000051 */
[----:B------:R-:W-:Y:S01]  /*16d0*/  FMUL.FTZ R39, R77, R77 ;  /* 0x0000004d4d277220 */ /* 0x000fe20000410000 */
[----:B------:R-:W-:Y:S01]  /*16e0*/  SHF.L.U32 R79, R79, 0x10, RZ ;  /* 0x000000104f4f7819 */ /* 0x000fe200000006ff */
[----:B------:R-:W-:Y:S01]  /*16f0*/  FADD.FTZ R38, R75, R24 ;  /* 0x000000184b267221 */ /* 0x000fe20000010000 */
[----:B------:R-:W-:Y:S01]  /*1700*/  SHF.L.U32 R28, R28, 0x10, RZ ;  /* 0x000000101c1c7819 */ /* 0x000fe200000006ff */
[----:B------:R-:W-:Y:S01]  /*1710*/  FFMA.FTZ R39, R26, R26, R39 ;  /* 0x0000001a1a277223 */ /* 0x000fe20000010027 */
[----:B------:R-:W-:Y:S01]  /*1720*/  SHF.L.U32 R81, R81, 0x10, RZ ;  /* 0x0000001051517819 */ /* 0x000fe200000006ff */
[----:B------:R-:W-:Y:S01]  /*1730*/  FADD.FTZ R37, R37, R38 ;  /* 0x0000002625257221 */ /* 0x000fe20000010000 */
[----:B------:R-:W-:Y:S01]  /*1740*/  FMUL.FTZ R41, R79, R79 ;  /* 0x0000004f4f297220 */ /* 0x000fe20000410000 */
[----:B------:R-:W-:Y:S01]  /*1750*/  PRMT R83, R32, 0x7632, R83 ;  /* 0x0000763220537816 */ /* 0x000fe20000000053 */
[----:B------:R-:W-:Y:S01]  /*1760*/  FADD.FTZ R38, R26, R77 ;  /* 0x0000004d1a267221 */ /* 0x000fe20000010000 */
[----:B------:R-:W-:Y:S01]  /*1770*/  SHF.L.U32 R30, R30, 0x10, RZ ;  /* 0x000000101e1e7819 */ /* 0x000fe200000006ff */
[----:B------:R-:W-:Y:S01]  /*1780*/  FADD.FTZ R36, R36, R39 ;  /* 0x0000002724247221 */ /* 0x000fe20000010000 */
[----:B------:R-:W-:Y:S01]  /*1790*/  FFMA.FTZ R41, R28, R28, R41 ;  /* 0x0000001c1c297223 */ /* 0x000fe20000010029 */
[----:B------:R-:W-:Y:S01]  /*17a0*/  SHF.L.U32 R83, R83, 0x10, RZ ;  /* 0x0000001053537819 */ /* 0x000fe200000006ff */
[----:B------:R-:W-:Y:S01]  /*17b0*/  FMUL.FTZ R39, R81, R81 ;  /* 0x0000005151277220 */ /* 0x000fe20000410000 */
[----:B------:R-:W-:Y:S01]  /*17c0*/  PRMT R85, R34, 0x7632, R85 ;  /* 0x0000763222557816 */ /* 0x000fe20000000055 */
[----:B------:R-:W-:Y:S01]  /*17d0*/  FADD.FTZ R37, R37, R38 ;  /* 0x0000002625257221 */ /* 0x000fe20000010000 */
[----:B------:R-:W-:Y:S01]  /*17e0*/  FADD.FTZ R38, R28, R79 ;  /* 0x0000004f1c267221 */ /* 0x000fe20000010000 */
[----:B------:R-:W-:Y:S01]  /*17f0*/  FADD.FTZ R36, R36, R41 ;  /* 0x0000002924247221 */ /* 0x000fe20000010000 */
[----:B------:R-:W-:Y:S01]  /*1800*/  SHF.L.U32 R32, R32, 0x10, RZ ;  /* 0x0000001020207819 */ /* 0x000fe200000006ff */
[C---:B------:R-:W-:Y:S01]  /*1810*/  FFMA.FTZ R39, R30.reuse, R30, R39 ;  /* 0x0000001e1e277223 */ /* 0x040fe20000010027 */
[----:B------:R-:W-:Y:S01]  /*1820*/  SHF.L.U32 R85, R85, 0x10, RZ ;  /* 0x0000001055557819 */ /* 0x000fe200000006ff */
[----:B------:R-:W-:Y:S01]  /*1830*/  FMUL.FTZ R41, R83, R83 ;  /* 0x0000005353297220 */ /* 0x000fe20000410000 */
[----:B------:R-:W-:Y:S01]  /*1840*/  PRMT R60, R87, 0x7632, R60 ;  /* 0x00007632573c7816 */ /* 0x000fe2000000003c */
[----:B------:R-:W-:Y:S01]  /*1850*/  FADD.FTZ R37, R37, R38 ;  /* 0x0000002625257221 */ /* 0x000fe20000010000 */
        /* <DEDUP_REMOVED lines=8> */
[----:B------:R-:W-:Y:S01]  /*18e0*/  FADD.FTZ R36, R36, R41 ;  /* 0x0000002924247221 */ /* 0x000fe20000010000 */
[----:B------:R-:W-:Y:S01]  /*18f0*/  SHF.L.U32 R87, R87, 0x10, RZ ;  /* 0x0000001057577819 */ /* 0x000fe200000006ff */
[----:B------:R-:W-:Y:S01]  /*1900*/  FFMA.FTZ R39, R34, R34, R39 ;  /* 0x0000002222277223 */ /* 0x000fe20000010027 */
[----:B------:R-:W-:Y:S01]  /*1910*/  FMUL.FTZ R40, R60, R60 ;  /* 0x0000003c3c287220 */ /* 0x000fe20000410000 */
[----:B------:R-:W-:Y:S01]  /*1920*/  FADD.FTZ R37, R37, R38 ;  /* 0x0000002625257221 */ /* 0x000fe20000010000 */
[----:B------:R-:W-:Y:S01]  /*1930*/  FADD.FTZ R38, R34, R85 ;  /* 0x0000005522267221 */ /* 0x000fe20000010000 */
[----:B------:R-:W-:Y:S01]  /*1940*/  FADD.FTZ R36, R36, R39 ;  /* 0x0000002724247221 */ /* 0x000fe20000010000 */
[----:B------:R-:W-:-:S02]  /*1950*/  FFMA.FTZ R39, R87, R87, R40 ;  /* 0x0000005757277223 */ /* 0x000fc40000010028 */
[----:B------:R-:W-:Y:S01]  /*1960*/  FADD.FTZ R37, R37, R38 ;  /* 0x0000002625257221 */ /* 0x000fe20000010000 */
[----:B------:R-:W-:-:S04]  /*1970*/  PRMT R62, R89, 0x7632, R62 ;  /* 0x00007632593e7816 */ /* 0x000fc8000000003e */
[----:B------:R-:W-:Y:S02]  /*1980*/  SHF.L.U32 R62, R62, 0x10, RZ ;  /* 0x000000103e3e7819 */ /* 0x000fe400000006ff */
[----:B------:R-:W-:-:S03]  /*1990*/  SHF.L.U32 R89, R89, 0x10, RZ ;  /* 0x0000001059597819 */ /* 0x000fc600000006ff */
[----:B------:R-:W-:Y:S01]  /*19a0*/  FMUL.FTZ R40, R62, R62 ;  /* 0x0000003e3e287220 */ /* 0x000fe20000410000 */
[----:B------:R-:W-:Y:S01]  /*19b0*/  FADD.FTZ R38, R87, R60 ;  /* 0x0000003c57267221 */ /* 0x000fe20000010000 */
[----:B------:R-:W-:Y:S01]  /*19c0*/  FADD.FTZ R36, R36, R39 ;  /* 0x0000002724247221 */ /* 0x000fe20000010000 */
[----:B------:R-:W-:Y:S01]  /*19d0*/  PRMT R91, R64, 0x7632, R91 ;  /* 0x00007632405b7816 */ /* 0x000fe2000000005b */
[----:B------:R-:W-:-:S03]  /*19e0*/  FFMA.FTZ R39, R89, R89, R40 ;  /* 0x0000005959277223 */ /* 0x000fc60000010028 */
[----:B------:R-:W-:Y:S01]  /*19f0*/  SHF.L.U32 R91, R91, 0x10, RZ ;  /* 0x000000105b5b7819 */ /* 0x000fe200000006ff */
[----:B------:R-:W-:Y:S01]  /*1a00*/  FADD.FTZ R37, R37, R38 ;  /* 0x0000002625257221 */ /* 0x000fe20000010000 */
[----:B------:R-:W-:Y:S01]  /*1a10*/  SHF.L.U32 R64, R64, 0x10, RZ ;  /* 0x0000001040407819 */ /* 0x000fe200000006ff */
[----:B------:R-:W-:Y:S01]  /*1a20*/  FADD.FTZ R38, R89, R62 ;  /* 0x0000003e59267221 */ /* 0x000fe20000010000 */
[----:B------:R-:W-:Y:S01]  /*1a30*/  FADD.FTZ R36, R36, R39 ;  /* 0x0000002724247221 */ /* 0x000fe20000010000 */
[----:B------:R-:W-:Y:S02]  /*1a40*/  FMUL.FTZ R39, R91, R91 ;  /* 0x0000005b5b277220 */ /* 0x000fe40000410000 */
[----:B------:R-:W-:Y:S01]  /*1a50*/  FADD.FTZ R37, R37, R38 ;  /* 0x0000002625257221 */ /* 0x000fe20000010000 */
[C---:B------:R-:W-:Y:S01]  /*1a60*/  FADD.FTZ R38, R64.reuse, R91 ;  /* 0x0000005b40267221 */ /* 0x040fe20000010000 */
[----:B------:R-:W-:-:S03]  /*1a70*/  FFMA.FTZ R39, R64, R64, R39 ;  /* 0x0000004040277223 */ /* 0x000fc60000010027 */
[----:B------:R-:W-:Y:S01]  /*1a80*/  FADD.FTZ R37, R37, R38 ;  /* 0x0000002625257221 */ /* 0x000fe20000010000 */
[----:B------:R-:W-:Y:S01]  /*1a90*/  FADD.FTZ R36, R36, R39 ;  /* 0x0000002724247221 */ /* 0x000fe20000010000 */
[----:B--2---:R-:W-:-:S04]  /*1aa0*/  PRMT R66, R93, 0x7632, R66 ;  /* 0x000076325d427816 */ /* 0x004fc80000000042 */
[----:B------:R-:W-:Y:S02]  /*1ab0*/  SHF.L.U32 R66, R66, 0x10, RZ ;  /* 0x0000001042427819 */ /* 0x000fe400000006ff */
[----:B----4-:R-:W-:Y:S02]  /*1ac0*/  PRMT R68, R95, 0x7632, R68 ;  /* 0x000076325f447816 */ /* 0x010fe40000000044 */
[----:B------:R-:W-:Y:S01]  /*1ad0*/  SHF.L.U32 R93, R93, 0x10, RZ ;  /* 0x000000105d5d7819 */ /* 0x000fe200000006ff */
[----:B------:R-:W-:Y:S01]  /*1ae0*/  FMUL.FTZ R40, R66, R66 ;  /* 0x0000004242287220 */ /* 0x000fe20000410000 */
[----:B------:R-:W-:Y:S02]  /*1af0*/  SHF.L.U32 R68, R68, 0x10, RZ ;  /* 0x0000001044447819 */ /* 0x000fe400000006ff */
[----:B-----5:R-:W-:Y:S01]  /*1b00*/  PRMT R70, R97, 0x7632, R70 ;  /* 0x0000763261467816 */ /* 0x020fe20000000046 */
[C---:B------:R-:W-:Y:S01]  /*1b10*/  FADD.FTZ R38, R93.reuse, R66 ;  /* 0x000000425d267221 */ /* 0x040fe20000010000 */
[----:B------:R-:W-:Y:S01]  /*1b20*/  FFMA.FTZ R39, R93, R93, R40 ;  /* 0x0000005d5d277223 */ /* 0x000fe20000010028 */
[----:B------:R-:W-:Y:S01]  /*1b30*/  SHF.L.U32 R95, R95, 0x10, RZ ;  /* 0x000000105f5f7819 */ /* 0x000fe200000006ff */
[----:B------:R-:W-:Y:S01]  /*1b40*/  FMUL.FTZ R40, R68, R68 ;  /* 0x0000004444287220 */ /* 0x000fe20000410000 */
[----:B------:R-:W-:Y:S01]  /*1b50*/  SHF.L.U32 R70, R70, 0x10, RZ ;  /* 0x0000001046467819 */ /* 0x000fe200000006ff */
        /* <DEDUP_REMOVED lines=29> */
[C---:B------:R-:W-:Y:S02]  /*1d30*/  ISETP.GT.AND P2, PT, R4.reuse, 0xf, PT ;  /* 0x0000000f0400780c */ /* 0x040fe40003f44270 */
[----:B------:R-:W-:Y:S01]  /*1d40*/  ISETP.GT.AND P1, PT, R4, 0x17, PT ;  /* 0x000000170400780c */ /* 0x000fe20003f24270 */
[----:B------:R-:W-:Y:S01]  /*1d50*/  BSSY.RECONVERGENT B0, `(.L_x_1950) ;  /* 0x0000012000007945 */ /* 0x000fe20003800200 */
        /* <DEDUP_REMOVED lines=17> */
.L_x_1951:
[----:B------:R-:W-:Y:S05]  /*1e70*/  BSYNC.RECONVERGENT B0 ;  /* 0x0000000000007941 */ /* 0x000fea0003800200 */
.L_x_1950:
        /* <DEDUP_REMOVED lines=9> */
[----:B---3--:R-:W3:Y:S04]  /*1f10*/  LDS.128 R36, [UR4+0x20] ;  /* 0x00002004ff247984 */ /* 0x008ee80008000c00 */
[----:B-12---:R-:W1:Y:S04]  /*1f20*/  LDS.128 R40, [UR4+0x30] ;  /* 0x00003004ff287984 */ /* 0x006e680008000c00 */
[----:B------:R-:W2:Y:S04]  /*1f30*/  LDS.128 R44, [UR4+0x40] ;  /* 0x00004004ff2c7984 */ /* 0x000ea80008000c00 */
[----:B------:R-:W5:Y:S04]  /*1f40*/  LDS.128 R48, [UR4+0x50] ;  /* 0x00005004ff307984 */ /* 0x000f680008000c00 */
[----:B------:R-:W5:Y:S01]  /*1f50*/  LDS.128 R52, [UR4+0x60] ;  /* 0x00006004ff347984 */ /* 0x000f620008000c00 */
[----:B----4-:R-:W-:Y:S01]  /*1f60*/  FADD.FTZ R99, R58, R56 ;  /* 0x000000383a637221 */ /* 0x010fe20000010000 */
[----:B------:R-:W-:-:S02]  /*1f70*/  FADD.FTZ R104, R59, R57 ;  /* 0x000000393b687221 */ /* 0x000fc40000010000 */
[----:B0-----:R-:W0:Y:S01]  /*1f80*/  LDS.128 R56, [UR4+0x70] ;  /* 0x00007004ff387984 */ /* 0x001e220008000c00 */
[----:B---3--:R-:W-:Y:S01]  /*1f90*/  FADD.FTZ R99, R99, R36 ;  /* 0x0000002463637221 */ /* 0x008fe20000010000 */
        /* <DEDUP_REMOVED lines=19> */
[----:B0-----:R-:W-:Y:S01]  /*20d0*/  FADD.FTZ R99, R99, R56 ;  /* 0x0000003863637221 */ /* 0x001fe20000010000 */
[----:B------:R-:W-:-:S03]  /*20e0*/  FADD.FTZ R104, R104, R57 ;  /* 0x0000003968687221 */ /* 0x000fc60000010000 */
[----:B------:R-:W-:Y:S01]  /*20f0*/  FADD.FTZ R58, R99, R58 ;  /* 0x0000003a633a7221 */ /* 0x000fe20000010000 */
[----:B------:R-:W-:-:S07]  /*2100*/  FADD.FTZ R59, R104, R59 ;  /* 0x0000003b683b7221 */ /* 0x000fce0000010000 */
.L_x_1953:
[----:B------:R-:W-:Y:S05]  /*2110*/  BSYNC.RECONVERGENT B0 ;  /* 0x0000000000007941 */ /* 0x000fea0003800200 */
.L_x_1952:
        /* <DEDUP_REMOVED lines=12> */
[----:B-1----:R-:W-:Y:S01]  /*21e0*/  IMAD R41, R3, R5, R0 ;  /* 0x0000000503297224 */ /* 0x002fe200078e0200 */
        /* <DEDUP_REMOVED lines=11> */
.L_x_1956:
[----:B---3--:R-:W3:Y:S04]  /*22a0*/  LDG.E.STRONG.GPU R38, desc[UR6][R36.64] ;  /* 0x0000000624267981 */ /* 0x008ee8000c1ef900 */
[----:B---3--:R-:W-:Y:S01]  /*22b0*/  CCTL.IVALL ;  /* 0x00000000ff00798f */ /* 0x008fe20002000000 */
[----:B------:R-:W-:Y:S05]  /*22c0*/  YIELD ;  /* 0x0000000000007946 */ /* 0x000fea0003800000 */
[----:B------:R-:W-:-:S13]  /*22d0*/  ISETP.NE.AND P1, PT, R38, R43, PT ;  /* 0x0000002b2600720c */ /* 0x000fda0003f25270 */
[----:B------:R-:W-:Y:S05]  /*22e0*/  @P1 BRA `(.L_x_1956) ;  /* 0xfffffffc00ec1947 */ /* 0x000fea000383ffff */
.L_x_1955:
[----:B------:R-:W-:Y:S05]  /*22f0*/  WARPSYNC.ALL ;  /* 0x0000000000007948 */ /* 0x000fea0003800000 */
[----:B------:R-:W-:Y:S01]  /*2300*/  BAR.SYNC.DEFER_BLOCKING 0x0 ;  /* 0x0000000000007b1d */ /* 0x000fe20000010000 */
[----:B--2---:R-:W-:-:S05]  /*2310*/  HFMA2 R42, -RZ, RZ, 0, 0 ;  /* 0x00000000ff2a7431 */ /* 0x004fca00000001ff */
[----:B------:R-:W-:Y:S05]  /*2320*/  @!P4 BRA `(.L_x_1957) ;  /* 0x00000004001cc947 */ /* 0x000fea0003800000 */
[CC--:B------:R-:W-:Y:S01]  /*2330*/  LEA R46, R5.reuse, R0.reuse, 0x1 ;  /* 0x00000000052e7211 */ /* 0x0c0fe200078e08ff */
[C-C-:B------:R-:W-:Y:S01]  /*2340*/  IMAD R48, R5.reuse, 0x6, R0.reuse ;  /* 0x0000000605307824 */ /* 0x140fe200078e0200 */
[CC--:B------:R-:W-:Y:S01]  /*2350*/  LEA R47, R5.reuse, R0.reuse, 0x2 ;  /* 0x00000000052f7211 */ /* 0x0c0fe200078e10ff */
[C-C-:B------:R-:W-:Y:S01]  /*2360*/  IMAD R49, R5.reuse, 0x5, R0.reuse ;  /* 0x0000000505317824 */ /* 0x140fe200078e0200 */
[----:B------:R-:W-:Y:S01]  /*2370*/  IADD3 R52, PT, PT, R0, R5, RZ ;  /* 0x0000000500347210 */ /* 0x000fe20007ffe0ff */
[--C-:B------:R-:W-:Y:S01]  /*2380*/  IMAD R50, R5, 0x3, R0.reuse ;  /* 0x0000000305327824 */ /* 0x100fe200078e0200 */
[----:B------:R-:W-:Y:S01]  /*2390*/  IADD3 R53, PT, PT, -R3, RZ, RZ ;  /* 0x000000ff03357210 */ /* 0x000fe20007ffe1ff */
[----:B------:R-:W-:Y:S01]  /*23a0*/  IMAD R51, R5, 0x7, R0 ;  /* 0x0000000705337824 */ /* 0x000fe200078e0200 */
[----:B------:R-:W-:Y:S01]  /*23b0*/  MOV R54, R0 ;  /* 0x0000000000367202 */ /* 0x000fe20000000f00 */
[----:B------:R-:W-:Y:S01]  /*23c0*/  UMOV UR4, URZ ;  /* 0x000000ff00047c82 */ /* 0x000fe20008000000 */
[----:B------:R-:W-:-:S07]  /*23d0*/  LOP3.LUT R55, R7, 0x7ffffff8, RZ, 0xc0, !PT ;  /* 0x7ffffff807377812 */ /* 0x000fce00078ec0ff */
.L_x_1958:
[----:B------:R-:W-:Y:S01]  /*23e0*/  UIADD3 UR5, UPT, UPT, UR4, 0x1, URZ ;  /* 0x0000000104057890 */ /* 0x000fe2000fffe0ff */
[----:B------:R-:W-:Y:S01]  /*23f0*/  ISETP.EQ.OR P5, PT, R53, RZ, P2 ;  /* 0x000000ff3500720c */ /* 0x000fe200017a2670 */
[----:B------:R-:W-:-:S04]  /*2400*/  UIADD3 UR8, UPT, UPT, UR4, 0x2, URZ ;  /* 0x0000000204087890 */ /* 0x000fc8000fffe0ff */
[C---:B------:R-:W-:Y:S01]  /*2410*/  ISETP.EQ.OR P6, PT, R3.reuse, UR5, P2 ;  /* 0x0000000503007c0c */ /* 0x040fe200097c2670 */
[----:B------:R-:W-:Y:S01]  /*2420*/  UIADD3 UR5, UPT, UPT, UR4, 0x3, URZ ;  /* 0x0000000304057890 */ /* 0x000fe2000fffe0ff */
[----:B------:R-:W-:-:S05]  /*2430*/  ISETP.EQ.OR P1, PT, R3, UR8, P2 ;  /* 0x0000000803007c0c */ /* 0x000fca0009722670 */
[----:B------:R-:W-:Y:S01]  /*2440*/  ISETP.EQ.OR P4, PT, R3, UR5, P2 ;  /* 0x0000000503007c0c */ /* 0x000fe20009782670 */
[----:B---3--:R-:W-:-:S05]  /*2450*/  @!P5 IMAD.WIDE.U32 R36, R54, 0x8, R44 ;  /* 0x000000083624d825 */ /* 0x008fca00078e002c */
[--C-:B------:R-:W-:Y:S01]  /*2460*/  @!P6 IMAD.WIDE.U32 R38, R52, 0x8, R44.reuse ;  /* 0x000000083426e825 */ /* 0x100fe200078e002c */
[----:B------:R-:W0:Y:S03]  /*2470*/  @!P5 LDG.E.64 R36, desc[UR6][R36.64] ;  /* 0x000000062424d981 */ /* 0x000e26000c1e1b00 */
[--C-:B-1----:R-:W-:Y:S02]  /*2480*/  @!P1 IMAD.WIDE.U32 R40, R46, 0x8, R44.reuse ;  /* 0x000000082e289825 */ /* 0x102fe400078e002c */
[----:B------:R-:W2:Y:S02]  /*2490*/  @!P6 LDG.E.64 R38, desc[UR6][R38.64] ;  /* 0x000000062626e981 */ /* 0x000ea4000c1e1b00 */
[----:B------:R-:W-:Y:S02]  /*24a0*/  @!P4 IMAD.WIDE.U32 R42, R50, 0x8, R44 ;  /* 0x00000008322ac825 */ /* 0x000fe400078e002c */
[----:B------:R-:W3:Y:S04]  /*24b0*/  @!P1 LDG.E.64 R40, desc[UR6][R40.64] ;  /* 0x0000000628289981 */ /* 0x000ee8000c1e1b00 */
[----:B------:R-:W4:Y:S01]  /*24c0*/  @!P4 LDG.E.64 R42, desc[UR6][R42.64] ;  /* 0x000000062a2ac981 */ /* 0x000f22000c1e1b00 */
[----:B------:R-:W-:-:S02]  /*24d0*/  UIADD3 UR5, UPT, UPT, UR4, 0x4, URZ ;  /* 0x0000000404057890 */ /* 0x000fc4000fffe0ff */
[----:B------:R-:W-:Y:S01]  /*24e0*/  UIADD3 UR8, UPT, UPT, UR4, 0x5, URZ ;  /* 0x0000000504087890 */ /* 0x000fe2000fffe0ff */
[----:B0-----:R-:W-:Y:S01]  /*24f0*/  @!P5 FADD.FTZ R58, R58, R36 ;  /* 0x000000243a3ad221 */ /* 0x001fe20000010000 */
[----:B------:R-:W-:Y:S02]  /*2500*/  @!P5 FADD.FTZ R59, R59, R37 ;  /* 0x000000253b3bd221 */ /* 0x000fe40000010000 */
[----:B------:R-:W-:Y:S01]  /*2510*/  ISETP.EQ.OR P5, PT, R3, UR5, P2 ;  /* 0x0000000503007c0c */ /* 0x000fe200097a2670 */
[----:B------:R-:W-:Y:S01]  /*2520*/  UIADD3 UR5, UPT, UPT, UR4, 0x6, URZ ;  /* 0x0000000604057890 */ /* 0x000fe2000fffe0ff */
[----:B--2---:R-:W-:Y:S01]  /*2530*/  @!P6 FADD.FTZ R58, R58, R38 ;  /* 0x000000263a3ae221 */ /* 0x004fe20000010000 */
[----:B------:R-:W-:Y:S01]  /*2540*/  @!P6 FADD.FTZ R59, R59, R39 ;  /* 0x000000273b3be221 */ /* 0x000fe20000010000 */
[----:B------:R-:W-:Y:S01]  /*2550*/  ISETP.EQ.OR P6, PT, R3, UR8, P2 ;  /* 0x0000000803007c0c */ /* 0x000fe200097c2670 */
[----:B------:R-:W-:Y:S01]  /*2560*/  UIADD3 UR8, UPT, UPT, UR4, 0x7, URZ ;  /* 0x0000000704087890 */ /* 0x000fe2000fffe0ff */
[----:B---3--:R-:W-:Y:S01]  /*2570*/  @!P1 FADD.FTZ R58, R58, R40 ;  /* 0x000000283a3a9221 */ /* 0x008fe20000010000 */
[----:B------:R-:W-:Y:S01]  /*2580*/  @!P1 FADD.FTZ R59, R59, R41 ;  /* 0x000000293b3b9221 */ /* 0x000fe20000010000 */
[----:B------:R-:W-:-:S02]  /*2590*/  ISETP.EQ.OR P1, PT, R3, UR5, P2 ;  /* 0x0000000503007c0c */ /* 0x000fc40009722670 */
[----:B----4-:R-:W-:Y:S01]  /*25a0*/  @!P4 FADD.FTZ R58, R58, R42 ;  /* 0x0000002a3a3ac221 */ /* 0x010fe20000010000 */
[----:B------:R-:W-:Y:S02]  /*25b0*/  @!P4 FADD.FTZ R59, R59, R43 ;  /* 0x0000002b3b3bc221 */ /* 0x000fe40000010000 */
[----:B------:R-:W-:Y:S01]  /*25c0*/  @!P5 IMAD.WIDE.U32 R36, R47, 0x8, R44 ;  /* 0x000000082f24d825 */ /* 0x000fe200078e002c */
[----:B------:R-:W-:-:S03]  /*25d0*/  ISETP.EQ.OR P4, PT, R3, UR8, P2 ;  /* 0x0000000803007c0c */ /* 0x000fc60009782670 */
[--C-:B------:R-:W-:Y:S02]  /*25e0*/  @!P6 IMAD.WIDE.U32 R38, R49, 0x8, R44.reuse ;  /* 0x000000083126e825 */ /* 0x100fe400078e002c */
[----:B------:R-:W2:Y:S02]  /*25f0*/  @!P5 LDG.E.64 R36, desc[UR6][R36.64] ;  /* 0x000000062424d981 */ /* 0x000ea4000c1e1b00 */
[--C-:B------:R-:W-:Y:S02]  /*2600*/  @!P1 IMAD.WIDE.U32 R40, R48, 0x8, R44.reuse ;  /* 0x0000000830289825 */ /* 0x100fe400078e002c */
[----:B------:R-:W3:Y:S04]  /*2610*/  @!P6 LDG.E.64 R38, desc[UR6][R38.64] ;  /* 0x000000062626e981 */ /* 0x000ee8000c1e1b00 */
[----:B------:R-:W-:Y:S01]  /*2620*/  @!P4 IMAD.WIDE.U32 R42, R51, 0x8, R44 ;  /* 0x00000008332ac825 */ /* 0x000fe200078e002c */
[----:B------:R-:W4:Y:S05]  /*2630*/  @!P1 LDG.E.64 R40, desc[UR6][R40.64] ;  /* 0x0000000628289981 */ /* 0x000f2a000c1e1b00 */
[----:B------:R-:W5:Y:S01]  /*2640*/  @!P4 LDG.E.64 R42, desc[UR6][R42.64] ;  /* 0x000000062a2ac981 */ /* 0x000f62000c1e1b00 */
[----:B------:R-:W-:Y:S01]  /*2650*/  UIADD3 UR4, UPT, UPT, UR4, 0x8, URZ ;  /* 0x0000000804047890 */ /* 0x000fe2000fffe0ff */
[----:B------:R-:W-:-:S02]  /*2660*/  IADD3 R53, PT, PT, R53, 0x8, RZ ;  /* 0x0000000835357810 */ /* 0x000fc40007ffe0ff */
[C---:B------:R-:W-:Y:S02]  /*2670*/  LEA R54, R5.reuse, R54, 0x3 ;  /* 0x0000003605367211 */ /* 0x040fe400078e18ff */
[C---:B------:R-:W-:Y:S02]  /*2680*/  LEA R52, R5.reuse, R52, 0x3 ;  /* 0x0000003405347211 */ /* 0x040fe400078e18ff */
[C---:B------:R-:W-:Y:S02]  /*2690*/  LEA R46, R5.reuse, R46, 0x3 ;  /* 0x0000002e052e7211 */ /* 0x040fe400078e18ff */
[C---:B------:R-:W-:Y:S02]  /*26a0*/  LEA R50, R5.reuse, R50, 0x3 ;  /* 0x0000003205327211 */ /* 0x040fe400078e18ff */
[C---:B------:R-:W-:Y:S02]  /*26b0*/  LEA R47, R5.reuse, R47, 0x3 ;  /* 0x0000002f052f7211 */ /* 0x040fe400078e18ff */
[----:B------:R-:W-:-:S02]  /*26c0*/  LEA R49, R5, R49, 0x3 ;  /* 0x0000003105317211 */ /* 0x000fc400078e18ff */
[C---:B------:R-:W-:Y:S02]  /*26d0*/  LEA R48, R5.reuse, R48, 0x3 ;  /* 0x0000003005307211 */ /* 0x040fe400078e18ff */
[----:B------:R-:W-:Y:S01]  /*26e0*/  LEA R51, R5, R51, 0x3 ;  /* 0x0000003305337211 */ /* 0x000fe200078e18ff */
[----:B--2---:R-:W-:Y:S01]  /*26f0*/  @!P5 FADD.FTZ R58, R58, R36 ;  /* 0x000000243a3ad221 */ /* 0x004fe20000010000 */
[----:B------:R-:W-:-:S03]  /*2700*/  @!P5 FADD.FTZ R59, R59, R37 ;  /* 0x000000253b3bd221 */ /* 0x000fc60000010000 */
[----:B---3--:R-:W-:Y:S01]  /*2710*/  @!P6 FADD.FTZ R58, R58, R38 ;  /* 0x000000263a3ae221 */ /* 0x008fe20000010000 */
[----:B------:R-:W-:-:S03]  /*2720*/  @!P6 FADD.FTZ R59, R59, R39 ;  /* 0x000000273b3be221 */ /* 0x000fc60000010000 */
[----:B----4-:R-:W-:Y:S01]  /*2730*/  @!P1 FADD.FTZ R58, R58, R40 ;  /* 0x000000283a3a9221 */ /* 0x010fe20000010000 */
[----:B------:R-:W-:Y:S01]  /*2740*/  @!P1 FADD.FTZ R59, R59, R41 ;  /* 0x000000293b3b9221 */ /* 0x000fe20000010000 */
[----:B------:R-:W-:Y:S02]  /*2750*/  ISETP.NE.AND P1, PT, R55, UR4, PT ;  /* 0x0000000437007c0c */ /* 0x000fe4000bf25270 */
[----:B-----5:R-:W-:Y:S01]  /*2760*/  @!P4 FADD.FTZ R58, R58, R42 ;  /* 0x0000002a3a3ac221 */ /* 0x020fe20000010000 */
[----:B------:R-:W-:-:S10]  /*2770*/  @!P4 FADD.FTZ R59, R59, R43 ;  /* 0x0000002b3b3bc221 */ /* 0x000fd40000010000 */
[----:B------:R-:W-:Y:S05]  /*2780*/  @P1 BRA `(.L_x_1958) ;  /* 0xfffffffc00141947 */ /* 0x000fea000383ffff */
[----:B------:R-:W-:-:S07]  /*2790*/  MOV R42, R55 ;  /* 0x00000037002a7202 */ /* 0x000fce0000000f00 */
.L_x_1957:
[----:B------:R-:W-:-:S13]  /*27a0*/  LOP3.LUT P1, RZ, R7, 0x7, RZ, 0xc0, !PT ;  /* 0x0000000707ff7812 */ /* 0x000fda000782c0ff */
[----:B------:R-:W-:Y:S05]  /*27b0*/  @!P1 BRA `(.L_x_1954) ;  /* 0x0000000000f49947 */ /* 0x000fea0003800000 */
[C---:B---3--:R-:W-:Y:S02]  /*27c0*/  LOP3.LUT R36, R7.reuse, 0x7, RZ, 0xc0, !PT ;  /* 0x0000000707247812 */ /* 0x048fe400078ec0ff */
[----:B------:R-:W-:Y:S02]  /*27d0*/  LOP3.LUT P1, R47, R7, 0x3, RZ, 0xc0, !PT ;  /* 0x00000003072f7812 */ /* 0x000fe4000782c0ff */
[----:B------:R-:W-:-:S04]  /*27e0*/  IADD3 R36, PT, PT, R36, -0x1, RZ ;  /* 0xffffffff24247810 */ /* 0x000fc80007ffe0ff */
[----:B------:R-:W-:-:S13]  /*27f0*/  ISETP.GE.U32.AND P4, PT, R36, 0x3, PT ;  /* 0x000000032400780c */ /* 0x000fda0003f86070 */
[----:B------:R-:W-:Y:S05]  /*2800*/  @!P4 BRA `(.L_x_1959) ;  /* 0x000000000070c947 */ /* 0x000fea0003800000 */
[----:B------:R-:W-:-:S13]  /*2810*/  ISETP.EQ.OR P6, PT, R42, R3, P2 ;  /* 0x000000032a00720c */ /* 0x000fda00017c2670 */
[----:B------:R-:W-:-:S04]  /*2820*/  @!P6 IMAD R37, R42, R5, R0 ;  /* 0x000000052a25e224 */ /* 0x000fc800078e0200 */
[----:B------:R-:W-:-:S06]  /*2830*/  @!P6 IMAD.WIDE.U32 R36, R37, 0x8, R44 ;  /* 0x000000082524e825 */ /* 0x000fcc00078e002c */
[----:B------:R-:W0:Y:S01]  /*2840*/  @!P6 LDG.E.64 R36, desc[UR6][R36.64] ;  /* 0x000000062424e981 */ /* 0x000e22000c1e1b00 */
[C---:B------:R-:W-:Y:S02]  /*2850*/  IADD3 R38, PT, PT, R42.reuse, 0x1, RZ ;  /* 0x000000012a267810 */ /* 0x040fe40007ffe0ff */
[----:B------:R-:W-:Y:S02]  /*2860*/  IADD3 R40, PT, PT, R42, 0x2, RZ ;  /* 0x000000022a287810 */ /* 0x000fe40007ffe0ff */
[-C--:B------:R-:W-:Y:S02]  /*2870*/  ISETP.EQ.OR P5, PT, R38, R3.reuse, P2 ;  /* 0x000000032600720c */ /* 0x080fe400017a2670 */
[----:B------:R-:W-:Y:S02]  /*2880*/  IADD3 R46, PT, PT, R42, 0x3, RZ ;  /* 0x000000032a2e7810 */ /* 0x000fe40007ffe0ff */
[----:B------:R-:W-:-:S09]  /*2890*/  ISETP.EQ.OR P4, PT, R40, R3, P2 ;  /* 0x000000032800720c */ /* 0x000fd20001782670 */
[----:B------:R-:W-:-:S04]  /*28a0*/  @!P5 IMAD R39, R38, R5, R0 ;  /* 0x000000052627d224 */ /* 0x000fc800078e0200 */
[----:B-1----:R-:W-:Y:S02]  /*28b0*/  @!P4 IMAD R41, R40, R5, R0 ;  /* 0x000000052829c224 */ /* 0x002fe400078e0200 */
[----:B0-----:R-:W-:Y:S01]  /*28c0*/  @!P6 FADD.FTZ R58, R58, R36 ;  /* 0x000000243a3ae221 */ /* 0x001fe20000010000 */
[----:B------:R-:W-:Y:S01]  /*28d0*/  @!P6 FADD.FTZ R59, R59, R37 ;  /* 0x000000253b3be221 */ /* 0x000fe20000010000 */
[----:B------:R-:W-:Y:S01]  /*28e0*/  ISETP.EQ.OR P6, PT, R46, R3, P2 ;  /* 0x000000032e00720c */ /* 0x000fe200017c2670 */
        /* <DEDUP_REMOVED lines=14> */
.L_x_1959:
        /* <DEDUP_REMOVED lines=18> */
.L_x_1960:
        /* <DEDUP_REMOVED lines=9> */
.L_x_1961:
[----:B------:R-:W-:Y:S05]  /*2b80*/  BSYNC.RECONVERGENT B0 ;  /* 0x0000000000007941 */ /* 0x000fea0003800200 */
.L_x_1954:
[----:B------:R-:W4:Y:S01]  /*2b90*/  S2UR UR5, SR_CgaCtaId ;  /* 0x00000000000579c3 */ /* 0x000f220000008800 */
[----:B------:R-:W2:Y:S01]  /*2ba0*/  LDCU UR8, c[0x0][0x414] ;  /* 0x00008280ff0877ac */ /* 0x000ea20008000800 */
[----:B-1-3--:R-:W-:Y:S01]  /*2bb0*/  LOP3.LUT R41, R14, 0xffff, RZ, 0xc0, !PT ;  /* 0x0000ffff0e297812 */ /* 0x00afe200078ec0ff */
[----:B------:R-:W-:-:S03]  /*2bc0*/  UMOV UR4, 0x400 ;  /* 0x0000040000047882 */ /* 0x000fc60000000000 */
[----:B------:R-:W-:Y:S02]  /*2bd0*/  IADD3 R41, PT, PT, R98, R41, RZ ;  /* 0x0000002962297210 */ /* 0x000fe40007ffe0ff */
[----:B------:R-:W1:Y:S08]  /*2be0*/  @P0 LDC.64 R44, c[0x0][0x388] ;  /* 0x0000e200ff2c0b82 */ /* 0x000e700000000a00 */
[----:B------:R-:W3:Y:S01]  /*2bf0*/  LDC.64 R38, c[0x0][0x398] ;  /* 0x0000e600ff267b82 */ /* 0x000ee20000000a00 */
[----:B--2---:R-:W-:Y:S01]  /*2c00*/  @P0 FMUL.FTZ R42, R58, UR8 ;  /* 0x000000083a2a0c20 */ /* 0x004fe20008410000 */
[----:B------:R-:W-:Y:S01]  /*2c10*/  @P0 FMUL.FTZ R43, R59, UR8 ;  /* 0x000000083b2b0c20 */ /* 0x000fe20008410000 */
[----:B----4-:R-:W-:-:S05]  /*2c20*/  ULEA UR4, UR5, UR4, 0x18 ;  /* 0x0000000405047291 */ /* 0x010fca000f8ec0ff */
[----:B------:R-:W2:Y:S01]  /*2c30*/  LDC.64 R36, c[0x0][0x3a0] ;  /* 0x0000e800ff247b82 */ /* 0x000ea20000000a00 */
[----:B-1----:R-:W-:-:S03]  /*2c40*/  @P0 IMAD.WIDE R44, R8, 0x8, R44 ;  /* 0x00000008082c0825 */ /* 0x002fc600078e022c */
[----:B------:R-:W-:Y:S04]  /*2c50*/  @!P2 STS.64 [UR4+0x88], R58 ;  /* 0x0000883aff00a988 */ /* 0x000fe80008000a04 */
[----:B------:R1:W-:Y:S01]  /*2c60*/  @P0 STG.E.64 desc[UR6][R44.64], R42 ;  /* 0x0000002a2c000986 */ /* 0x0003e2000c101b06 */
[----:B---3--:R-:W-:-:S04]  /*2c70*/  IMAD.WIDE R46, R41, 0x4, R38 ;  /* 0x00000004292e7825 */ /* 0x008fc800078e0226 */
[----:B--2---:R-:W-:Y:S01]  /*2c80*/  IMAD.WIDE R38, R41, 0x4, R36 ;  /* 0x0000000429267825 */ /* 0x004fe200078e0224 */
[----:B------:R-:W-:Y:S06]  /*2c90*/  BAR.SYNC.DEFER_BLOCKING 0x0 ;  /* 0x0000000000007b1d */ /* 0x000fec0000010000 */
[----:B------:R2:W5:Y:S04]  /*2ca0*/  LDG.E.64 R36, desc[UR6][R46.64] ;  /* 0x000000062e247981 */ /* 0x000568000c1e1b00 */
[----:B------:R-:W5:Y:S01]  /*2cb0*/  LDG.E.64 R38, desc[UR6][R38.64] ;  /* 0x0000000626267981 */ /* 0x000f62000c1e1b00 */
[----:B-1----:R-:W-:Y:S01]  /*2cc0*/  HFMA2 R44, -RZ, RZ, 1.875, 0 ;  /* 0x3f800000ff2c7431 */ /* 0x002fe200000001ff */
[----:B------:R-:W-:Y:S02]  /*2cd0*/  BSSY.RECONVERGENT B0, `(.L_x_1962) ;  /* 0x0000387000007945 */ /* 0x000fe40003800200 */
[----:B------:R-:W1:Y:S01]  /*2ce0*/  LDS.64 R40, [UR4+0x88] ;  /* 0x00008804ff287984 */ /* 0x000e620008000a00 */
[----:B------:R-:W3:Y:S02]  /*2cf0*/  LDCU.U8 UR4, c[0x0][0x3fc] ;  /* 0x00007f80ff0477ac */ /* 0x000ee40008000000 */
[----:B---3--:R-:W-:Y:S01]  /*2d00*/  UISETP.NE.AND UP0, UPT, UR4, URZ, UPT ;  /* 0x000000ff0400728c */ /* 0x008fe2000bf05270 */
[----:B-1----:R-:W-:-:S04]  /*2d10*/  FMUL.FTZ R48, R40, UR8 ;  /* 0x0000000828307c20 */ /* 0x002fc80008410000 */
[----:B------:R-:W-:-:S04]  /*2d20*/  FMUL.FTZ R40, R48, R48 ;  /* 0x0000003030287220 */ /* 0x000fc80000410000 */
[----:B------:R-:W-:-:S05]  /*2d30*/  FFMA.FTZ R40, R41, UR8, -R40 ;  /* 0x0000000829287c23 */ /* 0x000fca0008010828 */
[----:B------:R-:W-:-:S13]  /*2d40*/  FSETP.GTU.FTZ.AND P1, PT, R40, RZ, PT ;  /* 0x000000ff2800720b */ /* 0x000fda0003f3c000 */
[----:B------:R-:W1:Y:S02]  /*2d50*/  @P1 LDC R41, c[0x0][0x3a8] ;  /* 0x0000ea00ff291b82 */ /* 0x000e640000000800 */
[----:B-1----:R-:W-:-:S04]  /*2d60*/  @P1 FADD.FTZ R40, R40, R41 ;  /* 0x0000002928281221 */ /* 0x002fc80000010000 */
[----:B------:R2:W1:Y:S01]  /*2d70*/  @P1 MUFU.RSQ R44, R40 ;  /* 0x00000028002c1308 */ /* 0x0004620000001400 */
[----:B------:R-:W-:Y:S05]  /*2d80*/  BRA.U UP0, `(.L_x_1963) ;  /* 0x0000001500bc7547 */ /* 0x000fea000b800000 */
[----:B------:R-:W3:Y:S01]  /*2d90*/  LDCU.64 UR8, c[0x0][0x3e8] ;  /* 0x00007d00ff0877ac */ /* 0x000ee20008000a00 */
[----:B------:R-:W-:Y:S01]  /*2da0*/  BSSY.RECONVERGENT B1, `(.L_x_1964) ;  /* 0x000001a000017945 */ /* 0x000fe20003800200 */
[----:B---3--:R-:W-:Y:S02]  /*2db0*/  ISETP.GE.U32.AND P1, PT, R96, UR8, PT ;  /* 0x0000000860007c0c */ /* 0x008fe4000bf26070 */
[----:B------:R-:W-:Y:S02]  /*2dc0*/  ISETP.GE.U32.AND P2, PT, R94, UR8, PT ;  /* 0x000000085e007c0c */ /* 0x000fe4000bf46070 */
[----:B------:R-:W-:Y:S02]  /*2dd0*/  ISETP.GE.AND.EX P1, PT, R9, UR9, PT, P1 ;  /* 0x0000000909007c0c */ /* 0x000fe4000bf26310 */
[----:B------:R-:W-:Y:S02]  /*2de0*/  ISETP.GE.U32.AND P5, PT, R92, UR8, PT ;  /* 0x000000085c007c0c */ /* 0x000fe4000bfa6070 */
[----:B------:R-:W-:-:S02]  /*2df0*/  ISETP.GE.U32.AND P6, PT, R90, UR8, PT ;  /* 0x000000085a007c0c */ /* 0x000fc4000bfc6070 */
[----:B------:R-:W-:-:S07]  /*2e00*/  ISETP.GE.AND.EX P2, PT, R13, UR9, PT, P2 ;  /* 0x000000090d007c0c */ /* 0x000fce000bf46320 */
[----:B------:R-:W-:Y:S06]  /*2e10*/  @P1 BRA `(.L_x_1965) ;  /* 0x0000000000481947 */ /* 0x000fec0003800000 */
[----:B------:R-:W3:Y:S01]  /*2e20*/  LDCU.64 UR10, c[0x0][0x3e0] ;  /* 0x00007c00ff0a77ac */ /* 0x000ee20008000a00 */
[----:B--2---:R-:W-:Y:S01]  /*2e30*/  MOV R40, R102 ;  /* 0x0000006600287202 */ /* 0x004fe20000000f00 */
        /* <DEDUP_REMOVED lines=8> */
[----:B---3--:R-:W-:Y:S02]  /*2ec0*/  IMAD R45, R9, UR10, RZ ;  /* 0x0000000a092d7c24 */ /* 0x008fe4000f8e02ff */
[----:B------:R-:W-:-:S04]  /*2ed0*/  IMAD.WIDE.U32 R40, R96, UR10, R40 ;  /* 0x0000000a60287c25 */ /* 0x000fc8000f8e0028 */
[----:B------:R-:W-:Y:S01]  /*2ee0*/  IMAD R45, R96, UR11, R45 ;  /* 0x0000000b602d7c24 */ /* 0x000fe2000f8e022d */
[----:B--2---:R-:W-:-:S04]  /*2ef0*/  LEA R42, P1, R40, UR4, 0x1 ;  /* 0x00000004282a7c11 */ /* 0x004fc8000f8208ff */
[----:B------:R-:W-:Y:S02]  /*2f00*/  IADD3 R45, PT, PT, R41, R45, RZ ;  /* 0x0000002d292d7210 */ /* 0x000fe40007ffe0ff */
[----:B------:R-:W-:Y:S02]  /*2f10*/  F2FP.BF16.F32.PACK_AB R41, R18, R69 ;  /* 0x000000451229723e */ /* 0x000fe400000010ff */
[----:B------:R-:W-:-:S05]  /*2f20*/  LEA.HI.X R43, R40, UR5, R45, 0x1, P1 ;  /* 0x00000005282b7c11 */ /* 0x000fca00088f0c2d */
[----:B------:R3:W-:Y:S02]  /*2f30*/  STG.E desc[UR6][R42.64], R41 ;  /* 0x000000292a007986 */ /* 0x0007e4000c101906 */
.L_x_1965:
[----:B------:R-:W-:Y:S05]  /*2f40*/  BSYNC.RECONVERGENT B1 ;  /* 0x0000000000017941 */ /* 0x000fea0003800200 */
.L_x_1964:
[----:B------:R-:W-:Y:S04]  /*2f50*/  BSSY.RECONVERGENT B1, `(.L_x_1966) ;  /* 0x0000014000017945 */ /* 0x000fe80003800200 */
[----:B------:R-:W-:Y:S05]  /*2f60*/  @P2 BRA `(.L_x_1967) ;  /* 0x0000000000482947 */ /* 0x000fea0003800000 */
[----:B------:R-:W4:Y:S01]  /*2f70*/  LDCU.64 UR4, c[0x0][0x3e0] ;  /* 0x00007c00ff0477ac */ /* 0x000f220008000a00 */
[----:B--2---:R-:W-:Y:S01]  /*2f80*/  MOV R40, R102 ;  /* 0x0000006600287202 */ /* 0x004fe20000000f00 */
[--C-:B---3--:R-:W-:Y:S01]  /*2f90*/  FADD.FTZ R43, R16, -R48.reuse ;  /* 0x80000030102b7221 */ /* 0x108fe20000010000 */
[----:B------:R-:W-:Y:S01]  /*2fa0*/  MOV R41, R101 ;  /* 0x0000006500297202 */ /* 0x000fe20000000f00 */
[----:B------:R-:W2:Y:S01]  /*2fb0*/  LDCU.64 UR10, c[0x0][0x380] ;  /* 0x00007000ff0a77ac */ /* 0x000ea20008000a00 */
[----:B------:R-:W-:Y:S01]  /*2fc0*/  FADD.FTZ R67, R67, -R48 ;  /* 0x8000003043437221 */ /* 0x000fe20000010000 */
[----:B-1----:R-:W-:-:S03]  /*2fd0*/  FMUL.FTZ R43, R43, R44 ;  /* 0x0000002c2b2b7220 */ /* 0x002fc60000410000 */
[----:B------:R-:W-:Y:S01]  /*2fe0*/  FMUL.FTZ R16, R67, R44 ;  /* 0x0000002c43107220 */ /* 0x000fe20000410000 */
[----:B-----5:R-:W-:Y:S01]  /*2ff0*/  FFMA.FTZ R18, R36, R43, R38 ;  /* 0x0000002b24127223 */ /* 0x020fe20000010026 */
[----:B----4-:R-:W-:Y:S02]  /*3000*/  IMAD R45, R13, UR4, RZ ;  /* 0x000000040d2d7c24 */ /* 0x010fe4000f8e02ff */
[----:B------:R-:W-:-:S04]  /*3010*/  IMAD.WIDE.U32 R40, R94, UR4, R40 ;  /* 0x000000045e287c25 */ /* 0x000fc8000f8e0028 */
[----:B------:R-:W-:Y:S02]  /*3020*/  IMAD R47, R94, UR5, R45 ;  /* 0x000000055e2f7c24 */ /* 0x000fe4000f8e022d */
[----:B------:R-:W-:Y:S01]  /*3030*/  FFMA.FTZ R45, R37, R16, R39 ;  /* 0x00000010252d7223 */ /* 0x000fe20000010027 */
[C---:B--2---:R-:W-:Y:S02]  /*3040*/  LEA R42, P1, R40.reuse, UR10, 0x1 ;  /* 0x0000000a282a7c11 */ /* 0x044fe4000f8208ff */
[----:B------:R-:W-:Y:S02]  /*3050*/  IADD3 R47, PT, PT, R41, R47, RZ ;  /* 0x0000002f292f7210 */ /* 0x000fe40007ffe0ff */
[----:B------:R-:W-:Y:S02]  /*3060*/  F2FP.BF16.F32.PACK_AB R41, R45, R18 ;  /* 0x000000122d29723e */ /* 0x000fe400000010ff */
[----:B------:R-:W-:-:S05]  /*3070*/  LEA.HI.X R43, R40, UR11, R47, 0x1, P1 ;  /* 0x0000000b282b7c11 */ /* 0x000fca00088f0c2f */
[----:B------:R4:W-:Y:S02]  /*3080*/  STG.E desc[UR6][R42.64], R41 ;  /* 0x000000292a007986 */ /* 0x0009e4000c101906 */
.L_x_1967:
[----:B------:R-:W-:Y:S05]  /*3090*/  BSYNC.RECONVERGENT B1 ;  /* 0x0000000000017941 */ /* 0x000fea0003800200 */
.L_x_1966:
        /* <DEDUP_REMOVED lines=8> */
[----:B------:R-:W-:Y:S01]  /*3120*/  ISETP.GE.AND.EX P2, PT, R21, UR9, PT, P2 ;  /* 0x0000000915007c0c */ /* 0x000fe2000bf46320 */
[----:B------:R-:W-:-:S12]  /*3130*/  @P5 BRA `(.L_x_1969) ;  /* 0x0000000000485947 */ /* 0x000fd80003800000 */
[----:B------:R-:W0:Y:S01]  /*3140*/  LDCU.64 UR4, c[0x0][0x3e0] ;  /* 0x00007c00ff0477ac */ /* 0x000e220008000a00 */
[----:B--2---:R-:W-:Y:S01]  /*3150*/  MOV R40, R102 ;  /* 0x0000006600287202 */ /* 0x004fe20000000f00 */
[--C-:B---34-:R-:W-:Y:S01]  /*3160*/  FADD.FTZ R43, R20, -R48.reuse ;  /* 0x80000030142b7221 */ /* 0x118fe20000010000 */
[----:B------:R-:W-:Y:S01]  /*3170*/  MOV R41, R101 ;  /* 0x0000006500297202 */ /* 0x000fe20000000f00 */
[----:B------:R-:W2:Y:S01]  /*3180*/  LDCU.64 UR10, c[0x0][0x380] ;  /* 0x00007000ff0a77ac */ /* 0x000ea20008000a00 */
[----:B------:R-:W-:Y:S01]  /*3190*/  FADD.FTZ R71, R71, -R48 ;  /* 0x8000003047477221 */ /* 0x000fe20000010000 */
[----:B-1----:R-:W-:-:S03]  /*31a0*/  FMUL.FTZ R43, R43, R44 ;  /* 0x0000002c2b2b7220 */ /* 0x002fc60000410000 */
[----:B------:R-:W-:Y:S01]  /*31b0*/  FMUL.FTZ R16, R71, R44 ;  /* 0x0000002c47107220 */ /* 0x000fe20000410000 */
[----:B-----5:R-:W-:Y:S01]  /*31c0*/  FFMA.FTZ R18, R36, R43, R38 ;  /* 0x0000002b24127223 */ /* 0x020fe20000010026 */
[----:B0-----:R-:W-:Y:S02]  /*31d0*/  IMAD R45, R15, UR4, RZ ;  /* 0x000000040f2d7c24 */ /* 0x001fe4000f8e02ff */
        /* <DEDUP_REMOVED lines=8> */
.L_x_1969:
[----:B------:R-:W-:Y:S05]  /*3260*/  BSYNC.RECONVERGENT B1 ;  /* 0x0000000000017941 */ /* 0x000fea0003800200 */
.L_x_1968:
[----:B------:R-:W-:Y:S04]  /*3270*/  BSSY.RECONVERGENT B1, `(.L_x_1970) ;  /* 0x0000014000017945 */ /* 0x000fe80003800200 */
[----:B------:R-:W-:Y:S05]  /*3280*/  @P6 BRA `(.L_x_1971) ;  /* 0x0000000000486947 */ /* 0x000fea0003800000 */
[----:B------:R-:W1:Y:S01]  /*3290*/  LDCU.64 UR4, c[0x0][0x3e0] ;  /* 0x00007c00ff0477ac */ /* 0x000e620008000a00 */
[----:B--2---:R-:W-:Y:S01]  /*32a0*/  MOV R40, R102 ;  /* 0x0000006600287202 */ /* 0x004fe20000000f00 */
[--C-:B------:R-:W-:Y:S01]  /*32b0*/  FADD.FTZ R73, R73, -R48.reuse ;  /* 0x8000003049497221 */ /* 0x100fe20000010000 */
[----:B0--34-:R-:W-:Y:S01]  /*32c0*/  MOV R41, R101 ;  /* 0x0000006500297202 */ /* 0x019fe20000000f00 */
[----:B------:R-:W0:Y:S01]  /*32d0*/  LDCU.64 UR10, c[0x0][0x380] ;  /* 0x00007000ff0a77ac */ /* 0x000e220008000a00 */
[----:B------:R-:W-:Y:S01]  /*32e0*/  FADD.FTZ R43, R22, -R48 ;  /* 0x80000030162b7221 */ /* 0x000fe20000010000 */
[----:B-1----:R-:W-:-:S03]  /*32f0*/  FMUL.FTZ R73, R73, R44 ;  /* 0x0000002c49497220 */ /* 0x002fc60000410000 */
        /* <DEDUP_REMOVED lines=11> */
.L_x_1971:
[----:B------:R-:W-:Y:S05]  /*33b0*/  BSYNC.RECONVERGENT B1 ;  /* 0x0000000000017941 */ /* 0x000fea0003800200 */
.L_x_1970:
        /* <DEDUP_REMOVED lines=20> */
.L_x_1973:
[----:B------:R-:W-:Y:S05]  /*3500*/  BSYNC.RECONVERGENT B1 ;  /* 0x0000000000017941 */ /* 0x000fea0003800200 */
.L_x_1972:
[----:B------:R-:W-:Y:S04]  /*3510*/  BSSY.RECONVERGENT B1, `(.L_x_1974) ;  /* 0x0000014000017945 */ /* 0x000fe80003800200 */
[----:B------:R-:W-:Y:S05]  /*3520*/  @P2 BRA `(.L_x_1975) ;  /* 0x0000000000482947 */ /* 0x000fea0003800000 */
[----:B------:R-:W1:Y:S01]  /*3530*/  LDCU.64 UR4, c[0x0][0x3e0] ;  /* 0x00007c00ff0477ac */ /* 0x000e620008000a00 */
[----:B--2---:R-:W-:Y:S01]  /*3540*/  MOV R40, R102 ;  /* 0x0000006600287202 */ /* 0x004fe20000000f00 */
[--C-:B0--34-:R-:W-:Y:S01]  /*3550*/  FADD.FTZ R43, R26, -R48.reuse ;  /* 0x800000301a2b7221 */ /* 0x119fe20000010000 */
[----:B------:R-:W-:Y:S01]  /*3560*/  MOV R41, R101 ;  /* 0x0000006500297202 */ /* 0x000fe20000000f00 */
[----:B------:R-:W0:Y:S01]  /*3570*/  LDCU.64 UR10, c[0x0][0x380] ;  /* 0x00007000ff0a77ac */ /* 0x000e220008000a00 */
[----:B------:R-:W-:Y:S01]  /*3580*/  FADD.FTZ R77, R77, -R48 ;  /* 0x800000304d4d7221 */ /* 0x000fe20000010000 */
[----:B-1----:R-:W-:-:S03]  /*3590*/  FMUL.FTZ R43, R43, R44 ;  /* 0x0000002c2b2b7220 */ /* 0x002fc60000410000 */
        /* <DEDUP_REMOVED lines=11> */
.L_x_1975:
[----:B------:R-:W-:Y:S05]  /*3650*/  BSYNC.RECONVERGENT B1 ;  /* 0x0000000000017941 */ /* 0x000fea0003800200 */
.L_x_1974:
        /* <DEDUP_REMOVED lines=28> */
.L_x_1977:
[----:B------:R-:W-:Y:S05]  /*3820*/  BSYNC.RECONVERGENT B1 ;  /* 0x0000000000017941 */ /* 0x000fea0003800200 */
.L_x_1976:
        /* <DEDUP_REMOVED lines=20> */
.L_x_1979:
[----:B------:R-:W-:Y:S05]  /*3970*/  BSYNC.RECONVERGENT B1 ;  /* 0x0000000000017941 */ /* 0x000fea0003800200 */
.L_x_1978:
        /* <DEDUP_REMOVED lines=20> */
.L_x_1981:
[----:B------:R-:W-:Y:S05]  /*3ac0*/  BSYNC.RECONVERGENT B1 ;  /* 0x0000000000017941 */ /* 0x000fea0003800200 */
.L_x_1980:
        /* <DEDUP_REMOVED lines=20> */
.L_x_1983:
[----:B------:R-:W-:Y:S05]  /*3c10*/  BSYNC.RECONVERGENT B1 ;  /* 0x0000000000017941 */ /* 0x000fea0003800200 */
.L_x_1982:
        /* <DEDUP_REMOVED lines=30> */
.L_x_1985:
[----:B------:R-:W-:Y:S05]  /*3e00*/  BSYNC.RECONVERGENT B1 ;  /* 0x0000000000017941 */ /* 0x000fea0003800200 */
.L_x_1984:
        /* <DEDUP_REMOVED lines=20> */
.L_x_1987:
[----:B------:R-:W-:Y:S05]  /*3f50*/  BSYNC.RECONVERGENT B1 ;  /* 0x0000000000017941 */ /* 0x000fea0003800200 */
.L_x_1986:
[----:B------:R-:W-:Y:S04]  /*3f60*/  BSSY.RECONVERGENT B1, `(.L_x_1988) ;  /* 0x0000014000017945 */ /* 0x000fe80003800200 */
[----:B------:R-:W-:Y:S05]  /*3f70*/  @P1 BRA `(.L_x_1989) ;  /* 0x0000000000481947 */ /* 0x000fea0003800000 */
[----:B------:R-:W1:Y:S01]  /*3f80*/  LDCU.64 UR4, c[0x0][0x3e0] ;  /* 0x00007c00ff0477ac */ /* 0x000e620008000a00 */
[--C-:B0--34-:R-:W-:Y:S01]  /*3f90*/  FADD.FTZ R43, R64, -R48.reuse ;  /* 0x80000030402b7221 */ /* 0x119fe20000010000 */
[----:B--2---:R-:W-:Y:S01]  /*3fa0*/  MOV R40, R102 ;  /* 0x0000006600287202 */ /* 0x004fe20000000f00 */
[----:B------:R-:W-:Y:S01]  /*3fb0*/  FADD.FTZ R91, R91, -R48 ;  /* 0x800000305b5b7221 */ /* 0x000fe20000010000 */
[----:B------:R-:W0:Y:S01]  /*3fc0*/  LDCU.64 UR10, c[0x0][0x380] ;  /* 0x00007000ff0a77ac */ /* 0x000e220008000a00 */
[----:B------:R-:W-:Y:S01]  /*3fd0*/  MOV R41, R101 ;  /* 0x0000006500297202 */ /* 0x000fe20000000f00 */
[-C--:B-1----:R-:W-:Y:S01]  /*3fe0*/  FMUL.FTZ R45, R43, R44.reuse ;  /* 0x0000002c2b2d7220 */ /* 0x082fe20000410000 */
[----:B------:R-:W-:-:S03]  /*3ff0*/  FMUL.FTZ R16, R91, R44 ;  /* 0x0000002c5b107220 */ /* 0x000fc60000410000 */
[----:B-----5:R-:W-:Y:S01]  /*4000*/  FFMA.FTZ R45, R36, R45, R38 ;  /* 0x0000002d242d7223 */ /* 0x020fe20000010026 */
        /* <DEDUP_REMOVED lines=9> */
.L_x_1989:
[----:B------:R-:W-:Y:S05]  /*40a0*/  BSYNC.RECONVERGENT B1 ;  /* 0x0000000000017941 */ /* 0x000fea0003800200 */
.L_x_1988:
        /* <DEDUP_REMOVED lines=20> */
.L_x_1991:
[----:B------:R-:W-:Y:S05]  /*41f0*/  BSYNC.RECONVERGENT B1 ;  /* 0x0000000000017941 */ /* 0x000fea0003800200 */
.L_x_1990:
        /* <DEDUP_REMOVED lines=20> */
.L_x_1993:
[----:B------:R-:W-:Y:S05]  /*4340*/  BSYNC.RECONVERGENT B1 ;  /* 0x0000000000017941 */ /* 0x000fea0003800200 */
.L_x_1992:
[----:B------:R-:W-:Y:S05]  /*4350*/  @P4 BRA `(.L_x_1994) ;  /* 0x0000002000784947 */ /* 0x000fea0003800000 */
[----:B------:R-:W2:Y:S01]  /*4360*/  LDCU.64 UR4, c[0x0][0x3e0] ;  /* 0x00007c00ff0477ac */ /* 0x000ea20008000a00 */
[--C-:B------:R-:W-:Y:S01]  /*4370*/  FADD.FTZ R97, R97, -R48.reuse ;  /* 0x8000003061617221 */ /* 0x100fe20000010000 */
[----:B------:R-:W-:Y:S01]  /*4380*/  MOV R100, R102 ;  /* 0x0000006600647202 */ /* 0x000fe20000000f00 */
[----:B0--34-:R-:W-:Y:S01]  /*4390*/  FADD.FTZ R41, R70, -R48 ;  /* 0x8000003046297221 */ /* 0x019fe20000010000 */
[----:B------:R-:W0:Y:S01]  /*43a0*/  LDCU.64 UR8, c[0x0][0x380] ;  /* 0x00007000ff0877ac */ /* 0x000e220008000a00 */
[-C--:B-1----:R-:W-:Y:S02]  /*43b0*/  FMUL.FTZ R97, R97, R44.reuse ;  /* 0x0000002c61617220 */ /* 0x082fe40000410000 */
[----:B------:R-:W-:Y:S02]  /*43c0*/  FMUL.FTZ R44, R41, R44 ;  /* 0x0000002c292c7220 */ /* 0x000fe40000410000 */
[----:B-----5:R-:W-:Y:S02]  /*43d0*/  FFMA.FTZ R97, R36, R97, R38 ;  /* 0x0000006124617223 */ /* 0x020fe40000010026 */
[----:B------:R-:W-:-:S05]  /*43e0*/  FFMA.FTZ R44, R37, R44, R39 ;  /* 0x0000002c252c7223 */ /* 0x000fca0000010027 */
[----:B------:R-:W-:Y:S01]  /*43f0*/  F2FP.BF16.F32.PACK_AB R39, R44, R97 ;  /* 0x000000612c27723e */ /* 0x000fe200000010ff */
[----:B--2---:R-:W-:Y:S02]  /*4400*/  IMAD R43, R65, UR4, RZ ;  /* 0x00000004412b7c24 */ /* 0x004fe4000f8e02ff */
[----:B------:R-:W-:-:S04]  /*4410*/  IMAD.WIDE.U32 R100, R12, UR4, R100 ;  /* 0x000000040c647c25 */ /* 0x000fc8000f8e0064 */
[----:B------:R-:W-:Y:S01]  /*4420*/  IMAD R43, R12, UR5, R43 ;  /* 0x000000050c2b7c24 */ /* 0x000fe2000f8e022b */
[----:B0-----:R-:W-:-:S04]  /*4430*/  LEA R36, P1, R100, UR8, 0x1 ;  /* 0x0000000864247c11 */ /* 0x001fc8000f8208ff */
[----:B------:R-:W-:-:S04]  /*4440*/  IADD3 R43, PT, PT, R101, R43, RZ ;  /* 0x0000002b652b7210 */ /* 0x000fc80007ffe0ff */
[----:B------:R-:W-:-:S05]  /*4450*/  LEA.HI.X R37, R100, UR9, R43, 0x1, P1 ;  /* 0x0000000964257c11 */ /* 0x000fca00088f0c2b */
[----:B------:R0:W-:Y:S01]  /*4460*/  STG.E desc[UR6][R36.64], R39 ;  /* 0x0000002724007986 */ /* 0x0001e2000c101906 */
[----:B------:R-:W-:Y:S05]  /*4470*/  BRA `(.L_x_1994) ;  /* 0x0000002000307947 */ /* 0x000fea0003800000 */
.L_x_1963:
[----:B------:R-:W3:Y:S01]  /*4480*/  LDCU.64 UR10, c[0x0][0x3e8] ;  /* 0x00007d00ff0a77ac */ /* 0x000ee20008000a00 */
[----:B------:R-:W-:Y:S01]  /*4490*/  BSSY.RECONVERGENT B1, `(.L_x_1995) ;  /* 0x0000022000017945 */ /* 0x000fe20003800200 */
[----:B---3--:R-:W-:Y:S02]  /*44a0*/  ISETP.GE.U32.AND P4, PT, R94, UR10, PT ;  /* 0x0000000a5e007c0c */ /* 0x008fe4000bf86070 */
[----:B------:R-:W-:Y:S02]  /*44b0*/  ISETP.GE.U32.AND P2, PT, R92, UR10, PT ;  /* 0x0000000a5c007c0c */ /* 0x000fe4000bf46070 */
[----:B------:R-:W-:Y:S02]  /*44c0*/  ISETP.GE.U32.AND P1, PT, R90, UR10, PT ;  /* 0x0000000a5a007c0c */ /* 0x000fe4000bf26070 */
[----:B------:R-:W-:Y:S01]  /*44d0*/  ISETP.GE.AND.EX P4, PT, R13, UR11, PT, P4 ;  /* 0x0000000b0d007c0c */ /* 0x000fe2000bf86340 */
[----:B------:R-:W-:-:S12]  /*44e0*/  @P3 BRA `(.L_x_1996) ;  /* 0x0000000000703947 */ /* 0x000fd80003800000 */
[--C-:B------:R-:W-:Y:S01]  /*44f0*/  FADD.FTZ R69, R69, -R48.reuse ;  /* 0x8000003045457221 */ /* 0x100fe20000010000 */
[----:B------:R-:W-:Y:S01]  /*4500*/  FADD.FTZ R41, R18, -R48 ;  /* 0x8000003012297221 */ /* 0x000fe20000010000 */
[----:B------:R-:W3:Y:S01]  /*4510*/  LDCU.64 UR4, c[0x0][0x3e0] ;  /* 0x00007c00ff0477ac */ /* 0x000ee20008000a00 */
[----:B------:R-:W-:Y:S01]  /*4520*/  MOV R42, R102 ;  /* 0x00000066002a7202 */ /* 0x000fe20000000f00 */
[-C--:B-1----:R-:W-:Y:S01]  /*4530*/  FMUL.FTZ R69, R69, R44.reuse ;  /* 0x0000002c45457220 */ /* 0x082fe20000410000 */
[----:B--2---:R-:W-:Y:S01]  /*4540*/  FMUL.FTZ R40, R41, R44 ;  /* 0x0000002c29287220 */ /* 0x004fe20000410000 */
[----:B------:R-:W1:Y:S01]  /*4550*/  LDCU.64 UR8, c[0x0][0x380] ;  /* 0x00007000ff0877ac */ /* 0x000e620008000a00 */
[----:B------:R-:W-:Y:S01]  /*4560*/  MOV R43, R101 ;  /* 0x00000065002b7202 */ /* 0x000fe20000000f00 */
[----:B-----5:R-:W-:Y:S01]  /*4570*/  FFMA.FTZ R69, R36, R69, R38 ;  /* 0x0000004524457223 */ /* 0x020fe20000010026 */
[----:B------:R-:W-:-:S03]  /*4580*/  FFMA.FTZ R46, R37, R40, R39 ;  /* 0x00000028252e7223 */ /* 0x000fc60000010027 */
[----:B------:R-:W-:Y:S01]  /*4590*/  FMUL.FTZ R18, R69, -1.4426950216293334961 ;  /* 0xbfb8aa3b45127820 */ /* 0x000fe20000410000 */
[----:B------:R-:W-:-:S05]  /*45a0*/  FMUL.FTZ R41, R46, -1.4426950216293334961 ;  /* 0xbfb8aa3b2e297820 */ /* 0x000fca0000410000 */
[----:B------:R-:W2:Y:S01]  /*45b0*/  MUFU.EX2 R18, R18 ;  /* 0x0000001200127308 */ /* 0x000ea20000000800 */
[----:B---3--:R-:W-:-:S03]  /*45c0*/  IMAD R47, R9, UR4, RZ ;  /* 0x00000004092f7c24 */ /* 0x008fc6000f8e02ff */
        /* <DEDUP_REMOVED lines=14> */
.L_x_1996:
[----:B------:R-:W-:Y:S05]  /*46b0*/  BSYNC.RECONVERGENT B1 ;  /* 0x0000000000017941 */ /* 0x000fea0003800200 */
.L_x_1995:
[----:B------:R-:W-:Y:S04]  /*46c0*/  BSSY.RECONVERGENT B1, `(.L_x_1997) ;  /* 0x000001e000017945 */ /* 0x000fe80003800200 */
[----:B------:R-:W-:Y:S05]  /*46d0*/  @P4 BRA `(.L_x_1998) ;  /* 0x0000000000704947 */ /* 0x000fea0003800000 */
[--C-:B---3--:R-:W-:Y:S01]  /*46e0*/  FADD.FTZ R41, R16, -R48.reuse ;  /* 0x8000003010297221 */ /* 0x108fe20000010000 */
[----:B------:R-:W-:Y:S01]  /*46f0*/  FADD.FTZ R67, R67, -R48 ;  /* 0x8000003043437221 */ /* 0x000fe20000010000 */
[----:B------:R-:W3:Y:S01]  /*4700*/  LDCU.64 UR4, c[0x0][0x3e0] ;  /* 0x00007c00ff0477ac */ /* 0x000ee20008000a00 */
[----:B------:R-:W-:Y:S01]  /*4710*/  MOV R42, R102 ;  /* 0x00000066002a7202 */ /* 0x000fe20000000f00 */
[-C--:B-1----:R-:W-:Y:S01]  /*4720*/  FMUL.FTZ R41, R41, R44.reuse ;  /* 0x0000002c29297220 */ /* 0x082fe20000410000 */
[----:B------:R-:W-:Y:S01]  /*4730*/  FMUL.FTZ R18, R67, R44 ;  /* 0x0000002c43127220 */ /* 0x000fe20000410000 */
[----:B------:R-:W1:Y:S01]  /*4740*/  LDCU.64 UR8, c[0x0][0x380] ;  /* 0x00007000ff0877ac */ /* 0x000e620008000a00 */
[----:B------:R-:W-:Y:S01]  /*4750*/  MOV R43, R101 ;  /* 0x00000065002b7202 */ /* 0x000fe20000000f00 */
[----:B-----5:R-:W-:Y:S01]  /*4760*/  FFMA.FTZ R41, R36, R41, R38 ;  /* 0x0000002924297223 */ /* 0x020fe20000010026 */
[----:B--2---:R-:W-:-:S03]  /*4770*/  FFMA.FTZ R46, R37, R18, R39 ;  /* 0x00000012252e7223 */ /* 0x004fc60000010027 */
        /* <DEDUP_REMOVED lines=9> */
[----:B---3--:R-:W-:Y:S01]  /*4810*/  FADD.FTZ R45, R40, 1 ;  /* 0x3f800000282d7421 */ /* 0x008fe20000010000 */
[C---:B-1----:R-:W-:Y:S01]  /*4820*/  LEA R40, P3, R42.reuse, UR8, 0x1 ;  /* 0x000000082a287c11 */ /* 0x042fe2000f8608ff */
[----:B------:R-:W1:Y:S08]  /*4830*/  MUFU.RCP R18, R18 ;  /* 0x0000001200127308 */ /* 0x000e700000001000 */
[----:B------:R-:W2:Y:S01]  /*4840*/  MUFU.RCP R45, R45 ;  /* 0x0000002d002d7308 */ /* 0x000ea20000001000 */
[----:B-1----:R-:W-:Y:S01]  /*4850*/  FMUL.FTZ R16, R41, R18 ;  /* 0x0000001229107220 */ /* 0x002fe20000410000 */
[----:B------:R-:W-:Y:S01]  /*4860*/  LEA.HI.X R41, R42, UR9, R49, 0x1, P3 ;  /* 0x000000092a297c11 */ /* 0x000fe200098f0c31 */
[----:B--2---:R-:W-:-:S05]  /*4870*/  FMUL.FTZ R47, R46, R45 ;  /* 0x0000002d2e2f7220 */ /* 0x004fca0000410000 */
[----:B------:R-:W-:-:S05]  /*4880*/  F2FP.BF16.F32.PACK_AB R47, R47, R16 ;  /* 0x000000102f2f723e */ /* 0x000fca00000010ff */
[----:B------:R4:W-:Y:S02]  /*4890*/  STG.E desc[UR6][R40.64], R47 ;  /* 0x0000002f28007986 */ /* 0x0009e4000c101906 */
.L_x_1998:
[----:B------:R-:W-:Y:S05]  /*48a0*/  BSYNC.RECONVERGENT B1 ;  /* 0x0000000000017941 */ /* 0x000fea0003800200 */
.L_x_1997:
        /* <DEDUP_REMOVED lines=10> */
[--C-:B---34-:R-:W-:Y:S01]  /*4950*/  FADD.FTZ R41, R20, -R48.reuse ;  /* 0x8000003014297221 */ /* 0x118fe20000010000 */
        /* <DEDUP_REMOVED lines=22> */
[----:B---3--:R-:W-:Y:S01]  /*4ac0*/  FMUL.FTZ R47, R40, R45 ;  /* 0x0000002d282f7220 */ /* 0x008fe20000410000 */
[----:B-1----:R-:W-:-:S04]  /*4ad0*/  LEA R40, P2, R42, UR8, 0x1 ;  /* 0x000000082a287c11 */ /* 0x002fc8000f8408ff */
[----:B------:R-:W-:Y:S02]  /*4ae0*/  LEA.HI.X R41, R42, UR9, R49, 0x1, P2 ;  /* 0x000000092a297c11 */ /* 0x000fe400090f0c31 */
[----:B------:R-:W-:-:S05]  /*4af0*/  F2FP.BF16.F32.PACK_AB R47, R47, R16 ;  /* 0x000000102f2f723e */ /* 0x000fca00000010ff */
[----:B------:R1:W-:Y:S02]  /*4b00*/  STG.E desc[UR6][R40.64], R47 ;  /* 0x0000002f28007986 */ /* 0x0003e4000c101906 */
.L_x_2000:
[----:B------:R-:W-:Y:S05]  /*4b10*/  BSYNC.RECONVERGENT B1 ;  /* 0x0000000000017941 */ /* 0x000fea0003800200 */
.L_x_1999:
[----:B------:R-:W-:Y:S04]  /*4b20*/  BSSY.RECONVERGENT B1, `(.L_x_2001) ;  /* 0x000001e000017945 */ /* 0x000fe80003800200 */
[----:B------:R-:W-:Y:S05]  /*4b30*/  @P1 BRA `(.L_x_2002) ;  /* 0x0000000000701947 */ /* 0x000fea0003800000 */
[--C-:B------:R-:W-:Y:S01]  /*4b40*/  FADD.FTZ R73, R73, -R48.reuse ;  /* 0x8000003049497221 */ /* 0x100fe20000010000 */
[----:B-1-34-:R-:W-:Y:S01]  /*4b50*/  FADD.FTZ R41, R22, -R48 ;  /* 0x8000003016297221 */ /* 0x01afe20000010000 */
[----:B------:R-:W1:Y:S01]  /*4b60*/  LDCU.64 UR4, c[0x0][0x3e0] ;  /* 0x00007c00ff0477ac */ /* 0x000e620008000a00 */
[----:B------:R-:W-:Y:S01]  /*4b70*/  MOV R42, R102 ;  /* 0x00000066002a7202 */ /* 0x000fe20000000f00 */
[-C--:B------:R-:W-:Y:S01]  /*4b80*/  FMUL.FTZ R73, R73, R44.reuse ;  /* 0x0000002c49497220 */ /* 0x080fe20000410000 */
[----:B------:R-:W-:Y:S01]  /*4b90*/  FMUL.FTZ R18, R41, R44 ;  /* 0x0000002c29127220 */ /* 0x000fe20000410000 */
[----:B------:R-:W2:Y:S01]  /*4ba0*/  LDCU.64 UR8, c[0x0][0x380] ;  /* 0x00007000ff0877ac */ /* 0x000ea20008000a00 */
[----:B------:R-:W-:Y:S01]  /*4bb0*/  MOV R43, R101 ;  /* 0x00000065002b7202 */ /* 0x000fe20000000f00 */
[----:B-----5:R-:W-:Y:S01]  /*4bc0*/  FFMA.FTZ R73, R36, R73, R38 ;  /* 0x0000004924497223 */ /* 0x020fe20000010026 */
[----:B------:R-:W-:-:S03]  /*4bd0*/  FFMA.FTZ R45, R37, R18, R39 ;  /* 0x00000012252d7223 */ /* 0x000fc60000010027 */
[----:B------:R-:W-:Y:S01]  /*4be0*/  FMUL.FTZ R16, R73, -1.4426950216293334961 ;  /* 0xbfb8aa3b49107820 */ /* 0x000fe20000410000 */
[----:B------:R-:W-:-:S05]  /*4bf0*/  FMUL.FTZ R20, R45, -1.4426950216293334961 ;  /* 0xbfb8aa3b2d147820 */ /* 0x000fca0000410000 */
[----:B------:R-:W3:Y:S01]  /*4c00*/  MUFU.EX2 R16, R16 ;  /* 0x0000001000107308 */ /* 0x000ee20000000800 */
[----:B-1----:R-:W-:-:S03]  /*4c10*/  IMAD R41, R17, UR4, RZ ;  /* 0x0000000411297c24 */ /* 0x002fc6000f8e02ff */
[----:B------:R-:W1:Y:S01]  /*4c20*/  MUFU.EX2 R20, R20 ;  /* 0x0000001400147308 */ /* 0x000e620000000800 */
[----:B------:R-:W-:-:S04]  /*4c30*/  IMAD.WIDE.U32 R42, R90, UR4, R42 ;  /* 0x000000045a2a7c25 */ /* 0x000fc8000f8e002a */
[----:B------:R-:W-:Y:S01]  /*4c40*/  IMAD R41, R90, UR5, R41 ;  /* 0x000000055a297c24 */ /* 0x000fe2000f8e0229 */
[----:B--2---:R-:W-:Y:S01]  /*4c50*/  LEA R40, P1, R42, UR8, 0x1 ;  /* 0x000000082a287c11 */ /* 0x004fe2000f8208ff */
[----:B---3--:R-:W-:-:S03]  /*4c60*/  FADD.FTZ R18, R16, 1 ;  /* 0x3f80000010127421 */ /* 0x008fc60000010000 */
[----:B------:R-:W-:Y:S01]  /*4c70*/  IADD3 R41, PT, PT, R43, R41, RZ ;  /* 0x000000292b297210 */ /* 0x000fe20007ffe0ff */
[----:B-1----:R-:W-:-:S03]  /*4c80*/  FADD.FTZ R22, R20, 1 ;  /* 0x3f80000014167421 */ /* 0x002fc60000010000 */
[----:B------:R-:W-:Y:S01]  /*4c90*/  LEA.HI.X R41, R42, UR9, R41, 0x1, P1 ;  /* 0x000000092a297c11 */ /* 0x000fe200088f0c29 */
[----:B------:R-:W1:Y:S08]  /*4ca0*/  MUFU.RCP R18, R18 ;  /* 0x0000001200127308 */ /* 0x000e700000001000 */
[----:B------:R-:W2:Y:S01]  /*4cb0*/  MUFU.RCP R22, R22 ;  /* 0x0000001600167308 */ /* 0x000ea20000001000 */
[----:B-1----:R-:W-:Y:S01]  /*4cc0*/  FMUL.FTZ R16, R73, R18 ;  /* 0x0000001249107220 */ /* 0x002fe20000410000 */
[----:B--2---:R-:W-:-:S05]  /*4cd0*/  FMUL.FTZ R45, R45, R22 ;  /* 0x000000162d2d7220 */ /* 0x004fca0000410000 */
[----:B------:R-:W-:-:S05]  /*4ce0*/  F2FP.BF16.F32.PACK_AB R45, R45, R16 ;  /* 0x000000102d2d723e */ /* 0x000fca00000010ff */
[----:B------:R1:W-:Y:S02]  /*4cf0*/  STG.E desc[UR6][R40.64], R45 ;  /* 0x0000002d28007986 */ /* 0x0003e4000c101906 */
.L_x_2002:
[----:B------:R-:W-:Y:S05]  /*4d00*/  BSYNC.RECONVERGENT B1 ;  /* 0x0000000000017941 */ /* 0x000fea0003800200 */
.L_x_2001:
        /* <DEDUP_REMOVED lines=30> */
.L_x_2004:
[----:B------:R-:W-:Y:S05]  /*4ef0*/  BSYNC.RECONVERGENT B1 ;  /* 0x0000000000017941 */ /* 0x000fea0003800200 */
.L_x_2003:
[----:B------:R-:W-:Y:S04]  /*4f00*/  BSSY.RECONVERGENT B1, `(.L_x_2005) ;  /* 0x000001e000017945 */ /* 0x000fe80003800200 */
[----:B------:R-:W-:Y:S05]  /*4f10*/  @P6 BRA `(.L_x_2006) ;  /* 0x0000000000706947 */ /* 0x000fea0003800000 */
[--C-:B-1-34-:R-:W-:Y:S01]  /*4f20*/  FADD.FTZ R41, R26, -R48.reuse ;  /* 0x800000301a297221 */ /* 0x11afe20000010000 */
[----:B------:R-:W-:Y:S01]  /*4f30*/  FADD.FTZ R77, R77, -R48 ;  /* 0x800000304d4d7221 */ /* 0x000fe20000010000 */
[----:B------:R-:W2:Y:S01]  /*4f40*/  LDCU.64 UR4, c[0x0][0x3e0] ;  /* 0x00007c00ff0477ac */ /* 0x000ea20008000a00 */
[----:B------:R-:W-:Y:S01]  /*4f50*/  MOV R42, R102 ;  /* 0x00000066002a7202 */ /* 0x000fe20000000f00 */
[-C--:B------:R-:W-:Y:S01]  /*4f60*/  FMUL.FTZ R41, R41, R44.reuse ;  /* 0x0000002c29297220 */ /* 0x080fe20000410000 */
[----:B------:R-:W-:Y:S01]  /*4f70*/  FMUL.FTZ R18, R77, R44 ;  /* 0x0000002c4d127220 */ /* 0x000fe20000410000 */
[----:B------:R-:W1:Y:S01]  /*4f80*/  LDCU.64 UR8, c[0x0][0x380] ;  /* 0x00007000ff0877ac */ /* 0x000e620008000a00 */
[----:B------:R-:W-:Y:S01]  /*4f90*/  MOV R43, R101 ;  /* 0x00000065002b7202 */ /* 0x000fe20000000f00 */
[----:B-----5:R-:W-:Y:S01]  /*4fa0*/  FFMA.FTZ R41, R36, R41, R38 ;  /* 0x0000002924297223 */ /* 0x020fe20000010026 */
[----:B------:R-:W-:-:S03]  /*4fb0*/  FFMA.FTZ R45, R37, R18, R39 ;  /* 0x00000012252d7223 */ /* 0x000fc60000010027 */
[----:B------:R-:W-:Y:S01]  /*4fc0*/  FMUL.FTZ R16, R41, -1.4426950216293334961 ;  /* 0xbfb8aa3b29107820 */ /* 0x000fe20000410000 */
[----:B------:R-:W-:-:S05]  /*4fd0*/  FMUL.FTZ R20, R45, -1.4426950216293334961 ;  /* 0xbfb8aa3b2d147820 */ /* 0x000fca0000410000 */
[----:B------:R-:W3:Y:S01]  /*4fe0*/  MUFU.EX2 R16, R16 ;  /* 0x0000001000107308 */ /* 0x000ee20000000800 */
[----:B--2---:R-:W-:-:S03]  /*4ff0*/  IMAD R47, R21, UR4, RZ ;  /* 0x00000004152f7c24 */ /* 0x004fc6000f8e02ff */
[----:B------:R-:W2:Y:S01]  /*5000*/  MUFU.EX2 R20, R20 ;  /* 0x0000001400147308 */ /* 0x000ea20000000800 */
[----:B------:R-:W-:-:S04]  /*5010*/  IMAD.WIDE.U32 R42, R86, UR4, R42 ;  /* 0x00000004562a7c25 */ /* 0x000fc8000f8e002a */
[----:B------:R-:W-:Y:S01]  /*5020*/  IMAD R47, R86, UR5, R47 ;  /* 0x00000005562f7c24 */ /* 0x000fe2000f8e022f */
[----:B-1----:R-:W-:Y:S01]  /*5030*/  LEA R40, P1, R42, UR8, 0x1 ;  /* 0x000000082a287c11 */ /* 0x002fe2000f8208ff */
[----:B---3--:R-:W-:-:S03]  /*5040*/  FADD.FTZ R18, R16, 1 ;  /* 0x3f80000010127421 */ /* 0x008fc60000010000 */
[----:B------:R-:W-:Y:S01]  /*5050*/  IADD3 R47, PT, PT, R43, R47, RZ ;  /* 0x0000002f2b2f7210 */ /* 0x000fe20007ffe0ff */
[----:B--2---:R-:W-:Y:S02]  /*5060*/  FADD.FTZ R22, R20, 1 ;  /* 0x3f80000014167421 */ /* 0x004fe40000010000 */
[----:B------:R-:W1:Y:S08]  /*5070*/  MUFU.RCP R18, R18 ;  /* 0x0000001200127308 */ /* 0x000e700000001000 */
[----:B------:R-:W2:Y:S01]  /*5080*/  MUFU.RCP R22, R22 ;  /* 0x0000001600167308 */ /* 0x000ea20000001000 */
[----:B-1----:R-:W-:Y:S01]  /*5090*/  FMUL.FTZ R16, R41, R18 ;  /* 0x0000001229107220 */ /* 0x002fe20000410000 */
[----:B------:R-:W-:Y:S01]  /*50a0*/  LEA.HI.X R41, R42, UR9, R47, 0x1, P1 ;  /* 0x000000092a297c11 */ /* 0x000fe200088f0c2f */
[----:B--2---:R-:W-:-:S05]  /*50b0*/  FMUL.FTZ R45, R45, R22 ;  /* 0x000000162d2d7220 */ /* 0x004fca0000410000 */
[----:B------:R-:W-:-:S05]  /*50c0*/  F2FP.BF16.F32.PACK_AB R45, R45, R16 ;  /* 0x000000102d2d723e */ /* 0x000fca00000010ff */
[----:B------:R1:W-:Y:S02]  /*50d0*/  STG.E desc[UR6][R40.64], R45 ;  /* 0x0000002d28007986 */ /* 0x0003e4000c101906 */
.L_x_2006:
[----:B------:R-:W-:Y:S05]  /*50e0*/  BSYNC.RECONVERGENT B1 ;  /* 0x0000000000017941 */ /* 0x000fea0003800200 */
.L_x_2005:
        /* <DEDUP_REMOVED lines=38> */
.L_x_2008:
[----:B------:R-:W-:Y:S05]  /*5350*/  BSYNC.RECONVERGENT B1 ;  /* 0x0000000000017941 */ /* 0x000fea0003800200 */
.L_x_2007:
        /* <DEDUP_REMOVED lines=30> */
.L_x_2010:
[----:B------:R-:W-:Y:S05]  /*5540*/  BSYNC.RECONVERGENT B1 ;  /* 0x0000000000017941 */ /* 0x000fea0003800200 */
.L_x_2009:
        /* <DEDUP_REMOVED lines=30> */
.L_x_2012:
[----:B------:R-:W-:Y:S05]  /*5730*/  BSYNC.RECONVERGENT B1 ;  /* 0x0000000000017941 */ /* 0x000fea0003800200 */
.L_x_2011:
[----:B------:R-:W-:Y:S04]  /*5740*/  BSSY.RECONVERGENT B1, `(.L_x_2013) ;  /* 0x000001e000017945 */ /* 0x000fe80003800200 */
[----:B------:R-:W-:Y:S05]  /*5750*/  @P6 BRA `(.L_x_2014) ;  /* 0x0000000000706947 */ /* 0x000fea0003800000 */
[--C-:B-1-34-:R-:W-:Y:S01]  /*5760*/  FADD.FTZ R41, R34, -R48.reuse ;  /* 0x8000003022297221 */ /* 0x11afe20000010000 */
[----:B------:R-:W-:Y:S01]  /*5770*/  FADD.FTZ R85, R85, -R48 ;  /* 0x8000003055557221 */ /* 0x000fe20000010000 */
[----:B------:R-:W1:Y:S01]  /*5780*/  LDCU.64 UR4, c[0x0][0x3e0] ;  /* 0x00007c00ff0477ac */ /* 0x000e620008000a00 */
[----:B--2---:R-:W-:Y:S01]  /*5790*/  MOV R40, R102 ;  /* 0x0000006600287202 */ /* 0x004fe20000000f00 */
[-C--:B------:R-:W-:Y:S01]  /*57a0*/  FMUL.FTZ R41, R41, R44.reuse ;  /* 0x0000002c29297220 */ /* 0x080fe20000410000 */
[----:B------:R-:W-:Y:S01]  /*57b0*/  FMUL.FTZ R18, R85, R44 ;  /* 0x0000002c55127220 */ /* 0x000fe20000410000 */
[----:B------:R-:W2:Y:S02]  /*57c0*/  LDCU.64 UR8, c[0x0][0x380] ;  /* 0x00007000ff0877ac */ /* 0x000ea40008000a00 */
[----:B-----5:R-:W-:Y:S01]  /*57d0*/  FFMA.FTZ R43, R36, R41, R38 ;  /* 0x00000029242b7223 */ /* 0x020fe20000010026 */
[----:B------:R-:W-:Y:S01]  /*57e0*/  FFMA.FTZ R45, R37, R18, R39 ;  /* 0x00000012252d7223 */ /* 0x000fe20000010027 */
[----:B------:R-:W-:-:S02]  /*57f0*/  MOV R41, R101 ;  /* 0x0000006500297202 */ /* 0x000fc40000000f00 */
        /* <DEDUP_REMOVED lines=10> */
[----:B-1----:R-:W-:Y:S02]  /*58a0*/  FADD.FTZ R22, R20, 1 ;  /* 0x3f80000014167421 */ /* 0x002fe40000010000 */
[----:B------:R-:W1:Y:S08]  /*58b0*/  MUFU.RCP R18, R18 ;  /* 0x0000001200127308 */ /* 0x000e700000001000 */
[----:B------:R-:W2:Y:S01]  /*58c0*/  MUFU.RCP R22, R22 ;  /* 0x0000001600167308 */ /* 0x000ea20000001000 */
[----:B-1----:R-:W-:Y:S01]  /*58d0*/  FMUL.FTZ R16, R43, R18 ;  /* 0x000000122b107220 */ /* 0x002fe20000410000 */
[----:B------:R-:W-:Y:S01]  /*58e0*/  LEA.HI.X R43, R40, UR9, R47, 0x1, P3 ;  /* 0x00000009282b7c11 */ /* 0x000fe200098f0c2f */
[----:B--2---:R-:W-:-:S05]  /*58f0*/  FMUL.FTZ R45, R45, R22 ;  /* 0x000000162d2d7220 */ /* 0x004fca0000410000 */
[----:B------:R-:W-:-:S05]  /*5900*/  F2FP.BF16.F32.PACK_AB R45, R45, R16 ;  /* 0x000000102d2d723e */ /* 0x000fca00000010ff */
[----:B------:R1:W-:Y:S02]  /*5910*/  STG.E desc[UR6][R42.64], R45 ;  /* 0x0000002d2a007986 */ /* 0x0003e4000c101906 */
.L_x_2014:
[----:B------:R-:W-:Y:S05]  /*5920*/  BSYNC.RECONVERGENT B1 ;  /* 0x0000000000017941 */ /* 0x000fea0003800200 */
.L_x_2013:
        /* <DEDUP_REMOVED lines=13> */
[----:B-1-34-:R-:W-:Y:S01]  /*5a00*/  FADD.FTZ R41, R60, -R48 ;  /* 0x800000303c297221 */ /* 0x01afe20000010000 */
[----:B------:R-:W1:Y:S01]  /*5a10*/  LDCU.64 UR4, c[0x0][0x3e0] ;  /* 0x00007c00ff0477ac */ /* 0x000e620008000a00 */
[----:B--2---:R-:W-:Y:S01]  /*5a20*/  MOV R40, R102 ;  /* 0x0000006600287202 */ /* 0x004fe20000000f00 */
        /* <DEDUP_REMOVED lines=24> */
.L_x_2016:
[----:B------:R-:W-:Y:S05]  /*5bb0*/  BSYNC.RECONVERGENT B1 ;  /* 0x0000000000017941 */ /* 0x000fea0003800200 */
.L_x_2015:
[----:B------:R-:W-:Y:S04]  /*5bc0*/  BSSY.RECONVERGENT B1, `(.L_x_2017) ;  /* 0x000001e000017945 */ /* 0x000fe80003800200 */
[----:B------:R-:W-:Y:S05]  /*5bd0*/  @P2 BRA `(.L_x_2018) ;  /* 0x0000000000702947 */ /* 0x000fea0003800000 */
        /* <DEDUP_REMOVED lines=28> */
.L_x_2018:
[----:B------:R-:W-:Y:S05]  /*5da0*/  BSYNC.RECONVERGENT B1 ;  /* 0x0000000000017941 */ /* 0x000fea0003800200 */
.L_x_2017:
        /* <DEDUP_REMOVED lines=30> */
.L_x_2020:
[----:B------:R-:W-:Y:S05]  /*5f90*/  BSYNC.RECONVERGENT B1 ;  /* 0x0000000000017941 */ /* 0x000fea0003800200 */
.L_x_2019:
        /* <DEDUP_REMOVED lines=30> */
.L_x_2022:
[----:B------:R-:W-:Y:S05]  /*6180*/  BSYNC.RECONVERGENT B1 ;  /* 0x0000000000017941 */ /* 0x000fea0003800200 */
.L_x_2021:
        /* <DEDUP_REMOVED lines=30> */
.L_x_2024:
[----:B------:R-:W-:Y:S05]  /*6370*/  BSYNC.RECONVERGENT B1 ;  /* 0x0000000000017941 */ /* 0x000fea0003800200 */
.L_x_2023:
[----:B------:R-:W-:Y:S05]  /*6380*/  @P6 BRA `(.L_x_1994) ;  /* 0x00000000006c6947 */ /* 0x000fea0003800000 */
[--C-:B------:R-:W-:Y:S01]  /*6390*/  FADD.FTZ R97, R97, -R48.reuse ;  /* 0x8000003061617221 */ /* 0x100fe20000010000 */
[----:B-1-34-:R-:W-:Y:S01]  /*63a0*/  FADD.FTZ R41, R70, -R48 ;  /* 0x8000003046297221 */ /* 0x01afe20000010000 */
[----:B------:R-:W1:Y:S01]  /*63b0*/  LDCU.64 UR4, c[0x0][0x3e0] ;  /* 0x00007c00ff0477ac */ /* 0x000e620008000a00 */
[----:B------:R-:W-:Y:S01]  /*63c0*/  MOV R100, R102 ;  /* 0x0000006600647202 */ /* 0x000fe20000000f00 */
[-C--:B------:R-:W-:Y:S01]  /*63d0*/  FMUL.FTZ R97, R97, R44.reuse ;  /* 0x0000002c61617220 */ /* 0x080fe20000410000 */
[----:B------:R-:W-:Y:S01]  /*63e0*/  FMUL.FTZ R44, R41, R44 ;  /* 0x0000002c292c7220 */ /* 0x000fe20000410000 */
[----:B------:R-:W3:Y:S02]  /*63f0*/  LDCU.64 UR8, c[0x0][0x380] ;  /* 0x00007000ff0877ac */ /* 0x000ee40008000a00 */
[----:B-----5:R-:W-:Y:S01]  /*6400*/  FFMA.FTZ R97, R36, R97, R38 ;  /* 0x0000006124617223 */ /* 0x020fe20000010026 */
[----:B------:R-:W-:-:S03]  /*6410*/  FFMA.FTZ R39, R37, R44, R39 ;  /* 0x0000002c25277223 */ /* 0x000fc60000010027 */
[----:B------:R-:W-:Y:S01]  /*6420*/  FMUL.FTZ R16, R97, -1.4426950216293334961 ;  /* 0xbfb8aa3b61107820 */ /* 0x000fe20000410000 */
[----:B------:R-:W-:-:S05]  /*6430*/  FMUL.FTZ R20, R39, -1.4426950216293334961 ;  /* 0xbfb8aa3b27147820 */ /* 0x000fca0000410000 */
[----:B------:R-:W4:Y:S01]  /*6440*/  MUFU.EX2 R16, R16 ;  /* 0x0000001000107308 */ /* 0x000f220000000800 */
[----:B-1----:R-:W-:-:S03]  /*6450*/  IMAD R37, R65, UR4, RZ ;  /* 0x0000000441257c24 */ /* 0x002fc6000f8e02ff */
[----:B------:R-:W1:Y:S01]  /*6460*/  MUFU.EX2 R20, R20 ;  /* 0x0000001400147308 */ /* 0x000e620000000800 */
[----:B------:R-:W-:-:S04]  /*6470*/  IMAD.WIDE.U32 R100, R12, UR4, R100 ;  /* 0x000000040c647c25 */ /* 0x000fc8000f8e0064 */
[----:B------:R-:W-:Y:S01]  /*6480*/  IMAD R37, R12, UR5, R37 ;  /* 0x000000050c257c24 */ /* 0x000fe2000f8e0225 */
[----:B---3--:R-:W-:Y:S01]  /*6490*/  LEA R36, P1, R100, UR8, 0x1 ;  /* 0x0000000864247c11 */ /* 0x008fe2000f8208ff */
[----:B----4-:R-:W-:-:S03]  /*64a0*/  FADD.FTZ R18, R16, 1 ;  /* 0x3f80000010127421 */ /* 0x010fc60000010000 */
[----:B------:R-:W-:Y:S01]  /*64b0*/  IADD3 R37, PT, PT, R101, R37, RZ ;  /* 0x0000002565257210 */ /* 0x000fe20007ffe0ff */
[----:B-1----:R-:W-:-:S03]  /*64c0*/  FADD.FTZ R22, R20, 1 ;  /* 0x3f80000014167421 */ /* 0x002fc60000010000 */
[----:B------:R-:W-:Y:S01]  /*64d0*/  LEA.HI.X R37, R100, UR9, R37, 0x1, P1 ;  /* 0x0000000964257c11 */ /* 0x000fe200088f0c25 */
[----:B------:R-:W1:Y:S08]  /*64e0*/  MUFU.RCP R18, R18 ;  /* 0x0000001200127308 */ /* 0x000e700000001000 */
[----:B------:R-:W3:Y:S01]  /*64f0*/  MUFU.RCP R22, R22 ;  /* 0x0000001600167308 */ /* 0x000ee20000001000 */
[----:B-1----:R-:W-:Y:S01]  /*6500*/  FMUL.FTZ R16, R97, R18 ;  /* 0x0000001261107220 */ /* 0x002fe20000410000 */
[----:B---3--:R-:W-:-:S05]  /*6510*/  FMUL.FTZ R39, R39, R22 ;  /* 0x0000001627277220 */ /* 0x008fca0000410000 */
[----:B------:R-:W-:-:S05]  /*6520*/  F2FP.BF16.F32.PACK_AB R39, R39, R16 ;  /* 0x000000102727723e */ /* 0x000fca00000010ff */
[----:B------:R1:W-:Y:S02]  /*6530*/  STG.E desc[UR6][R36.64], R39 ;  /* 0x0000002724007986 */ /* 0x0003e4000c101906 */
.L_x_1994:
[----:B------:R-:W-:Y:S05]  /*6540*/  BSYNC.RECONVERGENT B0 ;  /* 0x0000000000007941 */ /* 0x000fea0003800200 */
.L_x_1962:
[----:B------:R-:W2:Y:S01]  /*6550*/  LDCU UR4, c[0x0][0x3f8] ;  /* 0x00007f00ff0477ac */ /* 0x000ea20008000800 */
[----:B------:R-:W-:Y:S02]  /*6560*/  IADD3 R8, PT, PT, R5, R8, RZ ;  /* 0x0000000805087210 */ /* 0x000fe40007ffe0ff */
[----:B------:R-:W-:Y:S01]  /*6570*/  IADD3 R6, PT, PT, R6, 0x1, RZ ;  /* 0x0000000106067810 */ /* 0x000fe20007ffe0ff */
[----:B------:R-:W2:Y:S02]  /*6580*/  LDCU UR5, c[0x0][0x3c8] ;  /* 0x00007900ff0577ac */ /* 0x000ea40008000800 */
[----:B--2---:R-:W-:-:S06]  /*6590*/  UIMAD UR4, UR4, UR5, URZ ;  /* 0x00000005040472a4 */ /* 0x004fcc000f8e02ff */
[----:B------:R-:W-:-:S13]  /*65a0*/  ISETP.GE.AND P1, PT, R8, UR4, PT ;  /* 0x0000000408007c0c */ /* 0x000fda000bf26270 */
[----:B------:R-:W-:Y:S05]  /*65b0*/  @!P1 BRA `(.L_x_2025) ;  /* 0xffffff9c00849947 */ /* 0x000fea000383ffff */
[----:B------:R-:W-:Y:S05]  /*65c0*/  EXIT ;  /* 0x000000000000794d */ /* 0x000fea0003800000 */
.L_x_2026:
        /* <DEDUP_REMOVED lines=11> */
.L_x_3443:


//--------------------- .text._Z35group_norm_nhwc_fwd_one_pass_kernelI11Bf16IOBf16WLi64ELi28ELi448EEv26Group_norm_nhwc_fwd_params --------------------------
	.section	.text._Z35group_norm_nhwc_fwd_one_pass_kernelI11Bf16IOBf16WLi64ELi28ELi448EEv26Group_norm_nhwc_fwd_params,"ax",@progbits
	.align	128
        .global         _Z35group_norm_nhwc_fwd_one_pass_kernelI11Bf16IOBf16WLi64ELi28ELi448EEv26Group_norm_nhwc_fwd_params
        .type           _Z35group_norm_nhwc_fwd_one_pass_kernelI11Bf16IOBf16WLi64ELi28ELi448EEv26Group_norm_nhwc_fwd_params,@function
        .size           _Z35group_norm_nhwc_fwd_one_pass_kernelI11Bf16IOBf16WLi64ELi28ELi448EEv26Group_norm_nhwc_fwd_params,(.L_x_3444 - _Z35group_norm_nhwc_fwd_one_pass_kernelI11Bf16IOBf16WLi64ELi28ELi448EEv26Group_norm_nhwc_fwd_params)
        .other          _Z35group_norm_nhwc_fwd_one_pass_kernelI11Bf16IOBf16WLi64ELi28ELi448EEv26Group_norm_nhwc_fwd_params,@"STO_CUDA_ENTRY STV_DEFAULT"
_Z35group_norm_nhwc_fwd_one_pass_kernelI11Bf16IOBf16WLi64ELi28ELi448EEv26Group_norm_nhwc_fwd_params:
.text._Z35group_norm_nhwc_fwd_one_pass_kernelI11Bf16IOBf16WLi64ELi28ELi448EEv26Group_norm_nhwc_fwd_params:
        /* <DEDUP_REMOVED lines=27> */
.L_x_2046:
[----:B0-----:R-:W0:Y:S01]  /*01b0*/  LDC R0, c[0x0][0x3f8] ;  /* 0x0000fe00ff007b82 */ /* 0x001e220000000800 */
[----:B--2---:R-:W-:Y:S01]  /*01c0*/  IABS R7, UR8 ;  /* 0x0000000800077c13 */ /* 0x004fe20008000000 */
[----:B-1----:R-:W1:Y:S01]  /*01d0*/  LDCU.64 UR10, c[0x0][0x3e8] ;  /* 0x00007d00ff0a77ac */ /* 0x002e620008000a00 */
[----:B------:R-:W-:Y:S01]  /*01e0*/  VIADD R10, R24, 0x20 ;  /* 0x00000020180a7836 */ /* 0x000fe20000000000 */
[----:B------:R-:W-:Y:S02]  /*01f0*/  SHF.R.S32.HI R13, RZ, 0x1f, R24 ;  /* 0x0000001fff0d7819 */ /* 0x000fe40000011418 */
[----:B------:R-:W-:Y:S02]  /*0200*/  MOV R21, RZ ;  /* 0x000000ff00157202 */ /* 0x000fe40000000f00 */
[----:B------:R-:W-:Y:S02]  /*0210*/  SHF.R.S32.HI R11, RZ, 0x1f, R10 ;  /* 0x0000001fff0b7819 */ /* 0x000fe4000001140a */
[----:B0-----:R-:W-:-:S02]  /*0220*/  IABS R6, R0 ;  /* 0x0000000000067213 */ /* 0x001fc40000000000 */
[----:B------:R-:W-:Y:S02]  /*0230*/  ISETP.NE.AND P3, PT, R0, RZ, PT ;  /* 0x000000ff0000720c */ /* 0x000fe40003f65270 */
[----:B------:R-:W0:Y:S08]  /*0240*/  I2F.RP R4, R6 ;  /* 0x0000000600047306 */ /* 0x000e300000209400 */
[----:B0-----:R-:W0:Y:S02]  /*0250*/  MUFU.RCP R4, R4 ;  /* 0x0000000400047308 */ /* 0x001e240000001000 */
[----:B0-----:R-:W-:-:S06]  /*0260*/  IADD3 R2, PT, PT, R4, 0xffffffe, RZ ;  /* 0x0ffffffe04027810 */ /* 0x001fcc0007ffe0ff */
[----:B------:R0:W2:Y:S02]  /*0270*/  F2I.FTZ.U32.TRUNC.NTZ R3, R2 ;  /* 0x0000000200037305 */ /* 0x0000a4000021f000 */
[----:B0-----:R-:W-:Y:S02]  /*0280*/  HFMA2 R2, -RZ, RZ, 0, 0 ;  /* 0x00000000ff027431 */ /* 0x001fe400000001ff */
[----:B--2---:R-:W-:-:S04]  /*0290*/  IMAD.MOV R5, RZ, RZ, -R3 ;  /* 0x000000ffff057224 */ /* 0x004fc800078e0a03 */
[----:B------:R-:W-:-:S04]  /*02a0*/  IMAD R5, R5, R6, RZ ;  /* 0x0000000605057224 */ /* 0x000fc800078e02ff */
[----:B------:R-:W-:Y:S01]  /*02b0*/  IMAD.HI.U32 R3, R3, R5, R2 ;  /* 0x0000000503037227 */ /* 0x000fe200078e0002 */
[----:B------:R-:W-:Y:S02]  /*02c0*/  MOV R5, R7 ;  /* 0x0000000700057202 */ /* 0x000fe40000000f00 */
[----:B------:R-:W-:-:S03]  /*02d0*/  LOP3.LUT R2, R23, 0xffff, RZ, 0xc0, !PT ;  /* 0x0000ffff17027812 */ /* 0x000fc600078ec0ff */
[----:B------:R-:W-:-:S04]  /*02e0*/  IMAD.HI.U32 R15, R3, R5, RZ ;  /* 0x00000005030f7227 */ /* 0x000fc800078e00ff */
[----:B------:R-:W-:Y:S02]  /*02f0*/  IMAD.MOV R3, RZ, RZ, -R15 ;  /* 0x000000ffff037224 */ /* 0x000fe400078e0a0f */
[----:B------:R-:W-:Y:S02]  /*0300*/  IMAD R2, R2, 0x124a, RZ ;  /* 0x0000124a02027824 */ /* 0x000fe400078e02ff */
[----:B------:R-:W-:-:S03]  /*0310*/  IMAD R3, R6, R3, R5 ;  /* 0x0000000306037224 */ /* 0x000fc600078e0205 */
[----:B------:R-:W-:Y:S02]  /*0320*/  SHF.R.U32.HI R2, RZ, 0x10, R2 ;  /* 0x00000010ff027819 */ /* 0x000fe40000011602 */
[----:B------:R-:W-:Y:S02]  /*0330*/  ISETP.GT.U32.AND P2, PT, R6, R3, PT ;  /* 0x000000030600720c */ /* 0x000fe40003f44070 */
[----:B------:R-:W-:-:S05]  /*0340*/  PRMT R2, R2, 0x9910, RZ ;  /* 0x0000991002027816 */ /* 0x000fca00000000ff */
[----:B------:R-:W-:-:S04]  /*0350*/  IMAD R2, R2, 0xe, RZ ;  /* 0x0000000e02027824 */ /* 0x000fc800078e02ff */
[----:B------:R-:W-:Y:S02]  /*0360*/  IMAD.MOV R2, RZ, RZ, -R2 ;  /* 0x000000ffff027224 */ /* 0x000fe400078e0a02 */
[-C--:B------:R-:W-:Y:S02]  /*0370*/  @!P2 IADD3 R3, PT, PT, R3, -R6.reuse, RZ ;  /* 0x800000060303a210 */ /* 0x080fe40007ffe0ff */
[----:B------:R-:W-:Y:S02]  /*0380*/  @!P2 IADD3 R15, PT, PT, R15, 0x1, RZ ;  /* 0x000000010f0fa810 */ /* 0x000fe40007ffe0ff */
[----:B------:R-:W-:Y:S02]  /*0390*/  ISETP.GE.U32.AND P1, PT, R3, R6, PT ;  /* 0x000000060300720c */ /* 0x000fe40003f26070 */
[----:B------:R-:W-:Y:S02]  /*03a0*/  LOP3.LUT R3, R0, UR8, RZ, 0x3c, !PT ;  /* 0x0000000800037c12 */ /* 0x000fe4000f8e3cff */
[----:B-1----:R-:W-:-:S02]  /*03b0*/  ISETP.GE.U32.AND P2, PT, R10, UR10, PT ;  /* 0x0000000a0a007c0c */ /* 0x002fc4000bf46070 */
[----:B------:R-:W-:Y:S02]  /*03c0*/  ISETP.GE.AND P4, PT, R3, RZ, PT ;  /* 0x000000ff0300720c */ /* 0x000fe40003f86270 */
[----:B------:R-:W-:Y:S02]  /*03d0*/  ISETP.GE.AND.EX P2, PT, R11, UR11, PT, P2 ;  /* 0x0000000b0b007c0c */ /* 0x000fe4000bf46320 */
[----:B------:R-:W-:-:S03]  /*03e0*/  PRMT R2, R2, 0x7710, RZ ;  /* 0x0000771002027816 */ /* 0x000fc600000000ff */
[----:B------:R-:W-:Y:S02]  /*03f0*/  @P1 IADD3 R15, PT, PT, R15, 0x1, RZ ;  /* 0x000000010f0f1810 */ /* 0x000fe40007ffe0ff */
[----:B------:R-:W-:Y:S02]  /*0400*/  ISETP.GE.U32.AND P1, PT, R24, UR10, PT ;  /* 0x0000000a18007c0c */ /* 0x000fe4000bf26070 */
[----:B------:R-:W-:Y:S02]  /*0410*/  IADD3 R2, PT, PT, R2, R23, RZ ;  /* 0x0000001702027210 */ /* 0x000fe40007ffe0ff */
[----:B------:R-:W-:Y:S01]  /*0420*/  ISETP.GE.AND.EX P1, PT, R13, UR11, PT, P1 ;  /* 0x0000000b0d007c0c */ /* 0x000fe2000bf26310 */
[----:B------:R-:W0:Y:S01]  /*0430*/  LDCU.64 UR10, c[0x0][0x3f0] ;  /* 0x00007e00ff0a77ac */ /* 0x000e220008000a00 */
[----:B------:R-:W-:Y:S01]  /*0440*/  @!P4 IADD3 R15, PT, PT, -R15, RZ, RZ ;  /* 0x000000ff0f0fc210 */ /* 0x000fe20007ffe1ff */
[----:B------:R-:W1:Y:S01]  /*0450*/  @!P2 LDC.64 R6, c[0x0][0x3e0] ;  /* 0x0000f800ff06ab82 */ /* 0x000e620000000a00 */
[----:B------:R-:W-:Y:S01]  /*0460*/  @!P3 LOP3.LUT R15, RZ, R0, RZ, 0x33, !PT ;  /* 0x00000000ff0fb212 */ /* 0x000fe200078e33ff */
[----:B------:R-:W-:-:S03]  /*0470*/  IMAD.SHL.U32 R2, R2, 0x2, RZ ;  /* 0x0000000202027824 */ /* 0x000fc600078e00ff */
[----:B------:R-:W-:Y:S02]  /*0480*/  IADD3 R3, PT, PT, -R15, RZ, RZ ;  /* 0x000000ff0f037210 */ /* 0x000fe40007ffe1ff */
[----:B------:R-:W-:Y:S02]  /*0490*/  LOP3.LUT R27, R2, 0xffff, RZ, 0xc0, !PT ;  /* 0x0000ffff021b7812 */ /* 0x000fe400078ec0ff */
[----:B------:R-:W-:Y:S01]  /*04a0*/  SHF.R.S32.HI R2, RZ, 0x1f, R15 ;  /* 0x0000001fff027819 */ /* 0x000fe2000001140f */
[----:B------:R-:W2:Y:S01]  /*04b0*/  @!P1 LDC.64 R8, c[0x0][0x3e0] ;  /* 0x0000f800ff089b82 */ /* 0x000ea20000000a00 */
[----:B------:R-:W-:-:S04]  /*04c0*/  IMAD R0, R0, R3, UR8 ;  /* 0x0000000800007e24 */ /* 0x000fc8000f8e0203 */
[----:B------:R-:W-:Y:S02]  /*04d0*/  IMAD R0, R0, 0x1c, RZ ;  /* 0x0000001c00007824 */ /* 0x000fe400078e02ff */
[----:B0-----:R-:W-:Y:S01]  /*04e0*/  IMAD R12, R2, UR10, RZ ;  /* 0x0000000a020c7c24 */ /* 0x001fe2000f8e02ff */
[----:B------:R-:W0:Y:S02]  /*04f0*/  @!P1 LDC.64 R4, c[0x0][0x390] ;  /* 0x0000e400ff049b82 */ /* 0x000e240000000a00 */
[----:B------:R-:W-:Y:S01]  /*0500*/  IADD3 R26, P3, PT, R0, R27, RZ ;  /* 0x0000001b001a7210 */ /* 0x000fe20007f7e0ff */
[----:B------:R-:W-:-:S03]  /*0510*/  IMAD R29, R15, UR11, R12 ;  /* 0x0000000b0f1d7c24 */ /* 0x000fc6000f8e020c */
[----:B------:R-:W-:Y:S01]  /*0520*/  LEA.HI.X.SX32 R27, R0, RZ, 0x1, P3 ;  /* 0x000000ff001b7211 */ /* 0x000fe200018f0eff */
[----:B-1----:R-:W-:Y:S01]  /*0530*/  @!P2 IMAD R12, R11, R6, RZ ;  /* 0x000000060b0ca224 */ /* 0x002fe200078e02ff */
[----:B------:R-:W1:Y:S01]  /*0540*/  @!P2 LDC.64 R2, c[0x0][0x390] ;  /* 0x0000e400ff02ab82 */ /* 0x000e620000000a00 */
        /* <DEDUP_REMOVED lines=11> */
[----:B0-----:R-:W-:Y:S01]  /*0600*/  @!P1 LEA R6, P3, R8, R4, 0x1 ;  /* 0x0000000408069211 */ /* 0x001fe200078608ff */
[----:B------:R-:W-:Y:S01]  /*0610*/  @!P2 IMAD.IADD R4, R13, 0x1, R15 ;  /* 0x000000010d04a824 */ /* 0x000fe200078e020f */
[----:B-1----:R-:W-:Y:S02]  /*0620*/  @!P2 LEA R10, P4, R12, R2, 0x1 ;  /* 0x000000020c0aa211 */ /* 0x002fe400078808ff */
[----:B------:R-:W-:Y:S01]  /*0630*/  @!P1 LEA.HI.X R7, R8, R5, R7, 0x1, P3 ;  /* 0x0000000508079211 */ /* 0x000fe200018f0c07 */
[----:B------:R-:W-:Y:S01]  /*0640*/  HFMA2 R5, -RZ, RZ, 0, 0 ;  /* 0x00000000ff057431 */ /* 0x000fe200000001ff */
[----:B------:R-:W-:-:S05]  /*0650*/  @!P2 LEA.HI.X R11, R12, R3, R4, 0x1, P4 ;  /* 0x000000030c0ba211 */ /* 0x000fca00020f0c04 */
[----:B------:R-:W2:Y:S04]  /*0660*/  @!P1 LDG.E R5, desc[UR14][R6.64] ;  /* 0x0000000e06059981 */ /* 0x000ea8000c1e1900 */
[----:B------:R-:W3:Y:S01]  /*0670*/  @!P2 LDG.E R21, desc[UR14][R10.64] ;  /* 0x0000000e0a15a981 */ /* 0x000ee2000c1e1900 */
[----:B------:R-:W-:Y:S01]  /*0680*/  BSSY.RECONVERGENT B0, `(.L_x_2027) ;  /* 0x0000036000007945 */ /* 0x000fe20003800200 */
[----:B------:R-:W0:Y:S02]  /*0690*/  S2R R4, SR_LANEID ;  /* 0x0000000000047919 */ /* 0x000e240000000000 */
[C---:B0-----:R-:W-:Y:S02]  /*06a0*/  ISETP.GT.AND P2, PT, R4.reuse, 0x1e, PT ;  /* 0x0000001e0400780c */ /* 0x041fe40003f44270 */
[----:B------:R-:W-:-:S02]  /*06b0*/  ISETP.GT.AND P3, PT, R4, 0xf, PT ;  /* 0x0000000f0400780c */ /* 0x000fc40003f64270 */
[C---:B--2---:R-:W-:Y:S01]  /*06c0*/  PRMT R2, R5.reuse, 0x7632, R2 ;  /* 0x0000763205027816 */ /* 0x044fe20000000002 */
[----:B------:R-:W-:Y:S01]  /*06d0*/  IMAD.U32 R3, R5, 0x10000, RZ ;  /* 0x0001000005037824 */ /* 0x000fe200078e00ff */
[C---:B---3--:R-:W-:Y:S02]  /*06e0*/  PRMT R20, R21.reuse, 0x7632, R20 ;  /* 0x0000763215147816 */ /* 0x048fe40000000014 */
[----:B------:R-:W-:Y:S02]  /*06f0*/  SHF.L.U32 R2, R2, 0x10, RZ ;  /* 0x0000001002027819 */ /* 0x000fe400000006ff */
[----:B------:R-:W-:Y:S02]  /*0700*/  SHF.L.U32 R20, R20, 0x10, RZ ;  /* 0x0000001014147819 */ /* 0x000fe400000006ff */
[----:B------:R-:W-:Y:S01]  /*0710*/  SHF.L.U32 R21, R21, 0x10, RZ ;  /* 0x0000001015157819 */ /* 0x000fe200000006ff */
[----:B------:R-:W-:Y:S01]  /*0720*/  FMUL.FTZ R8, R2, R2 ;  /* 0x0000000202087220 */ /* 0x000fe20000410000 */
[----:B------:R-:W-:Y:S01]  /*0730*/  FADD.FTZ R5, R3, R2 ;  /* 0x0000000203057221 */ /* 0x000fe20000010000 */
[----:B------:R-:W-:-:S02]  /*0740*/  FMUL.FTZ R12, R20, R20 ;  /* 0x00000014140c7220 */ /* 0x000fc40000410000 */
[----:B------:R-:W-:Y:S01]  /*0750*/  FFMA.FTZ R8, R3, R3, R8 ;  /* 0x0000000303087223 */ /* 0x000fe20000010008 */
[C---:B------:R-:W-:Y:S01]  /*0760*/  FADD.FTZ R6, R21.reuse, R20 ;  /* 0x0000001415067221 */ /* 0x040fe20000010000 */
[----:B------:R-:W-:Y:S01]  /*0770*/  FADD.FTZ R5, RZ, R5 ;  /* 0x00000005ff057221 */ /* 0x000fe20000010000 */
[----:B------:R-:W-:Y:S01]  /*0780*/  FFMA.FTZ R7, R21, R21, R12 ;  /* 0x0000001515077223 */ /* 0x000fe2000001000c */
[----:B------:R-:W-:Y:S02]  /*0790*/  FADD.FTZ R8, RZ, R8 ;  /* 0x00000008ff087221 */ /* 0x000fe40000010000 */
[----:B------:R-:W-:Y:S02]  /*07a0*/  FADD.FTZ R5, R5, R6 ;  /* 0x0000000605057221 */ /* 0x000fe40000010000 */
[----:B------:R-:W-:-:S03]  /*07b0*/  FADD.FTZ R7, R8, R7 ;  /* 0x0000000708077221 */ /* 0x000fc60000010000 */
        /* <DEDUP_REMOVED lines=34> */
.L_x_2028:
[----:B----4-:R-:W-:Y:S05]  /*09e0*/  BSYNC.RECONVERGENT B0 ;  /* 0x0000000000007941 */ /* 0x010fea0003800200 */
.L_x_2027:
        /* <DEDUP_REMOVED lines=41> */
.L_x_2030:
[----:B------:R-:W-:Y:S05]  /*0c80*/  BSYNC.RECONVERGENT B0 ;  /* 0x0000000000007941 */ /* 0x000fea0003800200 */
.L_x_2029:
[----:B------:R-:W-:Y:S05]  /*0c90*/  @!P2 BRA `(.L_x_2031) ;  /* 0x0000000c00aca947 */ /* 0x000fea0003800000 */
[----:B---3--:R-:W3:Y:S01]  /*0ca0*/  LDC.64 R4, c[0x0][0x3b8] ;  /* 0x0000ee00ff047b82 */ /* 0x008ee20000000a00 */
[----:B------:R-:W-:Y:S01]  /*0cb0*/  ULOP3.LUT UR9, UR4, 0x1, URZ, 0xc0, !UPT ;  /* 0x0000000104097892 */ /* 0x000fe2000f8ec0ff */
[----:B------:R-:W-:-:S03]  /*0cc0*/  ISETP.GE.U32.AND P4, PT, R22, 0x8, PT ;  /* 0x000000081600780c */ /* 0x000fc60003f86070 */
[----:B------:R-:W-:-:S06]  /*0cd0*/  UIMAD UR5, UR9, UR19, URZ ;  /* 0x00000013090572a4 */ /* 0x000fcc000f8e02ff */
[----:B------:R-:W-:-:S04]  /*0ce0*/  IMAD R6, R22, UR5, RZ ;  /* 0x0000000516067c24 */ /* 0x000fc8000f8e02ff */
[----:B------:R-:W-:-:S04]  /*0cf0*/  IMAD.SHL.U32 R7, R6, 0x2, RZ ;  /* 0x0000000206077824 */ /* 0x000fc800078e00ff */
        /* <DEDUP_REMOVED lines=12> */
[----:B-1----:R-:W-:-:S03]  /*0dc0*/  SEL R9, R22, RZ, !P2 ;  /* 0x000000ff16097207 */ /* 0x002fc60005000000 */
[----:B--2---:R-:W-:Y:S01]  /*0dd0*/  IMAD.U32 R11, RZ, RZ, UR5 ;  /* 0x00000005ff0b7e24 */ /* 0x004fe2000f8e00ff */
        /* <DEDUP_REMOVED lines=10> */
.L_x_2033:
[----:B---3--:R-:W2:Y:S04]  /*0e80*/  LDG.E.STRONG.GPU R6, desc[UR14][R4.64] ;  /* 0x0000000e04067981 */ /* 0x008ea8000c1ef900 */
[----:B--2---:R-:W-:Y:S01]  /*0e90*/  CCTL.IVALL ;  /* 0x00000000ff00798f */ /* 0x004fe20002000000 */
[----:B------:R-:W-:Y:S05]  /*0ea0*/  YIELD ;  /* 0x0000000000007946 */ /* 0x000fea0003800000 */
[----:B------:R-:W-:-:S13]  /*0eb0*/  ISETP.NE.AND P2, PT, R6, R9, PT ;  /* 0x000000090600720c */ /* 0x000fda0003f45270 */
[----:B------:R-:W-:Y:S05]  /*0ec0*/  @P2 BRA `(.L_x_2033) ;  /* 0xfffffffc00ec2947 */ /* 0x000fea000383ffff */
.L_x_2032:
        /* <DEDUP_REMOVED lines=15> */
.L_x_2035:
[----:B------:R-:W-:Y:S01]  /*0fc0*/  UIADD3 UR24, UPT, UPT, UR5, 0x1, URZ ;  /* 0x0000000105187890 */ /* 0x000fe2000fffe0ff */
[----:B------:R-:W-:Y:S01]  /*0fd0*/  ISETP.EQ.OR P2, PT, RZ, UR23, P3 ;  /* 0x00000017ff007c0c */ /* 0x000fe20009f42670 */
[----:B------:R-:W-:-:S04]  /*0fe0*/  UIADD3 UR25, UPT, UPT, UR5, 0x2, URZ ;  /* 0x0000000205197890 */ /* 0x000fc8000fffe0ff */
[----:B---3--:R-:W-:Y:S01]  /*0ff0*/  MOV R4, UR24 ;  /* 0x0000001800047c02 */ /* 0x008fe20008000f00 */
[----:B------:R-:W-:Y:S01]  /*1000*/  UIADD3 UR24, UPT, UPT, UR5, 0x3, URZ ;  /* 0x0000000305187890 */ /* 0x000fe2000fffe0ff */
[----:B------:R-:W-:Y:S02]  /*1010*/  MOV R5, UR25 ;  /* 0x0000001900057c02 */ /* 0x000fe40008000f00 */
[----:B------:R-:W-:Y:S02]  /*1020*/  ISETP.EQ.OR P4, PT, R4, UR18, P3 ;  /* 0x0000001204007c0c */ /* 0x000fe40009f82670 */
[----:B------:R-:W-:Y:S02]  /*1030*/  ISETP.EQ.OR P6, PT, R5, UR18, P3 ;  /* 0x0000001205007c0c */ /* 0x000fe40009fc2670 */
[----:B------:R-:W-:Y:S01]  /*1040*/  MOV R4, UR24 ;  /* 0x0000001800047c02 */ /* 0x000fe20008000f00 */
[----:B------:R-:W-:-:S03]  /*1050*/  VOTEU.ALL UP1, P2 ;  /* 0x0000000000ff7886 */ /* 0x000fc60001020000 */
[----:B------:R-:W-:Y:S02]  /*1060*/  ISETP.EQ.OR P5, PT, R4, UR18, P3 ;  /* 0x0000001204007c0c */ /* 0x000fe40009fa2670 */
[----:B------:R-:W-:-:S03]  /*1070*/  @!UP1 UIMAD.WIDE.U32 UR24, UR9, 0x8, UR16 ;  /* 0x00000008091898a5 */ /* 0x000fc6000f8e0010 */
[----:B------:R-:W-:Y:S02]  /*1080*/  VOTEU.ALL UP1, P4 ;  /* 0x0000000000ff7886 */ /* 0x000fe40002020000 */
[----:B------:R-:W-:Y:S01]  /*1090*/  VOTEU.ALL UP2, P6 ;  /* 0x0000000000ff7886 */ /* 0x000fe20003040000 */
[----:B------:R-:W-:Y:S01]  /*10a0*/  IMAD.U32 R4, RZ, RZ, UR24 ;  /* 0x00000018ff047e24 */ /* 0x000fe2000f8e00ff */
[----:B------:R-:W-:Y:S01]  /*10b0*/  MOV R5, UR25 ;  /* 0x0000001900057c02 */ /* 0x000fe20008000f00 */
[----:B------:R-:W-:Y:S02]  /*10c0*/  @!UP1 UIMAD.WIDE.U32 UR24, UR22, 0x8, UR16 ;  /* 0x00000008161898a5 */ /* 0x000fe4000f8e0010 */
[----:B------:R-:W-:Y:S01]  /*10d0*/  @!UP2 UIMAD.WIDE.U32 UR26, UR11, 0x8, UR16 ;  /* 0x000000080b1aa8a5 */ /* 0x000fe2000f8e0010 */
[----:B------:R-:W-:Y:S02]  /*10e0*/  VOTEU.ALL UP1, P5 ;  /* 0x0000000000ff7886 */ /* 0x000fe40002820000 */
[----:B------:R-:W0:Y:S01]  /*10f0*/  @!P2 LDG.E.64 R4, desc[UR14][R4.64] ;  /* 0x0000000e0404a981 */ /* 0x000e22000c1e1b00 */
[----:B------:R-:W-:-:S02]  /*1100*/  MOV R6, UR24 ;  /* 0x0000001800067c02 */ /* 0x000fc40008000f00 */
[----:B------:R-:W-:Y:S01]  /*1110*/  MOV R7, UR25 ;  /* 0x0000001900077c02 */ /* 0x000fe20008000f00 */
[----:B------:R-:W-:Y:S01]  /*1120*/  @!UP1 UIMAD.WIDE.U32 UR24, UR10, 0x8, UR16 ;  /* 0x000000080a1898a5 */ /* 0x000fe2000f8e0010 */
[----:B------:R-:W-:Y:S01]  /*1130*/  IMAD.U32 R8, RZ, RZ, UR26 ;  /* 0x0000001aff087e24 */ /* 0x000fe2000f8e00ff */
[----:B-1----:R-:W-:-:S03]  /*1140*/  MOV R9, UR27 ;  /* 0x0000001b00097c02 */ /* 0x002fc60008000f00 */
[----:B------:R-:W3:Y:S01]  /*1150*/  @!P4 LDG.E.64 R6, desc[UR14][R6.64] ;  /* 0x0000000e0606c981 */ /* 0x000ee2000c1e1b00 */
[----:B------:R-:W-:Y:S02]  /*1160*/  MOV R10, UR24 ;  /* 0x00000018000a7c02 */ /* 0x000fe40008000f00 */
[----:B--2---:R-:W-:Y:S01]  /*1170*/  MOV R11, UR25 ;  /* 0x00000019000b7c02 */ /* 0x004fe20008000f00 */
[----:B------:R-:W2:Y:S05]  /*1180*/  @!P6 LDG.E.64 R8, desc[UR14][R8.64] ;  /* 0x0000000e0808e981 */ /* 0x000eaa000c1e1b00 */
[----:B------:R-:W4:Y:S01]  /*1190*/  @!P5 LDG.E.64 R10, desc[UR14][R10.64] ;  /* 0x0000000e0a0ad981 */ /* 0x000f22000c1e1b00 */
[----:B------:R-:W-:-:S02]  /*11a0*/  UIADD3 UR24, UPT, UPT, UR5, 0x4, URZ ;  /* 0x0000000405187890 */ /* 0x000fc4000fffe0ff */
[----:B------:R-:W-:-:S04]  /*11b0*/  UIADD3 UR25, UPT, UPT, UR5, 0x5, URZ ;  /* 0x0000000505197890 */ /* 0x000fc8000fffe0ff */
[----:B------:R-:W-:Y:S01]  /*11c0*/  IMAD.U32 R13, RZ, RZ, UR24 ;  /* 0x00000018ff0d7e24 */ /* 0x000fe2000f8e00ff */
[----:B------:R-:W-:Y:S01]  /*11d0*/  UIADD3 UR24, UPT, UPT, UR5, 0x6, URZ ;  /* 0x0000000605187890 */ /* 0x000fe2000fffe0ff */
[----:B0-----:R-:W-:Y:S01]  /*11e0*/  @!P2 FADD.FTZ R18, R18, R4 ;  /* 0x000000041212a221 */ /* 0x001fe20000010000 */
[----:B------:R-:W-:Y:S02]  /*11f0*/  @!P2 FADD.FTZ R19, R19, R5 ;  /* 0x000000051313a221 */ /* 0x000fe40000010000 */
[----:B------:R-:W-:Y:S02]  /*1200*/  ISETP.EQ.OR P2, PT, R13, UR18, P3 ;  /* 0x000000120d007c0c */ /* 0x000fe40009f42670 */
[----:B------:R-:W-:Y:S01]  /*1210*/  MOV R4, UR25 ;  /* 0x0000001900047c02 */ /* 0x000fe20008000f00 */
[----:B------:R-:W-:Y:S01]  /*1220*/  UIADD3 UR25, UPT, UPT, UR5, 0x7, URZ ;  /* 0x0000000705197890 */ /* 0x000fe2000fffe0ff */
[----:B---3--:R-:W-:Y:S01]  /*1230*/  @!P4 FADD.FTZ R18, R18, R6 ;  /* 0x000000061212c221 */ /* 0x008fe20000010000 */
[----:B------:R-:W-:Y:S01]  /*1240*/  @!P4 FADD.FTZ R19, R19, R7 ;  /* 0x000000071313c221 */ /* 0x000fe20000010000 */
        /* <DEDUP_REMOVED lines=12> */
[----:B------:R-:W-:Y:S01]  /*1310*/  IMAD.U32 R4, RZ, RZ, UR24 ;  /* 0x00000018ff047e24 */ /* 0x000fe2000f8e00ff */
[----:B------:R-:W-:Y:S01]  /*1320*/  MOV R5, UR25 ;  /* 0x0000001900057c02 */ /* 0x000fe20008000f00 */
        /* <DEDUP_REMOVED lines=8> */
[----:B------:R-:W-:Y:S01]  /*13b0*/  IMAD.U32 R8, RZ, RZ, UR24 ;  /* 0x00000018ff087e24 */ /* 0x000fe2000f8e00ff */
[----:B------:R-:W-:Y:S01]  /*13c0*/  MOV R9, UR25 ;  /* 0x0000001900097c02 */ /* 0x000fe20008000f00 */
        /* <DEDUP_REMOVED lines=26> */
.L_x_2034:
[----:B---3--:R-:W-:-:S04]  /*1570*/  LOP3.LUT R4, R22, 0x7, RZ, 0xc0, !PT ;  /* 0x0000000716047812 */ /* 0x008fc800078ec0ff */
[----:B------:R-:W-:-:S13]  /*1580*/  ISETP.NE.AND P2, PT, R4, RZ, PT ;  /* 0x000000ff0400720c */ /* 0x000fda0003f45270 */
[----:B------:R-:W-:Y:S05]  /*1590*/  @!P2 BRA `(.L_x_2031) ;  /* 0x00000004006ca947 */ /* 0x000fea0003800000 */
[----:B------:R-:W-:Y:S01]  /*15a0*/  VIADD R4, R4, 0xffffffff ;  /* 0xffffffff04047836 */ /* 0x000fe20000000000 */
[----:B------:R-:W-:-:S04]  /*15b0*/  LOP3.LUT P2, R10, R22, 0x3, RZ, 0xc0, !PT ;  /* 0x00000003160a7812 */ /* 0x000fc8000784c0ff */
[----:B------:R-:W-:-:S13]  /*15c0*/  ISETP.GE.U32.AND P4, PT, R4, 0x3, PT ;  /* 0x000000030400780c */ /* 0x000fda0003f86070 */
[----:B------:R-:W-:Y:S05]  /*15d0*/  @!P4 BRA `(.L_x_2036) ;  /* 0x0000000000b8c947 */ /* 0x000fea0003800000 */
[----:B------:R-:W-:-:S04]  /*15e0*/  MOV R4, UR5 ;  /* 0x0000000500047c02 */ /* 0x000fc80008000f00 */
        /* <DEDUP_REMOVED lines=10> */
[----:B------:R-:W-:Y:S02]  /*1690*/  IMAD.U32 R6, RZ, RZ, UR10 ;  /* 0x0000000aff067e24 */ /* 0x000fe4000f8e00ff */
[----:B------:R-:W-:-:S03]  /*16a0*/  MOV R7, UR12 ;  /* 0x0000000c00077c02 */ /* 0x000fc60008000f00 */
[----:B------:R-:W-:Y:S02]  /*16b0*/  ISETP.EQ.OR P5, PT, R6, UR18, P3 ;  /* 0x0000001206007c0c */ /* 0x000fe40009fa2670 */
[----:B------:R-:W-:Y:S02]  /*16c0*/  ISETP.EQ.OR P4, PT, R7, UR18, P3 ;  /* 0x0000001207007c0c */ /* 0x000fe40009f82670 */
[----:B------:R-:W-:-:S09]  /*16d0*/  MOV R6, UR9 ;  /* 0x0000000900067c02 */ /* 0x000fd20008000f00 */
[----:B------:R-:W-:Y:S02]  /*16e0*/  VOTEU.ALL UP1, P5 ;  /* 0x0000000000ff7886 */ /* 0x000fe40002820000 */
[----:B------:R-:W-:-:S03]  /*16f0*/  VOTEU.ALL UP2, P4 ;  /* 0x0000000000ff7886 */ /* 0x000fc60002040000 */
[----:B------:R-:W-:Y:S02]  /*1700*/  @!UP1 UIMAD UR10, UR10, UR19, UR6 ;  /* 0x000000130a0a92a4 */ /* 0x000fe4000f8e0206 */
[----:B------:R-:W-:Y:S02]  /*1710*/  @!UP2 UIMAD UR12, UR12, UR19, UR6 ;  /* 0x000000130c0ca2a4 */ /* 0x000fe4000f8e0206 */
[----:B------:R-:W-:Y:S02]  /*1720*/  @!UP1 UIMAD.WIDE.U32 UR10, UR10, 0x8, UR16 ;  /* 0x000000080a0a98a5 */ /* 0x000fe4000f8e0010 */
[----:B------:R-:W-:-:S06]  /*1730*/  @!UP2 UIMAD.WIDE.U32 UR12, UR12, 0x8, UR16 ;  /* 0x000000080c0ca8a5 */ /* 0x000fcc000f8e0010 */
[----:B------:R-:W-:Y:S02]  /*1740*/  MOV R8, UR12 ;  /* 0x0000000c00087c02 */ /* 0x000fe40008000f00 */
[----:B-1----:R-:W-:-:S06]  /*1750*/  MOV R9, UR13 ;  /* 0x0000000d00097c02 */ /* 0x002fcc0008000f00 */
[----:B------:R-:W3:Y:S01]  /*1760*/  @!P4 LDG.E.64 R8, desc[UR14][R8.64] ;  /* 0x0000000e0808c981 */ /* 0x000ee2000c1e1b00 */
[----:B0-----:R-:W-:Y:S01]  /*1770*/  @!P6 FADD.FTZ R18, R18, R4 ;  /* 0x000000041212e221 */ /* 0x001fe20000010000 */
[----:B------:R-:W-:Y:S01]  /*1780*/  @!P6 FADD.FTZ R19, R19, R5 ;  /* 0x000000051313e221 */ /* 0x000fe20000010000 */
[----:B------:R-:W-:Y:S01]  /*1790*/  ISETP.EQ.OR P6, PT, R6, UR18, P3 ;  /* 0x0000001206007c0c */ /* 0x000fe20009fc2670 */
[----:B------:R-:W-:Y:S01]  /*17a0*/  IMAD.U32 R5, RZ, RZ, UR11 ;  /* 0x0000000bff057e24 */ /* 0x000fe2000f8e00ff */
[----:B------:R-:W-:-:S06]  /*17b0*/  MOV R4, UR10 ;  /* 0x0000000a00047c02 */ /* 0x000fcc0008000f00 */
[----:B------:R-:W4:Y:S05]  /*17c0*/  @!P5 LDG.E.64 R4, desc[UR14][R4.64] ;  /* 0x0000000e0404d981 */ /* 0x000f2a000c1e1b00 */
[----:B------:R-:W-:-:S05]  /*17d0*/  VOTEU.ALL UP3, P6 ;  /* 0x0000000000ff7886 */ /* 0x000fca0003060000 */
[----:B------:R-:W-:-:S04]  /*17e0*/  @!UP3 UIMAD UR9, UR9, UR19, UR6 ;  /* 0x000000130909b2a4 */ /* 0x000fc8000f8e0206 */
[----:B------:R-:W-:-:S06]  /*17f0*/  @!UP3 UIMAD.WIDE.U32 UR10, UR9, 0x8, UR16 ;  /* 0x00000008090ab8a5 */ /* 0x000fcc000f8e0010 */
[----:B------:R-:W-:Y:S01]  /*1800*/  MOV R6, UR10 ;  /* 0x0000000a00067c02 */ /* 0x000fe20008000f00 */
[----:B------:R-:W-:-:S06]  /*1810*/  IMAD.U32 R7, RZ, RZ, UR11 ;  /* 0x0000000bff077e24 */ /* 0x000fcc000f8e00ff */
[----:B------:R-:W5:Y:S01]  /*1820*/  @!P6 LDG.E.64 R6, desc[UR14][R6.64] ;  /* 0x0000000e0606e981 */ /* 0x000f62000c1e1b00 */
[----:B--2---:R-:W-:-:S04]  /*1830*/  MOV R11, UR5 ;  /* 0x00000005000b7c02 */ /* 0x004fc80008000f00 */
        /* <DEDUP_REMOVED lines=8> */
.L_x_2036:
[----:B------:R-:W-:Y:S05]  /*18c0*/  @!P2 BRA `(.L_x_2031) ;  /* 0x0000000000a0a947 */ /* 0x000fea0003800000 */
[----:B------:R-:W-:-:S13]  /*18d0*/  ISETP.NE.AND P2, PT, R10, 0x1, PT ;  /* 0x000000010a00780c */ /* 0x000fda0003f45270 */
[----:B------:R-:W-:Y:S05]  /*18e0*/  @!P2 BRA `(.L_x_2037) ;  /* 0x000000000060a947 */ /* 0x000fea0003800000 */
[----:B------:R-:W-:Y:S02]  /*18f0*/  UIADD3 UR10, UPT, UPT, UR5, 0x1, URZ ;  /* 0x00000001050a7890 */ /* 0x000fe4000fffe0ff */
[----:B------:R-:W-:-:S04]  /*1900*/  MOV R4, UR5 ;  /* 0x0000000500047c02 */ /* 0x000fc80008000f00 */
[----:B------:R-:W-:Y:S01]  /*1910*/  ISETP.EQ.OR P4, PT, R4, UR18, P3 ;  /* 0x0000001204007c0c */ /* 0x000fe20009f82670 */
[----:B------:R-:W-:-:S05]  /*1920*/  IMAD.U32 R4, RZ, RZ, UR10 ;  /* 0x0000000aff047e24 */ /* 0x000fca000f8e00ff */
        /* <DEDUP_REMOVED lines=20> */
.L_x_2037:
[----:B------:R-:W-:Y:S01]  /*1a70*/  MOV R5, UR5 ;  /* 0x0000000500057c02 */ /* 0x000fe20008000f00 */
[----:B------:R-:W-:Y:S01]  /*1a80*/  BSSY.RECONVERGENT B0, `(.L_x_2031) ;  /* 0x000000c000007945 */ /* 0x000fe20003800200 */
[----:B------:R-:W-:Y:S02]  /*1a90*/  LOP3.LUT R4, R22, 0x1, RZ, 0xc0, !PT ;  /* 0x0000000116047812 */ /* 0x000fe400078ec0ff */
[----:B------:R-:W-:-:S04]  /*1aa0*/  ISETP.EQ.OR P2, PT, R5, UR18, P3 ;  /* 0x0000001205007c0c */ /* 0x000fc80009f42670 */
[----:B------:R-:W-:-:S13]  /*1ab0*/  ISETP.NE.U32.OR P2, PT, R4, 0x1, P2 ;  /* 0x000000010400780c */ /* 0x000fda0001745470 */
[----:B------:R-:W-:Y:S05]  /*1ac0*/  @P2 BRA `(.L_x_2038) ;  /* 0x00000000001c2947 */ /* 0x000fea0003800000 */
[----:B------:R-:W-:Y:S01]  /*1ad0*/  UIMAD UR9, UR19, UR5, UR6 ;  /* 0x00000005130972a4 */ /* 0x000fe2000f8e0206 */
[----:B------:R-:W-:-:S05]  /*1ae0*/  IMAD.MOV.U32 R5, RZ, RZ, 0x8 ;  /* 0x00000008ff057424 */ /* 0x000fca00078e00ff */
[----:B------:R-:W-:-:S05]  /*1af0*/  MOV R4, UR9 ;  /* 0x0000000900047c02 */ /* 0x000fca0008000f00 */
[----:B------:R-:W-:-:S06]  /*1b00*/  IMAD.WIDE.U32 R4, R4, R5, UR16 ;  /* 0x0000001004047e25 */ /* 0x000fcc000f8e0005 */
[----:B------:R-:W0:Y:S02]  /*1b10*/  LDG.E.64 R4, desc[UR14][R4.64] ;  /* 0x0000000e04047981 */ /* 0x000e24000c1e1b00 */
[----:B0-----:R-:W-:Y:S01]  /*1b20*/  FADD.FTZ R18, R18, R4 ;  /* 0x0000000412127221 */ /* 0x001fe20000010000 */
[----:B------:R-:W-:-:S07]  /*1b30*/  FADD.FTZ R19, R19, R5 ;  /* 0x0000000513137221 */ /* 0x000fce0000010000 */
.L_x_2038:
[----:B------:R-:W-:Y:S05]  /*1b40*/  BSYNC.RECONVERGENT B0 ;  /* 0x0000000000007941 */ /* 0x000fea0003800200 */
.L_x_2031:
[----:B---3--:R-:W-:Y:S01]  /*1b50*/  LOP3.LUT R4, R23, 0xffff, RZ, 0xc0, !PT ;  /* 0x0000ffff17047812 */ /* 0x008fe200078ec0ff */
[----:B------:R-:W3:Y:S01]  /*1b60*/  S2UR UR9, SR_CgaCtaId ;  /* 0x00000000000979c3 */ /* 0x000ee20000008800 */
[----:B------:R-:W4:Y:S01]  /*1b70*/  LDCU UR10, c[0x0][0x414] ;  /* 0x00008280ff0a77ac */ /* 0x000f220008000800 */
[----:B--2---:R-:W-:Y:S02]  /*1b80*/  MOV R11, UR8 ;  /* 0x00000008000b7c02 */ /* 0x004fe40008000f00 */
[----:B------:R-:W-:Y:S01]  /*1b90*/  IMAD R4, R4, 0x124a, RZ ;  /* 0x0000124a04047824 */ /* 0x000fe200078e02ff */
[----:B------:R-:W-:-:S03]  /*1ba0*/  UMOV UR5, 0x400 ;  /* 0x0000040000057882 */ /* 0x000fc60000000000 */
[----:B-1----:R-:W1:Y:S01]  /*1bb0*/  @P0 LDC.64 R8, c[0x0][0x388] ;  /* 0x0000e200ff080b82 */ /* 0x002e620000000a00 */
        /* <DEDUP_REMOVED lines=12> */
[----:B------:R-:W-:-:S05]  /*1c80*/  IMAD.SHL.U32 R10, R10, 0x2, RZ ;  /* 0x000000020a0a7824 */ /* 0x000fca00078e00ff */
[----:B------:R-:W-:Y:S01]  /*1c90*/  LOP3.LUT R15, R10, 0xffff, RZ, 0xc0, !PT ;  /* 0x0000ffff0a0f7812 */ /* 0x000fe200078ec0ff */
[----:B------:R-:W-:-:S03]  /*1ca0*/  @P0 FMUL.FTZ R10, R18, UR10 ;  /* 0x0000000a120a0c20 */ /* 0x000fc60008410000 */
[----:B------:R-:W-:Y:S02]  /*1cb0*/  IADD3 R15, PT, PT, R0, R15, RZ ;  /* 0x0000000f000f7210 */ /* 0x000fe40007ffe0ff */
[----:B------:R1:W-:Y:S03]  /*1cc0*/  @P0 STG.E.64 desc[UR14][R8.64], R10 ;  /* 0x0000000a08000986 */ /* 0x0003e6000c101b0e */
[C---:B---3--:R-:W-:Y:S01]  /*1cd0*/  IMAD.WIDE R12, R15.reuse, 0x2, R4 ;  /* 0x000000020f0c7825 */ /* 0x048fe200078e0204 */
[----:B------:R-:W-:Y:S03]  /*1ce0*/  BAR.SYNC.DEFER_BLOCKING 0x0 ;  /* 0x0000000000007b1d */ /* 0x000fe60000010000 */
[----:B--2---:R-:W-:-:S03]  /*1cf0*/  IMAD.WIDE R6, R15, 0x2, R6 ;  /* 0x000000020f067825 */ /* 0x004fc600078e0206 */
[----:B------:R-:W2:Y:S04]  /*1d00*/  LDG.E.U16 R15, desc[UR14][R12.64] ;  /* 0x0000000e0c0f7981 */ /* 0x000ea8000c1e1500 */
[----:B------:R-:W3:Y:S04]  /*1d10*/  LDG.E.U16 R16, desc[UR14][R12.64+0x2] ;  /* 0x0000020e0c107981 */ /* 0x000ee8000c1e1500 */
[----:B------:R-:W4:Y:S04]  /*1d20*/  LDG.E.U16 R14, desc[UR14][R6.64] ;  /* 0x0000000e060e7981 */ /* 0x000f28000c1e1500 */
[----:B------:R5:W4:Y:S01]  /*1d30*/  LDG.E.U16 R17, desc[UR14][R6.64+0x2] ;  /* 0x0000020e06117981 */ /* 0x000b22000c1e1500 */
[----:B------:R-:W-:Y:S01]  /*1d40*/  BSSY.RECONVERGENT B0, `(.L_x_2039) ;  /* 0x000007e000007945 */ /* 0x000fe20003800200 */
[----:B-1----:R-:W-:-:S02]  /*1d50*/  SHF.R.S32.HI R8, RZ, 0x1f, R24 ;  /* 0x0000001fff087819 */ /* 0x002fc40000011418 */
[----:B------:R-:W1:Y:S02]  /*1d60*/  LDS.64 R4, [UR5+0x88] ;  /* 0x00008805ff047984 */ /* 0x000e640008000a00 */
[----:B-1----:R-:W-:-:S04]  /*1d70*/  FMUL.FTZ R0, R4, UR10 ;  /* 0x0000000a04007c20 */ /* 0x002fc80008410000 */
[----:B------:R-:W-:-:S04]  /*1d80*/  FMUL.FTZ R4, R0, R0 ;  /* 0x0000000000047220 */ /* 0x000fc80000410000 */
[----:B------:R-:W-:Y:S01]  /*1d90*/  FFMA.FTZ R4, R5, UR10, -R4 ;  /* 0x0000000a05047c23 */ /* 0x000fe20008010804 */
[----:B------:R-:W-:-:S04]  /*1da0*/  VIADD R5, R24, 0x20 ;  /* 0x0000002018057836 */ /* 0x000fc80000000000 */
[----:B------:R-:W-:Y:S02]  /*1db0*/  FSETP.GTU.FTZ.AND P2, PT, R4, RZ, PT ;  /* 0x000000ff0400720b */ /* 0x000fe40003f5c000 */
[----:B-----5:R-:W-:-:S11]  /*1dc0*/  SHF.R.S32.HI R6, RZ, 0x1f, R5 ;  /* 0x0000001fff067819 */ /* 0x020fd60000011405 */
[----:B------:R-:W1:Y:S02]  /*1dd0*/  @P2 LDC R9, c[0x0][0x3a8] ;  /* 0x0000ea00ff092b82 */ /* 0x000e640000000800 */
[----:B-1----:R-:W-:Y:S01]  /*1de0*/  @P2 FADD.FTZ R9, R4, R9 ;  /* 0x0000000904092221 */ /* 0x002fe20000010000 */
[----:B------:R-:W-:-:S06]  /*1df0*/  HFMA2 R4, -RZ, RZ, 1.875, 0 ;  /* 0x3f800000ff047431 */ /* 0x000fcc00000001ff */
[----:B------:R1:W0:Y:S01]  /*1e00*/  @P2 MUFU.RSQ R4, R9 ;  /* 0x0000000900042308 */ /* 0x0002220000001400 */
[----:B--2---:R-:W-:Y:S02]  /*1e10*/  SHF.L.U32 R7, R15, 0x10, RZ ;  /* 0x000000100f077819 */ /* 0x004fe400000006ff */
[----:B---3--:R-:W-:Y:S02]  /*1e20*/  SHF.L.U32 R10, R16, 0x10, RZ ;  /* 0x00000010100a7819 */ /* 0x008fe400000006ff */
[----:B----4-:R-:W-:Y:S01]  /*1e30*/  SHF.L.U32 R12, R14, 0x10, RZ ;  /* 0x000000100e0c7819 */ /* 0x010fe200000006ff */
[----:B------:R-:W-:Y:S01]  /*1e40*/  IMAD.U32 R11, R17, 0x10000, RZ ;  /* 0x00010000110b7824 */ /* 0x000fe200078e00ff */
[----:B01----:R-:W-:Y:S06]  /*1e50*/  BRA.U UP0, `(.L_x_2040) ;  /* 0x0000000100b47547 */ /* 0x003fec000b800000 */
[----:B------:R-:W0:Y:S01]  /*1e60*/  LDCU.64 UR12, c[0x0][0x3e8] ;  /* 0x00007d00ff0c77ac */ /* 0x000e220008000a00 */
[----:B------:R-:W-:Y:S01]  /*1e70*/  BSSY.RECONVERGENT B1, `(.L_x_2041) ;  /* 0x0000018000017945 */ /* 0x000fe20003800200 */
[----:B0-----:R-:W-:Y:S02]  /*1e80*/  ISETP.GE.U32.AND P1, PT, R24, UR12, PT ;  /* 0x0000000c18007c0c */ /* 0x001fe4000bf26070 */
[----:B------:R-:W-:Y:S02]  /*1e90*/  ISETP.GE.U32.AND P2, PT, R5, UR12, PT ;  /* 0x0000000c05007c0c */ /* 0x000fe4000bf46070 */
[----:B------:R-:W-:Y:S02]  /*1ea0*/  ISETP.GE.AND.EX P1, PT, R8, UR13, PT, P1 ;  /* 0x0000000d08007c0c */ /* 0x000fe4000bf26310 */
[----:B------:R-:W-:-:S11]  /*1eb0*/  ISETP.GE.AND.EX P2, PT, R6, UR13, PT, P2 ;  /* 0x0000000d06007c0c */ /* 0x000fd6000bf46320 */
[----:B------:R-:W-:Y:S05]  /*1ec0*/  @P1 BRA `(.L_x_2042) ;  /* 0x0000000000481947 */ /* 0x000fea0003800000 */
[----:B------:R-:W0:Y:S01]  /*1ed0*/  LDCU.64 UR16, c[0x0][0x3e0] ;  /* 0x00007c00ff1077ac */ /* 0x000e220008000a00 */
[--C-:B------:R-:W-:Y:S01]  /*1ee0*/  FADD.FTZ R9, R3, -R0.reuse ;  /* 0x8000000003097221 */ /* 0x100fe20000010000 */
[----:B------:R-:W-:Y:S01]  /*1ef0*/  FADD.FTZ R13, R2, -R0 ;  /* 0x80000000020d7221 */ /* 0x000fe20000010000 */
[----:B------:R-:W-:Y:S01]  /*1f00*/  MOV R2, R26 ;  /* 0x0000001a00027202 */ /* 0x000fe20000000f00 */
[----:B------:R-:W1:Y:S01]  /*1f10*/  LDCU.64 UR10, c[0x0][0x380] ;  /* 0x00007000ff0a77ac */ /* 0x000e620008000a00 */
[----:B------:R-:W-:Y:S01]  /*1f20*/  MOV R3, R29 ;  /* 0x0000001d00037202 */ /* 0x000fe20000000f00 */
[-C--:B------:R-:W-:Y:S01]  /*1f30*/  FMUL.FTZ R9, R9, R4.reuse ;  /* 0x0000000409097220 */ /* 0x080fe20000410000 */
[----:B------:R-:W-:-:S03]  /*1f40*/  FMUL.FTZ R13, R13, R4 ;  /* 0x000000040d0d7220 */ /* 0x000fc60000410000 */
[----:B------:R-:W-:Y:S01]  /*1f50*/  FFMA.FTZ R14, R7, R9, R12 ;  /* 0x00000009070e7223 */ /* 0x000fe2000001000c */
[----:B------:R-:W-:Y:S01]  /*1f60*/  FFMA.FTZ R13, R10, R13, R11 ;  /* 0x0000000d0a0d7223 */ /* 0x000fe2000001000b */
        /* <DEDUP_REMOVED lines=8> */
.L_x_2042:
[----:B------:R-:W-:Y:S05]  /*1ff0*/  BSYNC.RECONVERGENT B1 ;  /* 0x0000000000017941 */ /* 0x000fea0003800200 */
.L_x_2041:
[----:B------:R-:W-:Y:S05]  /*2000*/  @P2 BRA `(.L_x_2043) ;  /* 0x0000000400442947 */ /* 0x000fea0003800000 */
[----:B------:R-:W1:Y:S01]  /*2010*/  LDCU.64 UR10, c[0x0][0x3e0] ;  /* 0x00007c00ff0a77ac */ /* 0x000e620008000a00 */
[--C-:B------:R-:W-:Y:S01]  /*2020*/  FADD.FTZ R21, R21, -R0.reuse ;  /* 0x8000000015157221 */ /* 0x100fe20000010000 */
[----:B0-----:R-:W-:Y:S01]  /*2030*/  FADD.FTZ R3, R20, -R0 ;  /* 0x8000000014037221 */ /* 0x001fe20000010000 */
[----:B------:R-:W-:Y:S01]  /*2040*/  IMAD.MOV.U32 R27, RZ, RZ, R29 ;  /* 0x000000ffff1b7224 */ /* 0x000fe200078e001d */
[----:B------:R-:W0:Y:S01]  /*2050*/  LDCU.64 UR12, c[0x0][0x380] ;  /* 0x00007000ff0c77ac */ /* 0x000e220008000a00 */
[-C--:B------:R-:W-:Y:S01]  /*2060*/  FMUL.FTZ R21, R21, R4.reuse ;  /* 0x0000000415157220 */ /* 0x080fe20000410000 */
[----:B------:R-:W-:-:S04]  /*2070*/  FMUL.FTZ R3, R3, R4 ;  /* 0x0000000403037220 */ /* 0x000fc80000410000 */
[----:B------:R-:W-:Y:S01]  /*2080*/  FFMA.FTZ R10, R10, R3, R11 ;  /* 0x000000030a0a7223 */ /* 0x000fe2000001000b */
[----:B-1----:R-:W-:Y:S02]  /*2090*/  IMAD R6, R6, UR10, RZ ;  /* 0x0000000a06067c24 */ /* 0x002fe4000f8e02ff */
[----:B------:R-:W-:-:S04]  /*20a0*/  IMAD.WIDE.U32 R26, R5, UR10, R26 ;  /* 0x0000000a051a7c25 */ /* 0x000fc8000f8e001a */
[----:B------:R-:W-:Y:S02]  /*20b0*/  IMAD R9, R5, UR11, R6 ;  /* 0x0000000b05097c24 */ /* 0x000fe4000f8e0206 */
[----:B------:R-:W-:Y:S01]  /*20c0*/  FFMA.FTZ R5, R7, R21, R12 ;  /* 0x0000001507057223 */ /* 0x000fe2000001000c */
[----:B0-----:R-:W-:Y:S02]  /*20d0*/  LEA R2, P1, R26, UR12, 0x1 ;  /* 0x0000000c1a027c11 */ /* 0x001fe4000f8208ff */
[----:B------:R-:W-:Y:S02]  /*20e0*/  IADD3 R9, PT, PT, R27, R9, RZ ;  /* 0x000000091b097210 */ /* 0x000fe40007ffe0ff */
[----:B------:R-:W-:Y:S02]  /*20f0*/  F2FP.BF16.F32.PACK_AB R5, R10, R5 ;  /* 0x000000050a05723e */ /* 0x000fe400000010ff */
[----:B------:R-:W-:-:S05]  /*2100*/  LEA.HI.X R3, R26, UR13, R9, 0x1, P1 ;  /* 0x0000000d1a037c11 */ /* 0x000fca00088f0c09 */
[----:B------:R1:W-:Y:S01]  /*2110*/  STG.E desc[UR14][R2.64], R5 ;  /* 0x0000000502007986 */ /* 0x0003e2000c10190e */
[----:B------:R-:W-:Y:S05]  /*2120*/  BRA `(.L_x_2043) ;  /* 0x0000000000fc7947 */ /* 0x000fea0003800000 */
.L_x_2040:
[----:B------:R-:W-:Y:S04]  /*2130*/  BSSY.RECONVERGENT B1, `(.L_x_2044) ;  /* 0x000001e000017945 */ /* 0x000fe80003800200 */
[----:B------:R-:W-:Y:S05]  /*2140*/  @P1 BRA `(.L_x_2045) ;  /* 0x0000000000701947 */ /* 0x000fea0003800000 */
[--C-:B------:R-:W-:Y:S01]  /*2150*/  FADD.FTZ R3, R3, -R0.reuse ;  /* 0x8000000003037221 */ /* 0x100fe20000010000 */
[----:B------:R-:W-:Y:S01]  /*2160*/  FADD.FTZ R9, R2, -R0 ;  /* 0x8000000002097221 */ /* 0x000fe20000010000 */
[----:B------:R-:W0:Y:S02]  /*2170*/  LDCU.64 UR10, c[0x0][0x3e0] ;  /* 0x00007c00ff0a77ac */ /* 0x000e240008000a00 */
[-C--:B------:R-:W-:Y:S01]  /*2180*/  FMUL.FTZ R3, R3, R4.reuse ;  /* 0x0000000403037220 */ /* 0x080fe20000410000 */
[----:B------:R-:W-:Y:S01]  /*2190*/  FMUL.FTZ R9, R9, R4 ;  /* 0x0000000409097220 */ /* 0x000fe20000410000 */
[----:B------:R-:W1:Y:S02]  /*21a0*/  LDCU.64 UR12, c[0x0][0x380] ;  /* 0x00007000ff0c77ac */ /* 0x000e640008000a00 */
[----:B------:R-:W-:Y:S01]  /*21b0*/  FFMA.FTZ R13, R7, R3, R12 ;  /* 0x00000003070d7223 */ /* 0x000fe2000001000c */
[----:B------:R-:W-:Y:S01]  /*21c0*/  FFMA.FTZ R9, R10, R9, R11 ;  /* 0x000000090a097223 */ /* 0x000fe2000001000b */
[----:B------:R-:W-:-:S02]  /*21d0*/  MOV R3, R29 ;  /* 0x0000001d00037202 */ /* 0x000fc40000000f00 */
[----:B------:R-:W-:Y:S01]  /*21e0*/  FMUL.FTZ R2, R13, -1.4426950216293334961 ;  /* 0xbfb8aa3b0d027820 */ /* 0x000fe20000410000 */
[----:B------:R-:W-:-:S05]  /*21f0*/  FMUL.FTZ R15, R9, -1.4426950216293334961 ;  /* 0xbfb8aa3b090f7820 */ /* 0x000fca0000410000 */
[----:B------:R-:W2:Y:S01]  /*2200*/  MUFU.EX2 R2, R2 ;  /* 0x0000000200027308 */ /* 0x000ea20000000800 */
[----:B0-----:R-:W-:-:S03]  /*2210*/  IMAD R17, R8, UR10, RZ ;  /* 0x0000000a08117c24 */ /* 0x001fc6000f8e02ff */
[----:B------:R-:W0:Y:S01]  /*2220*/  MUFU.EX2 R15, R15 ;  /* 0x0000000f000f7308 */ /* 0x000e220000000800 */
[----:B------:R-:W-:Y:S02]  /*2230*/  IMAD R17, R24, UR11, R17 ;  /* 0x0000000b18117c24 */ /* 0x000fe4000f8e0211 */
[----:B--2---:R-:W-:Y:S01]  /*2240*/  FADD.FTZ R14, R2, 1 ;  /* 0x3f800000020e7421 */ /* 0x004fe20000010000 */
[----:B------:R-:W-:Y:S01]  /*2250*/  MOV R2, R26 ;  /* 0x0000001a00027202 */ /* 0x000fe20000000f00 */
[----:B0-----:R-:W-:-:S04]  /*2260*/  FADD.FTZ R16, R15, 1 ;  /* 0x3f8000000f107421 */ /* 0x001fc80000010000 */
[----:B------:R-:W0:Y:S01]  /*2270*/  MUFU.RCP R14, R14 ;  /* 0x0000000e000e7308 */ /* 0x000e220000001000 */
[----:B------:R-:W-:-:S04]  /*2280*/  IMAD.WIDE.U32 R2, R24, UR10, R2 ;  /* 0x0000000a18027c25 */ /* 0x000fc8000f8e0002 */
[----:B------:R-:W-:Y:S01]  /*2290*/  IMAD.IADD R17, R3, 0x1, R17 ;  /* 0x0000000103117824 */ /* 0x000fe200078e0211 */
[C---:B-1----:R-:W-:Y:S02]  /*22a0*/  LEA R8, P1, R2.reuse, UR12, 0x1 ;  /* 0x0000000c02087c11 */ /* 0x042fe4000f8208ff */
[----:B------:R-:W1:Y:S01]  /*22b0*/  MUFU.RCP R16, R16 ;  /* 0x0000001000107308 */ /* 0x000e620000001000 */
[----:B0-----:R-:W-:Y:S01]  /*22c0*/  FMUL.FTZ R13, R13, R14 ;  /* 0x0000000e0d0d7220 */ /* 0x001fe20000410000 */
[----:B-1----:R-:W-:Y:S01]  /*22d0*/  FMUL.FTZ R18, R9, R16 ;  /* 0x0000001009127220 */ /* 0x002fe20000410000 */
[----:B------:R-:W-:-:S04]  /*22e0*/  LEA.HI.X R9, R2, UR13, R17, 0x1, P1 ;  /* 0x0000000d02097c11 */ /* 0x000fc800088f0c11 */
[----:B------:R-:W-:-:S05]  /*22f0*/  F2FP.BF16.F32.PACK_AB R13, R18, R13 ;  /* 0x0000000d120d723e */ /* 0x000fca00000010ff */
[----:B------:R0:W-:Y:S02]  /*2300*/  STG.E desc[UR14][R8.64], R13 ;  /* 0x0000000d08007986 */ /* 0x0001e4000c10190e */
.L_x_2045:
[----:B------:R-:W-:Y:S05]  /*2310*/  BSYNC.RECONVERGENT B1 ;  /* 0x0000000000017941 */ /* 0x000fea0003800200 */
.L_x_2044:
[----:B------:R-:W1:Y:S02]  /*2320*/  LDCU.64 UR10, c[0x0][0x3e8] ;  /* 0x00007d00ff0a77ac */ /* 0x000e640008000a00 */
[----:B-1----:R-:W-:-:S04]  /*2330*/  ISETP.GE.U32.AND P1, PT, R5, UR10, PT ;  /* 0x0000000a05007c0c */ /* 0x002fc8000bf26070 */
[----:B------:R-:W-:-:S13]  /*2340*/  ISETP.GE.AND.EX P1, PT, R6, UR11, PT, P1 ;  /* 0x0000000b06007c0c */ /* 0x000fda000bf26310 */
[----:B------:R-:W-:Y:S05]  /*2350*/  @P1 BRA `(.L_x_2043) ;  /* 0x0000000000701947 */ /* 0x000fea0003800000 */
[--C-:B------:R-:W-:Y:S01]  /*2360*/  FADD.FTZ R21, R21, -R0.reuse ;  /* 0x8000000015157221 */ /* 0x100fe20000010000 */
[----:B------:R-:W-:Y:S01]  /*2370*/  FADD.FTZ R3, R20, -R0 ;  /* 0x8000000014037221 */ /* 0x000fe20000010000 */
[----:B------:R-:W1:Y:S01]  /*2380*/  LDCU.64 UR10, c[0x0][0x3e0] ;  /* 0x00007c00ff0a77ac */ /* 0x000e620008000a00 */
[----:B------:R-:W-:Y:S01]  /*2390*/  MOV R2, R26 ;  /* 0x0000001a00027202 */ /* 0x000fe20000000f00 */
[-C--:B------:R-:W-:Y:S01]  /*23a0*/  FMUL.FTZ R21, R21, R4.reuse ;  /* 0x0000000415157220 */ /* 0x080fe20000410000 */
[----:B------:R-:W-:Y:S01]  /*23b0*/  FMUL.FTZ R3, R3, R4 ;  /* 0x0000000403037220 */ /* 0x000fe20000410000 */
[----:B------:R-:W2:Y:S02]  /*23c0*/  LDCU.64 UR12, c[0x0][0x380] ;  /* 0x00007000ff0c77ac */ /* 0x000ea40008000a00 */
[----:B------:R-:W-:Y:S01]  /*23d0*/  FFMA.FTZ R7, R7, R21, R12 ;  /* 0x0000001507077223 */ /* 0x000fe2000001000c */
[----:B------:R-:W-:Y:S01]  /*23e0*/  FFMA.FTZ R10, R10, R3, R11 ;  /* 0x000000030a0a7223 */ /* 0x000fe2000001000b */
[----:B------:R-:W-:-:S02]  /*23f0*/  MOV R3, R29 ;  /* 0x0000001d00037202 */ /* 0x000fc40000000f00 */
[----:B------:R-:W-:Y:S01]  /*2400*/  FMUL.FTZ R0, R7, -1.4426950216293334961 ;  /* 0xbfb8aa3b07007820 */ /* 0x000fe20000410000 */
[----:B0-----:R-:W-:-:S05]  /*2410*/  FMUL.FTZ R8, R10, -1.4426950216293334961 ;  /* 0xbfb8aa3b0a087820 */ /* 0x001fca0000410000 */
[----:B------:R-:W0:Y:S01]  /*2420*/  MUFU.EX2 R0, R0 ;  /* 0x0000000000007308 */ /* 0x000e220000000800 */
[----:B-1----:R-:W-:-:S03]  /*2430*/  IMAD R6, R6, UR10, RZ ;  /* 0x0000000a06067c24 */ /* 0x002fc6000f8e02ff */
[----:B------:R-:W1:Y:S01]  /*2440*/  MUFU.EX2 R8, R8 ;  /* 0x0000000800087308 */ /* 0x000e620000000800 */
[----:B------:R-:W-:-:S04]  /*2450*/  IMAD.WIDE.U32 R2, R5, UR10, R2 ;  /* 0x0000000a05027c25 */ /* 0x000fc8000f8e0002 */
[----:B------:R-:W-:Y:S02]  /*2460*/  IMAD R5, R5, UR11, R6 ;  /* 0x0000000b05057c24 */ /* 0x000fe4000f8e0206 */
[----:B0-----:R-:W-:-:S03]  /*2470*/  FADD.FTZ R4, R0, 1 ;  /* 0x3f80000000047421 */ /* 0x001fc60000010000 */
[----:B------:R-:W-:Y:S01]  /*2480*/  IADD3 R5, PT, PT, R3, R5, RZ ;  /* 0x0000000503057210 */ /* 0x000fe20007ffe0ff */
[----:B-1----:R-:W-:Y:S02]  /*2490*/  FADD.FTZ R9, R8, 1 ;  /* 0x3f80000008097421 */ /* 0x002fe40000010000 */
[----:B------:R-:W0:Y:S08]  /*24a0*/  MUFU.RCP R4, R4 ;  /* 0x0000000400047308 */ /* 0x000e300000001000 */
[----:B------:R-:W1:Y:S01]  /*24b0*/  MUFU.RCP R9, R9 ;  /* 0x0000000900097308 */ /* 0x000e620000001000 */
[----:B0-----:R-:W-:Y:S01]  /*24c0*/  FMUL.FTZ R7, R7, R4 ;  /* 0x0000000407077220 */ /* 0x001fe20000410000 */
[----:B--2---:R-:W-:-:S04]  /*24d0*/  LEA R4, P1, R2, UR12, 0x1 ;  /* 0x0000000c02047c11 */ /* 0x004fc8000f8208ff */
[----:B------:R-:W-:Y:S01]  /*24e0*/  LEA.HI.X R5, R2, UR13, R5, 0x1, P1 ;  /* 0x0000000d02057c11 */ /* 0x000fe200088f0c05 */
[----:B-1----:R-:W-:-:S05]  /*24f0*/  FMUL.FTZ R0, R10, R9 ;  /* 0x000000090a007220 */ /* 0x002fca0000410000 */
[----:B------:R-:W-:-:S05]  /*2500*/  F2FP.BF16.F32.PACK_AB R7, R0, R7 ;  /* 0x000000070007723e */ /* 0x000fca00000010ff */
[----:B------:R2:W-:Y:S02]  /*2510*/  STG.E desc[UR14][R4.64], R7 ;  /* 0x0000000704007986 */ /* 0x0005e4000c10190e */
.L_x_2043:
[----:B------:R-:W-:Y:S05]  /*2520*/  BSYNC.RECONVERGENT B0 ;  /* 0x0000000000007941 */ /* 0x000fea0003800200 */
.L_x_2039:
[----:B------:R-:W-:Y:S02]  /*2530*/  UIADD3 UR8, UPT, UPT, UR19, UR8, URZ ;  /* 0x0000000813087290 */ /* 0x000fe4000fffe0ff */
[----:B------:R-:W-:Y:S02]  /*2540*/  UIADD3 UR4, UPT, UPT, UR4, 0x1, URZ ;  /* 0x0000000104047890 */ /* 0x000fe4000fffe0ff */
[----:B------:R-:W-:-:S09]  /*2550*/  UISETP.GE.AND UP1, UPT, UR8, UR7, UPT ;  /* 0x000000070800728c */ /* 0x000fd2000bf26270 */
[----:B------:R-:W-:Y:S05]  /*2560*/  BRA.U !UP1, `(.L_x_2046) ;  /* 0xffffffdd09107547 */ /* 0x000fea000b83ffff */
[----:B------:R-:W-:Y:S05]  /*2570*/  EXIT ;  /* 0x000000000000794d */ /* 0x000fea0003800000 */
.L_x_2047:
        /* <DEDUP_REMOVED lines=16> */
.L_x_3444:


//--------------------- .text._Z35group_norm_nhwc_fwd_one_pass_kernelI11Bf16IOBf16WLi128ELi28ELi448EEv26Group_norm_nhwc_fwd_params --------------------------
	.section	.text._Z35group_norm_nhwc_fwd_one_pass_kernelI11Bf16IOBf16WLi128ELi28ELi448EEv26Group_norm_nhwc_fwd_params,"ax",@progbits
	.align	128
        .global         _Z35group_norm_nhwc_fwd_one_pass_kernelI11Bf16IOBf16WLi128ELi28ELi448EEv26Group_norm_nhwc_fwd_params
        .type           _Z35group_norm_nhwc_fwd_one_pass_kernelI11Bf16IOBf16WLi128ELi28ELi448EEv26Group_norm_nhwc_fwd_params,@function
        .size           _Z35group_norm_nhwc_fwd_one_pass_kernelI11Bf16IOBf16WLi128ELi28ELi448EEv26Group_norm_nhwc_fwd_params,(.L_x_3445 - _Z35group_norm_nhwc_fwd_one_pass_kernelI11Bf16IOBf16WLi128ELi28ELi448EEv26Group_norm_nhwc_fwd_params)
        .other          _Z35group_norm_nhwc_fwd_one_pass_kernelI11Bf16IOBf16WLi128ELi28ELi448EEv26Group_norm_nhwc_fwd_params,@"STO_CUDA_ENTRY STV_DEFAULT"
_Z35group_norm_nhwc_fwd_one_pass_kernelI11Bf16IOBf16WLi128ELi28ELi448EEv26Group_norm_nhwc_fwd_params:
.text._Z35group_norm_nhwc_fwd_one_pass_kernelI11Bf16IOBf16WLi128ELi28ELi448EEv26Group_norm_nhwc_fwd_params:
        /* <DEDUP_REMOVED lines=25> */
.L_x_2075:
[----:B0-23--:R-:W0:Y:S01]  /*0190*/  LDC R2, c[0x0][0x3f8] ;  /* 0x0000fe00ff027b82 */ /* 0x00de220000000800 */
[----:B------:R-:W-:Y:S01]  /*01a0*/  IABS R8, UR7 ;  /* 0x0000000700087c13 */ /* 0x000fe20008000000 */
[----:B-1----:R-:W1:Y:S01]  /*01b0*/  LDCU.64 UR8, c[0x0][0x3e8] ;  /* 0x00007d00ff0877ac */ /* 0x002e620008000a00 */
[----:B------:R-:W-:Y:S01]  /*01c0*/  VIADD R29, R23, 0x20 ;  /* 0x00000020171d7836 */ /* 0x000fe20000000000 */
        /* <DEDUP_REMOVED lines=75> */
[----:B------:R-:W-:Y:S02]  /*0680*/  @!P1 IADD3 R21, PT, PT, R19, R21, RZ ;  /* 0x0000001513159210 */ /* 0x000fe40007ffe0ff */
[----:B------:R-:W-:Y:S02]  /*0690*/  @!P2 LEA.HI.X R17, R8, R11, R17, 0x1, P5 ;  /* 0x0000000b0811a211 */ /* 0x000fe400028f0c11 */
[----:B---3--:R-:W-:Y:S01]  /*06a0*/  @!P1 LEA R12, P5, R18, R12, 0x1 ;  /* 0x0000000c120c9211 */ /* 0x008fe200078a08ff */
[----:B------:R-:W2:Y:S01]  /*06b0*/  @!P3 LDC.64 R8, c[0x0][0x390] ;  /* 0x0000e400ff08bb82 */ /* 0x000ea20000000a00 */
[----:B------:R-:W-:-:S02]  /*06c0*/  @!P3 MOV R19, R27 ;  /* 0x0000001b0013b202 */ /* 0x000fc40000000f00 */
[----:B------:R-:W-:Y:S01]  /*06d0*/  @!P1 LEA.HI.X R13, R18, R13, R21, 0x1, P5 ;  /* 0x0000000d120d9211 */ /* 0x000fe200028f0c15 */
[-C--:B0-----:R-:W-:Y:S02]  /*06e0*/  @!P3 IMAD R5, R5, R14.reuse, RZ ;  /* 0x0000000e0505b224 */ /* 0x081fe400078e02ff */
[----:B------:R-:W-:Y:S02]  /*06f0*/  HFMA2 R21, -RZ, RZ, 0, 0 ;  /* 0x00000000ff157431 */ /* 0x000fe400000001ff */
[----:B------:R-:W-:Y:S01]  /*0700*/  @!P3 IMAD.MOV.U32 R18, RZ, RZ, R24 ;  /* 0x000000ffff12b224 */ /* 0x000fe200078e0018 */
        /* <DEDUP_REMOVED lines=9> */
[----:B-1----:R-:W-:Y:S01]  /*07a0*/  @!P4 MOV R13, R27 ;  /* 0x0000001b000dc202 */ /* 0x002fe20000000f00 */
[----:B------:R-:W-:Y:S01]  /*07b0*/  @!P4 IMAD.MOV.U32 R12, RZ, RZ, R24 ;  /* 0x000000ffff0cc224 */ /* 0x000fe200078e0018 */
[----:B--2---:R-:W-:-:S03]  /*07c0*/  @!P3 LEA R8, P2, R18, R8, 0x1 ;  /* 0x000000081208b211 */ /* 0x004fc600078408ff */
[----:B------:R-:W-:-:S04]  /*07d0*/  @!P4 IMAD.WIDE.U32 R2, R2, R6, R12 ;  /* 0x000000060202c225 */ /* 0x000fc800078e000c */
[----:B------:R-:W-:Y:S01]  /*07e0*/  HFMA2 R5, -RZ, RZ, 0, 0 ;  /* 0x00000000ff057431 */ /* 0x000fe200000001ff */
[----:B------:R-:W-:Y:S02]  /*07f0*/  @!P3 LEA.HI.X R9, R18, R9, R15, 0x1, P2 ;  /* 0x000000091209b211 */ /* 0x000fe400010f0c0f */
[----:B------:R-:W-:Y:S02]  /*0800*/  @!P4 IADD3 R3, PT, PT, R3, R7, RZ ;  /* 0x000000070303c210 */ /* 0x000fe40007ffe0ff */
[C---:B0-----:R-:W-:Y:S01]  /*0810*/  @!P4 LEA R10, P2, R2.reuse, R10, 0x1 ;  /* 0x0000000a020ac211 */ /* 0x041fe200078408ff */
[----:B------:R-:W-:Y:S01]  /*0820*/  IMAD.MOV.U32 R17, RZ, RZ, RZ ;  /* 0x000000ffff117224 */ /* 0x000fe200078e00ff */
[----:B------:R-:W2:Y:S02]  /*0830*/  @!P3 LDG.E R5, desc[UR14][R8.64] ;  /* 0x0000000e0805b981 */ /* 0x000ea4000c1e1900 */
        /* <DEDUP_REMOVED lines=9> */
[C---:B-----5:R-:W-:Y:S02]  /*08d0*/  PRMT R2, R0.reuse, 0x7632, R2 ;  /* 0x0000763200027816 */ /* 0x060fe40000000002 */
[----:B------:R-:W-:Y:S01]  /*08e0*/  SHF.L.U32 R19, R0, 0x10, RZ ;  /* 0x0000001000137819 */ /* 0x000fe200000006ff */
[----:B------:R-:W-:Y:S02]  /*08f0*/  FMUL.FTZ R8, R18, R18 ;  /* 0x0000001212087220 */ /* 0x000fe40000410000 */
[----:B------:R-:W-:Y:S02]  /*0900*/  IMAD.U32 R0, R2, 0x10000, RZ ;  /* 0x0001000002007824 */ /* 0x000fe400078e00ff */
[C---:B------:R-:W-:Y:S01]  /*0910*/  FADD.FTZ R2, R21.reuse, R18 ;  /* 0x0000001215027221 */ /* 0x040fe20000010000 */
[----:B------:R-:W-:Y:S01]  /*0920*/  FFMA.FTZ R8, R21, R21, R8 ;  /* 0x0000001515087223 */ /* 0x000fe20000010008 */
[----:B------:R-:W-:-:S02]  /*0930*/  FMUL.FTZ R10, R0, R0 ;  /* 0x00000000000a7220 */ /* 0x000fc40000410000 */
[----:B------:R-:W-:Y:S01]  /*0940*/  FADD.FTZ R6, RZ, R2 ;  /* 0x00000002ff067221 */ /* 0x000fe20000010000 */
[C---:B------:R-:W-:Y:S01]  /*0950*/  FADD.FTZ R3, R19.reuse, R0 ;  /* 0x0000000013037221 */ /* 0x040fe20000010000 */
[----:B------:R-:W-:Y:S01]  /*0960*/  FADD.FTZ R8, RZ, R8 ;  /* 0x00000008ff087221 */ /* 0x000fe20000010000 */
[----:B------:R-:W-:Y:S02]  /*0970*/  FFMA.FTZ R7, R19, R19, R10 ;  /* 0x0000001313077223 */ /* 0x000fe4000001000a */
        /* <DEDUP_REMOVED lines=52> */
.L_x_2049:
[----:B------:R-:W-:Y:S05]  /*0cc0*/  BSYNC.RECONVERGENT B0 ;  /* 0x0000000000007941 */ /* 0x000fea0003800200 */
.L_x_2048:
        /* <DEDUP_REMOVED lines=41> */
.L_x_2051:
[----:B------:R-:W-:Y:S05]  /*0f60*/  BSYNC.RECONVERGENT B0 ;  /* 0x0000000000007941 */ /* 0x000fea0003800200 */
.L_x_2050:
        /* <DEDUP_REMOVED lines=21> */
[----:B------:R-:W-:Y:S01]  /*10c0*/  ISETP.NE.AND P2, PT, R11, -0x1, PT ;  /* 0xffffffff0b00780c */ /* 0x000fe20003f45270 */
[----:B------:R-:W-:Y:S02]  /*10d0*/  IMAD.U32 R4, RZ, RZ, UR8 ;  /* 0x00000008ff047e24 */ /* 0x000fe4000f8e00ff */
        /* <DEDUP_REMOVED lines=8> */
.L_x_2054:
[----:B---3--:R-:W3:Y:S04]  /*1160*/  LDG.E.STRONG.GPU R4, desc[UR14][R8.64] ;  /* 0x0000000e08047981 */ /* 0x008ee8000c1ef900 */
[----:B---3--:R-:W-:Y:S01]  /*1170*/  CCTL.IVALL ;  /* 0x00000000ff00798f */ /* 0x008fe20002000000 */
[----:B------:R-:W-:Y:S05]  /*1180*/  YIELD ;  /* 0x0000000000007946 */ /* 0x000fea0003800000 */
[----:B------:R-:W-:-:S13]  /*1190*/  ISETP.NE.AND P2, PT, R4, R11, PT ;  /* 0x0000000b0400720c */ /* 0x000fda0003f45270 */
[----:B------:R-:W-:Y:S05]  /*11a0*/  @P2 BRA `(.L_x_2054) ;  /* 0xfffffffc00ec2947 */ /* 0x000fea000383ffff */
.L_x_2053:
        /* <DEDUP_REMOVED lines=15> */
.L_x_2056:
        /* <DEDUP_REMOVED lines=8> */
[----:B------:R-:W-:Y:S01]  /*1320*/  IMAD.U32 R4, RZ, RZ, UR23 ;  /* 0x00000017ff047e24 */ /* 0x000fe2000f8e00ff */
[----:B------:R-:W-:-:S03]  /*1330*/  ISETP.EQ.OR P6, PT, R5, UR18, P3 ;  /* 0x0000001205007c0c */ /* 0x000fc60009fc2670 */
[----:B------:R-:W-:Y:S01]  /*1340*/  @!UP0 UIMAD.WIDE.U32 UR24, UR8, 0x8, UR16 ;  /* 0x00000008081888a5 */ /* 0x000fe2000f8e0010 */
[----:B------:R-:W-:-:S05]  /*1350*/  ISETP.EQ.OR P5, PT, R4, UR18, P3 ;  /* 0x0000001204007c0c */ /* 0x000fca0009fa2670 */
[----:B------:R-:W-:Y:S01]  /*1360*/  MOV R4, UR24 ;  /* 0x0000001800047c02 */ /* 0x000fe20008000f00 */
[----:B------:R-:W-:Y:S01]  /*1370*/  VOTEU.ALL UP0, P4 ;  /* 0x0000000000ff7886 */ /* 0x000fe20002000000 */
[----:B------:R-:W-:Y:S02]  /*1380*/  MOV R5, UR25 ;  /* 0x0000001900057c02 */ /* 0x000fe40008000f00 */
[----:B------:R-:W-:Y:S02]  /*1390*/  VOTEU.ALL UP1, P6 ;  /* 0x0000000000ff7886 */ /* 0x000fe40003020000 */
[----:B------:R-:W-:Y:S02]  /*13a0*/  @!UP0 UIMAD.WIDE.U32 UR24, UR21, 0x8, UR16 ;  /* 0x00000008151888a5 */ /* 0x000fe4000f8e0010 */
[----:B------:R-:W0:Y:S01]  /*13b0*/  @!P2 LDG.E.64 R4, desc[UR14][R4.64] ;  /* 0x0000000e0404a981 */ /* 0x000e22000c1e1b00 */
[----:B------:R-:W-:Y:S01]  /*13c0*/  VOTEU.ALL UP0, P5 ;  /* 0x0000000000ff7886 */ /* 0x000fe20002800000 */
[----:B------:R-:W-:-:S02]  /*13d0*/  @!UP1 UIMAD.WIDE.U32 UR26, UR10, 0x8, UR16 ;  /* 0x000000080a1a98a5 */ /* 0x000fc4000f8e0010 */
[----:B------:R-:W-:Y:S02]  /*13e0*/  MOV R8, UR24 ;  /* 0x0000001800087c02 */ /* 0x000fe40008000f00 */
[----:B------:R-:W-:Y:S01]  /*13f0*/  MOV R9, UR25 ;  /* 0x0000001900097c02 */ /* 0x000fe20008000f00 */
[----:B------:R-:W-:Y:S01]  /*1400*/  @!UP0 UIMAD.WIDE.U32 UR24, UR20, 0x8, UR16 ;  /* 0x00000008141888a5 */ /* 0x000fe2000f8e0010 */
[----:B------:R-:W-:Y:S01]  /*1410*/  IMAD.U32 R10, RZ, RZ, UR26 ;  /* 0x0000001aff0a7e24 */ /* 0x000fe2000f8e00ff */
[----:B------:R-:W-:-:S03]  /*1420*/  MOV R11, UR27 ;  /* 0x0000001b000b7c02 */ /* 0x000fc60008000f00 */
        /* <DEDUP_REMOVED lines=11> */
[----:B------:R-:W-:Y:S02]  /*14e0*/  MOV R5, UR24 ;  /* 0x0000001800057c02 */ /* 0x000fe40008000f00 */
[----:B------:R-:W-:Y:S02]  /*14f0*/  ISETP.EQ.OR P2, PT, R4, UR18, P3 ;  /* 0x0000001204007c0c */ /* 0x000fe40009f42670 */
[----:B------:R-:W-:Y:S01]  /*1500*/  IMAD.U32 R4, RZ, RZ, UR23 ;  /* 0x00000017ff047e24 */ /* 0x000fe2000f8e00ff */
[----:B------:R-:W-:Y:S01]  /*1510*/  UIADD3 UR23, UPT, UPT, UR5, 0x7, URZ ;  /* 0x0000000705177890 */ /* 0x000fe2000fffe0ff */
[----:B---3--:R-:W-:Y:S01]  /*1520*/  @!P4 FADD.FTZ R6, R6, R8 ;  /* 0x000000080606c221 */ /* 0x008fe20000010000 */
[----:B------:R-:W-:-:S02]  /*1530*/  @!P4 FADD.FTZ R7, R7, R9 ;  /* 0x000000090707c221 */ /* 0x000fc40000010000 */
[----:B------:R-:W-:Y:S01]  /*1540*/  ISETP.EQ.OR P4, PT, R4, UR18, P3 ;  /* 0x0000001204007c0c */ /* 0x000fe20009f82670 */
[----:B--2---:R-:W-:Y:S01]  /*1550*/  @!P6 FADD.FTZ R6, R6, R10 ;  /* 0x0000000a0606e221 */ /* 0x004fe20000010000 */
[----:B------:R-:W-:Y:S01]  /*1560*/  @!P6 FADD.FTZ R7, R7, R11 ;  /* 0x0000000b0707e221 */ /* 0x000fe20000010000 */
[----:B------:R-:W-:-:S03]  /*1570*/  ISETP.EQ.OR P6, PT, R5, UR18, P3 ;  /* 0x0000001205007c0c */ /* 0x000fc60009fc2670 */
[----:B------:R-:W-:Y:S01]  /*1580*/  VOTEU.ALL UP0, P2 ;  /* 0x0000000000ff7886 */ /* 0x000fe20001000000 */
[----:B------:R-:W-:Y:S01]  /*1590*/  MOV R4, UR23 ;  /* 0x0000001700047c02 */ /* 0x000fe20008000f00 */
[----:B----4-:R-:W-:Y:S01]  /*15a0*/  @!P5 FADD.FTZ R6, R6, R12 ;  /* 0x0000000c0606d221 */ /* 0x010fe20000010000 */
[----:B------:R-:W-:Y:S02]  /*15b0*/  @!P5 FADD.FTZ R7, R7, R13 ;  /* 0x0000000d0707d221 */ /* 0x000fe40000010000 */
        /* <DEDUP_REMOVED lines=10> */
[----:B------:R-:W-:Y:S01]  /*1660*/  IMAD.U32 R8, RZ, RZ, UR24 ;  /* 0x00000018ff087e24 */ /* 0x000fe2000f8e00ff */
[----:B------:R-:W-:Y:S01]  /*1670*/  MOV R9, UR25 ;  /* 0x0000001900097c02 */ /* 0x000fe20008000f00 */
[----:B------:R-:W-:Y:S02]  /*1680*/  @!UP0 UIMAD.WIDE.U32 UR24, UR9, 0x8, UR16 ;  /* 0x00000008091888a5 */ /* 0x000fe4000f8e0010 */
[----:B------:R-:W-:Y:S02]  /*1690*/  MOV R10, UR26 ;  /* 0x0000001a000a7c02 */ /* 0x000fe40008000f00 */
[----:B------:R-:W-:Y:S01]  /*16a0*/  MOV R11, UR27 ;  /* 0x0000001b000b7c02 */ /* 0x000fe20008000f00 */
[----:B------:R-:W3:Y:S01]  /*16b0*/  @!P4 LDG.E.64 R8, desc[UR14][R8.64] ;  /* 0x0000000e0808c981 */ /* 0x000ee2000c1e1b00 */
[----:B------:R-:W-:Y:S01]  /*16c0*/  MOV R12, UR24 ;  /* 0x00000018000c7c02 */ /* 0x000fe20008000f00 */
[----:B------:R-:W-:-:S03]  /*16d0*/  IMAD.U32 R13, RZ, RZ, UR25 ;  /* 0x00000019ff0d7e24 */ /* 0x000fc6000f8e00ff */
[----:B------:R-:W4:Y:S04]  /*16e0*/  @!P6 LDG.E.64 R10, desc[UR14][R10.64] ;  /* 0x0000000e0a0ae981 */ /* 0x000f28000c1e1b00 */
[----:B------:R-:W5:Y:S01]  /*16f0*/  @!P5 LDG.E.64 R12, desc[UR14][R12.64] ;  /* 0x0000000e0c0cd981 */ /* 0x000f62000c1e1b00 */
[----:B------:R-:W-:Y:S02]  /*1700*/  UIADD3 UR5, UPT, UPT, UR5, 0x8, URZ ;  /* 0x0000000805057890 */ /* 0x000fe4000fffe0ff */
[----:B------:R-:W-:Y:S02]  /*1710*/  UIADD3 UR22, UPT, UPT, UR22, 0x8, URZ ;  /* 0x0000000816167890 */ /* 0x000fe4000fffe0ff */
[----:B------:R-:W-:Y:S02]  /*1720*/  ULEA UR8, UR19, UR8, 0x3 ;  /* 0x0000000813087291 */ /* 0x000fe4000f8e18ff */
[----:B------:R-:W-:-:S02]  /*1730*/  ULEA UR21, UR19, UR21, 0x3 ;  /* 0x0000001513157291 */ /* 0x000fc4000f8e18ff */
[----:B------:R-:W-:Y:S02]  /*1740*/  ULEA UR10, UR19, UR10, 0x3 ;  /* 0x0000000a130a7291 */ /* 0x000fe4000f8e18ff */
[----:B------:R-:W-:Y:S02]  /*1750*/  ULEA UR20, UR19, UR20, 0x3 ;  /* 0x0000001413147291 */ /* 0x000fe4000f8e18ff */
[----:B------:R-:W-:Y:S02]  /*1760*/  ULEA UR11, UR19, UR11, 0x3 ;  /* 0x0000000b130b7291 */ /* 0x000fe4000f8e18ff */
[----:B------:R-:W-:Y:S02]  /*1770*/  ULEA UR13, UR19, UR13, 0x3 ;  /* 0x0000000d130d7291 */ /* 0x000fe4000f8e18ff */
[----:B------:R-:W-:Y:S02]  /*1780*/  ULEA UR12, UR19, UR12, 0x3 ;  /* 0x0000000c130c7291 */ /* 0x000fe4000f8e18ff */
[----:B------:R-:W-:Y:S01]  /*1790*/  ULEA UR9, UR19, UR9, 0x3 ;  /* 0x0000000913097291 */ /* 0x000fe2000f8e18ff */
[----:B--2---:R-:W-:Y:S01]  /*17a0*/  @!P2 FADD.FTZ R6, R6, R4 ;  /* 0x000000040606a221 */ /* 0x004fe20000010000 */
[----:B------:R-:W-:Y:S01]  /*17b0*/  @!P2 FADD.FTZ R7, R7, R5 ;  /* 0x000000050707a221 */ /* 0x000fe20000010000 */
[----:B------:R-:W-:-:S02]  /*17c0*/  ISETP.NE.AND P2, PT, R14, UR5, PT ;  /* 0x000000050e007c0c */ /* 0x000fc4000bf45270 */
        /* <DEDUP_REMOVED lines=8> */
.L_x_2055:
[----:B------:R-:W-:-:S13]  /*1850*/  LOP3.LUT P2, RZ, R22, 0x7, RZ, 0xc0, !PT ;  /* 0x0000000716ff7812 */ /* 0x000fda000784c0ff */
[----:B------:R-:W-:Y:S05]  /*1860*/  @!P2 BRA `(.L_x_2052) ;  /* 0x000000040070a947 */ /* 0x000fea0003800000 */
[----:B---3--:R-:W-:-:S04]  /*1870*/  LOP3.LUT R4, R22, 0x7, RZ, 0xc0, !PT ;  /* 0x0000000716047812 */ /* 0x008fc800078ec0ff */
[----:B------:R-:W-:-:S04]  /*1880*/  IADD3 R4, PT, PT, R4, -0x1, RZ ;  /* 0xffffffff04047810 */ /* 0x000fc80007ffe0ff */
        /* <DEDUP_REMOVED lines=9> */
[----:B------:R-:W-:Y:S01]  /*1920*/  ISETP.EQ.OR P4, PT, R4, UR18, P3 ;  /* 0x0000001204007c0c */ /* 0x000fe20009f82670 */
[----:B------:R-:W-:Y:S01]  /*1930*/  IMAD.U32 R4, RZ, RZ, UR13 ;  /* 0x0000000dff047e24 */ /* 0x000fe2000f8e00ff */
[----:B------:R-:W-:-:S04]  /*1940*/  ISETP.EQ.OR P5, PT, R5, UR18, P3 ;  /* 0x0000001205007c0c */ /* 0x000fc80009fa2670 */
[----:B------:R-:W-:Y:S01]  /*1950*/  ISETP.EQ.OR P6, PT, R4, UR18, P3 ;  /* 0x0000001204007c0c */ /* 0x000fe20009fc2670 */
[----:B------:R-:W-:-:S05]  /*1960*/  VOTEU.ALL UP2, P2 ;  /* 0x0000000000ff7886 */ /* 0x000fca0001040000 */
[----:B------:R-:W-:Y:S01]  /*1970*/  @!UP2 UIMAD UR8, UR5, UR19, UR6 ;  /* 0x000000130508a2a4 */ /* 0x000fe2000f8e0206 */
[----:B------:R-:W-:Y:S02]  /*1980*/  VOTEU.ALL UP1, P4 ;  /* 0x0000000000ff7886 */ /* 0x000fe40002020000 */
[----:B------:R-:W-:Y:S01]  /*1990*/  VOTEU.ALL UP0, P5 ;  /* 0x0000000000ff7886 */ /* 0x000fe20002800000 */
[----:B------:R-:W-:Y:S02]  /*19a0*/  @!UP2 UIMAD.WIDE.U32 UR8, UR8, 0x8, UR16 ;  /* 0x000000080808a8a5 */ /* 0x000fe4000f8e0010 */
[----:B------:R-:W-:Y:S01]  /*19b0*/  @!UP1 UIMAD UR10, UR10, UR19, UR6 ;  /* 0x000000130a0a92a4 */ /* 0x000fe2000f8e0206 */
[----:B------:R-:W-:Y:S01]  /*19c0*/  VOTEU.ALL UP2, P6 ;  /* 0x0000000000ff7886 */ /* 0x000fe20003040000 */
[----:B------:R-:W-:Y:S02]  /*19d0*/  @!UP0 UIMAD UR12, UR12, UR19, UR6 ;  /* 0x000000130c0c82a4 */ /* 0x000fe4000f8e0206 */
[----:B------:R-:W-:Y:S01]  /*19e0*/  MOV R4, UR8 ;  /* 0x0000000800047c02 */ /* 0x000fe20008000f00 */
[----:B------:R-:W-:Y:S01]  /*19f0*/  @!UP1 UIMAD.WIDE.U32 UR10, UR10, 0x8, UR16 ;  /* 0x000000080a0a98a5 */ /* 0x000fe2000f8e0010 */
[----:B------:R-:W-:Y:S01]  /*1a00*/  MOV R5, UR9 ;  /* 0x0000000900057c02 */ /* 0x000fe20008000f00 */
[----:B------:R-:W-:-:S02]  /*1a10*/  @!UP2 UIMAD UR13, UR13, UR19, UR6 ;  /* 0x000000130d0da2a4 */ /* 0x000fc4000f8e0206 */
[----:B------:R-:W-:Y:S02]  /*1a20*/  @!UP0 UIMAD.WIDE.U32 UR8, UR12, 0x8, UR16 ;  /* 0x000000080c0888a5 */ /* 0x000fe4000f8e0010 */
[----:B------:R-:W-:Y:S01]  /*1a30*/  MOV R8, UR10 ;  /* 0x0000000a00087c02 */ /* 0x000fe20008000f00 */
[----:B------:R-:W0:Y:S01]  /*1a40*/  @!P2 LDG.E.64 R4, desc[UR14][R4.64] ;  /* 0x0000000e0404a981 */ /* 0x000e22000c1e1b00 */
        /* <DEDUP_REMOVED lines=9> */
[----:B------:R-:W-:-:S05]  /*1ae0*/  MOV R14, UR5 ;  /* 0x00000005000e7c02 */ /* 0x000fca0008000f00 */
[----:B------:R-:W-:-:S05]  /*1af0*/  VIADD R14, R14, 0x4 ;  /* 0x000000040e0e7836 */ /* 0x000fca0000000000 */
        /* <DEDUP_REMOVED lines=9> */
.L_x_2057:
[----:B------:R-:W-:-:S13]  /*1b90*/  LOP3.LUT P2, R4, R22, 0x3, RZ, 0xc0, !PT ;  /* 0x0000000316047812 */ /* 0x000fda000784c0ff */
        /* <DEDUP_REMOVED lines=16> */
[----:B------:R-:W-:Y:S01]  /*1ca0*/  IMAD.U32 R8, RZ, RZ, UR8 ;  /* 0x00000008ff087e24 */ /* 0x000fe2000f8e00ff */
[----:B------:R-:W-:Y:S01]  /*1cb0*/  MOV R9, UR9 ;  /* 0x0000000900097c02 */ /* 0x000fe20008000f00 */
        /* <DEDUP_REMOVED lines=9> */
.L_x_2058:
        /* <DEDUP_REMOVED lines=13> */
.L_x_2059:
[----:B------:R-:W-:Y:S05]  /*1e20*/  BSYNC.RECONVERGENT B0 ;  /* 0x0000000000007941 */ /* 0x000fea0003800200 */
.L_x_2052:
[----:B--2---:R-:W2:Y:S01]  /*1e30*/  S2R R12, SR_TID.X ;  /* 0x00000000000c7919 */ /* 0x004ea20000002100 */
[----:B------:R-:W4:Y:S01]  /*1e40*/  S2UR UR8, SR_CgaCtaId ;  /* 0x00000000000879c3 */ /* 0x000f220000008800 */
[----:B------:R-:W5:Y:S01]  /*1e50*/  LDCU UR9, c[0x0][0x414] ;  /* 0x00008280ff0977ac */ /* 0x000f620008000800 */
[----:B------:R-:W-:Y:S01]  /*1e60*/  IMAD.U32 R29, RZ, RZ, UR7 ;  /* 0x00000007ff1d7e24 */ /* 0x000fe2000f8e00ff */
[----:B------:R-:W-:-:S05]  /*1e70*/  UMOV UR5, 0x400 ;  /* 0x0000040000057882 */ /* 0x000fca0000000000 */
[----:B---3--:R-:W3:Y:S08]  /*1e80*/  @P0 LDC.64 R8, c[0x0][0x388] ;  /* 0x0000e200ff080b82 */ /* 0x008ef00000000a00 */
[----:B------:R-:W0:Y:S01]  /*1e90*/  LDC.64 R10, c[0x0][0x398] ;  /* 0x0000e600ff0a7b82 */ /* 0x000e220000000a00 */
[----:B----4-:R-:W-:Y:S01]  /*1ea0*/  ULEA UR5, UR8, UR5, 0x18 ;  /* 0x0000000508057291 */ /* 0x010fe2000f8ec0ff */
[----:B--2---:R-:W-:-:S08]  /*1eb0*/  LOP3.LUT R4, R12, 0xffff, RZ, 0xc0, !PT ;  /* 0x0000ffff0c047812 */ /* 0x004fd000078ec0ff */
[----:B------:R-:W-:Y:S01]  /*1ec0*/  @!P3 STS.64 [UR5+0x88], R6 ;  /* 0x00008806ff00b988 */ /* 0x000fe20008000a05 */
[----:B------:R-:W-:-:S05]  /*1ed0*/  IMAD R4, R4, 0x124a, RZ ;  /* 0x0000124a04047824 */ /* 0x000fca00078e02ff */
[----:B------:R-:W-:-:S04]  /*1ee0*/  SHF.R.U32.HI R4, RZ, 0x10, R4 ;  /* 0x00000010ff047819 */ /* 0x000fc80000011604 */
[----:B------:R-:W-:-:S05]  /*1ef0*/  PRMT R4, R4, 0x9910, RZ ;  /* 0x0000991004047816 */ /* 0x000fca00000000ff */
[----:B------:R-:W-:-:S05]  /*1f00*/  IMAD R4, R4, 0xe, RZ ;  /* 0x0000000e04047824 */ /* 0x000fca00078e02ff */
[----:B-1----:R-:W-:Y:S02]  /*1f10*/  IADD3 R13, PT, PT, RZ, -R4, RZ ;  /* 0x80000004ff0d7210 */ /* 0x002fe40007ffe0ff */
[----:B------:R-:W1:Y:S02]  /*1f20*/  LDC.64 R4, c[0x0][0x3a0] ;  /* 0x0000e800ff047b82 */ /* 0x000e640000000a00 */
[----:B------:R-:W-:-:S04]  /*1f30*/  PRMT R13, R13, 0x7710, RZ ;  /* 0x000077100d0d7816 */ /* 0x000fc800000000ff */
[----:B------:R-:W-:-:S04]  /*1f40*/  IADD3 R13, PT, PT, R13, R12, RZ ;  /* 0x0000000c0d0d7210 */ /* 0x000fc80007ffe0ff */
[----:B------:R-:W-:-:S04]  /*1f50*/  SHF.L.U32 R13, R13, 0x1, RZ ;  /* 0x000000010d0d7819 */ /* 0x000fc800000006ff */
[----:B------:R-:W-:Y:S01]  /*1f60*/  LOP3.LUT R15, R13, 0xffff, RZ, 0xc0, !PT ;  /* 0x0000ffff0d0f7812 */ /* 0x000fe200078ec0ff */
[----:B---3--:R-:W-:-:S04]  /*1f70*/  @P0 IMAD.WIDE R12, R29, 0x8, R8 ;  /* 0x000000081d0c0825 */ /* 0x008fc800078e0208 */
[----:B-----5:R-:W-:Y:S01]  /*1f80*/  @P0 FMUL.FTZ R8, R6, UR9 ;  /* 0x0000000906080c20 */ /* 0x020fe20008410000 */
[----:B------:R-:W-:Y:S01]  /*1f90*/  @P0 FMUL.FTZ R9, R7, UR9 ;  /* 0x0000000907090c20 */ /* 0x000fe20008410000 */
[----:B------:R-:W-:-:S04]  /*1fa0*/  IADD3 R15, PT, PT, R20, R15, RZ ;  /* 0x0000000f140f7210 */ /* 0x000fc80007ffe0ff */
[----:B------:R-:W-:Y:S01]  /*1fb0*/  @P0 STG.E.64 desc[UR14][R12.64], R8 ;  /* 0x000000080c000986 */ /* 0x000fe2000c101b0e */
[C---:B0-----:R-:W-:Y:S01]  /*1fc0*/  IMAD.WIDE R10, R15.reuse, 0x2, R10 ;  /* 0x000000020f0a7825 */ /* 0x041fe200078e020a */
[----:B------:R-:W-:Y:S03]  /*1fd0*/  BAR.SYNC.DEFER_BLOCKING 0x0 ;  /* 0x0000000000007b1d */ /* 0x000fe60000010000 */
[----:B-1----:R-:W-:-:S05]  /*1fe0*/  IMAD.WIDE R14, R15, 0x2, R4 ;  /* 0x000000020f0e7825 */ /* 0x002fca00078e0204 */
[----:B------:R-:W2:Y:S04]  /*1ff0*/  LDG.E.U16 R28, desc[UR14][R14.64] ;  /* 0x0000000e0e1c7981 */ /* 0x000ea8000c1e1500 */
[----:B------:R-:W3:Y:S04]  /*2000*/  LDG.E.U16 R20, desc[UR14][R10.64] ;  /* 0x0000000e0a147981 */ /* 0x000ee8000c1e1500 */
[----:B------:R3:W4:Y:S04]  /*2010*/  LDG.E.U16 R29, desc[UR14][R10.64+0x2] ;  /* 0x0000020e0a1d7981 */ /* 0x000728000c1e1500 */
[----:B------:R-:W5:Y:S04]  /*2020*/  LDG.E.U16 R14, desc[UR14][R14.64+0x2] ;  /* 0x0000020e0e0e7981 */ /* 0x000f68000c1e1500 */
[----:B------:R-:W0:Y:S01]  /*2030*/  LDS.64 R4, [UR5+0x88] ;  /* 0x00008805ff047984 */ /* 0x000e220008000a00 */
        /* <DEDUP_REMOVED lines=9> */
[----:B------:R-:W-:-:S06]  /*20d0*/  HFMA2 R5, -RZ, RZ, 1.875, 0 ;  /* 0x3f800000ff057431 */ /* 0x000fcc00000001ff */
[----:B------:R0:W1:Y:S01]  /*20e0*/  @P2 MUFU.RSQ R5, R6 ;  /* 0x0000000600052308 */ /* 0x0000620000001400 */
[----:B--2---:R-:W-:Y:S01]  /*20f0*/  IMAD.U32 R13, R28, 0x10000, RZ ;  /* 0x000100001c0d7824 */ /* 0x004fe200078e00ff */
[----:B---3--:R-:W-:Y:S02]  /*2100*/  SHF.L.U32 R10, R20, 0x10, RZ ;  /* 0x00000010140a7819 */ /* 0x008fe400000006ff */
[----:B----4-:R-:W-:Y:S02]  /*2110*/  SHF.L.U32 R11, R29, 0x10, RZ ;  /* 0x000000101d0b7819 */ /* 0x010fe400000006ff */
[----:B-----5:R-:W-:Y:S01]  /*2120*/  SHF.L.U32 R12, R14, 0x10, RZ ;  /* 0x000000100e0c7819 */ /* 0x020fe200000006ff */
[----:B01----:R-:W-:Y:S06]  /*2130*/  BRA.U UP0, `(.L_x_2061) ;  /* 0x0000000500887547 */ /* 0x003fec000b800000 */
[----:B------:R-:W0:Y:S01]  /*2140*/  LDCU.64 UR10, c[0x0][0x3e8] ;  /* 0x00007d00ff0a77ac */ /* 0x000e220008000a00 */
[----:B------:R-:W-:Y:S01]  /*2150*/  SHF.R.S32.HI R28, RZ, 0x1f, R23 ;  /* 0x0000001fff1c7819 */ /* 0x000fe20000011417 */
[----:B------:R-:W-:Y:S01]  /*2160*/  BSSY.RECONVERGENT B1, `(.L_x_2062) ;  /* 0x0000019000017945 */ /* 0x000fe20003800200 */
[C---:B------:R-:W-:Y:S02]  /*2170*/  IADD3 R20, PT, PT, R23.reuse, 0x20, RZ ;  /* 0x0000002017147810 */ /* 0x040fe40007ffe0ff */
[C---:B------:R-:W-:Y:S02]  /*2180*/  IADD3 R14, PT, PT, R23.reuse, 0x40, RZ ;  /* 0x00000040170e7810 */ /* 0x040fe40007ffe0ff */
[C---:B------:R-:W-:Y:S02]  /*2190*/  IADD3 R15, PT, PT, R23.reuse, 0x60, RZ ;  /* 0x00000060170f7810 */ /* 0x040fe40007ffe0ff */
[----:B0-----:R-:W-:-:S04]  /*21a0*/  ISETP.GE.U32.AND P1, PT, R23, UR10, PT ;  /* 0x0000000a17007c0c */ /* 0x001fc8000bf26070 */
[----:B------:R-:W-:-:S13]  /*21b0*/  ISETP.GE.AND.EX P1, PT, R28, UR11, PT, P1 ;  /* 0x0000000b1c007c0c */ /* 0x000fda000bf26310 */
[----:B------:R-:W-:Y:S05]  /*21c0*/  @P1 BRA `(.L_x_2063) ;  /* 0x0000000000481947 */ /* 0x000fea0003800000 */
[----:B------:R-:W0:Y:S01]  /*21d0*/  LDCU.64 UR12, c[0x0][0x3e0] ;  /* 0x00007c00ff0c77ac */ /* 0x000e220008000a00 */
[----:B------:R-:W-:Y:S01]  /*21e0*/  MOV R7, R27 ;  /* 0x0000001b00077202 */ /* 0x000fe20000000f00 */
[--C-:B------:R-:W-:Y:S01]  /*21f0*/  FADD.FTZ R8, R21, -R4.reuse ;  /* 0x8000000415087221 */ /* 0x100fe20000010000 */
[----:B------:R-:W-:Y:S01]  /*2200*/  FADD.FTZ R18, R18, -R4 ;  /* 0x8000000412127221 */ /* 0x000fe20000010000 */
[----:B------:R-:W1:Y:S01]  /*2210*/  LDCU.64 UR8, c[0x0][0x380] ;  /* 0x00007000ff0877ac */ /* 0x000e620008000a00 */
[----:B------:R-:W-:Y:S02]  /*2220*/  IMAD.MOV.U32 R6, RZ, RZ, R24 ;  /* 0x000000ffff067224 */ /* 0x000fe400078e0018 */
        /* <DEDUP_REMOVED lines=12> */
.L_x_2063:
[----:B------:R-:W-:Y:S05]  /*22f0*/  BSYNC.RECONVERGENT B1 ;  /* 0x0000000000017941 */ /* 0x000fea0003800200 */
.L_x_2062:
        /* <DEDUP_REMOVED lines=15> */
[----:B------:R-:W1:Y:S01]  /*23f0*/  LDCU.64 UR12, c[0x0][0x380] ;  /* 0x00007000ff0c77ac */ /* 0x000e620008000a00 */
[----:B------:R-:W-:Y:S01]  /*2400*/  FADD.FTZ R0, R0, -R4 ;  /* 0x8000000400007221 */ /* 0x000fe20000010000 */
[----:B------:R-:W-:-:S03]  /*2410*/  FMUL.FTZ R8, R8, R5 ;  /* 0x0000000508087220 */ /* 0x000fc60000410000 */
[----:B------:R-:W-:Y:S01]  /*2420*/  FMUL.FTZ R0, R0, R5 ;  /* 0x0000000500007220 */ /* 0x000fe20000410000 */
[----:B------:R-:W-:-:S03]  /*2430*/  FFMA.FTZ R19, R10, R8, R13 ;  /* 0x000000080a137223 */ /* 0x000fc6000001000d */
[----:B------:R-:W-:Y:S01]  /*2440*/  FFMA.FTZ R0, R11, R0, R12 ;  /* 0x000000000b007223 */ /* 0x000fe2000001000c */
[----:B0-----:R-:W-:Y:S02]  /*2450*/  IMAD R9, R9, UR8, RZ ;  /* 0x0000000809097c24 */ /* 0x001fe4000f8e02ff */
[----:B------:R-:W-:-:S04]  /*2460*/  IMAD.WIDE.U32 R6, R20, UR8, R6 ;  /* 0x0000000814067c25 */ /* 0x000fc8000f8e0006 */
[----:B------:R-:W-:Y:S01]  /*2470*/  IMAD R9, R20, UR9, R9 ;  /* 0x0000000914097c24 */ /* 0x000fe2000f8e0209 */
[----:B-1----:R-:W-:-:S03]  /*2480*/  LEA R8, P1, R6, UR12, 0x1 ;  /* 0x0000000c06087c11 */ /* 0x002fc6000f8208ff */
[----:B------:R-:W-:Y:S01]  /*2490*/  IMAD.IADD R9, R7, 0x1, R9 ;  /* 0x0000000107097824 */ /* 0x000fe200078e0209 */
[----:B------:R-:W-:-:S04]  /*24a0*/  F2FP.BF16.F32.PACK_AB R7, R0, R19 ;  /* 0x000000130007723e */ /* 0x000fc800000010ff */
[----:B------:R-:W-:-:S05]  /*24b0*/  LEA.HI.X R9, R6, UR13, R9, 0x1, P1 ;  /* 0x0000000d06097c11 */ /* 0x000fca00088f0c09 */
[----:B------:R0:W-:Y:S02]  /*24c0*/  STG.E desc[UR14][R8.64], R7 ;  /* 0x0000000708007986 */ /* 0x0001e4000c10190e */
.L_x_2065:
[----:B------:R-:W-:Y:S05]  /*24d0*/  BSYNC.RECONVERGENT B1 ;  /* 0x0000000000017941 */ /* 0x000fea0003800200 */
.L_x_2064:
[----:B------:R-:W-:Y:S04]  /*24e0*/  BSSY.RECONVERGENT B1, `(.L_x_2066) ;  /* 0x0000014000017945 */ /* 0x000fe80003800200 */
[----:B------:R-:W-:Y:S05]  /*24f0*/  @P2 BRA `(.L_x_2067) ;  /* 0x0000000000482947 */ /* 0x000fea0003800000 */
[----:B------:R-:W1:Y:S01]  /*2500*/  LDCU.64 UR8, c[0x0][0x3e0] ;  /* 0x00007c00ff0877ac */ /* 0x000e620008000a00 */
[--C-:B------:R-:W-:Y:S01]  /*2510*/  FADD.FTZ R0, R3, -R4.reuse ;  /* 0x8000000403007221 */ /* 0x100fe20000010000 */
[----:B------:R-:W-:Y:S01]  /*2520*/  FADD.FTZ R6, R2, -R4 ;  /* 0x8000000402067221 */ /* 0x000fe20000010000 */
[----:B------:R-:W-:Y:S01]  /*2530*/  MOV R2, R24 ;  /* 0x0000001800027202 */ /* 0x000fe20000000f00 */
[----:B------:R-:W2:Y:S01]  /*2540*/  LDCU.64 UR12, c[0x0][0x380] ;  /* 0x00007000ff0c77ac */ /* 0x000ea20008000a00 */
[----:B------:R-:W-:Y:S01]  /*2550*/  MOV R3, R27 ;  /* 0x0000001b00037202 */ /* 0x000fe20000000f00 */
[-C--:B------:R-:W-:Y:S01]  /*2560*/  FMUL.FTZ R0, R0, R5.reuse ;  /* 0x0000000500007220 */ /* 0x080fe20000410000 */
[----:B------:R-:W-:-:S03]  /*2570*/  FMUL.FTZ R6, R6, R5 ;  /* 0x0000000506067220 */ /* 0x000fc60000410000 */
[----:B------:R-:W-:Y:S01]  /*2580*/  FFMA.FTZ R0, R10, R0, R13 ;  /* 0x000000000a007223 */ /* 0x000fe2000001000d */
[----:B0-----:R-:W-:Y:S01]  /*2590*/  FFMA.FTZ R9, R11, R6, R12 ;  /* 0x000000060b097223 */ /* 0x001fe2000001000c */
[----:B-1----:R-:W-:Y:S02]  /*25a0*/  IMAD R21, R21, UR8, RZ ;  /* 0x0000000815157c24 */ /* 0x002fe4000f8e02ff */
[----:B------:R-:W-:-:S04]  /*25b0*/  IMAD.WIDE.U32 R2, R14, UR8, R2 ;  /* 0x000000080e027c25 */ /* 0x000fc8000f8e0002 */
[----:B------:R-:W-:Y:S01]  /*25c0*/  IMAD R21, R14, UR9, R21 ;  /* 0x000000090e157c24 */ /* 0x000fe2000f8e0215 */
[----:B--2---:R-:W-:-:S04]  /*25d0*/  LEA R6, P1, R2, UR12, 0x1 ;  /* 0x0000000c02067c11 */ /* 0x004fc8000f8208ff */
[----:B------:R-:W-:Y:S02]  /*25e0*/  IADD3 R21, PT, PT, R3, R21, RZ ;  /* 0x0000001503157210 */ /* 0x000fe40007ffe0ff */
[----:B------:R-:W-:Y:S02]  /*25f0*/  F2FP.BF16.F32.PACK_AB R3, R9, R0 ;  /* 0x000000000903723e */ /* 0x000fe400000010ff */
[----:B------:R-:W-:-:S05]  /*2600*/  LEA.HI.X R7, R2, UR13, R21, 0x1, P1 ;  /* 0x0000000d02077c11 */ /* 0x000fca00088f0c15 */
[----:B------:R1:W-:Y:S02]  /*2610*/  STG.E desc[UR14][R6.64], R3 ;  /* 0x0000000306007986 */ /* 0x0003e4000c10190e */
.L_x_2067:
[----:B------:R-:W-:Y:S05]  /*2620*/  BSYNC.RECONVERGENT B1 ;  /* 0x0000000000017941 */ /* 0x000fea0003800200 */
.L_x_2066:
[----:B------:R-:W-:Y:S05]  /*2630*/  @P3 BRA `(.L_x_2068) ;  /* 0x0000000800643947 */ /* 0x000fea0003800000 */
[----:B------:R-:W2:Y:S01]  /*2640*/  LDCU.64 UR8, c[0x0][0x3e0] ;  /* 0x00007c00ff0877ac */ /* 0x000ea20008000a00 */
[----:B------:R-:W-:Y:S01]  /*2650*/  MOV R25, R27 ;  /* 0x0000001b00197202 */ /* 0x000fe20000000f00 */
[--C-:B------:R-:W-:Y:S01]  /*2660*/  FADD.FTZ R0, R17, -R4.reuse ;  /* 0x8000000411007221 */ /* 0x100fe20000010000 */
[----:B------:R-:W-:Y:S01]  /*2670*/  FADD.FTZ R4, R16, -R4 ;  /* 0x8000000410047221 */ /* 0x000fe20000010000 */
[----:B------:R-:W3:Y:S02]  /*2680*/  LDCU.64 UR10, c[0x0][0x380] ;  /* 0x00007000ff0a77ac */ /* 0x000ee40008000a00 */
[-C--:B------:R-:W-:Y:S01]  /*2690*/  FMUL.FTZ R0, R0, R5.reuse ;  /* 0x0000000500007220 */ /* 0x080fe20000410000 */
[----:B------:R-:W-:-:S03]  /*26a0*/  FMUL.FTZ R4, R4, R5 ;  /* 0x0000000504047220 */ /* 0x000fc60000410000 */
[----:B------:R-:W-:Y:S01]  /*26b0*/  FFMA.FTZ R0, R10, R0, R13 ;  /* 0x000000000a007223 */ /* 0x000fe2000001000d */
[----:B------:R-:W-:-:S05]  /*26c0*/  FFMA.FTZ R5, R11, R4, R12 ;  /* 0x000000040b057223 */ /* 0x000fca000001000c */
[----:B------:R-:W-:Y:S01]  /*26d0*/  F2FP.BF16.F32.PACK_AB R5, R5, R0 ;  /* 0x000000000505723e */ /* 0x000fe200000010ff */
[----:B--2---:R-:W-:Y:S02]  /*26e0*/  IMAD R18, R18, UR8, RZ ;  /* 0x0000000812127c24 */ /* 0x004fe4000f8e02ff */
[----:B------:R-:W-:-:S04]  /*26f0*/  IMAD.WIDE.U32 R24, R15, UR8, R24 ;  /* 0x000000080f187c25 */ /* 0x000fc8000f8e0018 */
[----:B------:R-:W-:Y:S01]  /*2700*/  IMAD R15, R15, UR9, R18 ;  /* 0x000000090f0f7c24 */ /* 0x000fe2000f8e0212 */
[----:B---3--:R-:W-:-:S03]  /*2710*/  LEA R2, P1, R24, UR10, 0x1 ;  /* 0x0000000a18027c11 */ /* 0x008fc6000f8208ff */
[----:B------:R-:W-:-:S05]  /*2720*/  IMAD.IADD R15, R25, 0x1, R15 ;  /* 0x00000001190f7824 */ /* 0x000fca00078e020f */
[----:B-1----:R-:W-:-:S05]  /*2730*/  LEA.HI.X R3, R24, UR11, R15, 0x1, P1 ;  /* 0x0000000b18037c11 */ /* 0x002fca00088f0c0f */
[----:B------:R2:W-:Y:S01]  /*2740*/  STG.E desc[UR14][R2.64], R5 ;  /* 0x0000000502007986 */ /* 0x0005e2000c10190e */
[----:B------:R-:W-:Y:S05]  /*2750*/  BRA `(.L_x_2068) ;  /* 0x00000008001c7947 */ /* 0x000fea0003800000 */
.L_x_2061:
[----:B------:R-:W0:Y:S01]  /*2760*/  LDCU.64 UR8, c[0x0][0x3e8] ;  /* 0x00007d00ff0877ac */ /* 0x000e220008000a00 */
[----:B------:R-:W-:Y:S01]  /*2770*/  SHF.R.S32.HI R6, RZ, 0x1f, R23 ;  /* 0x0000001fff067819 */ /* 0x000fe20000011417 */
[----:B------:R-:W-:Y:S01]  /*2780*/  BSSY.RECONVERGENT B1, `(.L_x_2069) ;  /* 0x0000028000017945 */ /* 0x000fe20003800200 */
[C---:B------:R-:W-:Y:S02]  /*2790*/  IADD3 R14, PT, PT, R23.reuse, 0x40, RZ ;  /* 0x00000040170e7810 */ /* 0x040fe40007ffe0ff */
[C---:B------:R-:W-:Y:S02]  /*27a0*/  IADD3 R15, PT, PT, R23.reuse, 0x60, RZ ;  /* 0x00000060170f7810 */ /* 0x040fe40007ffe0ff */
[----:B------:R-:W-:Y:S02]  /*27b0*/  SHF.R.S32.HI R20, RZ, 0x1f, R14 ;  /* 0x0000001fff147819 */ /* 0x000fe4000001140e */
[----:B------:R-:W-:Y:S02]  /*27c0*/  SHF.R.S32.HI R28, RZ, 0x1f, R15 ;  /* 0x0000001fff1c7819 */ /* 0x000fe4000001140f */
[----:B0-----:R-:W-:-:S02]  /*27d0*/  ISETP.GE.U32.AND P2, PT, R23, UR8, PT ;  /* 0x0000000817007c0c */ /* 0x001fc4000bf46070 */
[----:B------:R-:W-:Y:S02]  /*27e0*/  ISETP.GE.U32.AND P3, PT, R14, UR8, PT ;  /* 0x000000080e007c0c */ /* 0x000fe4000bf66070 */
[----:B------:R-:W-:Y:S02]  /*27f0*/  ISETP.GE.AND.EX P4, PT, R6, UR9, PT, P2 ;  /* 0x0000000906007c0c */ /* 0x000fe4000bf86320 */
[----:B------:R-:W-:Y:S02]  /*2800*/  ISETP.GE.U32.AND P5, PT, R15, UR8, PT ;  /* 0x000000080f007c0c */ /* 0x000fe4000bfa6070 */
[----:B------:R-:W-:Y:S02]  /*2810*/  ISETP.GE.AND.EX P2, PT, R20, UR9, PT, P3 ;  /* 0x0000000914007c0c */ /* 0x000fe4000bf46330 */
[----:B------:R-:W-:-:S07]  /*2820*/  ISETP.GE.AND.EX P3, PT, R28, UR9, PT, P5 ;  /* 0x000000091c007c0c */ /* 0x000fce000bf66350 */
[----:B------:R-:W-:Y:S06]  /*2830*/  @P4 BRA `(.L_x_2070) ;  /* 0x0000000000704947 */ /* 0x000fec0003800000 */
[--C-:B------:R-:W-:Y:S01]  /*2840*/  FADD.FTZ R8, R21, -R4.reuse ;  /* 0x8000000415087221 */ /* 0x100fe20000010000 */
[----:B------:R-:W-:Y:S01]  /*2850*/  FADD.FTZ R7, R18, -R4 ;  /* 0x8000000412077221 */ /* 0x000fe20000010000 */
[----:B------:R-:W0:Y:S02]  /*2860*/  LDCU.64 UR10, c[0x0][0x3e0] ;  /* 0x00007c00ff0a77ac */ /* 0x000e240008000a00 */
[-C--:B------:R-:W-:Y:S01]  /*2870*/  FMUL.FTZ R8, R8, R5.reuse ;  /* 0x0000000508087220 */ /* 0x080fe20000410000 */
[----:B------:R-:W-:Y:S01]  /*2880*/  FMUL.FTZ R21, R7, R5 ;  /* 0x0000000507157220 */ /* 0x000fe20000410000 */
[----:B------:R-:W1:Y:S02]  /*2890*/  LDCU.64 UR12, c[0x0][0x380] ;  /* 0x00007000ff0c77ac */ /* 0x000e640008000a00 */
[----:B------:R-:W-:Y:S01]  /*28a0*/  FFMA.FTZ R18, R10, R8, R13 ;  /* 0x000000080a127223 */ /* 0x000fe2000001000d */
[----:B------:R-:W-:-:S03]  /*28b0*/  FFMA.FTZ R21, R11, R21, R12 ;  /* 0x000000150b157223 */ /* 0x000fc6000001000c */
[----:B------:R-:W-:Y:S01]  /*28c0*/  FMUL.FTZ R7, R18, -1.4426950216293334961 ;  /* 0xbfb8aa3b12077820 */ /* 0x000fe20000410000 */
[----:B------:R-:W-:-:S05]  /*28d0*/  FMUL.FTZ R29, R21, -1.4426950216293334961 ;  /* 0xbfb8aa3b151d7820 */ /* 0x000fca0000410000 */
[----:B------:R-:W2:Y:S04]  /*28e0*/  MUFU.EX2 R7, R7 ;  /* 0x0000000700077308 */ /* 0x000ea80000000800 */
        /* <DEDUP_REMOVED lines=17> */
.L_x_2070:
[----:B------:R-:W-:Y:S05]  /*2a00*/  BSYNC.RECONVERGENT B1 ;  /* 0x0000000000017941 */ /* 0x000fea0003800200 */
.L_x_2069:
[----:B------:R-:W-:Y:S04]  /*2a10*/  BSSY.RECONVERGENT B1, `(.L_x_2071) ;  /* 0x0000020000017945 */ /* 0x000fe80003800200 */
[----:B------:R-:W-:Y:S05]  /*2a20*/  @P1 BRA `(.L_x_2072) ;  /* 0x0000000000781947 */ /* 0x000fea0003800000 */
[--C-:B------:R-:W-:Y:S01]  /*2a30*/  FADD.FTZ R6, R19, -R4.reuse ;  /* 0x8000000413067221 */ /* 0x100fe20000010000 */
[----:B------:R-:W-:Y:S01]  /*2a40*/  FADD.FTZ R0, R0, -R4 ;  /* 0x8000000400007221 */ /* 0x000fe20000010000 */
[----:B------:R-:W1:Y:S01]  /*2a50*/  LDCU.64 UR10, c[0x0][0x3e0] ;  /* 0x00007c00ff0a77ac */ /* 0x000e620008000a00 */
[----:B------:R-:W-:Y:S01]  /*2a60*/  IADD3 R29, PT, PT, R23, 0x20, RZ ;  /* 0x00000020171d7810 */ /* 0x000fe20007ffe0ff */
[-C--:B------:R-:W-:Y:S01]  /*2a70*/  FMUL.FTZ R6, R6, R5.reuse ;  /* 0x0000000506067220 */ /* 0x080fe20000410000 */
[----:B------:R-:W-:Y:S01]  /*2a80*/  FMUL.FTZ R0, R0, R5 ;  /* 0x0000000500007220 */ /* 0x000fe20000410000 */
[----:B------:R-:W2:Y:S01]  /*2a90*/  LDCU.64 UR12, c[0x0][0x380] ;  /* 0x00007000ff0c77ac */ /* 0x000ea20008000a00 */
[----:B0-----:R-:W-:Y:S01]  /*2aa0*/  SHF.R.S32.HI R21, RZ, 0x1f, R29 ;  /* 0x0000001fff157819 */ /* 0x001fe2000001141d */
[----:B------:R-:W-:Y:S01]  /*2ab0*/  FFMA.FTZ R7, R10, R6, R13 ;  /* 0x000000060a077223 */ /* 0x000fe2000001000d */
[----:B------:R-:W-:-:S03]  /*2ac0*/  FFMA.FTZ R6, R11, R0, R12 ;  /* 0x000000000b067223 */ /* 0x000fc6000001000c */
[----:B------:R-:W-:Y:S01]  /*2ad0*/  FMUL.FTZ R8, R7, -1.4426950216293334961 ;  /* 0xbfb8aa3b07087820 */ /* 0x000fe20000410000 */
[----:B------:R-:W-:-:S05]  /*2ae0*/  FMUL.FTZ R9, R6, -1.4426950216293334961 ;  /* 0xbfb8aa3b06097820 */ /* 0x000fca0000410000 */
[----:B------:R-:W0:Y:S04]  /*2af0*/  MUFU.EX2 R8, R8 ;  /* 0x0000000800087308 */ /* 0x000e280000000800 */
[----:B------:R-:W3:Y:S01]  /*2b00*/  MUFU.EX2 R9, R9 ;  /* 0x0000000900097308 */ /* 0x000ee20000000800 */
[----:B0-----:R-:W-:Y:S01]  /*2b10*/  FADD.FTZ R18, R8, 1 ;  /* 0x3f80000008127421 */ /* 0x001fe20000010000 */
[----:B-1----:R-:W-:Y:S02]  /*2b20*/  IMAD R8, R21, UR10, RZ ;  /* 0x0000000a15087c24 */ /* 0x002fe4000f8e02ff */
[----:B---3--:R-:W-:Y:S01]  /*2b30*/  FADD.FTZ R19, R9, 1 ;  /* 0x3f80000009137421 */ /* 0x008fe20000010000 */
[----:B------:R-:W0:Y:S01]  /*2b40*/  MUFU.RCP R0, R18 ;  /* 0x0000001200007308 */ /* 0x000e220000001000 */
[----:B------:R-:W-:Y:S01]  /*2b50*/  IMAD R21, R29, UR11, R8 ;  /* 0x0000000b1d157c24 */ /* 0x000fe2000f8e0208 */
[----:B------:R-:W-:-:S02]  /*2b60*/  MOV R8, R24 ;  /* 0x0000001800087202 */ /* 0x000fc40000000f00 */
[----:B------:R-:W-:-:S04]  /*2b70*/  MOV R9, R27 ;  /* 0x0000001b00097202 */ /* 0x000fc80000000f00 */
[----:B------:R-:W1:Y:S01]  /*2b80*/  MUFU.RCP R19, R19 ;  /* 0x0000001300137308 */ /* 0x000e620000001000 */
[----:B------:R-:W-:-:S05]  /*2b90*/  IMAD.WIDE.U32 R8, R29, UR10, R8 ;  /* 0x0000000a1d087c25 */ /* 0x000fca000f8e0008 */
[----:B------:R-:W-:Y:S01]  /*2ba0*/  IADD3 R21, PT, PT, R9, R21, RZ ;  /* 0x0000001509157210 */ /* 0x000fe20007ffe0ff */
[----:B0-----:R-:W-:Y:S01]  /*2bb0*/  FMUL.FTZ R0, R7, R0 ;  /* 0x0000000007007220 */ /* 0x001fe20000410000 */
[----:B-1----:R-:W-:Y:S01]  /*2bc0*/  FMUL.FTZ R29, R6, R19 ;  /* 0x00000013061d7220 */ /* 0x002fe20000410000 */
[----:B--2---:R-:W-:-:S04]  /*2bd0*/  LEA R6, P1, R8, UR12, 0x1 ;  /* 0x0000000c08067c11 */ /* 0x004fc8000f8208ff */
[----:B------:R-:W-:Y:S02]  /*2be0*/  LEA.HI.X R7, R8, UR13, R21, 0x1, P1 ;  /* 0x0000000d08077c11 */ /* 0x000fe400088f0c15 */
[----:B------:R-:W-:-:S05]  /*2bf0*/  F2FP.BF16.F32.PACK_AB R29, R29, R0 ;  /* 0x000000001d1d723e */ /* 0x000fca00000010ff */
[----:B------:R1:W-:Y:S02]  /*2c00*/  STG.E desc[UR14][R6.64], R29 ;  /* 0x0000001d06007986 */ /* 0x0003e4000c10190e */
.L_x_2072:
[----:B------:R-:W-:Y:S05]  /*2c10*/  BSYNC.RECONVERGENT B1 ;  /* 0x0000000000017941 */ /* 0x000fea0003800200 */
.L_x_2071:
[----:B------:R-:W-:Y:S04]  /*2c20*/  BSSY.RECONVERGENT B1, `(.L_x_2073) ;  /* 0x000001e000017945 */ /* 0x000fe80003800200 */
[----:B------:R-:W-:Y:S05]  /*2c30*/  @P2 BRA `(.L_x_2074) ;  /* 0x0000000000702947 */ /* 0x000fea0003800000 */
[--C-:B------:R-:W-:Y:S01]  /*2c40*/  FADD.FTZ R0, R3, -R4.reuse ;  /* 0x8000000403007221 */ /* 0x100fe20000010000 */
[----:B------:R-:W-:Y:S01]  /*2c50*/  FADD.FTZ R2, R2, -R4 ;  /* 0x8000000402027221 */ /* 0x000fe20000010000 */
[----:B------:R-:W2:Y:S01]  /*2c60*/  LDCU.64 UR10, c[0x0][0x3e0] ;  /* 0x00007c00ff0a77ac */ /* 0x000ea20008000a00 */
[----:B------:R-:W-:Y:S01]  /*2c70*/  MOV R3, R27 ;  /* 0x0000001b00037202 */ /* 0x000fe20000000f00 */
[-C--:B------:R-:W-:Y:S01]  /*2c80*/  FMUL.FTZ R0, R0, R5.reuse ;  /* 0x0000000500007220 */ /* 0x080fe20000410000 */
[----:B------:R-:W3:Y:S03]  /*2c90*/  LDCU.64 UR12, c[0x0][0x380] ;  /* 0x00007000ff0c77ac */ /* 0x000ee60008000a00 */
[----:B-1----:R-:W-:Y:S01]  /*2ca0*/  FFMA.FTZ R6, R10, R0, R13 ;  /* 0x000000000a067223 */ /* 0x002fe2000001000d */
[----:B------:R-:W-:-:S03]  /*2cb0*/  FMUL.FTZ R0, R2, R5 ;  /* 0x0000000502007220 */ /* 0x000fc60000410000 */
[----:B------:R-:W-:Y:S01]  /*2cc0*/  FMUL.FTZ R2, R6, -1.4426950216293334961 ;  /* 0xbfb8aa3b06027820 */ /* 0x000fe20000410000 */
[----:B------:R-:W-:-:S04]  /*2cd0*/  FFMA.FTZ R0, R11, R0, R12 ;  /* 0x000000000b007223 */ /* 0x000fc8000001000c */
[----:B0-----:R-:W-:Y:S01]  /*2ce0*/  FMUL.FTZ R8, R0, -1.4426950216293334961 ;  /* 0xbfb8aa3b00087820 */ /* 0x001fe20000410000 */
[----:B------:R-:W0:Y:S01]  /*2cf0*/  MUFU.EX2 R2, R2 ;  /* 0x0000000200027308 */ /* 0x000e220000000800 */
[----:B--2---:R-:W-:-:S04]  /*2d00*/  IMAD R19, R20, UR10, RZ ;  /* 0x0000000a14137c24 */ /* 0x004fc8000f8e02ff */
[----:B------:R-:W1:Y:S01]  /*2d10*/  MUFU.EX2 R8, R8 ;  /* 0x0000000800087308 */ /* 0x000e620000000800 */
[----:B------:R-:W-:Y:S02]  /*2d20*/  IMAD R21, R14, UR11, R19 ;  /* 0x0000000b0e157c24 */ /* 0x000fe4000f8e0213 */
[----:B0-----:R-:W-:Y:S01]  /*2d30*/  FADD.FTZ R7, R2, 1 ;  /* 0x3f80000002077421 */ /* 0x001fe20000010000 */
[----:B------:R-:W-:Y:S02]  /*2d40*/  IMAD.MOV.U32 R2, RZ, RZ, R24 ;  /* 0x000000ffff027224 */ /* 0x000fe400078e0018 */
[----:B-1----:R-:W-:-:S03]  /*2d50*/  FADD.FTZ R9, R8, 1 ;  /* 0x3f80000008097421 */ /* 0x002fc60000010000 */
[----:B------:R-:W0:Y:S01]  /*2d60*/  MUFU.RCP R7, R7 ;  /* 0x0000000700077308 */ /* 0x000e220000001000 */
[----:B------:R-:W-:-:S05]  /*2d70*/  IMAD.WIDE.U32 R2, R14, UR10, R2 ;  /* 0x0000000a0e027c25 */ /* 0x000fca000f8e0002 */
[----:B------:R-:W-:Y:S02]  /*2d80*/  IADD3 R21, PT, PT, R3, R21, RZ ;  /* 0x0000001503157210 */ /* 0x000fe40007ffe0ff */
[----:B------:R-:W1:Y:S01]  /*2d90*/  MUFU.RCP R9, R9 ;  /* 0x0000000900097308 */ /* 0x000e620000001000 */
[----:B0-----:R-:W-:Y:S01]  /*2da0*/  FMUL.FTZ R8, R6, R7 ;  /* 0x0000000706087220 */ /* 0x001fe20000410000 */
[----:B---3--:R-:W-:-:S04]  /*2db0*/  LEA R6, P1, R2, UR12, 0x1 ;  /* 0x0000000c02067c11 */ /* 0x008fc8000f8208ff */
[----:B------:R-:W-:Y:S01]  /*2dc0*/  LEA.HI.X R7, R2, UR13, R21, 0x1, P1 ;  /* 0x0000000d02077c11 */ /* 0x000fe200088f0c15 */
[----:B-1----:R-:W-:-:S05]  /*2dd0*/  FMUL.FTZ R19, R0, R9 ;  /* 0x0000000900137220 */ /* 0x002fca0000410000 */
[----:B------:R-:W-:-:S05]  /*2de0*/  F2FP.BF16.F32.PACK_AB R19, R19, R8 ;  /* 0x000000081313723e */ /* 0x000fca00000010ff */
[----:B------:R2:W-:Y:S02]  /*2df0*/  STG.E desc[UR14][R6.64], R19 ;  /* 0x0000001306007986 */ /* 0x0005e4000c10190e */
.L_x_2074:
[----:B------:R-:W-:Y:S05]  /*2e00*/  BSYNC.RECONVERGENT B1 ;  /* 0x0000000000017941 */ /* 0x000fea0003800200 */
.L_x_2073:
[----:B------:R-:W-:Y:S05]  /*2e10*/  @P3 BRA `(.L_x_2068) ;  /* 0x00000000006c3947 */ /* 0x000fea0003800000 */
[--C-:B------:R-:W-:Y:S01]  /*2e20*/  FADD.FTZ R0, R17, -R4.reuse ;  /* 0x8000000411007221 */ /* 0x100fe20000010000 */
[----:B------:R-:W-:Y:S01]  /*2e30*/  FADD.FTZ R4, R16, -R4 ;  /* 0x8000000410047221 */ /* 0x000fe20000010000 */
[----:B------:R-:W3:Y:S01]  /*2e40*/  LDCU.64 UR8, c[0x0][0x3e0] ;  /* 0x00007c00ff0877ac */ /* 0x000ee20008000a00 */
[----:B------:R-:W-:Y:S01]  /*2e50*/  MOV R25, R27 ;  /* 0x0000001b00197202 */ /* 0x000fe20000000f00 */
[-C--:B------:R-:W-:Y:S01]  /*2e60*/  FMUL.FTZ R0, R0, R5.reuse ;  /* 0x0000000500007220 */ /* 0x080fe20000410000 */
[----:B------:R-:W-:Y:S01]  /*2e70*/  FMUL.FTZ R4, R4, R5 ;  /* 0x0000000504047220 */ /* 0x000fe20000410000 */
[----:B------:R-:W4:Y:S02]  /*2e80*/  LDCU.64 UR10, c[0x0][0x380] ;  /* 0x00007000ff0a77ac */ /* 0x000f240008000a00 */
[----:B------:R-:W-:Y:S01]  /*2e90*/  FFMA.FTZ R13, R10, R0, R13 ;  /* 0x000000000a0d7223 */ /* 0x000fe2000001000d */
[----:B------:R-:W-:-:S03]  /*2ea0*/  FFMA.FTZ R5, R11, R4, R12 ;  /* 0x000000040b057223 */ /* 0x000fc6000001000c */
[----:B------:R-:W-:Y:S01]  /*2eb0*/  FMUL.FTZ R0, R13, -1.4426950216293334961 ;  /* 0xbfb8aa3b0d007820 */ /* 0x000fe20000410000 */
[----:B------:R-:W-:-:S05]  /*2ec0*/  FMUL.FTZ R3, R5, -1.4426950216293334961 ;  /* 0xbfb8aa3b05037820 */ /* 0x000fca0000410000 */
[----:B------:R-:W5:Y:S01]  /*2ed0*/  MUFU.EX2 R0, R0 ;  /* 0x0000000000007308 */ /* 0x000f620000000800 */
[----:B---3--:R-:W-:-:S03]  /*2ee0*/  IMAD R28, R28, UR8, RZ ;  /* 0x000000081c1c7c24 */ /* 0x008fc6000f8e02ff */
[----:B------:R-:W3:Y:S01]  /*2ef0*/  MUFU.EX2 R3, R3 ;  /* 0x0000000300037308 */ /* 0x000ee20000000800 */
[----:B------:R-:W-:-:S04]  /*2f00*/  IMAD.WIDE.U32 R24, R15, UR8, R24 ;  /* 0x000000080f187c25 */ /* 0x000fc8000f8e0018 */
[----:B------:R-:W-:Y:S02]  /*2f10*/  IMAD R15, R15, UR9, R28 ;  /* 0x000000090f0f7c24 */ /* 0x000fe4000f8e021c */
[----:B-----5:R-:W-:-:S03]  /*2f20*/  FADD.FTZ R2, R0, 1 ;  /* 0x3f80000000027421 */ /* 0x020fc60000010000 */
[----:B------:R-:W-:Y:S01]  /*2f30*/  IADD3 R15, PT, PT, R25, R15, RZ ;  /* 0x0000000f190f7210 */ /* 0x000fe20007ffe0ff */
[----:B---3--:R-:W-:Y:S02]  /*2f40*/  FADD.FTZ R4, R3, 1 ;  /* 0x3f80000003047421 */ /* 0x008fe40000010000 */
[----:B------:R-:W3:Y:S08]  /*2f50*/  MUFU.RCP R2, R2 ;  /* 0x0000000200027308 */ /* 0x000ef00000001000 */
[----:B------:R-:W5:Y:S01]  /*2f60*/  MUFU.RCP R4, R4 ;  /* 0x0000000400047308 */ /* 0x000f620000001000 */
[----:B---3--:R-:W-:Y:S01]  /*2f70*/  FMUL.FTZ R0, R13, R2 ;  /* 0x000000020d007220 */ /* 0x008fe20000410000 */
[----:B----4-:R-:W-:-:S04]  /*2f80*/  LEA R2, P1, R24, UR10, 0x1 ;  /* 0x0000000a18027c11 */ /* 0x010fc8000f8208ff */
[----:B------:R-:W-:Y:S01]  /*2f90*/  LEA.HI.X R3, R24, UR11, R15, 0x1, P1 ;  /* 0x0000000b18037c11 */ /* 0x000fe200088f0c0f */
[----:B-----5:R-:W-:-:S05]  /*2fa0*/  FMUL.FTZ R5, R5, R4 ;  /* 0x0000000405057220 */ /* 0x020fca0000410000 */
[----:B------:R-:W-:-:S05]  /*2fb0*/  F2FP.BF16.F32.PACK_AB R5, R5, R0 ;  /* 0x000000000505723e */ /* 0x000fca00000010ff */
[----:B------:R3:W-:Y:S02]  /*2fc0*/  STG.E desc[UR14][R2.64], R5 ;  /* 0x0000000502007986 */ /* 0x0007e4000c10190e */
.L_x_2068:
[----:B------:R-:W-:Y:S05]  /*2fd0*/  BSYNC.RECONVERGENT B0 ;  /* 0x0000000000007941 */ /* 0x000fea0003800200 */
.L_x_2060:
[----:B------:R-:W4:Y:S01]  /*2fe0*/  LDCU UR5, c[0x0][0x3f8] ;  /* 0x00007f00ff0577ac */ /* 0x000f220008000800 */
[----:B------:R-:W4:Y:S01]  /*2ff0*/  LDCU UR8, c[0x0][0x3c8] ;  /* 0x00007900ff0877ac */ /* 0x000f220008000800 */
[----:B------:R-:W-:Y:S02]  /*3000*/  UIADD3 UR7, UPT, UPT, UR19, UR7, URZ ;  /* 0x0000000713077290 */ /* 0x000fe4000fffe0ff */
[----:B------:R-:W-:Y:S02]  /*3010*/  UIADD3 UR4, UPT, UPT, UR4, 0x1, URZ ;  /* 0x0000000104047890 */ /* 0x000fe4000fffe0ff */
[----:B----4-:R-:W-:-:S04]  /*3020*/  UIMAD UR5, UR5, UR8, URZ ;  /* 0x00000008050572a4 */ /* 0x010fc8000f8e02ff */
[----:B------:R-:W-:-:S09]  /*3030*/  UISETP.GE.AND UP0, UPT, UR7, UR5, UPT ;  /* 0x000000050700728c */ /* 0x000fd2000bf06270 */
[----:B------:R-:W-:Y:S05]  /*3040*/  BRA.U !UP0, `(.L_x_2075) ;  /* 0xffffffd108507547 */ /* 0x000fea000b83ffff */
[----:B------:R-:W-:Y:S05]  /*3050*/  EXIT ;  /* 0x000000000000794d */ /* 0x000fea0003800000 */
.L_x_2076:
        /* <DEDUP_REMOVED lines=10> */
.L_x_3445:


//--------------------- .text._Z35group_norm_nhwc_fwd_one_pass_kernelI11Bf16IOBf16WLi256ELi28ELi448EEv26Group_norm_nhwc_fwd_params --------------------------
	.section	.text._Z35group_norm_nhwc_fwd_one_pass_kernelI11Bf16IOBf16WLi256ELi28ELi448EEv26Group_norm_nhwc_fwd_params,"ax",@progbits
	.align	128
        .global         _Z35group_norm_nhwc_fwd_one_pass_kernelI11Bf16IOBf16WLi256ELi28ELi448EEv26Group_norm_nhwc_fwd_params
        .type           _Z35group_norm_nhwc_fwd_one_pass_kernelI11Bf16IOBf16WLi256ELi28ELi448EEv26Group_norm_nhwc_fwd_params,@function
        .size           _Z35group_norm_nhwc_fwd_one_pass_kernelI11Bf16IOBf16WLi256ELi28ELi448EEv26Group_norm_nhwc_fwd_params,(.L_x_3446 - _Z35group_norm_nhwc_fwd_one_pass_kernelI11Bf16IOBf16WLi256ELi28ELi448EEv26Group_norm_nhwc_fwd_params)
        .other          _Z35group_norm_nhwc_fwd_one_pass_kernelI11Bf16IOBf16WLi256ELi28ELi448EEv26Group_norm_nhwc_fwd_params,@"STO_CUDA_ENTRY STV_DEFAULT"
_Z35group_norm_nhwc_fwd_one_pass_kernelI11Bf16IOBf16WLi256ELi28ELi448EEv26Group_norm_nhwc_fwd_params:
.text._Z35group_norm_nhwc_fwd_one_pass_kernelI11Bf16IOBf16WLi256ELi28ELi448EEv26Group_norm_nhwc_fwd_params:
        /* <DEDUP_REMOVED lines=41> */
.L_x_2120:
[----:B0-----:R-:W0:Y:S01]  /*0290*/  LDC R23, c[0x0][0x3f8] ;  /* 0x0000fe00ff177b82 */ /* 0x001e220000000800 */
[----:B-1----:R-:W1:Y:S01]  /*02a0*/  LDCU UR8, c[0x0][0x404] ;  /* 0x00008080ff0877ac */ /* 0x002e620008000800 */
[----:B------:R-:W-:Y:S01]  /*02b0*/  LOP3.LUT R56, R10, 0xffff, RZ, 0xc0, !PT ;  /* 0x0000ffff0a387812 */ /* 0x000fe200078ec0ff */
[----:B--2---:R-:W2:Y:S01]  /*02c0*/  LDCU.64 UR4, c[0x0][0x3e8] ;  /* 0x00007d00ff0477ac */ /* 0x004ea20008000a00 */
[----:B-1----:R-:W-:Y:S01]  /*02d0*/  IMAD R39, R3, UR8, R54 ;  /* 0x0000000803277c24 */ /* 0x002fe2000f8e0236 */
[----:B------:R-:W1:Y:S01]  /*02e0*/  LDCU.64 UR8, c[0x0][0x3f0] ;  /* 0x00007e00ff0877ac */ /* 0x000e620008000a00 */
[----:B--2---:R-:W-:Y:S02]  /*02f0*/  ISETP.GE.U32.AND P6, PT, R46, UR4, PT ;  /* 0x000000042e007c0c */ /* 0x004fe4000bfc6070 */
[----:B0--34-:R-:W-:Y:S02]  /*0300*/  IABS R19, R23 ;  /* 0x0000001700137213 */ /* 0x019fe40000000000 */
[----:B------:R-:W-:-:S02]  /*0310*/  ISETP.GE.U32.AND P4, PT, R39, UR4, PT ;  /* 0x0000000427007c0c */ /* 0x000fc4000bf86070 */
[----:B------:R-:W0:Y:S01]  /*0320*/  I2F.RP R12, R19 ;  /* 0x00000013000c7306 */ /* 0x000e220000209400 */
[----:B------:R-:W-:-:S04]  /*0330*/  SHF.R.S32.HI R25, RZ, 0x1f, R39 ;  /* 0x0000001fff197819 */ /* 0x000fc80000011427 */
[----:B------:R-:W-:-:S03]  /*0340*/  ISETP.GE.AND.EX P4, PT, R25, UR5, PT, P4 ;  /* 0x0000000519007c0c */ /* 0x000fc6000bf86340 */
        /* <DEDUP_REMOVED lines=20> */
[----:B------:R-:W-:Y:S02]  /*0490*/  MOV R19, R17 ;  /* 0x0000001100137202 */ /* 0x000fe40000000f00 */
[----:B------:R-:W2:Y:S02]  /*04a0*/  @!P4 LDC.64 R16, c[0x0][0x3e0] ;  /* 0x0000f800ff10cb82 */ /* 0x000ea40000000a00 */
[----:B------:R-:W-:Y:S02]  /*04b0*/  @!P3 IADD3 R19, PT, PT, -R19, RZ, RZ ;  /* 0x000000ff1313b210 */ /* 0x000fe40007ffe1ff */
[----:B------:R-:W-:Y:S02]  /*04c0*/  @!P2 LOP3.LUT R19, RZ, R23, RZ, 0x33, !PT ;  /* 0x00000017ff13a212 */ /* 0x000fe400078e33ff */
[----:B------:R-:W-:Y:S02]  /*04d0*/  ISETP.GE.U32.AND P3, PT, R52, UR4, PT ;  /* 0x0000000434007c0c */ /* 0x000fe4000bf66070 */
[----:B------:R-:W-:-:S02]  /*04e0*/  IADD3 R53, PT, PT, -R19, RZ, RZ ;  /* 0x000000ff13357210 */ /* 0x000fc40007ffe1ff */
[----:B------:R-:W-:Y:S02]  /*04f0*/  ISETP.GE.AND.EX P3, PT, R9, UR5, PT, P3 ;  /* 0x0000000509007c0c */ /* 0x000fe4000bf66330 */
[----:B------:R-:W-:Y:S01]  /*0500*/  SHF.R.S32.HI R12, RZ, 0x1f, R19 ;  /* 0x0000001fff0c7819 */ /* 0x000fe20000011413 */
[----:B------:R-:W-:Y:S01]  /*0510*/  IMAD R53, R23, R53, R8 ;  /* 0x0000003517357224 */ /* 0x000fe200078e0208 */
[----:B------:R-:W-:-:S03]  /*0520*/  ISETP.GE.U32.AND P2, PT, R48, UR4, PT ;  /* 0x0000000430007c0c */ /* 0x000fc6000bf46070 */
[----:B------:R-:W-:Y:S01]  /*0530*/  IMAD R53, R53, 0x1c, RZ ;  /* 0x0000001c35357824 */ /* 0x000fe200078e02ff */
[----:B------:R-:W-:Y:S01]  /*0540*/  ISETP.GE.AND.EX P2, PT, R13, UR5, PT, P2 ;  /* 0x000000050d007c0c */ /* 0x000fe2000bf46320 */
[----:B-1----:R-:W-:-:S03]  /*0550*/  IMAD R12, R12, UR8, RZ ;  /* 0x000000080c0c7c24 */ /* 0x002fc6000f8e02ff */
[----:B------:R-:W-:Y:S01]  /*0560*/  IADD3 R56, P1, PT, R53, R56, RZ ;  /* 0x0000003835387210 */ /* 0x000fe20007f3e0ff */
[----:B------:R-:W1:Y:S01]  /*0570*/  @!P3 LDC.64 R22, c[0x0][0x3e0] ;  /* 0x0000f800ff16bb82 */ /* 0x000e620000000a00 */
[----:B------:R-:W-:Y:S02]  /*0580*/  IMAD R59, R19, UR9, R12 ;  /* 0x00000009133b7c24 */ /* 0x000fe4000f8e020c */
[----:B------:R-:W-:Y:S01]  /*0590*/  LEA.HI.X.SX32 R57, R53, RZ, 0x1, P1 ;  /* 0x000000ff35397211 */ /* 0x000fe200008f0eff */
[----:B--2---:R-:W-:Y:S01]  /*05a0*/  @!P4 IMAD R12, R25, R16, RZ ;  /* 0x00000010190cc224 */ /* 0x004fe200078e02ff */
[----:B------:R-:W-:Y:S01]  /*05b0*/  ISETP.GE.U32.AND P1, PT, R50, UR4, PT ;  /* 0x0000000432007c0c */ /* 0x000fe2000bf26070 */
[----:B------:R-:W-:-:S03]  /*05c0*/  IMAD.WIDE.U32 R56, R19, UR8, R56 ;  /* 0x0000000813387c25 */ /* 0x000fc6000f8e0038 */
[----:B------:R-:W-:Y:S01]  /*05d0*/  ISETP.GE.AND.EX P1, PT, R11, UR5, PT, P1 ;  /* 0x000000050b007c0c */ /* 0x000fe2000bf26310 */
[----:B------:R-:W2:Y:S01]  /*05e0*/  @!P3 LDC.64 R18, c[0x0][0x390] ;  /* 0x0000e400ff12bb82 */ /* 0x000ea20000000a00 */
[----:B------:R-:W-:Y:S01]  /*05f0*/  @!P4 IMAD R27, R39, R17, R12 ;  /* 0x00000011271bc224 */ /* 0x000fe200078e020c */
[----:B------:R-:W-:Y:S02]  /*0600*/  IADD3 R59, PT, PT, R57, R59, RZ ;  /* 0x0000003b393b7210 */ /* 0x000fe40007ffe0ff */
[----:B------:R-:W-:-:S04]  /*0610*/  @!P4 MOV R58, R56 ;  /* 0x00000038003ac202 */ /* 0x000fc80000000f00 */
[----:B------:R-:W3:Y:S01]  /*0620*/  @!P2 LDC.64 R30, c[0x0][0x390] ;  /* 0x0000e400ff1eab82 */ /* 0x000ee20000000a00 */
[C---:B------:R-:W-:Y:S01]  /*0630*/  @!P4 IMAD.WIDE.U32 R24, R39.reuse, R16, R58 ;  /* 0x000000102718c225 */ /* 0x040fe200078e003a */
[----:B------:R-:W-:-:S03]  /*0640*/  IADD3 R39, PT, PT, R39, 0xa0, RZ ;  /* 0x000000a027277810 */ /* 0x000fc60007ffe0ff */
[----:B-1----:R-:W-:Y:S01]  /*0650*/  @!P3 IMAD R14, R9, R22, RZ ;  /* 0x00000016090eb224 */ /* 0x002fe200078e02ff */
[----:B------:R-:W-:Y:S02]  /*0660*/  @!P4 IADD3 R12, PT, PT, R25, R27, RZ ;  /* 0x0000001b190cc210 */ /* 0x000fe40007ffe0ff */
[----:B------:R-:W1:Y:S01]  /*0670*/  @!P1 LDC.64 R16, c[0x0][0x3e0] ;  /* 0x0000f800ff109b82 */ /* 0x000e620000000a00 */
[----:B0-----:R-:W-:Y:S01]  /*0680*/  @!P4 LEA R20, P5, R24, R20, 0x1 ;  /* 0x000000141814c211 */ /* 0x001fe200078a08ff */
[----:B------:R-:W-:Y:S01]  /*0690*/  @!P3 IMAD R29, R52, R23, R14 ;  /* 0x00000017341db224 */ /* 0x000fe200078e020e */
[----:B------:R-:W-:Y:S02]  /*06a0*/  @!P3 MOV R25, R59 ;  /* 0x0000003b0019b202 */ /* 0x000fe40000000f00 */
[----:B------:R-:W-:Y:S02]  /*06b0*/  @!P4 LEA.HI.X R21, R24, R21, R12, 0x1, P5 ;  /* 0x000000151815c211 */ /* 0x000fe400028f0c0c */
[----:B------:R-:W-:Y:S01]  /*06c0*/  MOV R12, RZ ;  /* 0x000000ff000c7202 */ /* 0x000fe20000000f00 */
[----:B------:R-:W0:Y:S01]  /*06d0*/  @!P1 LDC.64 R36, c[0x0][0x390] ;  /* 0x0000e400ff249b82 */ /* 0x000e220000000a00 */
[----:B------:R-:W-:-:S02]  /*06e0*/  @!P3 MOV R24, R56 ;  /* 0x000000380018b202 */ /* 0x000fc40000000f00 */
[----:B------:R-:W-:Y:S02]  /*06f0*/  ISETP.GE.U32.AND P5, PT, R39, UR4, PT ;  /* 0x0000000427007c0c */ /* 0x000fe4000bfa6070 */
[----:B------:R4:W5:Y:S01]  /*0700*/  @!P4 LDG.E R12, desc[UR6][R20.64] ;  /* 0x00000006140cc981 */ /* 0x000962000c1e1900 */
[----:B------:R-:W-:Y:S01]  /*0710*/  @!P3 IMAD.WIDE.U32 R22, R52, R22, R24 ;  /* 0x000000163416b225 */ /* 0x000fe200078e0018 */
[----:B------:R-:W-:Y:S01]  /*0720*/  SHF.R.S32.HI R43, RZ, 0x1f, R39 ;  /* 0x0000001fff2b7819 */ /* 0x000fe20000011427 */
[----:B------:R-:W3:Y:S01]  /*0730*/  @!P2 LDC.64 R26, c[0x0][0x3e0] ;  /* 0x0000f800ff1aab82 */ /* 0x000ee20000000a00 */
[----:B------:R-:W-:Y:S02]  /*0740*/  ISETP.GE.AND.EX P4, PT, R15, UR5, PT, P6 ;  /* 0x000000050f007c0c */ /* 0x000fe4000bf86360 */
[----:B------:R-:W-:Y:S02]  /*0750*/  @!P3 IADD3 R14, PT, PT, R23, R29, RZ ;  /* 0x0000001d170eb210 */ /* 0x000fe40007ffe0ff */
[----:B------:R-:W-:-:S02]  /*0760*/  ISETP.GE.AND.EX P5, PT, R43, UR5, PT, P5 ;  /* 0x000000052b007c0c */ /* 0x000fc4000bfa6350 */
[----:B----4-:R-:W-:Y:S01]  /*0770*/  @!P1 MOV R20, R56 ;  /* 0x0000003800149202 */ /* 0x010fe20000000f00 */
[----:B-1----:R-:W-:Y:S01]  /*0780*/  @!P1 IMAD R23, R11, R16, RZ ;  /* 0x000000100b179224 */ /* 0x002fe200078e02ff */
[----:B------:R-:W-:Y:S02]  /*0790*/  @!P1 MOV R21, R59 ;  /* 0x0000003b00159202 */ /* 0x000fe40000000f00 */
[----:B--2---:R-:W-:Y:S01]  /*07a0*/  @!P3 LEA R18, P6, R22, R18, 0x1 ;  /* 0x000000121612b211 */ /* 0x004fe200078c08ff */
[C---:B------:R-:W-:Y:S02]  /*07b0*/  @!P1 IMAD R23, R50.reuse, R17, R23 ;  /* 0x0000001132179224 */ /* 0x040fe400078e0217 */
[----:B------:R-:W-:Y:S01]  /*07c0*/  @!P1 IMAD.WIDE.U32 R16, R50, R16, R20 ;  /* 0x0000001032109225 */ /* 0x000fe200078e0014 */
[----:B------:R-:W-:Y:S01]  /*07d0*/  @!P3 LEA.HI.X R19, R22, R19, R14, 0x1, P6 ;  /* 0x000000131613b211 */ /* 0x000fe200030f0c0e */
[----:B------:R-:W1:Y:S01]  /*07e0*/  @!P4 LDC.64 R24, c[0x0][0x3e0] ;  /* 0x0000f800ff18cb82 */ /* 0x000e620000000a00 */
[----:B------:R-:W-:-:S02]  /*07f0*/  MOV R14, RZ ;  /* 0x000000ff000e7202 */ /* 0x000fc40000000f00 */
[----:B------:R-:W-:Y:S02]  /*0800*/  @!P1 IADD3 R17, PT, PT, R17, R23, RZ ;  /* 0x0000001711119210 */ /* 0x000fe40007ffe0ff */
[C---:B0-----:R-:W-:Y:S02]  /*0810*/  @!P1 LEA R36, P6, R16.reuse, R36, 0x1 ;  /* 0x0000002410249211 */ /* 0x041fe400078c08ff */
[----:B------:R0:W2:Y:S01]  /*0820*/  @!P3 LDG.E R14, desc[UR6][R18.64] ;  /* 0x00000006120eb981 */ /* 0x0000a2000c1e1900 */
[----:B------:R-:W4:Y:S01]  /*0830*/  @!P5 LDC.64 R28, c[0x0][0x3e0] ;  /* 0x0000f800ff1cdb82 */ /* 0x000f220000000a00 */
[----:B------:R-:W-:Y:S01]  /*0840*/  @!P1 LEA.HI.X R37, R16, R37, R17, 0x1, P6 ;  /* 0x0000002510259211 */ /* 0x000fe200030f0c11 */
[----:B---3--:R-:W-:Y:S01]  /*0850*/  @!P2 IMAD R16, R13, R26, RZ ;  /* 0x0000001a0d10a224 */ /* 0x008fe200078e02ff */
[----:B------:R-:W-:Y:S02]  /*0860*/  ISETP.GE.U32.AND P3, PT, R44, UR4, PT ;  /* 0x000000042c007c0c */ /* 0x000fe4000bf66070 */
[----:B------:R-:W-:Y:S01]  /*0870*/  MOV R41, RZ ;  /* 0x000000ff00297202 */ /* 0x000fe20000000f00 */
[----:B------:R-:W-:Y:S01]  /*0880*/  @!P2 IMAD R21, R48, R27, R16 ;  /* 0x0000001b3015a224 */ /* 0x000fe200078e0210 */
[----:B0-----:R-:W-:Y:S01]  /*0890*/  @!P2 MOV R18, R56 ;  /* 0x000000380012a202 */ /* 0x001fe20000000f00 */
[----:B------:R-:W0:Y:S01]  /*08a0*/  @!P4 LDC.64 R16, c[0x0][0x390] ;  /* 0x0000e400ff10cb82 */ /* 0x000e220000000a00 */
[----:B------:R-:W-:-:S02]  /*08b0*/  @!P2 MOV R19, R59 ;  /* 0x0000003b0013a202 */ /* 0x000fc40000000f00 */
[----:B------:R3:W2:Y:S01]  /*08c0*/  @!P1 LDG.E R41, desc[UR6][R36.64] ;  /* 0x0000000624299981 */ /* 0x0006a2000c1e1900 */
[----:B------:R-:W-:Y:S02]  /*08d0*/  ISETP.GE.AND.EX P3, PT, R33, UR5, PT, P3 ;  /* 0x0000000521007c0c */ /* 0x000fe4000bf66330 */
[----:B------:R-:W-:Y:S01]  /*08e0*/  ISETP.GE.U32.AND P6, PT, R7, UR4, PT ;  /* 0x0000000407007c0c */ /* 0x000fe2000bfc6070 */
[----:B------:R-:W-:Y:S02]  /*08f0*/  @!P2 IMAD.WIDE.U32 R26, R48, R26, R18 ;  /* 0x0000001a301aa225 */ /* 0x000fe400078e0012 */
[----:B------:R-:W0:Y:S01]  /*0900*/  @!P5 LDC.64 R18, c[0x0][0x390] ;  /* 0x0000e400ff12db82 */ /* 0x000e220000000a00 */
[----:B------:R-:W-:Y:S02]  /*0910*/  ISETP.GE.AND.EX P6, PT, R35, UR5, PT, P6 ;  /* 0x0000000523007c0c */ /* 0x000fe4000bfc6360 */
[----:B------:R-:W-:Y:S02]  /*0920*/  @!P2 IADD3 R27, PT, PT, R27, R21, RZ ;  /* 0x000000151b1ba210 */ /* 0x000fe40007ffe0ff */
[----:B------:R-:W-:Y:S01]  /*0930*/  @!P2 LEA R30, P1, R26, R30, 0x1 ;  /* 0x0000001e1a1ea211 */ /* 0x000fe200078208ff */
[----:B-1----:R-:W-:-:S02]  /*0940*/  @!P4 IMAD R32, R15, R24, RZ ;  /* 0x000000180f20c224 */ /* 0x002fc400078e02ff */
[----:B------:R-:W1:Y:S01]  /*0950*/  @!P3 LDC.64 R22, c[0x0][0x3e0] ;  /* 0x0000f800ff16bb82 */ /* 0x000e620000000a00 */
[----:B------:R-:W-:Y:S02]  /*0960*/  @!P2 LEA.HI.X R31, R26, R31, R27, 0x1, P1 ;  /* 0x0000001f1a1fa211 */ /* 0x000fe400008f0c1b */
[----:B------:R-:W-:Y:S02]  /*0970*/  @!P4 MOV R26, R56 ;  /* 0x00000038001ac202 */ /* 0x000fe40000000f00 */
[----:B------:R-:W-:Y:S01]  /*0980*/  @!P4 MOV R27, R59 ;  /* 0x0000003b001bc202 */ /* 0x000fe20000000f00 */
[C---:B------:R-:W-:Y:S02]  /*0990*/  @!P4 IMAD R45, R46.reuse, R25, R32 ;  /* 0x000000192e2dc224 */ /* 0x040fe400078e0220 */
[----:B----4-:R-:W-:Y:S01]  /*09a0*/  @!P5 IMAD R34, R43, R28, RZ ;  /* 0x0000001c2b22d224 */ /* 0x010fe200078e02ff */
[----:B------:R-:W4:Y:S01]  /*09b0*/  @!P6 LDC.64 R20, c[0x0][0x3e0] ;  /* 0x0000f800ff14eb82 */ /* 0x000f220000000a00 */
[----:B------:R-:W-:Y:S01]  /*09c0*/  @!P4 IMAD.WIDE.U32 R24, R46, R24, R26 ;  /* 0x000000182e18c225 */ /* 0x000fe200078e001a */
[----:B------:R-:W-:-:S02]  /*09d0*/  @!P5 MOV R26, R56 ;  /* 0x00000038001ad202 */ /* 0x000fc40000000f00 */
[----:B------:R-:W-:Y:S01]  /*09e0*/  @!P5 MOV R27, R59 ;  /* 0x0000003b001bd202 */ /* 0x000fe20000000f00 */
[C---:B------:R-:W-:Y:S01]  /*09f0*/  @!P5 IMAD R47, R39.reuse, R29, R34 ;  /* 0x0000001d272fd224 */ /* 0x040fe200078e0222 */
[----:B------:R-:W-:Y:S02]  /*0a00*/  MOV R43, RZ ;  /* 0x000000ff002b7202 */ /* 0x000fe40000000f00 */
[----:B---3--:R-:W3:Y:S01]  /*0a10*/  @!P6 LDC.64 R36, c[0x0][0x390] ;  /* 0x0000e400ff24eb82 */ /* 0x008ee20000000a00 */
[----:B------:R-:W-:Y:S01]  /*0a20*/  @!P5 IMAD.WIDE.U32 R28, R39, R28, R26 ;  /* 0x0000001c271cd225 */ /* 0x000fe200078e001a */
[----:B------:R-:W-:Y:S02]  /*0a30*/  @!P4 IADD3 R32, PT, PT, R25, R45, RZ ;  /* 0x0000002d1920c210 */ /* 0x000fe40007ffe0ff */
[C---:B0-----:R-:W-:Y:S01]  /*0a40*/  @!P4 LEA R16, P1, R24.reuse, R16, 0x1 ;  /* 0x000000101810c211 */ /* 0x041fe200078208ff */
[----:B------:R-:W2:Y:S03]  /*0a50*/  @!P2 LDG.E R43, desc[UR6][R30.64] ;  /* 0x000000061e2ba981 */ /* 0x000ea6000c1e1900 */
[----:B------:R-:W0:Y:S01]  /*0a60*/  @!P3 LDC.64 R26, c[0x0][0x390] ;  /* 0x0000e400ff1abb82 */ /* 0x000e220000000a00 */
[----:B------:R-:W-:-:S02]  /*0a70*/  @!P4 LEA.HI.X R17, R24, R17, R32, 0x1, P1 ;  /* 0x000000111811c211 */ /* 0x000fc400008f0c20 */
[----:B------:R-:W-:Y:S02]  /*0a80*/  MOV R24, RZ ;  /* 0x000000ff00187202 */ /* 0x000fe40000000f00 */
[----:B------:R-:W-:Y:S02]  /*0a90*/  @!P5 IADD3 R25, PT, PT, R29, R47, RZ ;  /* 0x0000002f1d19d210 */ /* 0x000fe40007ffe0ff */
[C---:B------:R-:W-:Y:S02]  /*0aa0*/  @!P5 LEA R18, P2, R28.reuse, R18, 0x1 ;  /* 0x000000121c12d211 */ /* 0x040fe400078408ff */
[----:B------:R1:W2:Y:S02]  /*0ab0*/  @!P4 LDG.E R24, desc[UR6][R16.64] ;  /* 0x000000061018c981 */ /* 0x0002a4000c1e1900 */
[----:B------:R-:W-:Y:S01]  /*0ac0*/  @!P5 LEA.HI.X R19, R28, R19, R25, 0x1, P2 ;  /* 0x000000131c13d211 */ /* 0x000fe200010f0c19 */
[----:B-1----:R-:W-:Y:S01]  /*0ad0*/  @!P3 IMAD R25, R33, R22, RZ ;  /* 0x000000162119b224 */ /* 0x002fe200078e02ff */
[----:B------:R-:W-:-:S02]  /*0ae0*/  @!P3 MOV R16, R56 ;  /* 0x000000380010b202 */ /* 0x000fc40000000f00 */
[----:B------:R-:W-:Y:S01]  /*0af0*/  @!P3 MOV R17, R59 ;  /* 0x0000003b0011b202 */ /* 0x000fe20000000f00 */
[C---:B------:R-:W-:Y:S02]  /*0b00*/  @!P3 IMAD R25, R44.reuse, R23, R25 ;  /* 0x000000172c19b224 */ /* 0x040fe400078e0219 */
[----:B----4-:R-:W-:Y:S02]  /*0b10*/  @!P6 IMAD R28, R35, R20, RZ ;  /* 0x00000014231ce224 */ /* 0x010fe400078e02ff */
[----:B------:R-:W-:Y:S01]  /*0b20*/  @!P3 IMAD.WIDE.U32 R22, R44, R22, R16 ;  /* 0x000000162c16b225 */ /* 0x000fe200078e0010 */
[----:B------:R-:W-:Y:S02]  /*0b30*/  @!P6 MOV R16, R56 ;  /* 0x000000380010e202 */ /* 0x000fe40000000f00 */
[----:B------:R-:W-:Y:S01]  /*0b40*/  @!P6 MOV R17, R59 ;  /* 0x0000003b0011e202 */ /* 0x000fe20000000f00 */
[----:B------:R-:W-:Y:S01]  /*0b50*/  @!P6 IMAD R29, R7, R21, R28 ;  /* 0x00000015071de224 */ /* 0x000fe200078e021c */
[----:B------:R-:W-:-:S02]  /*0b60*/  MOV R47, RZ ;  /* 0x000000ff002f7202 */ /* 0x000fc40000000f00 */
[----:B------:R-:W-:Y:S01]  /*0b70*/  @!P3 IADD3 R23, PT, PT, R23, R25, RZ ;  /* 0x000000191717b210 */ /* 0x000fe20007ffe0ff */
[----:B------:R-:W-:Y:S01]  /*0b80*/  @!P6 IMAD.WIDE.U32 R20, R7, R20, R16 ;  /* 0x000000140714e225 */ /* 0x000fe200078e0010 */
[C---:B0-----:R-:W-:Y:S02]  /*0b90*/  @!P3 LEA R26, P1, R22.reuse, R26, 0x1 ;  /* 0x0000001a161ab211 */ /* 0x041fe400078208ff */
[----:B------:R-:W-:Y:S01]  /*0ba0*/  MOV R49, RZ ;  /* 0x000000ff00317202 */ /* 0x000fe20000000f00 */
[----:B------:R0:W4:Y:S01]  /*0bb0*/  @!P5 LDG.E R47, desc[UR6][R18.64] ;  /* 0x00000006122fd981 */ /* 0x000122000c1e1900 */
[----:B------:R-:W-:Y:S02]  /*0bc0*/  @!P3 LEA.HI.X R27, R22, R27, R23, 0x1, P1 ;  /* 0x0000001b161bb211 */ /* 0x000fe400008f0c17 */
[----:B------:R-:W-:Y:S02]  /*0bd0*/  @!P6 IADD3 R17, PT, PT, R21, R29, RZ ;  /* 0x0000001d1511e210 */ /* 0x000fe40007ffe0ff */
[----:B---3--:R-:W-:Y:S01]  /*0be0*/  @!P6 LEA R16, P1, R20, R36, 0x1 ;  /* 0x000000241410e211 */ /* 0x008fe200078208ff */
[----:B------:R-:W3:Y:S01]  /*0bf0*/  @!P3 LDG.E R49, desc[UR6][R26.64] ;  /* 0x000000061a31b981 */ /* 0x000ee2000c1e1900 */
[----:B------:R-:W-:-:S02]  /*0c00*/  MOV R51, RZ ;  /* 0x000000ff00337202 */ /* 0x000fc40000000f00 */
[----:B------:R-:W-:-:S05]  /*0c10*/  @!P6 LEA.HI.X R17, R20, R37, R17, 0x1, P1 ;  /* 0x000000251411e211 */ /* 0x000fca00008f0c11 */
[----:B------:R1:W3:Y:S01]  /*0c20*/  @!P6 LDG.E R51, desc[UR6][R16.64] ;  /* 0x000000061033e981 */ /* 0x0002e2000c1e1900 */
[----:B------:R-:W-:Y:S02]  /*0c30*/  ISETP.GT.AND P1, PT, R4, 0x1e, PT ;  /* 0x0000001e0400780c */ /* 0x000fe40003f24270 */
[----:B-----5:R-:W-:-:S04]  /*0c40*/  PRMT R37, R12, 0x7632, R37 ;  /* 0x000076320c257816 */ /* 0x020fc80000000025 */
[----:B------:R-:W-:Y:S02]  /*0c50*/  SHF.L.U32 R37, R37, 0x10, RZ ;  /* 0x0000001025257819 */ /* 0x000fe400000006ff */
[----:B------:R-:W-:-:S03]  /*0c60*/  SHF.L.U32 R12, R12, 0x10, RZ ;  /* 0x000000100c0c7819 */ /* 0x000fc600000006ff */
[----:B0-----:R-:W-:-:S04]  /*0c70*/  FMUL.FTZ R19, R37, R37 ;  /* 0x0000002525137220 */ /* 0x001fc80000410000 */
[----:B------:R-:W-:Y:S01]  /*0c80*/  FFMA.FTZ R19, R12, R12, R19 ;  /* 0x0000000c0c137223 */ /* 0x000fe20000010013 */
[----:B--2---:R-:W-:-:S04]  /*0c90*/  PRMT R39, R14, 0x7632, R39 ;  /* 0x000076320e277816 */ /* 0x004fc80000000027 */
[----:B------:R-:W-:Y:S02]  /*0ca0*/  SHF.L.U32 R39, R39, 0x10, RZ ;  /* 0x0000001027277819 */ /* 0x000fe400000006ff */
[----:B------:R-:W-:-:S03]  /*0cb0*/  SHF.L.U32 R14, R14, 0x10, RZ ;  /* 0x000000100e0e7819 */ /* 0x000fc600000006ff */
[----:B-1----:R-:W-:Y:S01]  /*0cc0*/  FMUL.FTZ R17, R39, R39 ;  /* 0x0000002727117220 */ /* 0x002fe20000410000 */
[----:B------:R-:W-:-:S04]  /*0cd0*/  PRMT R32, R41, 0x7632, R32 ;  /* 0x0000763229207816 */ /* 0x000fc80000000020 */
[----:B------:R-:W-:Y:S01]  /*0ce0*/  SHF.L.U32 R32, R32, 0x10, RZ ;  /* 0x0000001020207819 */ /* 0x000fe200000006ff */
[----:B------:R-:W-:Y:S01]  /*0cf0*/  FFMA.FTZ R16, R14, R14, R17 ;  /* 0x0000000e0e107223 */ /* 0x000fe20000010011 */
[----:B------:R-:W-:Y:S01]  /*0d00*/  SHF.L.U32 R41, R41, 0x10, RZ ;  /* 0x0000001029297819 */ /* 0x000fe200000006ff */
[----:B------:R-:W-:Y:S01]  /*0d10*/  FADD.FTZ R19, RZ, R19 ;  /* 0x00000013ff137221 */ /* 0x000fe20000010000 */
[----:B------:R-:W-:Y:S01]  /*0d20*/  FADD.FTZ R18, R12, R37 ;  /* 0x000000250c127221 */ /* 0x000fe20000010000 */
[----:B------:R-:W-:Y:S01]  /*0d30*/  FMUL.FTZ R20, R32, R32 ;  /* 0x0000002020147220 */ /* 0x000fe20000410000 */
[----:B------:R-:W-:Y:S01]  /*0d40*/  FADD.FTZ R21, R14, R39 ;  /* 0x000000270e157221 */ /* 0x000fe20000010000 */
[----:B------:R-:W-:Y:S01]  /*0d50*/  FADD.FTZ R16, R19, R16 ;  /* 0x0000001013107221 */ /* 0x000fe20000010000 */
[----:B------:R-:W-:Y:S01]  /*0d60*/  FADD.FTZ R18, RZ, R18 ;  /* 0x00000012ff127221 */ /* 0x000fe20000010000 */
[C---:B------:R-:W-:Y:S01]  /*0d70*/  FFMA.FTZ R19, R41.reuse, R41, R20 ;  /* 0x0000002929137223 */ /* 0x040fe20000010014 */
[----:B------:R-:W-:-:S02]  /*0d80*/  FADD.FTZ R17, R41, R32 ;  /* 0x0000002029117221 */ /* 0x000fc40000010000 */
[----:B------:R-:W-:Y:S01]  /*0d90*/  FADD.FTZ R18, R18, R21 ;  /* 0x0000001512127221 */ /* 0x000fe20000010000 */
[----:B------:R-:W-:-:S03]  /*0da0*/  FADD.FTZ R16, R16, R19 ;  /* 0x0000001310107221 */ /* 0x000fc60000010000 */
[----:B------:R-:W-:Y:S01]  /*0db0*/  FADD.FTZ R17, R18, R17 ;  /* 0x0000001112117221 */ /* 0x000fe20000010000 */
[----:B------:R-:W-:-:S04]  /*0dc0*/  PRMT R34, R43, 0x7632, R34 ;  /* 0x000076322b227816 */ /* 0x000fc80000000022 */
[----:B------:R-:W-:Y:S02]  /*0dd0*/  SHF.L.U32 R34, R34, 0x10, RZ ;  /* 0x0000001022227819 */ /* 0x000fe400000006ff */
[----:B------:R-:W-:-:S03]  /*0de0*/  SHF.L.U32 R43, R43, 0x10, RZ ;  /* 0x000000102b2b7819 */ /* 0x000fc600000006ff */
[----:B------:R-:W-:Y:S01]  /*0df0*/  FMUL.FTZ R20, R34, R34 ;  /* 0x0000002222147220 */ /* 0x000fe20000410000 */
[----:B------:R-:W-:-:S03]  /*0e00*/  PRMT R45, R24, 0x7632, R45 ;  /* 0x00007632182d7816 */ /* 0x000fc6000000002d */
[----:B------:R-:W-:Y:S01]  /*0e10*/  FFMA.FTZ R19, R43, R43, R20 ;  /* 0x0000002b2b137223 */ /* 0x000fe20000010014 */
[----:B------:R-:W-:Y:S01]  /*0e20*/  SHF.L.U32 R45, R45, 0x10, RZ ;  /* 0x000000102d2d7819 */ /* 0x000fe200000006ff */
[----:B------:R-:W-:Y:S01]  /*0e30*/  FADD.FTZ R18, R43, R34 ;  /* 0x000000222b127221 */ /* 0x000fe20000010000 */
[----:B------:R-:W-:Y:S01]  /*0e40*/  SHF.L.U32 R36, R24, 0x10, RZ ;  /* 0x0000001018247819 */ /* 0x000fe200000006ff */
[----:B------:R-:W-:Y:S02]  /*0e50*/  FADD.FTZ R16, R16, R19 ;  /* 0x0000001310107221 */ /* 0x000fe40000010000 */
[----:B------:R-:W-:Y:S01]  /*0e60*/  FMUL.FTZ R19, R45, R45 ;  /* 0x0000002d2d137220 */ /* 0x000fe20000410000 */
[----:B------:R-:W-:Y:S01]  /*0e70*/  FADD.FTZ R17, R17, R18 ;  /* 0x0000001211117221 */ /* 0x000fe20000010000 */
[C---:B------:R-:W-:Y:S02]  /*0e80*/  FADD.FTZ R18, R36.reuse, R45 ;  /* 0x0000002d24127221 */ /* 0x040fe40000010000 */
[----:B------:R-:W-:-:S02]  /*0e90*/  FFMA.FTZ R19, R36, R36, R19 ;  /* 0x0000002424137223 */ /* 0x000fc40000010013 */
[----:B------:R-:W-:Y:S02]  /*0ea0*/  FADD.FTZ R17, R17, R18 ;  /* 0x0000001211117221 */ /* 0x000fe40000010000 */
[----:B------:R-:W-:Y:S01]  /*0eb0*/  FADD.FTZ R16, R16, R19 ;  /* 0x0000001310107221 */ /* 0x000fe20000010000 */
[----:B----4-:R-:W-:-:S04]  /*0ec0*/  PRMT R38, R47, 0x7632, R38 ;  /* 0x000076322f267816 */ /* 0x010fc80000000026 */
[----:B------:R-:W-:Y:S02]  /*0ed0*/  SHF.L.U32 R38, R38, 0x10, RZ ;  /* 0x0000001026267819 */ /* 0x000fe400000006ff */
[----:B---3--:R-:W-:Y:S02]  /*0ee0*/  PRMT R40, R49, 0x7632, R40 ;  /* 0x0000763231287816 */ /* 0x008fe40000000028 */
[----:B------:R-:W-:Y:S01]  /*0ef0*/  SHF.L.U32 R47, R47, 0x10, RZ ;  /* 0x000000102f2f7819 */ /* 0x000fe200000006ff */
[----:B------:R-:W-:Y:S01]  /*0f00*/  FMUL.FTZ R20, R38, R38 ;  /* 0x0000002626147220 */ /* 0x000fe20000410000 */
[----:B------:R-:W-:Y:S02]  /*0f10*/  SHF.L.U32 R40, R40, 0x10, RZ ;  /* 0x0000001028287819 */ /* 0x000fe400000006ff */
[----:B------:R-:W-:Y:S01]  /*0f20*/  PRMT R42, R51, 0x7632, R42 ;  /* 0x00007632332a7816 */ /* 0x000fe2000000002a */
        /* <DEDUP_REMOVED lines=54> */
.L_x_2078:
[----:B------:R-:W-:Y:S05]  /*1290*/  BSYNC.RECONVERGENT B0 ;  /* 0x0000000000007941 */ /* 0x000fea0003800200 */
.L_x_2077:
        /* <DEDUP_REMOVED lines=39> */
.L_x_2080:
[----:B------:R-:W-:Y:S05]  /*1510*/  BSYNC.RECONVERGENT B0 ;  /* 0x0000000000007941 */ /* 0x000fea0003800200 */
.L_x_2079:
        /* <DEDUP_REMOVED lines=26> */
.L_x_2083:
[----:B---3--:R-:W3:Y:S04]  /*16c0*/  LDG.E.STRONG.GPU R18, desc[UR6][R16.64] ;  /* 0x0000000610127981 */ /* 0x008ee8000c1ef900 */
[----:B---3--:R-:W-:Y:S01]  /*16d0*/  CCTL.IVALL ;  /* 0x00000000ff00798f */ /* 0x008fe20002000000 */
[----:B------:R-:W-:Y:S05]  /*16e0*/  YIELD ;  /* 0x0000000000007946 */ /* 0x000fea0003800000 */
[----:B------:R-:W-:-:S13]  /*16f0*/  ISETP.NE.AND P1, PT, R18, R23, PT ;  /* 0x000000171200720c */ /* 0x000fda0003f25270 */
[----:B------:R-:W-:Y:S05]  /*1700*/  @P1 BRA `(.L_x_2083) ;  /* 0xfffffffc00ec1947 */ /* 0x000fea000383ffff */
.L_x_2082:
[----:B------:R-:W-:Y:S05]  /*1710*/  WARPSYNC.ALL ;  /* 0x0000000000007948 */ /* 0x000fea0003800000 */
[----:B------:R-:W-:Y:S01]  /*1720*/  BAR.SYNC.DEFER_BLOCKING 0x0 ;  /* 0x0000000000007b1d */ /* 0x000fe20000010000 */
[----:B------:R-:W-:-:S05]  /*1730*/  HFMA2 R26, -RZ, RZ, 0, 0 ;  /* 0x00000000ff1a7431 */ /* 0x000fca00000001ff */
[----:B------:R-:W-:Y:S05]  /*1740*/  @!P3 BRA `(.L_x_2084) ;  /* 0x000000040020b947 */ /* 0x000fea0003800000 */
[CC--:B------:R-:W-:Y:S01]  /*1750*/  LEA R20, R5.reuse, R0.reuse, 0x1 ;  /* 0x0000000005147211 */ /* 0x0c0fe200078e08ff */
[C-C-:B------:R-:W-:Y:S01]  /*1760*/  IMAD R26, R5.reuse, 0x6, R0.reuse ;  /* 0x00000006051a7824 */ /* 0x140fe200078e0200 */
[CC--:B--2---:R-:W-:Y:S01]  /*1770*/  LEA R22, R5.reuse, R0.reuse, 0x2 ;  /* 0x0000000005167211 */ /* 0x0c4fe200078e10ff */
[C-C-:B------:R-:W-:Y:S01]  /*1780*/  IMAD R28, R5.reuse, 0x5, R0.reuse ;  /* 0x00000005051c7824 */ /* 0x140fe200078e0200 */
[----:B------:R-:W-:Y:S01]  /*1790*/  IADD3 R62, PT, PT, R0, R5, RZ ;  /* 0x00000005003e7210 */ /* 0x000fe20007ffe0ff */
[--C-:B------:R-:W-:Y:S01]  /*17a0*/  IMAD R30, R5, 0x3, R0.reuse ;  /* 0x00000003051e7824 */ /* 0x100fe200078e0200 */
[----:B-1-3--:R-:W-:Y:S01]  /*17b0*/  IADD3 R21, PT, PT, -R3, RZ, RZ ;  /* 0x000000ff03157210 */ /* 0x00afe20007ffe1ff */
[----:B------:R-:W-:Y:S01]  /*17c0*/  IMAD R60, R5, 0x7, R0 ;  /* 0x00000007053c7824 */ /* 0x000fe200078e0200 */
[----:B------:R-:W-:Y:S01]  /*17d0*/  MOV R64, R0 ;  /* 0x0000000000407202 */ /* 0x000fe20000000f00 */
[----:B------:R-:W-:-:S06]  /*17e0*/  UMOV UR4, URZ ;  /* 0x000000ff00047c82 */ /* 0x000fcc0008000000 */
.L_x_2085:
        /* <DEDUP_REMOVED lines=62> */
.L_x_2084:
        /* <DEDUP_REMOVED lines=13> */
[----:B--2---:R-:W-:-:S04]  /*1ca0*/  IADD3 R22, PT, PT, R26, 0x3, RZ ;  /* 0x000000031a167810 */ /* 0x004fc80007ffe0ff */
[----:B------:R-:W-:Y:S01]  /*1cb0*/  ISETP.EQ.OR P6, PT, R22, R3, P2 ;  /* 0x000000031600720c */ /* 0x000fe200017c2670 */
[----:B------:R-:W-:-:S04]  /*1cc0*/  @!P3 IMAD R17, R26, R5, R0 ;  /* 0x000000051a11b224 */ /* 0x000fc800078e0200 */
[----:B------:R-:W-:Y:S02]  /*1cd0*/  @!P4 IMAD R19, R16, R5, R0 ;  /* 0x000000051013c224 */ /* 0x000fe400078e0200 */
[----:B------:R-:W-:-:S04]  /*1ce0*/  @!P3 IMAD.WIDE.U32 R16, R17, 0x8, R66 ;  /* 0x000000081110b825 */ /* 0x000fc800078e0042 */
[-C--:B-1----:R-:W-:Y:S02]  /*1cf0*/  @!P5 IMAD R21, R18, R5.reuse, R0 ;  /* 0x000000051215d224 */ /* 0x082fe400078e0200 */
        /* <DEDUP_REMOVED lines=17> */
.L_x_2086:
        /* <DEDUP_REMOVED lines=18> */
.L_x_2087:
        /* <DEDUP_REMOVED lines=9> */
.L_x_2088:
[----:B------:R-:W-:Y:S05]  /*1fc0*/  BSYNC.RECONVERGENT B0 ;  /* 0x0000000000007941 */ /* 0x000fea0003800200 */
.L_x_2081:
[----:B------:R-:W4:Y:S01]  /*1fd0*/  S2UR UR5, SR_CgaCtaId ;  /* 0x00000000000579c3 */ /* 0x000f220000008800 */
[----:B------:R-:W5:Y:S01]  /*1fe0*/  LDCU UR8, c[0x0][0x414] ;  /* 0x00008280ff0877ac */ /* 0x000f620008000800 */
[----:B--2---:R-:W-:Y:S01]  /*1ff0*/  LOP3.LUT R22, R10, 0xffff, RZ, 0xc0, !PT ;  /* 0x0000ffff0a167812 */ /* 0x004fe200078ec0ff */
[----:B------:R-:W-:-:S03]  /*2000*/  UMOV UR4, 0x400 ;  /* 0x0000040000047882 */ /* 0x000fc60000000000 */
[----:B------:R-:W-:Y:S02]  /*2010*/  IADD3 R29, PT, PT, R53, R22, RZ ;  /* 0x00000016351d7210 */ /* 0x000fe40007ffe0ff */
[----:B---3--:R-:W2:Y:S08]  /*2020*/  @P0 LDC.64 R16, c[0x0][0x388] ;  /* 0x0000e200ff100b82 */ /* 0x008eb00000000a00 */
[----:B-1----:R-:W1:Y:S01]  /*2030*/  LDC.64 R20, c[0x0][0x398] ;  /* 0x0000e600ff147b82 */ /* 0x002e620000000a00 */
[----:B----4-:R-:W-:-:S07]  /*2040*/  ULEA UR4, UR5, UR4, 0x18 ;  /* 0x0000000405047291 */ /* 0x010fce000f8ec0ff */
[----:B------:R-:W3:Y:S01]  /*2050*/  LDC.64 R18, c[0x0][0x3a0] ;  /* 0x0000e800ff127b82 */ /* 0x000ee20000000a00 */
[----:B------:R-:W4:Y:S01]  /*2060*/  LDCU UR5, c[0x0][0x404] ;  /* 0x00008080ff0577ac */ /* 0x000f220008000800 */
[----:B--2---:R-:W-:-:S04]  /*2070*/  @P0 IMAD.WIDE R22, R8, 0x8, R16 ;  /* 0x0000000808160825 */ /* 0x004fc800078e0210 */
[----:B-----5:R-:W-:Y:S01]  /*2080*/  @P0 FMUL.FTZ R16, R24, UR8 ;  /* 0x0000000818100c20 */ /* 0x020fe20008410000 */
[----:B------:R-:W-:Y:S01]  /*2090*/  @P0 FMUL.FTZ R17, R25, UR8 ;  /* 0x0000000819110c20 */ /* 0x000fe20008410000 */
[----:B------:R-:W-:Y:S04]  /*20a0*/  @!P2 STS.64 [UR4+0x88], R24 ;  /* 0x00008818ff00a988 */ /* 0x000fe80008000a04 */
[----:B------:R2:W-:Y:S01]  /*20b0*/  @P0 STG.E.64 desc[UR6][R22.64], R16 ;  /* 0x0000001016000986 */ /* 0x0005e2000c101b06 */
[C---:B-1----:R-:W-:Y:S01]  /*20c0*/  IMAD.WIDE R26, R29.reuse, 0x2, R20 ;  /* 0x000000021d1a7825 */ /* 0x042fe200078e0214 */
[----:B------:R-:W-:Y:S03]  /*20d0*/  BAR.SYNC.DEFER_BLOCKING 0x0 ;  /* 0x0000000000007b1d */ /* 0x000fe60000010000 */
[----:B---3--:R-:W-:-:S03]  /*20e0*/  IMAD.WIDE R28, R29, 0x2, R18 ;  /* 0x000000021d1c7825 */ /* 0x008fc600078e0212 */
[----:B------:R-:W0:Y:S04]  /*20f0*/  LDG.E.U16 R30, desc[UR6][R26.64] ;  /* 0x000000061a1e7981 */ /* 0x000e28000c1e1500 */
[----:B------:R-:W3:Y:S04]  /*2100*/  LDG.E.U16 R31, desc[UR6][R26.64+0x2] ;  /* 0x000002061a1f7981 */ /* 0x000ee8000c1e1500 */
[----:B------:R-:W5:Y:S04]  /*2110*/  LDG.E.U16 R53, desc[UR6][R28.64] ;  /* 0x000000061c357981 */ /* 0x000f68000c1e1500 */
[----:B------:R4:W5:Y:S01]  /*2120*/  LDG.E.U16 R55, desc[UR6][R28.64+0x2] ;  /* 0x000002061c377981 */ /* 0x000962000c1e1500 */
[----:B------:R-:W-:Y:S01]  /*2130*/  HFMA2 R21, -RZ, RZ, 1.875, 0 ;  /* 0x3f800000ff157431 */ /* 0x000fe200000001ff */
[----:B------:R-:W-:Y:S02]  /*2140*/  BSSY.RECONVERGENT B0, `(.L_x_2089) ;  /* 0x00001d1000007945 */ /* 0x000fe40003800200 */
[----:B------:R-:W1:Y:S01]  /*2150*/  LDS.64 R18, [UR4+0x88] ;  /* 0x00008804ff127984 */ /* 0x000e620008000a00 */
[----:B------:R-:W2:Y:S01]  /*2160*/  LDCU.U8 UR4, c[0x0][0x3fc] ;  /* 0x00007f80ff0477ac */ /* 0x000ea20008000000 */
[----:B----4-:R-:W-:-:S05]  /*2170*/  IMAD R29, R3, UR5, R54 ;  /* 0x00000005031d7c24 */ /* 0x010fca000f8e0236 */
[----:B--2---:R-:W-:-:S04]  /*2180*/  IADD3 R22, PT, PT, R29, 0xa0, RZ ;  /* 0x000000a01d167810 */ /* 0x004fc80007ffe0ff */
[----:B------:R-:W-:Y:S01]  /*2190*/  SHF.R.S32.HI R23, RZ, 0x1f, R22 ;  /* 0x0000001fff177819 */ /* 0x000fe20000011416 */
[----:B------:R-:W-:Y:S01]  /*21a0*/  UISETP.NE.AND UP0, UPT, UR4, URZ, UPT ;  /* 0x000000ff0400728c */ /* 0x000fe2000bf05270 */
        /* <DEDUP_REMOVED lines=8> */
[----:B0-----:R-:W-:Y:S02]  /*2230*/  SHF.L.U32 R24, R30, 0x10, RZ ;  /* 0x000000101e187819 */ /* 0x001fe400000006ff */
[----:B---3--:R-:W-:Y:S02]  /*2240*/  SHF.L.U32 R25, R31, 0x10, RZ ;  /* 0x000000101f197819 */ /* 0x008fe400000006ff */
[----:B-----5:R-:W-:Y:S02]  /*2250*/  SHF.L.U32 R27, R53, 0x10, RZ ;  /* 0x00000010351b7819 */ /* 0x020fe400000006ff */
[----:B------:R-:W-:Y:S01]  /*2260*/  SHF.L.U32 R26, R55, 0x10, RZ ;  /* 0x00000010371a7819 */ /* 0x000fe200000006ff */
[----:B-12---:R-:W-:Y:S06]  /*2270*/  BRA.U UP0, `(.L_x_2090) ;  /* 0x0000000900dc7547 */ /* 0x006fec000b800000 */
[----:B------:R-:W0:Y:S01]  /*2280*/  LDCU.64 UR8, c[0x0][0x3e8] ;  /* 0x00007d00ff0877ac */ /* 0x000e220008000a00 */
[----:B------:R-:W-:Y:S01]  /*2290*/  BSSY.RECONVERGENT B1, `(.L_x_2091) ;  /* 0x000001a000017945 */ /* 0x000fe20003800200 */
[----:B0-----:R-:W-:Y:S02]  /*22a0*/  ISETP.GE.U32.AND P2, PT, R29, UR8, PT ;  /* 0x000000081d007c0c */ /* 0x001fe4000bf46070 */
[----:B------:R-:W-:Y:S02]  /*22b0*/  ISETP.GE.U32.AND P3, PT, R52, UR8, PT ;  /* 0x0000000834007c0c */ /* 0x000fe4000bf66070 */
[----:B------:R-:W-:Y:S02]  /*22c0*/  ISETP.GE.AND.EX P2, PT, R18, UR9, PT, P2 ;  /* 0x0000000912007c0c */ /* 0x000fe4000bf46320 */
[----:B------:R-:W-:Y:S02]  /*22d0*/  ISETP.GE.U32.AND P5, PT, R50, UR8, PT ;  /* 0x0000000832007c0c */ /* 0x000fe4000bfa6070 */
[----:B------:R-:W-:-:S02]  /*22e0*/  ISETP.GE.U32.AND P1, PT, R48, UR8, PT ;  /* 0x0000000830007c0c */ /* 0x000fc4000bf26070 */
[----:B------:R-:W-:-:S07]  /*22f0*/  ISETP.GE.AND.EX P3, PT, R9, UR9, PT, P3 ;  /* 0x0000000909007c0c */ /* 0x000fce000bf66330 */
[----:B------:R-:W-:Y:S06]  /*2300*/  @P2 BRA `(.L_x_2092) ;  /* 0x0000000000482947 */ /* 0x000fec0003800000 */
        /* <DEDUP_REMOVED lines=8> */
[----:B------:R-:W-:Y:S01]  /*2390*/  FFMA.FTZ R12, R24, R12, R27 ;  /* 0x0000000c180c7223 */ /* 0x000fe2000001001b */
[----:B0-----:R-:W-:Y:S02]  /*23a0*/  IMAD R18, R18, UR10, RZ ;  /* 0x0000000a12127c24 */ /* 0x001fe4000f8e02ff */
        /* <DEDUP_REMOVED lines=8> */
.L_x_2092:
[----:B------:R-:W-:Y:S05]  /*2430*/  BSYNC.RECONVERGENT B1 ;  /* 0x0000000000017941 */ /* 0x000fea0003800200 */
.L_x_2091:
[----:B------:R-:W-:Y:S04]  /*2440*/  BSSY.RECONVERGENT B1, `(.L_x_2093) ;  /* 0x0000014000017945 */ /* 0x000fe80003800200 */
[----:B------:R-:W-:Y:S05]  /*2450*/  @P3 BRA `(.L_x_2094) ;  /* 0x0000000000483947 */ /* 0x000fea0003800000 */
[----:B------:R-:W1:Y:S01]  /*2460*/  LDCU.64 UR4, c[0x0][0x3e0] ;  /* 0x00007c00ff0477ac */ /* 0x000e620008000a00 */
[----:B------:R-:W-:Y:S01]  /*2470*/  MOV R16, R56 ;  /* 0x0000003800107202 */ /* 0x000fe20000000f00 */
[--C-:B------:R-:W-:Y:S01]  /*2480*/  FADD.FTZ R14, R14, -R20.reuse ;  /* 0x800000140e0e7221 */ /* 0x100fe20000010000 */
[----:B0-----:R-:W-:Y:S01]  /*2490*/  MOV R17, R59 ;  /* 0x0000003b00117202 */ /* 0x001fe20000000f00 */
[----:B------:R-:W0:Y:S01]  /*24a0*/  LDCU.64 UR10, c[0x0][0x380] ;  /* 0x00007000ff0a77ac */ /* 0x000e220008000a00 */
[----:B------:R-:W-:Y:S01]  /*24b0*/  FADD.FTZ R12, R39, -R20 ;  /* 0x80000014270c7221 */ /* 0x000fe20000010000 */
[----:B------:R-:W-:-:S03]  /*24c0*/  FMUL.FTZ R14, R14, R21 ;  /* 0x000000150e0e7220 */ /* 0x000fc60000410000 */
[----:B------:R-:W-:Y:S01]  /*24d0*/  FMUL.FTZ R12, R12, R21 ;  /* 0x000000150c0c7220 */ /* 0x000fe20000410000 */
[----:B------:R-:W-:-:S03]  /*24e0*/  FFMA.FTZ R14, R24, R14, R27 ;  /* 0x0000000e180e7223 */ /* 0x000fc6000001001b */
[----:B------:R-:W-:Y:S01]  /*24f0*/  FFMA.FTZ R29, R25, R12, R26 ;  /* 0x0000000c191d7223 */ /* 0x000fe2000001001a */
        /* <DEDUP_REMOVED lines=8> */
.L_x_2094:
[----:B------:R-:W-:Y:S05]  /*2580*/  BSYNC.RECONVERGENT B1 ;  /* 0x0000000000017941 */ /* 0x000fea0003800200 */
.L_x_2093:
        /* <DEDUP_REMOVED lines=12> */
[----:B------:R-:W2:Y:S01]  /*2650*/  LDCU.64 UR4, c[0x0][0x3e0] ;  /* 0x00007c00ff0477ac */ /* 0x000ea20008000a00 */
[----:B------:R-:W-:Y:S01]  /*2660*/  MOV R16, R56 ;  /* 0x0000003800107202 */ /* 0x000fe20000000f00 */
[--C-:B------:R-:W-:Y:S01]  /*2670*/  FADD.FTZ R12, R41, -R20.reuse ;  /* 0x80000014290c7221 */ /* 0x100fe20000010000 */
[----:B01----:R-:W-:Y:S01]  /*2680*/  MOV R17, R59 ;  /* 0x0000003b00117202 */ /* 0x003fe20000000f00 */
[----:B------:R-:W0:Y:S01]  /*2690*/  LDCU.64 UR10, c[0x0][0x380] ;  /* 0x00007000ff0a77ac */ /* 0x000e220008000a00 */
[----:B------:R-:W-:Y:S01]  /*26a0*/  FADD.FTZ R32, R32, -R20 ;  /* 0x8000001420207221 */ /* 0x000fe20000010000 */
[----:B------:R-:W-:-:S03]  /*26b0*/  FMUL.FTZ R12, R12, R21 ;  /* 0x000000150c0c7220 */ /* 0x000fc60000410000 */
[----:B------:R-:W-:Y:S01]  /*26c0*/  FMUL.FTZ R32, R32, R21 ;  /* 0x0000001520207220 */ /* 0x000fe20000410000 */
[----:B------:R-:W-:-:S03]  /*26d0*/  FFMA.FTZ R12, R24, R12, R27 ;  /* 0x0000000c180c7223 */ /* 0x000fc6000001001b */
[----:B------:R-:W-:Y:S01]  /*26e0*/  FFMA.FTZ R29, R25, R32, R26 ;  /* 0x00000020191d7223 */ /* 0x000fe2000001001a */
        /* <DEDUP_REMOVED lines=8> */
.L_x_2096:
[----:B------:R-:W-:Y:S05]  /*2770*/  BSYNC.RECONVERGENT B1 ;  /* 0x0000000000017941 */ /* 0x000fea0003800200 */
.L_x_2095:
[----:B------:R-:W-:Y:S04]  /*2780*/  BSSY.RECONVERGENT B1, `(.L_x_2097) ;  /* 0x0000014000017945 */ /* 0x000fe80003800200 */
[----:B------:R-:W-:Y:S05]  /*2790*/  @P1 BRA `(.L_x_2098) ;  /* 0x0000000000481947 */ /* 0x000fea0003800000 */
[----:B------:R-:W3:Y:S01]  /*27a0*/  LDCU.64 UR4, c[0x0][0x3e0] ;  /* 0x00007c00ff0477ac */ /* 0x000ee20008000a00 */
[----:B------:R-:W-:Y:S01]  /*27b0*/  MOV R16, R56 ;  /* 0x0000003800107202 */ /* 0x000fe20000000f00 */
[--C-:B------:R-:W-:Y:S01]  /*27c0*/  FADD.FTZ R12, R43, -R20.reuse ;  /* 0x800000142b0c7221 */ /* 0x100fe20000010000 */
[----:B012---:R-:W-:Y:S01]  /*27d0*/  MOV R17, R59 ;  /* 0x0000003b00117202 */ /* 0x007fe20000000f00 */
[----:B------:R-:W0:Y:S01]  /*27e0*/  LDCU.64 UR10, c[0x0][0x380] ;  /* 0x00007000ff0a77ac */ /* 0x000e220008000a00 */
[----:B------:R-:W-:Y:S01]  /*27f0*/  FADD.FTZ R34, R34, -R20 ;  /* 0x8000001422227221 */ /* 0x000fe20000010000 */
[----:B------:R-:W-:-:S03]  /*2800*/  FMUL.FTZ R12, R12, R21 ;  /* 0x000000150c0c7220 */ /* 0x000fc60000410000 */
[----:B------:R-:W-:Y:S01]  /*2810*/  FMUL.FTZ R34, R34, R21 ;  /* 0x0000001522227220 */ /* 0x000fe20000410000 */
[----:B------:R-:W-:-:S03]  /*2820*/  FFMA.FTZ R12, R24, R12, R27 ;  /* 0x0000000c180c7223 */ /* 0x000fc6000001001b */
[----:B------:R-:W-:Y:S01]  /*2830*/  FFMA.FTZ R29, R25, R34, R26 ;  /* 0x00000022191d7223 */ /* 0x000fe2000001001a */
        /* <DEDUP_REMOVED lines=8> */
.L_x_2098:
[----:B------:R-:W-:Y:S05]  /*28c0*/  BSYNC.RECONVERGENT B1 ;  /* 0x0000000000017941 */ /* 0x000fea0003800200 */
.L_x_2097:
[----:B------:R-:W-:Y:S04]  /*28d0*/  BSSY.RECONVERGENT B1, `(.L_x_2099) ;  /* 0x0000014000017945 */ /* 0x000fe80003800200 */
[----:B------:R-:W-:Y:S05]  /*28e0*/  @P6 BRA `(.L_x_2100) ;  /* 0x0000000000486947 */ /* 0x000fea0003800000 */
[----:B------:R-:W4:Y:S01]  /*28f0*/  LDCU.64 UR4, c[0x0][0x3e0] ;  /* 0x00007c00ff0477ac */ /* 0x000f220008000a00 */
[----:B------:R-:W-:Y:S01]  /*2900*/  MOV R16, R56 ;  /* 0x0000003800107202 */ /* 0x000fe20000000f00 */
[--C-:B------:R-:W-:Y:S01]  /*2910*/  FADD.FTZ R36, R36, -R20.reuse ;  /* 0x8000001424247221 */ /* 0x100fe20000010000 */
[----:B0123--:R-:W-:Y:S01]  /*2920*/  MOV R17, R59 ;  /* 0x0000003b00117202 */ /* 0x00ffe20000000f00 */
[----:B------:R-:W0:Y:S01]  /*2930*/  LDCU.64 UR10, c[0x0][0x380] ;  /* 0x00007000ff0a77ac */ /* 0x000e220008000a00 */
[----:B------:R-:W-:Y:S01]  /*2940*/  FADD.FTZ R12, R45, -R20 ;  /* 0x800000142d0c7221 */ /* 0x000fe20000010000 */
[----:B------:R-:W-:-:S03]  /*2950*/  FMUL.FTZ R36, R36, R21 ;  /* 0x0000001524247220 */ /* 0x000fc60000410000 */
[----:B------:R-:W-:Y:S01]  /*2960*/  FMUL.FTZ R12, R12, R21 ;  /* 0x000000150c0c7220 */ /* 0x000fe20000410000 */
[----:B------:R-:W-:-:S03]  /*2970*/  FFMA.FTZ R36, R24, R36, R27 ;  /* 0x0000002418247223 */ /* 0x000fc6000001001b */
[----:B------:R-:W-:Y:S01]  /*2980*/  FFMA.FTZ R29, R25, R12, R26 ;  /* 0x0000000c191d7223 */ /* 0x000fe2000001001a */
        /* <DEDUP_REMOVED lines=8> */
.L_x_2100:
[----:B------:R-:W-:Y:S05]  /*2a10*/  BSYNC.RECONVERGENT B1 ;  /* 0x0000000000017941 */ /* 0x000fea0003800200 */
.L_x_2099:
[----:B------:R-:W-:Y:S04]  /*2a20*/  BSSY.RECONVERGENT B1, `(.L_x_2101) ;  /* 0x0000014000017945 */ /* 0x000fe80003800200 */
[----:B------:R-:W-:Y:S05]  /*2a30*/  @P2 BRA `(.L_x_2102) ;  /* 0x0000000000482947 */ /* 0x000fea0003800000 */
[----:B------:R-:W5:Y:S01]  /*2a40*/  LDCU.64 UR4, c[0x0][0x3e0] ;  /* 0x00007c00ff0477ac */ /* 0x000f620008000a00 */
[----:B------:R-:W-:Y:S01]  /*2a50*/  MOV R16, R56 ;  /* 0x0000003800107202 */ /* 0x000fe20000000f00 */
[--C-:B------:R-:W-:Y:S01]  /*2a60*/  FADD.FTZ R12, R47, -R20.reuse ;  /* 0x800000142f0c7221 */ /* 0x100fe20000010000 */
[----:B01234-:R-:W-:Y:S01]  /*2a70*/  MOV R17, R59 ;  /* 0x0000003b00117202 */ /* 0x01ffe20000000f00 */
[----:B------:R-:W0:Y:S01]  /*2a80*/  LDCU.64 UR10, c[0x0][0x380] ;  /* 0x00007000ff0a77ac */ /* 0x000e220008000a00 */
[----:B------:R-:W-:Y:S01]  /*2a90*/  FADD.FTZ R38, R38, -R20 ;  /* 0x8000001426267221 */ /* 0x000fe20000010000 */
[----:B------:R-:W-:-:S03]  /*2aa0*/  FMUL.FTZ R12, R12, R21 ;  /* 0x000000150c0c7220 */ /* 0x000fc60000410000 */
[----:B------:R-:W-:Y:S01]  /*2ab0*/  FMUL.FTZ R38, R38, R21 ;  /* 0x0000001526267220 */ /* 0x000fe20000410000 */
[----:B------:R-:W-:Y:S01]  /*2ac0*/  FFMA.FTZ R12, R24, R12, R27 ;  /* 0x0000000c180c7223 */ /* 0x000fe2000001001b */
[----:B-----5:R-:W-:Y:S02]  /*2ad0*/  IMAD R23, R23, UR4, RZ ;  /* 0x0000000417177c24 */ /* 0x020fe4000f8e02ff */
        /* <DEDUP_REMOVED lines=8> */
.L_x_2102:
[----:B------:R-:W-:Y:S05]  /*2b60*/  BSYNC.RECONVERGENT B1 ;  /* 0x0000000000017941 */ /* 0x000fea0003800200 */
.L_x_2101:
        /* <DEDUP_REMOVED lines=10> */
[----:B------:R-:W-:-:S03]  /*2c10*/  FFMA.FTZ R12, R24, R12, R27 ;  /* 0x0000000c180c7223 */ /* 0x000fc6000001001b */
[----:B------:R-:W-:Y:S01]  /*2c20*/  FFMA.FTZ R23, R25, R40, R26 ;  /* 0x0000002819177223 */ /* 0x000fe2000001001a */
        /* <DEDUP_REMOVED lines=8> */
.L_x_2104:
[----:B------:R-:W-:Y:S05]  /*2cb0*/  BSYNC.RECONVERGENT B1 ;  /* 0x0000000000017941 */ /* 0x000fea0003800200 */
.L_x_2103:
[----:B------:R-:W-:Y:S05]  /*2cc0*/  @P4 BRA `(.L_x_2105) ;  /* 0x0000001000604947 */ /* 0x000fea0003800000 */
[----:B------:R-:W5:Y:S01]  /*2cd0*/  LDCU.64 UR4, c[0x0][0x3e0] ;  /* 0x00007c00ff0477ac */ /* 0x000f620008000a00 */
[--C-:B------:R-:W-:Y:S01]  /*2ce0*/  FADD.FTZ R12, R51, -R20.reuse ;  /* 0x80000014330c7221 */ /* 0x100fe20000010000 */
[----:B------:R-:W-:Y:S01]  /*2cf0*/  MOV R57, R59 ;  /* 0x0000003b00397202 */ /* 0x000fe20000000f00 */
[----:B------:R-:W-:Y:S01]  /*2d00*/  FADD.FTZ R20, R42, -R20 ;  /* 0x800000142a147221 */ /* 0x000fe20000010000 */
[----:B------:R-:W5:Y:S01]  /*2d10*/  LDCU.64 UR8, c[0x0][0x380] ;  /* 0x00007000ff0877ac */ /* 0x000f620008000a00 */
[-C--:B------:R-:W-:Y:S02]  /*2d20*/  FMUL.FTZ R12, R12, R21.reuse ;  /* 0x000000150c0c7220 */ /* 0x080fe40000410000 */
[----:B------:R-:W-:Y:S02]  /*2d30*/  FMUL.FTZ R20, R20, R21 ;  /* 0x0000001514147220 */ /* 0x000fe40000410000 */
[----:B------:R-:W-:Y:S02]  /*2d40*/  FFMA.FTZ R12, R24, R12, R27 ;  /* 0x0000000c180c7223 */ /* 0x000fe4000001001b */
[----:B01234-:R-:W-:-:S05]  /*2d50*/  FFMA.FTZ R19, R25, R20, R26 ;  /* 0x0000001419137223 */ /* 0x01ffca000001001a */
[----:B------:R-:W-:Y:S01]  /*2d60*/  F2FP.BF16.F32.PACK_AB R19, R19, R12 ;  /* 0x0000000c1313723e */ /* 0x000fe200000010ff */
[----:B-----5:R-:W-:Y:S02]  /*2d70*/  IMAD R14, R35, UR4, RZ ;  /* 0x00000004230e7c24 */ /* 0x020fe4000f8e02ff */
[----:B------:R-:W-:-:S04]  /*2d80*/  IMAD.WIDE.U32 R56, R7, UR4, R56 ;  /* 0x0000000407387c25 */ /* 0x000fc8000f8e0038 */
[----:B------:R-:W-:Y:S01]  /*2d90*/  IMAD R17, R7, UR5, R14 ;  /* 0x0000000507117c24 */ /* 0x000fe2000f8e020e */
[----:B------:R-:W-:-:S04]  /*2da0*/  LEA R16, P1, R56, UR8, 0x1 ;  /* 0x0000000838107c11 */ /* 0x000fc8000f8208ff */
[----:B------:R-:W-:-:S04]  /*2db0*/  IADD3 R17, PT, PT, R57, R17, RZ ;  /* 0x0000001139117210 */ /* 0x000fc80007ffe0ff */
[----:B------:R-:W-:-:S05]  /*2dc0*/  LEA.HI.X R17, R56, UR9, R17, 0x1, P1 ;  /* 0x0000000938117c11 */ /* 0x000fca00088f0c11 */
[----:B------:R0:W-:Y:S01]  /*2dd0*/  STG.E desc[UR6][R16.64], R19 ;  /* 0x0000001310007986 */ /* 0x0001e2000c101906 */
[----:B------:R-:W-:Y:S05]  /*2de0*/  BRA `(.L_x_2105) ;  /* 0x0000001000187947 */ /* 0x000fea0003800000 */
.L_x_2090:
        /* <DEDUP_REMOVED lines=11> */
[----:B------:R-:W0:Y:S01]  /*2ea0*/  LDCU.64 UR8, c[0x0][0x3e0] ;  /* 0x00007c00ff0877ac */ /* 0x000e220008000a00 */
[----:B------:R-:W-:Y:S01]  /*2eb0*/  MOV R19, R59 ;  /* 0x0000003b00137202 */ /* 0x000fe20000000f00 */
[-C--:B------:R-:W-:Y:S01]  /*2ec0*/  FMUL.FTZ R12, R12, R21.reuse ;  /* 0x000000150c0c7220 */ /* 0x080fe20000410000 */
[----:B------:R-:W-:Y:S01]  /*2ed0*/  FMUL.FTZ R16, R16, R21 ;  /* 0x0000001510107220 */ /* 0x000fe20000410000 */
[----:B------:R-:W1:Y:S02]  /*2ee0*/  LDCU.64 UR10, c[0x0][0x380] ;  /* 0x00007000ff0a77ac */ /* 0x000e640008000a00 */
[----:B------:R-:W-:Y:S01]  /*2ef0*/  FFMA.FTZ R31, R24, R12, R27 ;  /* 0x0000000c181f7223 */ /* 0x000fe2000001001b */
[----:B------:R-:W-:-:S03]  /*2f00*/  FFMA.FTZ R37, R25, R16, R26 ;  /* 0x0000001019257223 */ /* 0x000fc6000001001a */
[----:B------:R-:W-:Y:S01]  /*2f10*/  FMUL.FTZ R12, R31, -1.4426950216293334961 ;  /* 0xbfb8aa3b1f0c7820 */ /* 0x000fe20000410000 */
[----:B------:R-:W-:-:S05]  /*2f20*/  FMUL.FTZ R17, R37, -1.4426950216293334961 ;  /* 0xbfb8aa3b25117820 */ /* 0x000fca0000410000 */
[----:B------:R-:W2:Y:S01]  /*2f30*/  MUFU.EX2 R12, R12 ;  /* 0x0000000c000c7308 */ /* 0x000ea20000000800 */
[----:B0-----:R-:W-:Y:S01]  /*2f40*/  IMAD R30, R18, UR8, RZ ;  /* 0x00000008121e7c24 */ /* 0x001fe2000f8e02ff */
[----:B------:R-:W-:Y:S02]  /*2f50*/  MOV R18, R56 ;  /* 0x0000003800127202 */ /* 0x000fe40000000f00 */
[----:B------:R-:W0:Y:S01]  /*2f60*/  MUFU.EX2 R17, R17 ;  /* 0x0000001100117308 */ /* 0x000e220000000800 */
[C---:B------:R-:W-:Y:S02]  /*2f70*/  IMAD R53, R29.reuse, UR9, R30 ;  /* 0x000000091d357c24 */ /* 0x040fe4000f8e021e */
[----:B------:R-:W-:-:S05]  /*2f80*/  IMAD.WIDE.U32 R18, R29, UR8, R18 ;  /* 0x000000081d127c25 */ /* 0x000fca000f8e0012 */
[----:B------:R-:W-:Y:S01]  /*2f90*/  IADD3 R53, PT, PT, R19, R53, RZ ;  /* 0x0000003513357210 */ /* 0x000fe20007ffe0ff */
[----:B--2---:R-:W-:Y:S01]  /*2fa0*/  FADD.FTZ R16, R12, 1 ;  /* 0x3f8000000c107421 */ /* 0x004fe20000010000 */
[----:B0-----:R-:W-:-:S05]  /*2fb0*/  FADD.FTZ R28, R17, 1 ;  /* 0x3f800000111c7421 */ /* 0x001fca0000010000 */
[----:B------:R-:W0:Y:S08]  /*2fc0*/  MUFU.RCP R16, R16 ;  /* 0x0000001000107308 */ /* 0x000e300000001000 */
[----:B------:R-:W2:Y:S01]  /*2fd0*/  MUFU.RCP R28, R28 ;  /* 0x0000001c001c7308 */ /* 0x000ea20000001000 */
[----:B0-----:R-:W-:Y:S01]  /*2fe0*/  FMUL.FTZ R12, R31, R16 ;  /* 0x000000101f0c7220 */ /* 0x001fe20000410000 */
[----:B-1----:R-:W-:-:S04]  /*2ff0*/  LEA R16, P2, R18, UR10, 0x1 ;  /* 0x0000000a12107c11 */ /* 0x002fc8000f8408ff */
[----:B------:R-:W-:Y:S01]  /*3000*/  LEA.HI.X R17, R18, UR11, R53, 0x1, P2 ;  /* 0x0000000b12117c11 */ /* 0x000fe200090f0c35 */
[----:B--2---:R-:W-:-:S05]  /*3010*/  FMUL.FTZ R29, R37, R28 ;  /* 0x0000001c251d7220 */ /* 0x004fca0000410000 */
[----:B------:R-:W-:-:S05]  /*3020*/  F2FP.BF16.F32.PACK_AB R29, R29, R12 ;  /* 0x0000000c1d1d723e */ /* 0x000fca00000010ff */
[----:B------:R0:W-:Y:S02]  /*3030*/  STG.E desc[UR6][R16.64], R29 ;  /* 0x0000001d10007986 */ /* 0x0001e4000c101906 */
.L_x_2107:
[----:B------:R-:W-:Y:S05]  /*3040*/  BSYNC.RECONVERGENT B1 ;  /* 0x0000000000017941 */ /* 0x000fea0003800200 */
.L_x_2106:
[----:B------:R-:W-:Y:S04]  /*3050*/  BSSY.RECONVERGENT B1, `(.L_x_2108) ;  /* 0x000001e000017945 */ /* 0x000fe80003800200 */
[----:B------:R-:W-:Y:S05]  /*3060*/  @P3 BRA `(.L_x_2109) ;  /* 0x0000000000703947 */ /* 0x000fea0003800000 */
[--C-:B------:R-:W-:Y:S01]  /*3070*/  FADD.FTZ R14, R14, -R20.reuse ;  /* 0x800000140e0e7221 */ /* 0x100fe20000010000 */
[----:B------:R-:W-:Y:S01]  /*3080*/  FADD.FTZ R12, R39, -R20 ;  /* 0x80000014270c7221 */ /* 0x000fe20000010000 */
[----:B------:R-:W1:Y:S01]  /*3090*/  LDCU.64 UR8, c[0x0][0x3e0] ;  /* 0x00007c00ff0877ac */ /* 0x000e620008000a00 */
[----:B------:R-:W-:Y:S01]  /*30a0*/  MOV R18, R56 ;  /* 0x0000003800127202 */ /* 0x000fe20000000f00 */
[----:B------:R-:W-:Y:S01]  /*30b0*/  FMUL.FTZ R14, R14, R21 ;  /* 0x000000150e0e7220 */ /* 0x000fe20000410000 */
[----:B------:R-:W-:Y:S01]  /*30c0*/  MOV R19, R59 ;  /* 0x0000003b00137202 */ /* 0x000fe20000000f00 */
[----:B------:R-:W2:Y:S02]  /*30d0*/  LDCU.64 UR10, c[0x0][0x380] ;  /* 0x00007000ff0a77ac */ /* 0x000ea40008000a00 */
[----:B0-----:R-:W-:Y:S01]  /*30e0*/  FFMA.FTZ R17, R24, R14, R27 ;  /* 0x0000000e18117223 */ /* 0x001fe2000001001b */
[----:B------:R-:W-:-:S03]  /*30f0*/  FMUL.FTZ R14, R12, R21 ;  /* 0x000000150c0e7220 */ /* 0x000fc60000410000 */
[----:B------:R-:W-:Y:S01]  /*3100*/  FMUL.FTZ R12, R17, -1.4426950216293334961 ;  /* 0xbfb8aa3b110c7820 */ /* 0x000fe20000410000 */
[----:B------:R-:W-:-:S04]  /*3110*/  FFMA.FTZ R29, R25, R14, R26 ;  /* 0x0000000e191d7223 */ /* 0x000fc8000001001a */
[----:B------:R-:W-:Y:S01]  /*3120*/  FMUL.FTZ R16, R29, -1.4426950216293334961 ;  /* 0xbfb8aa3b1d107820 */ /* 0x000fe20000410000 */
[----:B------:R-:W0:Y:S01]  /*3130*/  MUFU.EX2 R12, R12 ;  /* 0x0000000c000c7308 */ /* 0x000e220000000800 */
[----:B-1----:R-:W-:Y:S02]  /*3140*/  IMAD R31, R9, UR8, RZ ;  /* 0x00000008091f7c24 */ /* 0x002fe4000f8e02ff */
[C---:B------:R-:W-:Y:S02]  /*3150*/  IMAD.WIDE.U32 R18, R52.reuse, UR8, R18 ;  /* 0x0000000834127c25 */ /* 0x040fe4000f8e0012 */
[----:B------:R-:W1:Y:S02]  /*3160*/  MUFU.EX2 R16, R16 ;  /* 0x0000001000107308 */ /* 0x000e640000000800 */
[----:B------:R-:W-:-:S05]  /*3170*/  IMAD R31, R52, UR9, R31 ;  /* 0x00000009341f7c24 */ /* 0x000fca000f8e021f */
[----:B------:R-:W-:Y:S01]  /*3180*/  IADD3 R31, PT, PT, R19, R31, RZ ;  /* 0x0000001f131f7210 */ /* 0x000fe20007ffe0ff */
[----:B0-----:R-:W-:Y:S01]  /*3190*/  FADD.FTZ R14, R12, 1 ;  /* 0x3f8000000c0e7421 */ /* 0x001fe20000010000 */
[----:B-1----:R-:W-:-:S05]  /*31a0*/  FADD.FTZ R28, R16, 1 ;  /* 0x3f800000101c7421 */ /* 0x002fca0000010000 */
[----:B------:R-:W0:Y:S01]  /*31b0*/  MUFU.RCP R14, R14 ;  /* 0x0000000e000e7308 */ /* 0x000e220000001000 */
[----:B--2---:R-:W-:-:S07]  /*31c0*/  LEA R16, P2, R18, UR10, 0x1 ;  /* 0x0000000a12107c11 */ /* 0x004fce000f8408ff */
[----:B------:R-:W1:Y:S01]  /*31d0*/  MUFU.RCP R28, R28 ;  /* 0x0000001c001c7308 */ /* 0x000e620000001000 */
[----:B0-----:R-:W-:Y:S01]  /*31e0*/  FMUL.FTZ R12, R17, R14 ;  /* 0x0000000e110c7220 */ /* 0x001fe20000410000 */
[----:B------:R-:W-:Y:S01]  /*31f0*/  LEA.HI.X R17, R18, UR11, R31, 0x1, P2 ;  /* 0x0000000b12117c11 */ /* 0x000fe200090f0c1f */
[----:B-1----:R-:W-:-:S05]  /*3200*/  FMUL.FTZ R29, R29, R28 ;  /* 0x0000001c1d1d7220 */ /* 0x002fca0000410000 */
[----:B------:R-:W-:-:S05]  /*3210*/  F2FP.BF16.F32.PACK_AB R29, R29, R12 ;  /* 0x0000000c1d1d723e */ /* 0x000fca00000010ff */
[----:B------:R1:W-:Y:S02]  /*3220*/  STG.E desc[UR6][R16.64], R29 ;  /* 0x0000001d10007986 */ /* 0x0003e4000c101906 */
.L_x_2109:
[----:B------:R-:W-:Y:S05]  /*3230*/  BSYNC.RECONVERGENT B1 ;  /* 0x0000000000017941 */ /* 0x000fea0003800200 */
.L_x_2108:
        /* <DEDUP_REMOVED lines=13> */
[----:B------:R-:W-:Y:S01]  /*3310*/  FADD.FTZ R32, R32, -R20 ;  /* 0x8000001420207221 */ /* 0x000fe20000010000 */
[----:B------:R-:W2:Y:S01]  /*3320*/  LDCU.64 UR8, c[0x0][0x3e0] ;  /* 0x00007c00ff0877ac */ /* 0x000ea20008000a00 */
[----:B------:R-:W-:Y:S01]  /*3330*/  MOV R18, R56 ;  /* 0x0000003800127202 */ /* 0x000fe20000000f00 */
[-C--:B------:R-:W-:Y:S01]  /*3340*/  FMUL.FTZ R12, R12, R21.reuse ;  /* 0x000000150c0c7220 */ /* 0x080fe20000410000 */
[----:B------:R-:W-:Y:S01]  /*3350*/  FMUL.FTZ R32, R32, R21 ;  /* 0x0000001520207220 */ /* 0x000fe20000410000 */
[----:B------:R-:W3:Y:S01]  /*3360*/  LDCU.64 UR10, c[0x0][0x380] ;  /* 0x00007000ff0a77ac */ /* 0x000ee20008000a00 */
[----:B------:R-:W-:Y:S01]  /*3370*/  MOV R19, R59 ;  /* 0x0000003b00137202 */ /* 0x000fe20000000f00 */
[----:B01----:R-:W-:Y:S01]  /*3380*/  FFMA.FTZ R17, R24, R12, R27 ;  /* 0x0000000c18117223 */ /* 0x003fe2000001001b */
[----:B------:R-:W-:-:S03]  /*3390*/  FFMA.FTZ R29, R25, R32, R26 ;  /* 0x00000020191d7223 */ /* 0x000fc6000001001a */
[----:B------:R-:W-:Y:S01]  /*33a0*/  FMUL.FTZ R12, R17, -1.4426950216293334961 ;  /* 0xbfb8aa3b110c7820 */ /* 0x000fe20000410000 */
[----:B------:R-:W-:-:S05]  /*33b0*/  FMUL.FTZ R16, R29, -1.4426950216293334961 ;  /* 0xbfb8aa3b1d107820 */ /* 0x000fca0000410000 */
[----:B------:R-:W0:Y:S01]  /*33c0*/  MUFU.EX2 R12, R12 ;  /* 0x0000000c000c7308 */ /* 0x000e220000000800 */
[----:B--2---:R-:W-:-:S03]  /*33d0*/  IMAD R31, R11, UR8, RZ ;  /* 0x000000080b1f7c24 */ /* 0x004fc6000f8e02ff */
[----:B------:R-:W1:Y:S01]  /*33e0*/  MUFU.EX2 R16, R16 ;  /* 0x0000001000107308 */ /* 0x000e620000000800 */
[----:B------:R-:W-:-:S04]  /*33f0*/  IMAD.WIDE.U32 R18, R50, UR8, R18 ;  /* 0x0000000832127c25 */ /* 0x000fc8000f8e0012 */
[----:B------:R-:W-:Y:S02]  /*3400*/  IMAD R31, R50, UR9, R31 ;  /* 0x00000009321f7c24 */ /* 0x000fe4000f8e021f */
[----:B0-----:R-:W-:-:S03]  /*3410*/  FADD.FTZ R14, R12, 1 ;  /* 0x3f8000000c0e7421 */ /* 0x001fc60000010000 */
[----:B------:R-:W-:Y:S01]  /*3420*/  IADD3 R31, PT, PT, R19, R31, RZ ;  /* 0x0000001f131f7210 */ /* 0x000fe20007ffe0ff */
[----:B-1----:R-:W-:Y:S01]  /*3430*/  FADD.FTZ R28, R16, 1 ;  /* 0x3f800000101c7421 */ /* 0x002fe20000010000 */
[C---:B---3--:R-:W-:Y:S01]  /*3440*/  LEA R16, P5, R18.reuse, UR10, 0x1 ;  /* 0x0000000a12107c11 */ /* 0x048fe2000f8a08ff */
[----:B------:R-:W0:Y:S08]  /*3450*/  MUFU.RCP R14, R14 ;  /* 0x0000000e000e7308 */ /* 0x000e300000001000 */
[----:B------:R-:W1:Y:S01]  /*3460*/  MUFU.RCP R28, R28 ;  /* 0x0000001c001c7308 */ /* 0x000e620000001000 */
[----:B0-----:R-:W-:Y:S01]  /*3470*/  FMUL.FTZ R12, R17, R14 ;  /* 0x0000000e110c7220 */ /* 0x001fe20000410000 */
[----:B------:R-:W-:Y:S01]  /*3480*/  LEA.HI.X R17, R18, UR11, R31, 0x1, P5 ;  /* 0x0000000b12117c11 */ /* 0x000fe2000a8f0c1f */
[----:B-1----:R-:W-:-:S05]  /*3490*/  FMUL.FTZ R29, R29, R28 ;  /* 0x0000001c1d1d7220 */ /* 0x002fca0000410000 */
[----:B------:R-:W-:-:S05]  /*34a0*/  F2FP.BF16.F32.PACK_AB R29, R29, R12 ;  /* 0x0000000c1d1d723e */ /* 0x000fca00000010ff */
[----:B------:R2:W-:Y:S02]  /*34b0*/  STG.E desc[UR6][R16.64], R29 ;  /* 0x0000001d10007986 */ /* 0x0005e4000c101906 */
.L_x_2111:
[----:B------:R-:W-:Y:S05]  /*34c0*/  BSYNC.RECONVERGENT B1 ;  /* 0x0000000000017941 */ /* 0x000fea0003800200 */
.L_x_2110:
[----:B------:R-:W-:Y:S04]  /*34d0*/  BSSY.RECONVERGENT B1, `(.L_x_2112) ;  /* 0x000001e000017945 */ /* 0x000fe80003800200 */
[----:B------:R-:W-:Y:S05]  /*34e0*/  @P1 BRA `(.L_x_2113) ;  /* 0x0000000000701947 */ /* 0x000fea0003800000 */
[--C-:B------:R-:W-:Y:S01]  /*34f0*/  FADD.FTZ R12, R43, -R20.reuse ;  /* 0x800000142b0c7221 */ /* 0x100fe20000010000 */
[----:B------:R-:W-:Y:S01]  /*3500*/  FADD.FTZ R34, R34, -R20 ;  /* 0x8000001422227221 */ /* 0x000fe20000010000 */
[----:B------:R-:W3:Y:S01]  /*3510*/  LDCU.64 UR8, c[0x0][0x3e0] ;  /* 0x00007c00ff0877ac */ /* 0x000ee20008000a00 */
[----:B------:R-:W-:Y:S01]  /*3520*/  MOV R18, R56 ;  /* 0x0000003800127202 */ /* 0x000fe20000000f00 */
[-C--:B------:R-:W-:Y:S01]  /*3530*/  FMUL.FTZ R12, R12, R21.reuse ;  /* 0x000000150c0c7220 */ /* 0x080fe20000410000 */
[----:B------:R-:W-:Y:S01]  /*3540*/  FMUL.FTZ R34, R34, R21 ;  /* 0x0000001522227220 */ /* 0x000fe20000410000 */
[----:B------:R-:W4:Y:S01]  /*3550*/  LDCU.64 UR10, c[0x0][0x380] ;  /* 0x00007000ff0a77ac */ /* 0x000f220008000a00 */
[----:B------:R-:W-:Y:S01]  /*3560*/  MOV R19, R59 ;  /* 0x0000003b00137202 */ /* 0x000fe20000000f00 */
[----:B012---:R-:W-:Y:S01]  /*3570*/  FFMA.FTZ R17, R24, R12, R27 ;  /* 0x0000000c18117223 */ /* 0x007fe2000001001b */
[----:B------:R-:W-:-:S03]  /*3580*/  FFMA.FTZ R29, R25, R34, R26 ;  /* 0x00000022191d7223 */ /* 0x000fc6000001001a */
[----:B------:R-:W-:Y:S01]  /*3590*/  FMUL.FTZ R12, R17, -1.4426950216293334961 ;  /* 0xbfb8aa3b110c7820 */ /* 0x000fe20000410000 */
[----:B------:R-:W-:-:S05]  /*35a0*/  FMUL.FTZ R16, R29, -1.4426950216293334961 ;  /* 0xbfb8aa3b1d107820 */ /* 0x000fca0000410000 */
[----:B------:R-:W0:Y:S01]  /*35b0*/  MUFU.EX2 R12, R12 ;  /* 0x0000000c000c7308 */ /* 0x000e220000000800 */
[----:B---3--:R-:W-:-:S03]  /*35c0*/  IMAD R31, R13, UR8, RZ ;  /* 0x000000080d1f7c24 */ /* 0x008fc6000f8e02ff */
[----:B------:R-:W1:Y:S01]  /*35d0*/  MUFU.EX2 R16, R16 ;  /* 0x0000001000107308 */ /* 0x000e620000000800 */
[----:B------:R-:W-:-:S04]  /*35e0*/  IMAD.WIDE.U32 R18, R48, UR8, R18 ;  /* 0x0000000830127c25 */ /* 0x000fc8000f8e0012 */
[----:B------:R-:W-:Y:S02]  /*35f0*/  IMAD R31, R48, UR9, R31 ;  /* 0x00000009301f7c24 */ /* 0x000fe4000f8e021f */
[----:B0-----:R-:W-:-:S03]  /*3600*/  FADD.FTZ R14, R12, 1 ;  /* 0x3f8000000c0e7421 */ /* 0x001fc60000010000 */
[----:B------:R-:W-:Y:S01]  /*3610*/  IADD3 R31, PT, PT, R19, R31, RZ ;  /* 0x0000001f131f7210 */ /* 0x000fe20007ffe0ff */
[----:B-1----:R-:W-:Y:S01]  /*3620*/  FADD.FTZ R28, R16, 1 ;  /* 0x3f800000101c7421 */ /* 0x002fe20000010000 */
[C---:B----4-:R-:W-:Y:S01]  /*3630*/  LEA R16, P1, R18.reuse, UR10, 0x1 ;  /* 0x0000000a12107c11 */ /* 0x050fe2000f8208ff */
[----:B------:R-:W0:Y:S08]  /*3640*/  MUFU.RCP R14, R14 ;  /* 0x0000000e000e7308 */ /* 0x000e300000001000 */
[----:B------:R-:W1:Y:S01]  /*3650*/  MUFU.RCP R28, R28 ;  /* 0x0000001c001c7308 */ /* 0x000e620000001000 */
[----:B0-----:R-:W-:Y:S01]  /*3660*/  FMUL.FTZ R12, R17, R14 ;  /* 0x0000000e110c7220 */ /* 0x001fe20000410000 */
[----:B------:R-:W-:Y:S01]  /*3670*/  LEA.HI.X R17, R18, UR11, R31, 0x1, P1 ;  /* 0x0000000b12117c11 */ /* 0x000fe200088f0c1f */
[----:B-1----:R-:W-:-:S05]  /*3680*/  FMUL.FTZ R29, R29, R28 ;  /* 0x0000001c1d1d7220 */ /* 0x002fca0000410000 */
[----:B------:R-:W-:-:S05]  /*3690*/  F2FP.BF16.F32.PACK_AB R29, R29, R12 ;  /* 0x0000000c1d1d723e */ /* 0x000fca00000010ff */
[----:B------:R3:W-:Y:S02]  /*36a0*/  STG.E desc[UR6][R16.64], R29 ;  /* 0x0000001d10007986 */ /* 0x0007e4000c101906 */
.L_x_2113:
[----:B------:R-:W-:Y:S05]  /*36b0*/  BSYNC.RECONVERGENT B1 ;  /* 0x0000000000017941 */ /* 0x000fea0003800200 */
.L_x_2112:
[----:B------:R-:W-:Y:S04]  /*36c0*/  BSSY.RECONVERGENT B1, `(.L_x_2114) ;  /* 0x000001e000017945 */ /* 0x000fe80003800200 */
[----:B------:R-:W-:Y:S05]  /*36d0*/  @P6 BRA `(.L_x_2115) ;  /* 0x0000000000706947 */ /* 0x000fea0003800000 */
[--C-:B------:R-:W-:Y:S01]  /*36e0*/  FADD.FTZ R36, R36, -R20.reuse ;  /* 0x8000001424247221 */ /* 0x100fe20000010000 */
[----:B------:R-:W-:Y:S01]  /*36f0*/  FADD.FTZ R12, R45, -R20 ;  /* 0x800000142d0c7221 */ /* 0x000fe20000010000 */
[----:B------:R-:W4:Y:S01]  /*3700*/  LDCU.64 UR8, c[0x0][0x3e0] ;  /* 0x00007c00ff0877ac */ /* 0x000f220008000a00 */
[----:B------:R-:W-:Y:S01]  /*3710*/  MOV R18, R56 ;  /* 0x0000003800127202 */ /* 0x000fe20000000f00 */
[-C--:B------:R-:W-:Y:S01]  /*3720*/  FMUL.FTZ R36, R36, R21.reuse ;  /* 0x0000001524247220 */ /* 0x080fe20000410000 */
[----:B------:R-:W-:Y:S01]  /*3730*/  FMUL.FTZ R14, R12, R21 ;  /* 0x000000150c0e7220 */ /* 0x000fe20000410000 */
[----:B------:R-:W5:Y:S01]  /*3740*/  LDCU.64 UR10, c[0x0][0x380] ;  /* 0x00007000ff0a77ac */ /* 0x000f620008000a00 */
[----:B------:R-:W-:Y:S01]  /*3750*/  MOV R19, R59 ;  /* 0x0000003b00137202 */ /* 0x000fe20000000f00 */
[----:B0123--:R-:W-:Y:S01]  /*3760*/  FFMA.FTZ R17, R24, R36, R27 ;  /* 0x0000002418117223 */ /* 0x00ffe2000001001b */
[----:B------:R-:W-:-:S03]  /*3770*/  FFMA.FTZ R29, R25, R14, R26 ;  /* 0x0000000e191d7223 */ /* 0x000fc6000001001a */
[----:B------:R-:W-:Y:S01]  /*3780*/  FMUL.FTZ R12, R17, -1.4426950216293334961 ;  /* 0xbfb8aa3b110c7820 */ /* 0x000fe20000410000 */
[----:B------:R-:W-:-:S05]  /*3790*/  FMUL.FTZ R16, R29, -1.4426950216293334961 ;  /* 0xbfb8aa3b1d107820 */ /* 0x000fca0000410000 */
[----:B------:R-:W0:Y:S01]  /*37a0*/  MUFU.EX2 R12, R12 ;  /* 0x0000000c000c7308 */ /* 0x000e220000000800 */
[----:B----4-:R-:W-:-:S03]  /*37b0*/  IMAD R31, R15, UR8, RZ ;  /* 0x000000080f1f7c24 */ /* 0x010fc6000f8e02ff */
[----:B------:R-:W1:Y:S01]  /*37c0*/  MUFU.EX2 R16, R16 ;  /* 0x0000001000107308 */ /* 0x000e620000000800 */
[----:B------:R-:W-:-:S04]  /*37d0*/  IMAD.WIDE.U32 R18, R46, UR8, R18 ;  /* 0x000000082e127c25 */ /* 0x000fc8000f8e0012 */
[----:B------:R-:W-:Y:S02]  /*37e0*/  IMAD R31, R46, UR9, R31 ;  /* 0x000000092e1f7c24 */ /* 0x000fe4000f8e021f */
[----:B0-----:R-:W-:-:S03]  /*37f0*/  FADD.FTZ R14, R12, 1 ;  /* 0x3f8000000c0e7421 */ /* 0x001fc60000010000 */
[----:B------:R-:W-:Y:S01]  /*3800*/  IADD3 R31, PT, PT, R19, R31, RZ ;  /* 0x0000001f131f7210 */ /* 0x000fe20007ffe0ff */
[----:B-1----:R-:W-:Y:S01]  /*3810*/  FADD.FTZ R28, R16, 1 ;  /* 0x3f800000101c7421 */ /* 0x002fe20000010000 */
[C---:B-----5:R-:W-:Y:S01]  /*3820*/  LEA R16, P1, R18.reuse, UR10, 0x1 ;  /* 0x0000000a12107c11 */ /* 0x060fe2000f8208ff */
[----:B------:R-:W0:Y:S08]  /*3830*/  MUFU.RCP R14, R14 ;  /* 0x0000000e000e7308 */ /* 0x000e300000001000 */
[----:B------:R-:W1:Y:S01]  /*3840*/  MUFU.RCP R28, R28 ;  /* 0x0000001c001c7308 */ /* 0x000e620000001000 */
[----:B0-----:R-:W-:Y:S01]  /*3850*/  FMUL.FTZ R12, R17, R14 ;  /* 0x0000000e110c7220 */ /* 0x001fe20000410000 */
[----:B------:R-:W-:Y:S01]  /*3860*/  LEA.HI.X R17, R18, UR11, R31, 0x1, P1 ;  /* 0x0000000b12117c11 */ /* 0x000fe200088f0c1f */
[----:B-1----:R-:W-:-:S05]  /*3870*/  FMUL.FTZ R29, R29, R28 ;  /* 0x0000001c1d1d7220 */ /* 0x002fca0000410000 */
[----:B------:R-:W-:-:S05]  /*3880*/  F2FP.BF16.F32.PACK_AB R29, R29, R12 ;  /* 0x0000000c1d1d723e */ /* 0x000fca00000010ff */
[----:B------:R4:W-:Y:S02]  /*3890*/  STG.E desc[UR6][R16.64], R29 ;  /* 0x0000001d10007986 */ /* 0x0009e4000c101906 */
.L_x_2115:
[----:B------:R-:W-:Y:S05]  /*38a0*/  BSYNC.RECONVERGENT B1 ;  /* 0x0000000000017941 */ /* 0x000fea0003800200 */
.L_x_2114:
[----:B------:R-:W-:Y:S04]  /*38b0*/  BSSY.RECONVERGENT B1, `(.L_x_2116) ;  /* 0x000001e000017945 */ /* 0x000fe80003800200 */
[----:B------:R-:W-:Y:S05]  /*38c0*/  @P2 BRA `(.L_x_2117) ;  /* 0x0000000000702947 */ /* 0x000fea0003800000 */
[--C-:B------:R-:W-:Y:S01]  /*38d0*/  FADD.FTZ R12, R47, -R20.reuse ;  /* 0x800000142f0c7221 */ /* 0x100fe20000010000 */
[----:B------:R-:W-:Y:S01]  /*38e0*/  FADD.FTZ R38, R38, -R20 ;  /* 0x8000001426267221 */ /* 0x000fe20000010000 */
[----:B------:R-:W5:Y:S01]  /*38f0*/  LDCU.64 UR8, c[0x0][0x3e0] ;  /* 0x00007c00ff0877ac */ /* 0x000f620008000a00 */
[----:B01234-:R-:W-:Y:S01]  /*3900*/  MOV R16, R56 ;  /* 0x0000003800107202 */ /* 0x01ffe20000000f00 */
[-C--:B------:R-:W-:Y:S01]  /*3910*/  FMUL.FTZ R12, R12, R21.reuse ;  /* 0x000000150c0c7220 */ /* 0x080fe20000410000 */
[----:B------:R-:W-:Y:S01]  /*3920*/  FMUL.FTZ R38, R38, R21 ;  /* 0x0000001526267220 */ /* 0x000fe20000410000 */
[----:B------:R-:W0:Y:S01]  /*3930*/  LDCU.64 UR10, c[0x0][0x380] ;  /* 0x00007000ff0a77ac */ /* 0x000e220008000a00 */
[----:B------:R-:W-:Y:S01]  /*3940*/  MOV R17, R59 ;  /* 0x0000003b00117202 */ /* 0x000fe20000000f00 */
[----:B------:R-:W-:Y:S01]  /*3950*/  FFMA.FTZ R19, R24, R12, R27 ;  /* 0x0000000c18137223 */ /* 0x000fe2000001001b */
[----:B------:R-:W-:-:S03]  /*3960*/  FFMA.FTZ R29, R25, R38, R26 ;  /* 0x00000026191d7223 */ /* 0x000fc6000001001a */
[----:B------:R-:W-:Y:S01]  /*3970*/  FMUL.FTZ R12, R19, -1.4426950216293334961 ;  /* 0xbfb8aa3b130c7820 */ /* 0x000fe20000410000 */
[----:B------:R-:W-:-:S05]  /*3980*/  FMUL.FTZ R18, R29, -1.4426950216293334961 ;  /* 0xbfb8aa3b1d127820 */ /* 0x000fca0000410000 */
[----:B------:R-:W1:Y:S01]  /*3990*/  MUFU.EX2 R12, R12 ;  /* 0x0000000c000c7308 */ /* 0x000e620000000800 */
[----:B-----5:R-:W-:-:S03]  /*39a0*/  IMAD R23, R23, UR8, RZ ;  /* 0x0000000817177c24 */ /* 0x020fc6000f8e02ff */
        /* <DEDUP_REMOVED lines=14> */
.L_x_2117:
[----:B------:R-:W-:Y:S05]  /*3a90*/  BSYNC.RECONVERGENT B1 ;  /* 0x0000000000017941 */ /* 0x000fea0003800200 */
.L_x_2116:
        /* <DEDUP_REMOVED lines=30> */
.L_x_2119:
[----:B------:R-:W-:Y:S05]  /*3c80*/  BSYNC.RECONVERGENT B1 ;  /* 0x0000000000017941 */ /* 0x000fea0003800200 */
.L_x_2118:
[----:B------:R-:W-:Y:S05]  /*3c90*/  @P4 BRA `(.L_x_2105) ;  /* 0x00000000006c4947 */ /* 0x000fea0003800000 */
[--C-:B------:R-:W-:Y:S01]  /*3ca0*/  FADD.FTZ R12, R51, -R20.reuse ;  /* 0x80000014330c7221 */ /* 0x100fe20000010000 */
[----:B------:R-:W-:Y:S01]  /*3cb0*/  FADD.FTZ R20, R42, -R20 ;  /* 0x800000142a147221 */ /* 0x000fe20000010000 */
[----:B------:R-:W5:Y:S01]  /*3cc0*/  LDCU.64 UR4, c[0x0][0x3e0] ;  /* 0x00007c00ff0477ac */ /* 0x000f620008000a00 */
[----:B------:R-:W-:Y:S01]  /*3cd0*/  MOV R57, R59 ;  /* 0x0000003b00397202 */ /* 0x000fe20000000f00 */
[-C--:B------:R-:W-:Y:S01]  /*3ce0*/  FMUL.FTZ R12, R12, R21.reuse ;  /* 0x000000150c0c7220 */ /* 0x080fe20000410000 */
[----:B------:R-:W-:Y:S01]  /*3cf0*/  FMUL.FTZ R20, R20, R21 ;  /* 0x0000001514147220 */ /* 0x000fe20000410000 */
[----:B------:R-:W5:Y:S02]  /*3d00*/  LDCU.64 UR8, c[0x0][0x380] ;  /* 0x00007000ff0877ac */ /* 0x000f640008000a00 */
[----:B------:R-:W-:Y:S01]  /*3d10*/  FFMA.FTZ R27, R24, R12, R27 ;  /* 0x0000000c181b7223 */ /* 0x000fe2000001001b */
[----:B0-----:R-:W-:-:S03]  /*3d20*/  FFMA.FTZ R19, R25, R20, R26 ;  /* 0x0000001419137223 */ /* 0x001fc6000001001a */
[----:B------:R-:W-:Y:S01]  /*3d30*/  FMUL.FTZ R12, R27, -1.4426950216293334961 ;  /* 0xbfb8aa3b1b0c7820 */ /* 0x000fe20000410000 */
[----:B-1234-:R-:W-:-:S05]  /*3d40*/  FMUL.FTZ R16, R19, -1.4426950216293334961 ;  /* 0xbfb8aa3b13107820 */ /* 0x01efca0000410000 */
[----:B------:R-:W0:Y:S01]  /*3d50*/  MUFU.EX2 R12, R12 ;  /* 0x0000000c000c7308 */ /* 0x000e220000000800 */
[----:B-----5:R-:W-:-:S03]  /*3d60*/  IMAD R20, R35, UR4, RZ ;  /* 0x0000000423147c24 */ /* 0x020fc6000f8e02ff */
[----:B------:R-:W1:Y:S01]  /*3d70*/  MUFU.EX2 R16, R16 ;  /* 0x0000001000107308 */ /* 0x000e620000000800 */
[----:B------:R-:W-:-:S04]  /*3d80*/  IMAD.WIDE.U32 R56, R7, UR4, R56 ;  /* 0x0000000407387c25 */ /* 0x000fc8000f8e0038 */
[----:B------:R-:W-:Y:S02]  /*3d90*/  IMAD R17, R7, UR5, R20 ;  /* 0x0000000507117c24 */ /* 0x000fe4000f8e0214 */
[----:B0-----:R-:W-:-:S03]  /*3da0*/  FADD.FTZ R14, R12, 1 ;  /* 0x3f8000000c0e7421 */ /* 0x001fc60000010000 */
[----:B------:R-:W-:Y:S01]  /*3db0*/  IADD3 R17, PT, PT, R57, R17, RZ ;  /* 0x0000001139117210 */ /* 0x000fe20007ffe0ff */
[----:B-1----:R-:W-:Y:S01]  /*3dc0*/  FADD.FTZ R18, R16, 1 ;  /* 0x3f80000010127421 */ /* 0x002fe20000010000 */
[C---:B------:R-:W-:Y:S01]  /*3dd0*/  LEA R16, P1, R56.reuse, UR8, 0x1 ;  /* 0x0000000838107c11 */ /* 0x040fe2000f8208ff */
[----:B------:R-:W0:Y:S03]  /*3de0*/  MUFU.RCP R14, R14 ;  /* 0x0000000e000e7308 */ /* 0x000e260000001000 */
[----:B------:R-:W-:-:S05]  /*3df0*/  LEA.HI.X R17, R56, UR9, R17, 0x1, P1 ;  /* 0x0000000938117c11 */ /* 0x000fca00088f0c11 */
[----:B------:R-:W1:Y:S01]  /*3e00*/  MUFU.RCP R18, R18 ;  /* 0x0000001200127308 */ /* 0x000e620000001000 */
[----:B0-----:R-:W-:Y:S01]  /*3e10*/  FMUL.FTZ R12, R27, R14 ;  /* 0x0000000e1b0c7220 */ /* 0x001fe20000410000 */
[----:B-1----:R-:W-:-:S05]  /*3e20*/  FMUL.FTZ R19, R19, R18 ;  /* 0x0000001213137220 */ /* 0x002fca0000410000 */
[----:B------:R-:W-:-:S05]  /*3e30*/  F2FP.BF16.F32.PACK_AB R19, R19, R12 ;  /* 0x0000000c1313723e */ /* 0x000fca00000010ff */
[----:B------:R0:W-:Y:S02]  /*3e40*/  STG.E desc[UR6][R16.64], R19 ;  /* 0x0000001310007986 */ /* 0x0001e4000c101906 */
.L_x_2105:
[----:B------:R-:W-:Y:S05]  /*3e50*/  BSYNC.RECONVERGENT B0 ;  /* 0x0000000000007941 */ /* 0x000fea0003800200 */
.L_x_2089:
[----:B------:R-:W5:Y:S01]  /*3e60*/  LDCU UR4, c[0x0][0x3f8] ;  /* 0x00007f00ff0477ac */ /* 0x000f620008000800 */
[----:B------:R-:W-:Y:S02]  /*3e70*/  IADD3 R8, PT, PT, R5, R8, RZ ;  /* 0x0000000805087210 */ /* 0x000fe40007ffe0ff */
[----:B------:R-:W-:Y:S01]  /*3e80*/  IADD3 R6, PT, PT, R6, 0x1, RZ ;  /* 0x0000000106067810 */ /* 0x000fe20007ffe0ff */
[----:B------:R-:W5:Y:S02]  /*3e90*/  LDCU UR5, c[0x0][0x3c8] ;  /* 0x00007900ff0577ac */ /* 0x000f640008000800 */
[----:B-----5:R-:W-:-:S06]  /*3ea0*/  UIMAD UR4, UR4, UR5, URZ ;  /* 0x00000005040472a4 */ /* 0x020fcc000f8e02ff */
[----:B------:R-:W-:-:S13]  /*3eb0*/  ISETP.GE.AND P1, PT, R8, UR4, PT ;  /* 0x0000000408007c0c */ /* 0x000fda000bf26270 */
[----:B------:R-:W-:Y:S05]  /*3ec0*/  @!P1 BRA `(.L_x_2120) ;  /* 0xffffffc000f09947 */ /* 0x000fea000383ffff */
[----:B------:R-:W-:Y:S05]  /*3ed0*/  EXIT ;  /* 0x000000000000794d */ /* 0x000fea0003800000 */
.L_x_2121:
        /* <DEDUP_REMOVED lines=10> */
.L_x_3446:


//--------------------- .text._Z35group_norm_nhwc_fwd_one_pass_kernelI11Bf16IOBf16WLi512ELi28ELi448EEv26Group_norm_nhwc_fwd_params --------------------------
	.section	.text._Z35group_norm_nhwc_fwd_one_pass_kernelI11Bf16IOBf16WLi512ELi28ELi448EEv26Group_norm_nhwc_fwd_params,"ax",@progbits
	.align	128
        .global         _Z35group_norm_nhwc_fwd_one_pass_kernelI11Bf16IOBf16WLi512ELi28ELi448EEv26Group_norm_nhwc_fwd_params
        .type           _Z35group_norm_nhwc_fwd_one_pass_kernelI11Bf16IOBf16WLi512ELi28ELi448EEv26Group_norm_nhwc_fwd_params,@function
        .size           _Z35group_norm_nhwc_fwd_one_pass_kernelI11Bf16IOBf16WLi512ELi28ELi448EEv26Group_norm_nhwc_fwd_params,(.L_x_3447 - _Z35group_norm_nhwc_fwd_one_pass_kernelI11Bf16IOBf16WLi512ELi28ELi448EEv26Group_norm_nhwc_fwd_params)
        .other          _Z35group_norm_nhwc_fwd_one_pass_kernelI11Bf16IOBf16WLi512ELi28ELi448EEv26Group_norm_nhwc_fwd_params,@"STO_CUDA_ENTRY STV_DEFAULT"
_Z35group_norm_nhwc_fwd_one_pass_kernelI11Bf16IOBf16WLi512ELi28ELi448EEv26Group_norm_nhwc_fwd_params:
.text._Z35group_norm_nhwc_fwd_one_pass_kernelI11Bf16IOBf16WLi512ELi28ELi448EEv26Group_norm_nhwc_fwd_params:
        /* <DEDUP_REMOVED lines=13> */
[----:B------:R-:W-:Y:S01]  /*00d0*/  MOV R2, R8 ;  /* 0x0000000800027202 */ /* 0x000fe20000000f00 */
[----:B------:R-:W1:Y:S01]  /*00e0*/  S2R R5, SR_LANEID ;  /* 0x0000000000057919 */ /* 0x000e620000000000 */
[----:B----4-:R-:W-:Y:S02]  /*00f0*/  ISETP.NE.U32.AND P1, PT, RZ, UR6, PT ;  /* 0x00000006ff007c0c */ /* 0x010fe4000bf25070 */
[----:B0-----:R-:W-:-:S02]  /*0100*/  LOP3.LUT R0, R9, 0xffff, RZ, 0xc0, !PT ;  /* 0x0000ffff09007812 */ /* 0x001fc400078ec0ff */
[----:B---3--:R-:W-:-:S03]  /*0110*/  LOP3.LUT P0, RZ, R9, R6, RZ, 0xfc, !PT ;  /* 0x0000000609ff7212 */ /* 0x008fc6000780fcff */
[----:B------:R-:W-:Y:S01]  /*0120*/  IMAD R0, R0, 0x124a, RZ ;  /* 0x0000124a00007824 */ /* 0x000fe200078e02ff */
[----:B------:R-:W-:Y:S01]  /*0130*/  ISETP.NE.AND.EX P0, PT, RZ, UR7, !P0, P1 ;  /* 0x00000007ff007c0c */ /* 0x000fe2000c705310 */
[----:B------:R-:W0:Y:S03]  /*0140*/  LDCU.64 UR6, c[0x0][0x358] ;  /* 0x00006b00ff0677ac */ /* 0x000e260008000a00 */
[----:B------:R-:W-:Y:S02]  /*0150*/  SHF.R.U32.HI R3, RZ, 0x10, R0 ;  /* 0x00000010ff037819 */ /* 0x000fe40000011600 */
[----:B------:R-:W3:Y:S02]  /*0160*/  LDC R0, c[0x0][0x370] ;  /* 0x0000dc00ff007b82 */ /* 0x000ee40000000800 */
        /* <DEDUP_REMOVED lines=19> */
[----:B------:R-:W-:Y:S02]  /*02a0*/  IADD3 R15, PT, PT, R92, 0x1e0, RZ ;  /* 0x000001e05c0f7810 */ /* 0x000fe40007ffe0ff */
[----:B------:R-:W-:-:S02]  /*02b0*/  IADD3 R16, PT, PT, R16, R9, RZ ;  /* 0x0000000910107210 */ /* 0x000fc40007ffe0ff */
        /* <DEDUP_REMOVED lines=16> */
[----:B0-23--:R-:W-:-:S07]  /*03c0*/  SHF.L.U32 R16, R16, 0x1, RZ ;  /* 0x0000000110107819 */ /* 0x00dfce00000006ff */
.L_x_2197:
[----:B0-----:R-:W0:Y:S01]  /*03d0*/  LDC R43, c[0x0][0x3f8] ;  /* 0x0000fe00ff2b7b82 */ /* 0x001e220000000800 */
[----:B-1----:R-:W1:Y:S01]  /*03e0*/  LDCU.64 UR4, c[0x0][0x3e8] ;  /* 0x00007d00ff0477ac */ /* 0x002e620008000a00 */
[----:B------:R-:W-:Y:S01]  /*03f0*/  LOP3.LUT R105, R16, 0xffff, RZ, 0xc0, !PT ;  /* 0x0000ffff10697812 */ /* 0x000fe200078ec0ff */
[----:B--2---:R-:W2:Y:S01]  /*0400*/  LDCU.64 UR8, c[0x0][0x3f0] ;  /* 0x00007e00ff0877ac */ /* 0x004ea20008000a00 */
[----:B-1----:R-:W-:Y:S02]  /*0410*/  ISETP.GE.U32.AND P4, PT, R90, UR4, PT ;  /* 0x000000045a007c0c */ /* 0x002fe4000bf86070 */
[----:B------:R-:W-:Y:S02]  /*0420*/  ISETP.GE.U32.AND P5, PT, R88, UR4, PT ;  /* 0x0000000458007c0c */ /* 0x000fe4000bfa6070 */
[----:B------:R-:W-:Y:S02]  /*0430*/  ISETP.GE.AND.EX P4, PT, R17, UR5, PT, P4 ;  /* 0x0000000511007c0c */ /* 0x000fe4000bf86340 */
[----:B0--34-:R-:W-:-:S02]  /*0440*/  IABS R39, R43 ;  /* 0x0000002b00277213 */ /* 0x019fc40000000000 */
        /* <DEDUP_REMOVED lines=182> */
[C---:B------:R-:W-:Y:S01]  /*0fb0*/  @!P4 IMAD R49, R10.reuse, R39, R24 ;  /* 0x000000270a31c224 */ /* 0x040fe200078e0218 */
        /* <DEDUP_REMOVED lines=47> */
[----:B-1----:R-:W-:Y:S01]  /*12b0*/  @!P1 LEA R38, P5, R52, R38, 0x1 ;  /* 0x0000002634269211 */ /* 0x002fe200078a08ff */
        /* <DEDUP_REMOVED lines=8> */
[----:B------:R-:W-:Y:S01]  /*1340*/  @!P4 IMAD R51, R15, R37, R20 ;  /* 0x000000250f33c224 */ /* 0x000fe200078e0214 */
        /* <DEDUP_REMOVED lines=178> */
.L_x_2123:
[----:B------:R-:W-:Y:S05]  /*1e70*/  BSYNC.RECONVERGENT B0 ;  /* 0x0000000000007941 */ /* 0x000fea0003800200 */
.L_x_2122:
        /* <DEDUP_REMOVED lines=41> */
.L_x_2125:
[----:B------:R-:W-:Y:S05]  /*2110*/  BSYNC.RECONVERGENT B0 ;  /* 0x0000000000007941 */ /* 0x000fea0003800200 */
.L_x_2124:
[----:B------:R-:W-:Y:S05]  /*2120*/  @!P1 BRA `(.L_x_2126) ;  /* 0x0000000800989947 */ /* 0x000fea0003800000 */
[----:B------:R-:W4:Y:S01]  /*2130*/  LDC.64 R44, c[0x0][0x3b8] ;  /* 0x0000ee00ff2c7b82 */ /* 0x000f220000000a00 */
[----:B------:R-:W-:Y:S02]  /*2140*/  LOP3.LUT R38, R4, 0x1, RZ, 0xc0, !PT ;  /* 0x0000000104267812 */ /* 0x000fe400078ec0ff */
[----:B------:R-:W-:-:S03]  /*2150*/  ISETP.GE.U32.AND P4, PT, R0, 0x8, PT ;  /* 0x000000080000780c */ /* 0x000fc60003f86070 */
[----:B------:R-:W-:-:S04]  /*2160*/  IMAD R37, R38, R7, RZ ;  /* 0x0000000726257224 */ /* 0x000fc800078e02ff */
[----:B------:R-:W-:-:S05]  /*2170*/  IMAD R37, R37, R0, RZ ;  /* 0x0000000025257224 */ /* 0x000fca00078e02ff */
[----:B------:R-:W-:-:S05]  /*2180*/  SHF.L.U32 R37, R37, 0x1, RZ ;  /* 0x0000000125257819 */ /* 0x000fca00000006ff */
[----:B----4-:R-:W-:Y:S01]  /*2190*/  IMAD.WIDE R44, R37, 0x4, R44 ;  /* 0x00000004252c7825 */ /* 0x010fe200078e022c */
[----:B------:R-:W-:Y:S06]  /*21a0*/  @P2 BRA `(.L_x_2127) ;  /* 0x0000000000502947 */ /* 0x000fec0003800000 */
[----:B---3--:R-:W3:Y:S01]  /*21b0*/  LDC.64 R36, c[0x0][0x3b0] ;  /* 0x0000ec00ff247b82 */ /* 0x008ee20000000a00 */
        /* <DEDUP_REMOVED lines=14> */
.L_x_2128:
[----:B----4-:R-:W3:Y:S04]  /*22a0*/  LDG.E.STRONG.GPU R38, desc[UR6][R36.64] ;  /* 0x0000000624267981 */ /* 0x010ee8000c1ef900 */
[----:B---3--:R-:W-:Y:S01]  /*22b0*/  CCTL.IVALL ;  /* 0x00000000ff00798f */ /* 0x008fe20002000000 */
[----:B------:R-:W-:Y:S05]  /*22c0*/  YIELD ;  /* 0x0000000000007946 */ /* 0x000fea0003800000 */
[----:B------:R-:W-:-:S13]  /*22d0*/  ISETP.NE.AND P1, PT, R38, R43, PT ;  /* 0x0000002b2600720c */ /* 0x000fda0003f25270 */
[----:B------:R-:W-:Y:S05]  /*22e0*/  @P1 BRA `(.L_x_2128) ;  /* 0xfffffffc00ec1947 */ /* 0x000fea000383ffff */
.L_x_2127:
[----:B------:R-:W-:Y:S05]  /*22f0*/  WARPSYNC.ALL ;  /* 0x0000000000007948 */ /* 0x000fea0003800000 */
[----:B------:R-:W-:Y:S01]  /*2300*/  BAR.SYNC.DEFER_BLOCKING 0x0 ;  /* 0x0000000000007b1d */ /* 0x000fe20000010000 */
[----:B------:R-:W-:-:S05]  /*2310*/  HFMA2 R43, -RZ, RZ, 0, 0 ;  /* 0x00000000ff2b7431 */ /* 0x000fca00000001ff */
        /* <DEDUP_REMOVED lines=12> */
.L_x_2130:
[----:B------:R-:W-:Y:S01]  /*23e0*/  UIADD3 UR5, UPT, UPT, UR4, 0x1, URZ ;  /* 0x0000000104057890 */ /* 0x000fe2000fffe0ff */
[----:B------:R-:W-:Y:S01]  /*23f0*/  ISETP.EQ.OR P5, PT, R53, RZ, P2 ;  /* 0x000000ff3500720c */ /* 0x000fe200017a2670 */
[----:B------:R-:W-:-:S04]  /*2400*/  UIADD3 UR8, UPT, UPT, UR4, 0x2, URZ ;  /* 0x0000000204087890 */ /* 0x000fc8000fffe0ff */
[C---:B------:R-:W-:Y:S01]  /*2410*/  ISETP.EQ.OR P6, PT, R6.reuse, UR5, P2 ;  /* 0x0000000506007c0c */ /* 0x040fe200097c2670 */
[----:B------:R-:W-:Y:S01]  /*2420*/  UIADD3 UR5, UPT, UPT, UR4, 0x3, URZ ;  /* 0x0000000304057890 */ /* 0x000fe2000fffe0ff */
[----:B------:R-:W-:-:S05]  /*2430*/  ISETP.EQ.OR P1, PT, R6, UR8, P2 ;  /* 0x0000000806007c0c */ /* 0x000fca0009722670 */
[----:B------:R-:W-:Y:S01]  /*2440*/  ISETP.EQ.OR P4, PT, R6, UR5, P2 ;  /* 0x0000000506007c0c */ /* 0x000fe20009782670 */
[----:B---34-:R-:W-:-:S05]  /*2450*/  @!P5 IMAD.WIDE.U32 R36, R54, 0x8, R44 ;  /* 0x000000083624d825 */ /* 0x018fca00078e002c */
[--C-:B------:R-:W-:Y:S01]  /*2460*/  @!P6 IMAD.WIDE.U32 R38, R52, 0x8, R44.reuse ;  /* 0x000000083426e825 */ /* 0x100fe200078e002c */
[----:B------:R-:W0:Y:S03]  /*2470*/  @!P5 LDG.E.64 R36, desc[UR6][R36.64] ;  /* 0x000000062424d981 */ /* 0x000e26000c1e1b00 */
[--C-:B-1----:R-:W-:Y:S02]  /*2480*/  @!P1 IMAD.WIDE.U32 R40, R46, 0x8, R44.reuse ;  /* 0x000000082e289825 */ /* 0x102fe400078e002c */
[----:B------:R-:W3:Y:S02]  /*2490*/  @!P6 LDG.E.64 R38, desc[UR6][R38.64] ;  /* 0x000000062626e981 */ /* 0x000ee4000c1e1b00 */
[----:B--2---:R-:W-:Y:S02]  /*24a0*/  @!P4 IMAD.WIDE.U32 R42, R50, 0x8, R44 ;  /* 0x00000008322ac825 */ /* 0x004fe400078e002c */
[----:B------:R-:W2:Y:S04]  /*24b0*/  @!P1 LDG.E.64 R40, desc[UR6][R40.64] ;  /* 0x0000000628289981 */ /* 0x000ea8000c1e1b00 */
[----:B------:R-:W4:Y:S01]  /*24c0*/  @!P4 LDG.E.64 R42, desc[UR6][R42.64] ;  /* 0x000000062a2ac981 */ /* 0x000f22000c1e1b00 */
[----:B------:R-:W-:-:S02]  /*24d0*/  UIADD3 UR5, UPT, UPT, UR4, 0x4, URZ ;  /* 0x0000000404057890 */ /* 0x000fc4000fffe0ff */
[----:B------:R-:W-:Y:S01]  /*24e0*/  UIADD3 UR8, UPT, UPT, UR4, 0x5, URZ ;  /* 0x0000000504087890 */ /* 0x000fe2000fffe0ff */
[----:B0-----:R-:W-:Y:S01]  /*24f0*/  @!P5 FADD.FTZ R58, R58, R36 ;  /* 0x000000243a3ad221 */ /* 0x001fe20000010000 */
[----:B------:R-:W-:Y:S02]  /*2500*/  @!P5 FADD.FTZ R59, R59, R37 ;  /* 0x000000253b3bd221 */ /* 0x000fe40000010000 */
[----:B------:R-:W-:Y:S01]  /*2510*/  ISETP.EQ.OR P5, PT, R6, UR5, P2 ;  /* 0x0000000506007c0c */ /* 0x000fe200097a2670 */
[----:B------:R-:W-:Y:S01]  /*2520*/  UIADD3 UR5, UPT, UPT, UR4, 0x6, URZ ;  /* 0x0000000604057890 */ /* 0x000fe2000fffe0ff */
[----:B---3--:R-:W-:Y:S01]  /*2530*/  @!P6 FADD.FTZ R58, R58, R38 ;  /* 0x000000263a3ae221 */ /* 0x008fe20000010000 */
[----:B------:R-:W-:Y:S01]  /*2540*/  @!P6 FADD.FTZ R59, R59, R39 ;  /* 0x000000273b3be221 */ /* 0x000fe20000010000 */
[----:B------:R-:W-:Y:S01]  /*2550*/  ISETP.EQ.OR P6, PT, R6, UR8, P2 ;  /* 0x0000000806007c0c */ /* 0x000fe200097c2670 */
[----:B------:R-:W-:Y:S01]  /*2560*/  UIADD3 UR8, UPT, UPT, UR4, 0x7, URZ ;  /* 0x0000000704087890 */ /* 0x000fe2000fffe0ff */
[----:B--2---:R-:W-:Y:S01]  /*2570*/  @!P1 FADD.FTZ R58, R58, R40 ;  /* 0x000000283a3a9221 */ /* 0x004fe20000010000 */
        /* <DEDUP_REMOVED lines=34> */
.L_x_2129:
[----:B------:R-:W-:-:S13]  /*27a0*/  LOP3.LUT P1, RZ, R0, 0x7, RZ, 0xc0, !PT ;  /* 0x0000000700ff7812 */ /* 0x000fda000782c0ff */
[----:B------:R-:W-:Y:S05]  /*27b0*/  @!P1 BRA `(.L_x_2126) ;  /* 0x0000000000f49947 */ /* 0x000fea0003800000 */
[C---:B---34-:R-:W-:Y:S02]  /*27c0*/  LOP3.LUT R36, R0.reuse, 0x7, RZ, 0xc0, !PT ;  /* 0x0000000700247812 */ /* 0x058fe400078ec0ff */
[----:B--2---:R-:W-:Y:S02]  /*27d0*/  LOP3.LUT P1, R42, R0, 0x3, RZ, 0xc0, !PT ;  /* 0x00000003002a7812 */ /* 0x004fe4000782c0ff */
        /* <DEDUP_REMOVED lines=8> */
[----:B-1----:R-:W-:Y:S02]  /*2860*/  IADD3 R41, PT, PT, R43, 0x2, RZ ;  /* 0x000000022b297810 */ /* 0x002fe40007ffe0ff */
[-C--:B------:R-:W-:Y:S02]  /*2870*/  ISETP.EQ.OR P5, PT, R39, R6.reuse, P2 ;  /* 0x000000062700720c */ /* 0x080fe400017a2670 */
[----:B------:R-:W-:Y:S02]  /*2880*/  IADD3 R47, PT, PT, R43, 0x3, RZ ;  /* 0x000000032b2f7810 */ /* 0x000fe40007ffe0ff */
[----:B------:R-:W-:-:S09]  /*2890*/  ISETP.EQ.OR P4, PT, R41, R6, P2 ;  /* 0x000000062900720c */ /* 0x000fd20001782670 */
[----:B------:R-:W-:-:S04]  /*28a0*/  @!P5 IMAD R39, R39, R7, R8 ;  /* 0x000000072727d224 */ /* 0x000fc800078e0208 */
[----:B------:R-:W-:Y:S02]  /*28b0*/  @!P4 IMAD R41, R41, R7, R8 ;  /* 0x000000072929c224 */ /* 0x000fe400078e0208 */
        /* <DEDUP_REMOVED lines=17> */
.L_x_2131:
        /* <DEDUP_REMOVED lines=18> */
.L_x_2132:
        /* <DEDUP_REMOVED lines=9> */
.L_x_2133:
[----:B------:R-:W-:Y:S05]  /*2b80*/  BSYNC.RECONVERGENT B0 ;  /* 0x0000000000007941 */ /* 0x000fea0003800200 */
.L_x_2126:
[----:B------:R-:W5:Y:S01]  /*2b90*/  S2UR UR5, SR_CgaCtaId ;  /* 0x00000000000579c3 */ /* 0x000f620000008800 */
[----:B------:R-:W0:Y:S01]  /*2ba0*/  LDCU UR8, c[0x0][0x414] ;  /* 0x00008280ff0877ac */ /* 0x000e220008000800 */
[----:B------:R-:W-:Y:S01]  /*2bb0*/  LOP3.LUT R45, R16, 0xffff, RZ, 0xc0, !PT ;  /* 0x0000ffff102d7812 */ /* 0x000fe200078ec0ff */
[----:B------:R-:W-:-:S03]  /*2bc0*/  UMOV UR4, 0x400 ;  /* 0x0000040000047882 */ /* 0x000fc60000000000 */
[----:B------:R-:W-:Y:S02]  /*2bd0*/  IADD3 R45, PT, PT, R94, R45, RZ ;  /* 0x0000002d5e2d7210 */ /* 0x000fe40007ffe0ff */
[----:B---34-:R-:W2:Y:S08]  /*2be0*/  @P0 LDC.64 R36, c[0x0][0x388] ;  /* 0x0000e200ff240b82 */ /* 0x018eb00000000a00 */
[----:B-1----:R-:W1:Y:S01]  /*2bf0*/  LDC.64 R40, c[0x0][0x398] ;  /* 0x0000e600ff287b82 */ /* 0x002e620000000a00 */
[----:B-----5:R-:W-:-:S07]  /*2c00*/  ULEA UR4, UR5, UR4, 0x18 ;  /* 0x0000000405047291 */ /* 0x020fce000f8ec0ff */
[----:B------:R-:W3:Y:S01]  /*2c10*/  LDC.64 R38, c[0x0][0x3a0] ;  /* 0x0000e800ff267b82 */ /* 0x000ee20000000a00 */
[----:B--2---:R-:W-:-:S04]  /*2c20*/  @P0 IMAD.WIDE R42, R2, 0x8, R36 ;  /* 0x00000008022a0825 */ /* 0x004fc800078e0224 */
[----:B0-----:R-:W-:Y:S01]  /*2c30*/  @P0 FMUL.FTZ R36, R58, UR8 ;  /* 0x000000083a240c20 */ /* 0x001fe20008410000 */
[----:B------:R-:W-:Y:S01]  /*2c40*/  @P0 FMUL.FTZ R37, R59, UR8 ;  /* 0x000000083b250c20 */ /* 0x000fe20008410000 */
[----:B------:R-:W-:Y:S04]  /*2c50*/  @!P2 STS.64 [UR4+0x88], R58 ;  /* 0x0000883aff00a988 */ /* 0x000fe80008000a04 */
[----:B------:R-:W-:Y:S01]  /*2c60*/  @P0 STG.E.64 desc[UR6][R42.64], R36 ;  /* 0x000000242a000986 */ /* 0x000fe2000c101b06 */
[C---:B-1----:R-:W-:Y:S01]  /*2c70*/  IMAD.WIDE R40, R45.reuse, 0x2, R40 ;  /* 0x000000022d287825 */ /* 0x042fe200078e0228 */
[----:B------:R-:W-:Y:S03]  /*2c80*/  BAR.SYNC.DEFER_BLOCKING 0x0 ;  /* 0x0000000000007b1d */ /* 0x000fe60000010000 */
[----:B---3--:R-:W-:-:S03]  /*2c90*/  IMAD.WIDE R44, R45, 0x2, R38 ;  /* 0x000000022d2c7825 */ /* 0x008fc600078e0226 */
[----:B------:R-:W2:Y:S04]  /*2ca0*/  LDG.E.U16 R47, desc[UR6][R40.64] ;  /* 0x00000006282f7981 */ /* 0x000ea8000c1e1500 */
[----:B------:R0:W3:Y:S04]  /*2cb0*/  LDG.E.U16 R48, desc[UR6][R40.64+0x2] ;  /* 0x0000020628307981 */ /* 0x0000e8000c1e1500 */
[----:B------:R-:W4:Y:S04]  /*2cc0*/  LDG.E.U16 R49, desc[UR6][R44.64] ;  /* 0x000000062c317981 */ /* 0x000f28000c1e1500 */
[----:B------:R4:W5:Y:S01]  /*2cd0*/  LDG.E.U16 R50, desc[UR6][R44.64+0x2] ;  /* 0x000002062c327981 */ /* 0x000962000c1e1500 */
[----:B------:R-:W-:Y:S01]  /*2ce0*/  BSSY.RECONVERGENT B0, `(.L_x_2134) ;  /* 0x000038c000007945 */ /* 0x000fe20003800200 */
[----:B0-----:R-:W-:-:S02]  /*2cf0*/  HFMA2 R40, -RZ, RZ, 1.875, 0 ;  /* 0x3f800000ff287431 */ /* 0x001fc400000001ff */
[----:B------:R-:W0:Y:S01]  /*2d00*/  LDS.64 R38, [UR4+0x88] ;  /* 0x00008804ff267984 */ /* 0x000e220008000a00 */
[----:B------:R-:W1:Y:S02]  /*2d10*/  LDCU.U8 UR4, c[0x0][0x3fc] ;  /* 0x00007f80ff0477ac */ /* 0x000e640008000000 */
[----:B-1----:R-:W-:Y:S01]  /*2d20*/  UISETP.NE.AND UP0, UPT, UR4, URZ, UPT ;  /* 0x000000ff0400728c */ /* 0x002fe2000bf05270 */
[----:B0-----:R-:W-:-:S04]  /*2d30*/  FMUL.FTZ R46, R38, UR8 ;  /* 0x00000008262e7c20 */ /* 0x001fc80008410000 */
[----:B------:R-:W-:-:S04]  /*2d40*/  FMUL.FTZ R38, R46, R46 ;  /* 0x0000002e2e267220 */ /* 0x000fc80000410000 */
[----:B------:R-:W-:-:S05]  /*2d50*/  FFMA.FTZ R38, R39, UR8, -R38 ;  /* 0x0000000827267c23 */ /* 0x000fca0008010826 */
[----:B------:R-:W-:-:S13]  /*2d60*/  FSETP.GTU.FTZ.AND P1, PT, R38, RZ, PT ;  /* 0x000000ff2600720b */ /* 0x000fda0003f3c000 */
[----:B------:R-:W0:Y:S02]  /*2d70*/  @P1 LDC R37, c[0x0][0x3a8] ;  /* 0x0000ea00ff251b82 */ /* 0x000e240000000800 */
[----:B0-----:R-:W-:-:S04]  /*2d80*/  @P1 FADD.FTZ R38, R38, R37 ;  /* 0x0000002526261221 */ /* 0x001fc80000010000 */
[----:B------:R0:W1:Y:S01]  /*2d90*/  @P1 MUFU.RSQ R40, R38 ;  /* 0x0000002600281308 */ /* 0x0000620000001400 */
[----:B--2---:R-:W-:Y:S02]  /*2da0*/  SHF.L.U32 R41, R47, 0x10, RZ ;  /* 0x000000102f297819 */ /* 0x004fe400000006ff */
[----:B---3--:R-:W-:Y:S02]  /*2db0*/  SHF.L.U32 R42, R48, 0x10, RZ ;  /* 0x00000010302a7819 */ /* 0x008fe400000006ff */
[----:B----4-:R-:W-:Y:S02]  /*2dc0*/  SHF.L.U32 R44, R49, 0x10, RZ ;  /* 0x00000010312c7819 */ /* 0x010fe400000006ff */
[----:B-----5:R-:W-:Y:S01]  /*2dd0*/  SHF.L.U32 R43, R50, 0x10, RZ ;  /* 0x00000010322b7819 */ /* 0x020fe200000006ff */
[----:B01----:R-:W-:Y:S06]  /*2de0*/  BRA.U UP0, `(.L_x_2135) ;  /* 0x0000001500bc7547 */ /* 0x003fec000b800000 */
        /* <DEDUP_REMOVED lines=27> */
.L_x_2137:
[----:B------:R-:W-:Y:S05]  /*2fa0*/  BSYNC.RECONVERGENT B1 ;  /* 0x0000000000017941 */ /* 0x000fea0003800200 */
.L_x_2136:
[----:B------:R-:W-:Y:S04]  /*2fb0*/  BSSY.RECONVERGENT B1, `(.L_x_2138) ;  /* 0x0000014000017945 */ /* 0x000fe80003800200 */
[----:B------:R-:W-:Y:S05]  /*2fc0*/  @P2 BRA `(.L_x_2139) ;  /* 0x0000000000482947 */ /* 0x000fea0003800000 */
[----:B------:R-:W1:Y:S01]  /*2fd0*/  LDCU.64 UR4, c[0x0][0x3e0] ;  /* 0x00007c00ff0477ac */ /* 0x000e620008000a00 */
[----:B------:R-:W-:Y:S01]  /*2fe0*/  MOV R36, R104 ;  /* 0x0000006800247202 */ /* 0x000fe20000000f00 */
[--C-:B0-----:R-:W-:Y:S01]  /*2ff0*/  FADD.FTZ R39, R18, -R46.reuse ;  /* 0x8000002e12277221 */ /* 0x101fe20000010000 */
[----:B------:R-:W-:Y:S01]  /*3000*/  MOV R37, R103 ;  /* 0x0000006700257202 */ /* 0x000fe20000000f00 */
        /* <DEDUP_REMOVED lines=14> */
.L_x_2139:
[----:B------:R-:W-:Y:S05]  /*30f0*/  BSYNC.RECONVERGENT B1 ;  /* 0x0000000000017941 */ /* 0x000fea0003800200 */
.L_x_2138:
        /* <DEDUP_REMOVED lines=10> */
[----:B------:R-:W2:Y:S01]  /*31a0*/  LDCU.64 UR4, c[0x0][0x3e0] ;  /* 0x00007c00ff0477ac */ /* 0x000ea20008000a00 */
[----:B------:R-:W-:Y:S01]  /*31b0*/  MOV R36, R104 ;  /* 0x0000006800247202 */ /* 0x000fe20000000f00 */
[--C-:B01----:R-:W-:Y:S01]  /*31c0*/  FADD.FTZ R39, R22, -R46.reuse ;  /* 0x8000002e16277221 */ /* 0x103fe20000010000 */
[----:B------:R-:W-:Y:S01]  /*31d0*/  MOV R37, R103 ;  /* 0x0000006700257202 */ /* 0x000fe20000000f00 */
        /* <DEDUP_REMOVED lines=14> */
.L_x_2141:
[----:B------:R-:W-:Y:S05]  /*32c0*/  BSYNC.RECONVERGENT B1 ;  /* 0x0000000000017941 */ /* 0x000fea0003800200 */
.L_x_2140:
        /* <DEDUP_REMOVED lines=20> */
.L_x_2143:
[----:B------:R-:W-:Y:S05]  /*3410*/  BSYNC.RECONVERGENT B1 ;  /* 0x0000000000017941 */ /* 0x000fea0003800200 */
.L_x_2142:
        /* <DEDUP_REMOVED lines=20> */
.L_x_2145:
[----:B------:R-:W-:Y:S05]  /*3560*/  BSYNC.RECONVERGENT B1 ;  /* 0x0000000000017941 */ /* 0x000fea0003800200 */
.L_x_2144:
[----:B------:R-:W-:Y:S04]  /*3570*/  BSSY.RECONVERGENT B1, `(.L_x_2146) ;  /* 0x0000014000017945 */ /* 0x000fe80003800200 */
[----:B------:R-:W-:Y:S05]  /*3580*/  @P2 BRA `(.L_x_2147) ;  /* 0x0000000000482947 */ /* 0x000fea0003800000 */
[----:B------:R-:W5:Y:S01]  /*3590*/  LDCU.64 UR4, c[0x0][0x3e0] ;  /* 0x00007c00ff0477ac */ /* 0x000f620008000a00 */
[----:B------:R-:W-:Y:S01]  /*35a0*/  MOV R36, R104 ;  /* 0x0000006800247202 */ /* 0x000fe20000000f00 */
[--C-:B01234-:R-:W-:Y:S01]  /*35b0*/  FADD.FTZ R39, R28, -R46.reuse ;  /* 0x8000002e1c277221 */ /* 0x11ffe20000010000 */
[----:B------:R-:W-:Y:S01]  /*35c0*/  MOV R37, R103 ;  /* 0x0000006700257202 */ /* 0x000fe20000000f00 */
        /* <DEDUP_REMOVED lines=14> */
.L_x_2147:
[----:B------:R-:W-:Y:S05]  /*36b0*/  BSYNC.RECONVERGENT B1 ;  /* 0x0000000000017941 */ /* 0x000fea0003800200 */
.L_x_2146:
        /* <DEDUP_REMOVED lines=28> */
.L_x_2149:
[----:B------:R-:W-:Y:S05]  /*3880*/  BSYNC.RECONVERGENT B1 ;  /* 0x0000000000017941 */ /* 0x000fea0003800200 */
.L_x_2148:
        /* <DEDUP_REMOVED lines=20> */
.L_x_2151:
[----:B------:R-:W-:Y:S05]  /*39d0*/  BSYNC.RECONVERGENT B1 ;  /* 0x0000000000017941 */ /* 0x000fea0003800200 */
.L_x_2150:
        /* <DEDUP_REMOVED lines=20> */
.L_x_2153:
[----:B------:R-:W-:Y:S05]  /*3b20*/  BSYNC.RECONVERGENT B1 ;  /* 0x0000000000017941 */ /* 0x000fea0003800200 */
.L_x_2152:
        /* <DEDUP_REMOVED lines=20> */
.L_x_2155:
[----:B------:R-:W-:Y:S05]  /*3c70*/  BSYNC.RECONVERGENT B1 ;  /* 0x0000000000017941 */ /* 0x000fea0003800200 */
.L_x_2154:
        /* <DEDUP_REMOVED lines=30> */
.L_x_2157:
[----:B------:R-:W-:Y:S05]  /*3e60*/  BSYNC.RECONVERGENT B1 ;  /* 0x0000000000017941 */ /* 0x000fea0003800200 */
.L_x_2156:
        /* <DEDUP_REMOVED lines=15> */
[----:B0-----:R-:W-:Y:S02]  /*3f60*/  LEA R38, P5, R36, UR10, 0x1 ;  /* 0x0000000a24267c11 */ /* 0x001fe4000f8a08ff */
[----:B------:R-:W-:Y:S02]  /*3f70*/  IADD3 R45, PT, PT, R37, R45, RZ ;  /* 0x0000002d252d7210 */ /* 0x000fe40007ffe0ff */
[----:B------:R-:W-:Y:S02]  /*3f80*/  F2FP.BF16.F32.PACK_AB R37, R18, R93 ;  /* 0x0000005d1225723e */ /* 0x000fe400000010ff */
[----:B------:R-:W-:-:S05]  /*3f90*/  LEA.HI.X R39, R36, UR11, R45, 0x1, P5 ;  /* 0x0000000b24277c11 */ /* 0x000fca000a8f0c2d */
[----:B------:R0:W-:Y:S02]  /*3fa0*/  STG.E desc[UR6][R38.64], R37 ;  /* 0x0000002526007986 */ /* 0x0001e4000c101906 */
.L_x_2159:
[----:B------:R-:W-:Y:S05]  /*3fb0*/  BSYNC.RECONVERGENT B1 ;  /* 0x0000000000017941 */ /* 0x000fea0003800200 */
.L_x_2158:
        /* <DEDUP_REMOVED lines=20> */
.L_x_2161:
[----:B------:R-:W-:Y:S05]  /*4100*/  BSYNC.RECONVERGENT B1 ;  /* 0x0000000000017941 */ /* 0x000fea0003800200 */
.L_x_2160:
[----:B------:R-:W-:Y:S04]  /*4110*/  BSSY.RECONVERGENT B1, `(.L_x_2162) ;  /* 0x0000014000017945 */ /* 0x000fe80003800200 */
[----:B------:R-:W-:Y:S05]  /*4120*/  @P2 BRA `(.L_x_2163) ;  /* 0x0000000000482947 */ /* 0x000fea0003800000 */
[----:B------:R-:W5:Y:S01]  /*4130*/  LDCU.64 UR4, c[0x0][0x3e0] ;  /* 0x00007c00ff0477ac */ /* 0x000f620008000a00 */
[--C-:B01234-:R-:W-:Y:S01]  /*4140*/  FADD.FTZ R39, R68, -R46.reuse ;  /* 0x8000002e44277221 */ /* 0x11ffe20000010000 */
[----:B------:R-:W-:Y:S01]  /*4150*/  MOV R36, R104 ;  /* 0x0000006800247202 */ /* 0x000fe20000000f00 */
[----:B------:R-:W-:Y:S01]  /*4160*/  FADD.FTZ R97, R97, -R46 ;  /* 0x8000002e61617221 */ /* 0x000fe20000010000 */
[----:B------:R-:W0:Y:S01]  /*4170*/  LDCU.64 UR10, c[0x0][0x380] ;  /* 0x00007000ff0a77ac */ /* 0x000e220008000a00 */
[----:B------:R-:W-:Y:S01]  /*4180*/  MOV R37, R103 ;  /* 0x0000006700257202 */ /* 0x000fe20000000f00 */
[-C--:B------:R-:W-:Y:S01]  /*4190*/  FMUL.FTZ R18, R39, R40.reuse ;  /* 0x0000002827127220 */ /* 0x080fe20000410000 */
[----:B------:R-:W-:-:S03]  /*41a0*/  FMUL.FTZ R97, R97, R40 ;  /* 0x0000002861617220 */ /* 0x000fc60000410000 */
[----:B------:R-:W-:Y:S01]  /*41b0*/  FFMA.FTZ R18, R42, R18, R43 ;  /* 0x000000122a127223 */ /* 0x000fe2000001002b */
        /* <DEDUP_REMOVED lines=9> */
.L_x_2163:
[----:B------:R-:W-:Y:S05]  /*4250*/  BSYNC.RECONVERGENT B1 ;  /* 0x0000000000017941 */ /* 0x000fea0003800200 */
.L_x_2162:
        /* <DEDUP_REMOVED lines=20> */
.L_x_2165:
[----:B------:R-:W-:Y:S05]  /*43a0*/  BSYNC.RECONVERGENT B1 ;  /* 0x0000000000017941 */ /* 0x000fea0003800200 */
.L_x_2164:
[----:B------:R-:W-:Y:S05]  /*43b0*/  @P4 BRA `(.L_x_2166) ;  /* 0x0000002000784947 */ /* 0x000fea0003800000 */
[----:B------:R-:W5:Y:S01]  /*43c0*/  LDCU.64 UR4, c[0x0][0x3e0] ;  /* 0x00007c00ff0477ac */ /* 0x000f620008000a00 */
[----:B------:R-:W-:Y:S01]  /*43d0*/  MOV R102, R104 ;  /* 0x0000006800667202 */ /* 0x000fe20000000f00 */
[--C-:B------:R-:W-:Y:S01]  /*43e0*/  FADD.FTZ R101, R101, -R46.reuse ;  /* 0x8000002e65657221 */ /* 0x100fe20000010000 */
[----:B01234-:R-:W-:Y:S01]  /*43f0*/  FADD.FTZ R37, R72, -R46 ;  /* 0x8000002e48257221 */ /* 0x01ffe20000010000 */
[----:B------:R-:W0:Y:S02]  /*4400*/  LDCU.64 UR8, c[0x0][0x380] ;  /* 0x00007000ff0877ac */ /* 0x000e240008000a00 */
[-C--:B------:R-:W-:Y:S01]  /*4410*/  FMUL.FTZ R101, R101, R40.reuse ;  /* 0x0000002865657220 */ /* 0x080fe20000410000 */
[----:B------:R-:W-:-:S03]  /*4420*/  FMUL.FTZ R37, R37, R40 ;  /* 0x0000002825257220 */ /* 0x000fc60000410000 */
[----:B------:R-:W-:Y:S01]  /*4430*/  FFMA.FTZ R39, R41, R101, R44 ;  /* 0x0000006529277223 */ /* 0x000fe2000001002c */
[----:B------:R-:W-:-:S05]  /*4440*/  FFMA.FTZ R42, R42, R37, R43 ;  /* 0x000000252a2a7223 */ /* 0x000fca000001002b */
[----:B------:R-:W-:Y:S01]  /*4450*/  F2FP.BF16.F32.PACK_AB R39, R42, R39 ;  /* 0x000000272a27723e */ /* 0x000fe200000010ff */
[----:B-----5:R-:W-:Y:S02]  /*4460*/  IMAD R18, R69, UR4, RZ ;  /* 0x0000000445127c24 */ /* 0x020fe4000f8e02ff */
[----:B------:R-:W-:-:S04]  /*4470*/  IMAD.WIDE.U32 R102, R15, UR4, R102 ;  /* 0x000000040f667c25 */ /* 0x000fc8000f8e0066 */
[----:B------:R-:W-:Y:S01]  /*4480*/  IMAD R45, R15, UR5, R18 ;  /* 0x000000050f2d7c24 */ /* 0x000fe2000f8e0212 */
[----:B0-----:R-:W-:-:S04]  /*4490*/  LEA R36, P1, R102, UR8, 0x1 ;  /* 0x0000000866247c11 */ /* 0x001fc8000f8208ff */
[----:B------:R-:W-:-:S04]  /*44a0*/  IADD3 R45, PT, PT, R103, R45, RZ ;  /* 0x0000002d672d7210 */ /* 0x000fc80007ffe0ff */
[----:B------:R-:W-:-:S05]  /*44b0*/  LEA.HI.X R37, R102, UR9, R45, 0x1, P1 ;  /* 0x0000000966257c11 */ /* 0x000fca00088f0c2d */
[----:B------:R0:W-:Y:S01]  /*44c0*/  STG.E desc[UR6][R36.64], R39 ;  /* 0x0000002724007986 */ /* 0x0001e2000c101906 */
[----:B------:R-:W-:Y:S05]  /*44d0*/  BRA `(.L_x_2166) ;  /* 0x0000002000307947 */ /* 0x000fea0003800000 */
.L_x_2135:
[----:B------:R-:W0:Y:S01]  /*44e0*/  LDCU.64 UR10, c[0x0][0x3e8] ;  /* 0x00007d00ff0a77ac */ /* 0x000e220008000a00 */
[----:B------:R-:W-:Y:S01]  /*44f0*/  BSSY.RECONVERGENT B1, `(.L_x_2167) ;  /* 0x0000022000017945 */ /* 0x000fe20003800200 */
[----:B0-----:R-:W-:Y:S02]  /*4500*/  ISETP.GE.U32.AND P4, PT, R90, UR10, PT ;  /* 0x0000000a5a007c0c */ /* 0x001fe4000bf86070 */
[----:B------:R-:W-:Y:S02]  /*4510*/  ISETP.GE.U32.AND P2, PT, R88, UR10, PT ;  /* 0x0000000a58007c0c */ /* 0x000fe4000bf46070 */
[----:B------:R-:W-:Y:S02]  /*4520*/  ISETP.GE.U32.AND P1, PT, R86, UR10, PT ;  /* 0x0000000a56007c0c */ /* 0x000fe4000bf26070 */
[----:B------:R-:W-:Y:S01]  /*4530*/  ISETP.GE.AND.EX P4, PT, R17, UR11, PT, P4 ;  /* 0x0000000b11007c0c */ /* 0x000fe2000bf86340 */
[----:B------:R-:W-:-:S12]  /*4540*/  @P3 BRA `(.L_x_2168) ;  /* 0x0000000000703947 */ /* 0x000fd80003800000 */
[--C-:B------:R-:W-:Y:S01]  /*4550*/  FADD.FTZ R73, R73, -R46.reuse ;  /* 0x8000002e49497221 */ /* 0x100fe20000010000 */
[----:B------:R-:W-:Y:S01]  /*4560*/  FADD.FTZ R37, R20, -R46 ;  /* 0x8000002e14257221 */ /* 0x000fe20000010000 */
[----:B------:R-:W0:Y:S01]  /*4570*/  LDCU.64 UR4, c[0x0][0x3e0] ;  /* 0x00007c00ff0477ac */ /* 0x000e220008000a00 */
[----:B------:R-:W-:Y:S01]  /*4580*/  MOV R38, R104 ;  /* 0x0000006800267202 */ /* 0x000fe20000000f00 */
[-C--:B------:R-:W-:Y:S01]  /*4590*/  FMUL.FTZ R73, R73, R40.reuse ;  /* 0x0000002849497220 */ /* 0x080fe20000410000 */
[----:B------:R-:W-:Y:S01]  /*45a0*/  FMUL.FTZ R37, R37, R40 ;  /* 0x0000002825257220 */ /* 0x000fe20000410000 */
[----:B------:R-:W1:Y:S01]  /*45b0*/  LDCU.64 UR8, c[0x0][0x380] ;  /* 0x00007000ff0877ac */ /* 0x000e620008000a00 */
[----:B------:R-:W-:Y:S01]  /*45c0*/  MOV R39, R103 ;  /* 0x0000006700277202 */ /* 0x000fe20000000f00 */
[----:B------:R-:W-:Y:S01]  /*45d0*/  FFMA.FTZ R73, R41, R73, R44 ;  /* 0x0000004929497223 */ /* 0x000fe2000001002c */
[----:B------:R-:W-:-:S03]  /*45e0*/  FFMA.FTZ R48, R42, R37, R43 ;  /* 0x000000252a307223 */ /* 0x000fc6000001002b */
[----:B------:R-:W-:Y:S01]  /*45f0*/  FMUL.FTZ R20, R73, -1.4426950216293334961 ;  /* 0xbfb8aa3b49147820 */ /* 0x000fe20000410000 */
[----:B------:R-:W-:-:S05]  /*4600*/  FMUL.FTZ R37, R48, -1.4426950216293334961 ;  /* 0xbfb8aa3b30257820 */ /* 0x000fca0000410000 */
[----:B------:R-:W2:Y:S01]  /*4610*/  MUFU.EX2 R20, R20 ;  /* 0x0000001400147308 */ /* 0x000ea20000000800 */
[----:B0-----:R-:W-:-:S03]  /*4620*/  IMAD R47, R3, UR4, RZ ;  /* 0x00000004032f7c24 */ /* 0x001fc6000f8e02ff */
[----:B------:R-:W0:Y:S01]  /*4630*/  MUFU.EX2 R37, R37 ;  /* 0x0000002500257308 */ /* 0x000e220000000800 */
[----:B------:R-:W-:-:S04]  /*4640*/  IMAD.WIDE.U32 R38, R92, UR4, R38 ;  /* 0x000000045c267c25 */ /* 0x000fc8000f8e0026 */
[----:B------:R-:W-:Y:S02]  /*4650*/  IMAD R49, R92, UR5, R47 ;  /* 0x000000055c317c24 */ /* 0x000fe4000f8e022f */
[----:B--2---:R-:W-:-:S03]  /*4660*/  FADD.FTZ R36, R20, 1 ;  /* 0x3f80000014247421 */ /* 0x004fc60000010000 */
[----:B------:R-:W-:Y:S01]  /*4670*/  IADD3 R49, PT, PT, R39, R49, RZ ;  /* 0x0000003127317210 */ /* 0x000fe20007ffe0ff */
[----:B0-----:R-:W-:Y:S02]  /*4680*/  FADD.FTZ R45, R37, 1 ;  /* 0x3f800000252d7421 */ /* 0x001fe40000010000 */
        /* <DEDUP_REMOVED lines=8> */
.L_x_2168:
[----:B------:R-:W-:Y:S05]  /*4710*/  BSYNC.RECONVERGENT B1 ;  /* 0x0000000000017941 */ /* 0x000fea0003800200 */
.L_x_2167:
[----:B------:R-:W-:Y:S04]  /*4720*/  BSSY.RECONVERGENT B1, `(.L_x_2169) ;  /* 0x000001e000017945 */ /* 0x000fe80003800200 */
[----:B------:R-:W-:Y:S05]  /*4730*/  @P4 BRA `(.L_x_2170) ;  /* 0x0000000000704947 */ /* 0x000fea0003800000 */
[--C-:B0-----:R-:W-:Y:S01]  /*4740*/  FADD.FTZ R37, R18, -R46.reuse ;  /* 0x8000002e12257221 */ /* 0x101fe20000010000 */
        /* <DEDUP_REMOVED lines=20> */
[----:B------:R-:W0:Y:S08]  /*4890*/  MUFU.RCP R20, R20 ;  /* 0x0000001400147308 */ /* 0x000e300000001000 */
[----:B------:R-:W1:Y:S01]  /*48a0*/  MUFU.RCP R45, R45 ;  /* 0x0000002d002d7308 */ /* 0x000e620000001000 */
[----:B0-----:R-:W-:Y:S01]  /*48b0*/  FMUL.FTZ R18, R37, R20 ;  /* 0x0000001425127220 */ /* 0x001fe20000410000 */
[----:B------:R-:W-:Y:S01]  /*48c0*/  LEA.HI.X R37, R38, UR9, R49, 0x1, P3 ;  /* 0x0000000926257c11 */ /* 0x000fe200098f0c31 */
[----:B-1----:R-:W-:-:S05]  /*48d0*/  FMUL.FTZ R47, R48, R45 ;  /* 0x0000002d302f7220 */ /* 0x002fca0000410000 */
[----:B------:R-:W-:-:S05]  /*48e0*/  F2FP.BF16.F32.PACK_AB R47, R47, R18 ;  /* 0x000000122f2f723e */ /* 0x000fca00000010ff */
[----:B------:R1:W-:Y:S02]  /*48f0*/  STG.E desc[UR6][R36.64], R47 ;  /* 0x0000002f24007986 */ /* 0x0003e4000c101906 */
.L_x_2170:
[----:B------:R-:W-:Y:S05]  /*4900*/  BSYNC.RECONVERGENT B1 ;  /* 0x0000000000017941 */ /* 0x000fea0003800200 */
.L_x_2169:
        /* <DEDUP_REMOVED lines=10> */
[--C-:B01----:R-:W-:Y:S01]  /*49b0*/  FADD.FTZ R37, R22, -R46.reuse ;  /* 0x8000002e16257221 */ /* 0x103fe20000010000 */
        /* <DEDUP_REMOVED lines=22> */
[----:B--2---:R-:W-:Y:S01]  /*4b20*/  FMUL.FTZ R47, R36, R45 ;  /* 0x0000002d242f7220 */ /* 0x004fe20000410000 */
[----:B-1----:R-:W-:-:S04]  /*4b30*/  LEA R36, P2, R38, UR8, 0x1 ;  /* 0x0000000826247c11 */ /* 0x002fc8000f8408ff */
[----:B------:R-:W-:Y:S02]  /*4b40*/  LEA.HI.X R37, R38, UR9, R49, 0x1, P2 ;  /* 0x0000000926257c11 */ /* 0x000fe400090f0c31 */
[----:B------:R-:W-:-:S05]  /*4b50*/  F2FP.BF16.F32.PACK_AB R47, R47, R18 ;  /* 0x000000122f2f723e */ /* 0x000fca00000010ff */
[----:B------:R2:W-:Y:S02]  /*4b60*/  STG.E desc[UR6][R36.64], R47 ;  /* 0x0000002f24007986 */ /* 0x0005e4000c101906 */
.L_x_2172:
[----:B------:R-:W-:Y:S05]  /*4b70*/  BSYNC.RECONVERGENT B1 ;  /* 0x0000000000017941 */ /* 0x000fea0003800200 */
.L_x_2171:
[----:B------:R-:W-:Y:S04]  /*4b80*/  BSSY.RECONVERGENT B1, `(.L_x_2173) ;  /* 0x000001e000017945 */ /* 0x000fe80003800200 */
[----:B------:R-:W-:Y:S05]  /*4b90*/  @P1 BRA `(.L_x_2174) ;  /* 0x0000000000701947 */ /* 0x000fea0003800000 */
[--C-:B------:R-:W-:Y:S01]  /*4ba0*/  FADD.FTZ R77, R77, -R46.reuse ;  /* 0x8000002e4d4d7221 */ /* 0x100fe20000010000 */
[----:B012---:R-:W-:Y:S01]  /*4bb0*/  FADD.FTZ R37, R24, -R46 ;  /* 0x8000002e18257221 */ /* 0x007fe20000010000 */
        /* <DEDUP_REMOVED lines=14> */
[----:B------:R-:W-:Y:S01]  /*4ca0*/  IMAD R47, R86, UR5, R45 ;  /* 0x00000005562f7c24 */ /* 0x000fe2000f8e022d */
[----:B-1----:R-:W-:Y:S01]  /*4cb0*/  LEA R36, P1, R38, UR8, 0x1 ;  /* 0x0000000826247c11 */ /* 0x002fe2000f8208ff */
[----:B--2---:R-:W-:-:S03]  /*4cc0*/  FADD.FTZ R20, R18, 1 ;  /* 0x3f80000012147421 */ /* 0x004fc60000010000 */
[----:B------:R-:W-:Y:S01]  /*4cd0*/  IADD3 R47, PT, PT, R39, R47, RZ ;  /* 0x0000002f272f7210 */ /* 0x000fe20007ffe0ff */
[----:B0-----:R-:W-:Y:S02]  /*4ce0*/  FADD.FTZ R24, R22, 1 ;  /* 0x3f80000016187421 */ /* 0x001fe40000010000 */
[----:B------:R-:W0:Y:S08]  /*4cf0*/  MUFU.RCP R20, R20 ;  /* 0x0000001400147308 */ /* 0x000e300000001000 */
[----:B------:R-:W1:Y:S01]  /*4d00*/  MUFU.RCP R24, R24 ;  /* 0x0000001800187308 */ /* 0x000e620000001000 */
[----:B0-----:R-:W-:Y:S01]  /*4d10*/  FMUL.FTZ R18, R77, R20 ;  /* 0x000000144d127220 */ /* 0x001fe20000410000 */
[----:B-1----:R-:W-:Y:S01]  /*4d20*/  FMUL.FTZ R45, R37, R24 ;  /* 0x00000018252d7220 */ /* 0x002fe20000410000 */
[----:B------:R-:W-:-:S04]  /*4d30*/  LEA.HI.X R37, R38, UR9, R47, 0x1, P1 ;  /* 0x0000000926257c11 */ /* 0x000fc800088f0c2f */
[----:B------:R-:W-:-:S05]  /*4d40*/  F2FP.BF16.F32.PACK_AB R45, R45, R18 ;  /* 0x000000122d2d723e */ /* 0x000fca00000010ff */
[----:B------:R3:W-:Y:S02]  /*4d50*/  STG.E desc[UR6][R36.64], R45 ;  /* 0x0000002d24007986 */ /* 0x0007e4000c101906 */
.L_x_2174:
[----:B------:R-:W-:Y:S05]  /*4d60*/  BSYNC.RECONVERGENT B1 ;  /* 0x0000000000017941 */ /* 0x000fea0003800200 */
.L_x_2173:
[----:B------:R-:W-:Y:S04]  /*4d70*/  BSSY.RECONVERGENT B1, `(.L_x_2175) ;  /* 0x000001e000017945 */ /* 0x000fe80003800200 */
[----:B------:R-:W-:Y:S05]  /*4d80*/  @P5 BRA `(.L_x_2176) ;  /* 0x0000000000705947 */ /* 0x000fea0003800000 */
[--C-:B------:R-:W-:Y:S01]  /*4d90*/  FADD.FTZ R79, R79, -R46.reuse ;  /* 0x8000002e4f4f7221 */ /* 0x100fe20000010000 */
[----:B0123--:R-:W-:Y:S01]  /*4da0*/  FADD.FTZ R37, R26, -R46 ;  /* 0x8000002e1a257221 */ /* 0x00ffe20000010000 */
        /* <DEDUP_REMOVED lines=26> */
.L_x_2176:
[----:B------:R-:W-:Y:S05]  /*4f50*/  BSYNC.RECONVERGENT B1 ;  /* 0x0000000000017941 */ /* 0x000fea0003800200 */
.L_x_2175:
[----:B------:R-:W-:Y:S04]  /*4f60*/  BSSY.RECONVERGENT B1, `(.L_x_2177) ;  /* 0x000001e000017945 */ /* 0x000fe80003800200 */
[----:B------:R-:W-:Y:S05]  /*4f70*/  @P6 BRA `(.L_x_2178) ;  /* 0x0000000000706947 */ /* 0x000fea0003800000 */
[--C-:B01234-:R-:W-:Y:S01]  /*4f80*/  FADD.FTZ R37, R28, -R46.reuse ;  /* 0x8000002e1c257221 */ /* 0x11ffe20000010000 */
        /* <DEDUP_REMOVED lines=23> */
[----:B------:R-:W-:Y:S01]  /*5100*/  LEA.HI.X R37, R38, UR9, R47, 0x1, P1 ;  /* 0x0000000926257c11 */ /* 0x000fe200088f0c2f */
[----:B-1----:R-:W-:-:S05]  /*5110*/  FMUL.FTZ R45, R81, R24 ;  /* 0x00000018512d7220 */ /* 0x002fca0000410000 */
[----:B------:R-:W-:-:S05]  /*5120*/  F2FP.BF16.F32.PACK_AB R45, R45, R18 ;  /* 0x000000122d2d723e */ /* 0x000fca00000010ff */
[----:B------:R0:W-:Y:S02]  /*5130*/  STG.E desc[UR6][R36.64], R45 ;  /* 0x0000002d24007986 */ /* 0x0001e4000c101906 */
.L_x_2178:
[----:B------:R-:W-:Y:S05]  /*5140*/  BSYNC.RECONVERGENT B1 ;  /* 0x0000000000017941 */ /* 0x000fea0003800200 */
.L_x_2177:
        /* <DEDUP_REMOVED lines=38> */
.L_x_2180:
[----:B------:R-:W-:Y:S05]  /*53b0*/  BSYNC.RECONVERGENT B1 ;  /* 0x0000000000017941 */ /* 0x000fea0003800200 */
.L_x_2179:
        /* <DEDUP_REMOVED lines=30> */
.L_x_2182:
[----:B------:R-:W-:Y:S05]  /*55a0*/  BSYNC.RECONVERGENT B1 ;  /* 0x0000000000017941 */ /* 0x000fea0003800200 */
.L_x_2181:
        /* <DEDUP_REMOVED lines=30> */
.L_x_2184:
[----:B------:R-:W-:Y:S05]  /*5790*/  BSYNC.RECONVERGENT B1 ;  /* 0x0000000000017941 */ /* 0x000fea0003800200 */
.L_x_2183:
        /* <DEDUP_REMOVED lines=30> */
.L_x_2186:
[----:B------:R-:W-:Y:S05]  /*5980*/  BSYNC.RECONVERGENT B1 ;  /* 0x0000000000017941 */ /* 0x000fea0003800200 */
.L_x_2185:
        /* <DEDUP_REMOVED lines=13> */
[----:B01234-:R-:W-:Y:S01]  /*5a60*/  FADD.FTZ R37, R62, -R46 ;  /* 0x8000002e3e257221 */ /* 0x01ffe20000010000 */
[----:B------:R-:W0:Y:S01]  /*5a70*/  LDCU.64 UR4, c[0x0][0x3e0] ;  /* 0x00007c00ff0477ac */ /* 0x000e220008000a00 */
[----:B------:R-:W-:Y:S01]  /*5a80*/  MOV R36, R104 ;  /* 0x0000006800247202 */ /* 0x000fe20000000f00 */
        /* <DEDUP_REMOVED lines=16> */
[----:B0-----:R-:W-:-:S03]  /*5b90*/  FADD.FTZ R24, R22, 1 ;  /* 0x3f80000016187421 */ /* 0x001fc60000010000 */
[----:B------:R-:W-:Y:S01]  /*5ba0*/  LEA.HI.X R39, R36, UR9, R39, 0x1, P1 ;  /* 0x0000000924277c11 */ /* 0x000fe200088f0c27 */
[----:B------:R-:W0:Y:S08]  /*5bb0*/  MUFU.RCP R20, R20 ;  /* 0x0000001400147308 */ /* 0x000e300000001000 */
[----:B------:R-:W1:Y:S01]  /*5bc0*/  MUFU.RCP R24, R24 ;  /* 0x0000001800187308 */ /* 0x000e620000001000 */
[----:B0-----:R-:W-:Y:S01]  /*5bd0*/  FMUL.FTZ R18, R91, R20 ;  /* 0x000000145b127220 */ /* 0x001fe20000410000 */
[----:B-1----:R-:W-:-:S05]  /*5be0*/  FMUL.FTZ R45, R45, R24 ;  /* 0x000000182d2d7220 */ /* 0x002fca0000410000 */
[----:B------:R-:W-:-:S05]  /*5bf0*/  F2FP.BF16.F32.PACK_AB R45, R45, R18 ;  /* 0x000000122d2d723e */ /* 0x000fca00000010ff */
[----:B------:R0:W-:Y:S02]  /*5c00*/  STG.E desc[UR6][R38.64], R45 ;  /* 0x0000002d26007986 */ /* 0x0001e4000c101906 */
.L_x_2188:
[----:B------:R-:W-:Y:S05]  /*5c10*/  BSYNC.RECONVERGENT B1 ;  /* 0x0000000000017941 */ /* 0x000fea0003800200 */
.L_x_2187:
[----:B------:R-:W-:Y:S04]  /*5c20*/  BSSY.RECONVERGENT B1, `(.L_x_2189) ;  /* 0x000001e000017945 */ /* 0x000fe80003800200 */
[----:B------:R-:W-:Y:S05]  /*5c30*/  @P2 BRA `(.L_x_2190) ;  /* 0x0000000000702947 */ /* 0x000fea0003800000 */
        /* <DEDUP_REMOVED lines=28> */
.L_x_2190:
[----:B------:R-:W-:Y:S05]  /*5e00*/  BSYNC.RECONVERGENT B1 ;  /* 0x0000000000017941 */ /* 0x000fea0003800200 */
.L_x_2189:
        /* <DEDUP_REMOVED lines=30> */
.L_x_2192:
[----:B------:R-:W-:Y:S05]  /*5ff0*/  BSYNC.RECONVERGENT B1 ;  /* 0x0000000000017941 */ /* 0x000fea0003800200 */
.L_x_2191:
        /* <DEDUP_REMOVED lines=30> */
.L_x_2194:
[----:B------:R-:W-:Y:S05]  /*61e0*/  BSYNC.RECONVERGENT B1 ;  /* 0x0000000000017941 */ /* 0x000fea0003800200 */
.L_x_2193:
        /* <DEDUP_REMOVED lines=30> */
.L_x_2196:
[----:B------:R-:W-:Y:S05]  /*63d0*/  BSYNC.RECONVERGENT B1 ;  /* 0x0000000000017941 */ /* 0x000fea0003800200 */
.L_x_2195:
        /* <DEDUP_REMOVED lines=28> */
.L_x_2166:
[----:B------:R-:W-:Y:S05]  /*65a0*/  BSYNC.RECONVERGENT B0 ;  /* 0x0000000000007941 */ /* 0x000fea0003800200 */
.L_x_2134:
        /* <DEDUP_REMOVED lines=8> */
.L_x_2198:
        /* <DEDUP_REMOVED lines=13> */
.L_x_3447:


//--------------------- .text._Z35group_norm_nhwc_fwd_one_pass_kernelI11Bf16IOFp16WLi64ELi28ELi448EEv26Group_norm_nhwc_fwd_params --------------------------
	.section	.text._Z35group_norm_nhwc_fwd_one_pass_kernelI11Bf16IOFp16WLi64ELi28ELi448EEv26Group_norm_nhwc_fwd_params,"ax",@progbits
	.align	128
        .global         _Z35group_norm_nhwc_fwd_one_pass_kernelI11Bf16IOFp16WLi64ELi28ELi448EEv26Group_norm_nhwc_fwd_params
        .type           _Z35group_norm_nhwc_fwd_one_pass_kernelI11Bf16IOFp16WLi64ELi28ELi448EEv26Group_norm_nhwc_fwd_params,@function
        .size           _Z35group_norm_nhwc_fwd_one_pass_kernelI11Bf16IOFp16WLi64ELi28ELi448EEv26Group_norm_nhwc_fwd_params,(.L_x_3448 - _Z35group_norm_nhwc_fwd_one_pass_kernelI11Bf16IOFp16WLi64ELi28ELi448EEv26Group_norm_nhwc_fwd_params)
        .other          _Z35group_norm_nhwc_fwd_one_pass_kernelI11Bf16IOFp16WLi64ELi28ELi448EEv26Group_norm_nhwc_fwd_params,@"STO_CUDA_ENTRY STV_DEFAULT"
_Z35group_norm_nhwc_fwd_one_pass_kernelI11Bf16IOFp16WLi64ELi28ELi448EEv26Group_norm_nhwc_fwd_params:
.text._Z35group_norm_nhwc_fwd_one_pass_kernelI11Bf16IOFp16WLi64ELi28ELi448EEv26Group_norm_nhwc_fwd_params:
        /* <DEDUP_REMOVED lines=27> */
.L_x_2218:
[----:B0-----:R-:W0:Y:S01]  /*01b0*/  LDC R0, c[0x0][0x3f8] ;  /* 0x0000fe00ff007b82 */ /* 0x001e220000000800 */
[----:B--2---:R-:W-:Y:S01]  /*01c0*/  IABS R7, UR8 ;  /* 0x0000000800077c13 */ /* 0x004fe20008000000 */
[----:B-1----:R-:W1:Y:S01]  /*01d0*/  LDCU.64 UR10, c[0x0][0x3e8] ;  /* 0x00007d00ff0a77ac */ /* 0x002e620008000a00 */
[----:B------:R-:W-:Y:S02]  /*01e0*/  IADD3 R10, PT, PT, R24, 0x20, RZ ;  /* 0x00000020180a7810 */ /* 0x000fe40007ffe0ff */
[----:B------:R-:W-:Y:S02]  /*01f0*/  SHF.R.S32.HI R13, RZ, 0x1f, R24 ;  /* 0x0000001fff0d7819 */ /* 0x000fe40000011418 */
[----:B------:R-:W-:Y:S02]  /*0200*/  SHF.R.S32.HI R11, RZ, 0x1f, R10 ;  /* 0x0000001fff0b7819 */ /* 0x000fe4000001140a */
[----:B------:R-:W-:Y:S02]  /*0210*/  MOV R21, RZ ;  /* 0x000000ff00157202 */ /* 0x000fe40000000f00 */
[----:B0-----:R-:W-:-:S02]  /*0220*/  IABS R6, R0 ;  /* 0x0000000000067213 */ /* 0x001fc40000000000 */
[----:B------:R-:W-:Y:S02]  /*0230*/  ISETP.NE.AND P3, PT, R0, RZ, PT ;  /* 0x000000ff0000720c */ /* 0x000fe40003f65270 */
[----:B------:R-:W0:Y:S08]  /*0240*/  I2F.RP R4, R6 ;  /* 0x0000000600047306 */ /* 0x000e300000209400 */
        /* <DEDUP_REMOVED lines=16> */
[----:B------:R-:W-:-:S04]  /*0350*/  IMAD R2, R2, 0xe, RZ ;  /* 0x0000000e02027824 */ /* 0x000fc800078e02ff */
[----:B------:R-:W-:-:S05]  /*0360*/  IMAD.MOV R2, RZ, RZ, -R2 ;  /* 0x000000ffff027224 */ /* 0x000fca00078e0a02 */
[----:B------:R-:W-:Y:S01]  /*0370*/  PRMT R2, R2, 0x7710, RZ ;  /* 0x0000771002027816 */ /* 0x000fe200000000ff */
[----:B------:R-:W-:Y:S01]  /*0380*/  @!P2 VIADD R15, R15, 0x1 ;  /* 0x000000010f0fa836 */ /* 0x000fe20000000000 */
[-C--:B------:R-:W-:Y:S02]  /*0390*/  @!P2 IADD3 R3, PT, PT, R3, -R6.reuse, RZ ;  /* 0x800000060303a210 */ /* 0x080fe40007ffe0ff */
[----:B-1----:R-:W-:Y:S02]  /*03a0*/  ISETP.GE.U32.AND P2, PT, R10, UR10, PT ;  /* 0x0000000a0a007c0c */ /* 0x002fe4000bf46070 */
[----:B------:R-:W-:Y:S02]  /*03b0*/  ISETP.GE.U32.AND P1, PT, R3, R6, PT ;  /* 0x000000060300720c */ /* 0x000fe40003f26070 */
[----:B------:R-:W-:Y:S02]  /*03c0*/  LOP3.LUT R3, R0, UR8, RZ, 0x3c, !PT ;  /* 0x0000000800037c12 */ /* 0x000fe4000f8e3cff */
[----:B------:R-:W-:-:S02]  /*03d0*/  ISETP.GE.AND.EX P2, PT, R11, UR11, PT, P2 ;  /* 0x0000000b0b007c0c */ /* 0x000fc4000bf46320 */
[----:B------:R-:W-:Y:S02]  /*03e0*/  ISETP.GE.AND P4, PT, R3, RZ, PT ;  /* 0x000000ff0300720c */ /* 0x000fe40003f86270 */
[----:B------:R-:W-:-:S04]  /*03f0*/  IADD3 R2, PT, PT, R2, R23, RZ ;  /* 0x0000001702027210 */ /* 0x000fc80007ffe0ff */
[----:B------:R-:W-:Y:S02]  /*0400*/  SHF.L.U32 R2, R2, 0x1, RZ ;  /* 0x0000000102027819 */ /* 0x000fe400000006ff */
[----:B------:R-:W-:Y:S02]  /*0410*/  @P1 IADD3 R15, PT, PT, R15, 0x1, RZ ;  /* 0x000000010f0f1810 */ /* 0x000fe40007ffe0ff */
[----:B------:R-:W-:Y:S01]  /*0420*/  ISETP.GE.U32.AND P1, PT, R24, UR10, PT ;  /* 0x0000000a18007c0c */ /* 0x000fe2000bf26070 */
[----:B------:R-:W0:Y:S01]  /*0430*/  @!P2 LDC.64 R6, c[0x0][0x3e0] ;  /* 0x0000f800ff06ab82 */ /* 0x000e220000000a00 */
[----:B------:R-:W-:Y:S02]  /*0440*/  LOP3.LUT R27, R2, 0xffff, RZ, 0xc0, !PT ;  /* 0x0000ffff021b7812 */ /* 0x000fe400078ec0ff */
[----:B------:R-:W-:Y:S01]  /*0450*/  ISETP.GE.AND.EX P1, PT, R13, UR11, PT, P1 ;  /* 0x0000000b0d007c0c */ /* 0x000fe2000bf26310 */
[----:B------:R-:W1:Y:S01]  /*0460*/  LDCU.64 UR10, c[0x0][0x3f0] ;  /* 0x00007e00ff0a77ac */ /* 0x000e620008000a00 */
[----:B------:R-:W-:-:S02]  /*0470*/  @!P4 IADD3 R15, PT, PT, -R15, RZ, RZ ;  /* 0x000000ff0f0fc210 */ /* 0x000fc40007ffe1ff */
        /* <DEDUP_REMOVED lines=14> */
[----:B------:R-:W-:Y:S01]  /*0560*/  IMAD.IADD R29, R27, 0x1, R29 ;  /* 0x000000011b1d7824 */ /* 0x000fe200078e021d */
[----:B------:R-:W-:Y:S01]  /*0570*/  @!P1 MOV R28, R26 ;  /* 0x0000001a001c9202 */ /* 0x000fe20000000f00 */
[----:B--2---:R-:W-:Y:S02]  /*0580*/  @!P1 IMAD R13, R13, R8, RZ ;  /* 0x000000080d0d9224 */ /* 0x004fe400078e02ff */
[----:B------:R-:W-:Y:S01]  /*0590*/  @!P2 IMAD R15, R10, R7, R12 ;  /* 0x000000070a0fa224 */ /* 0x000fe200078e020c */
[----:B------:R-:W-:Y:S01]  /*05a0*/  @!P2 MOV R12, R26 ;  /* 0x0000001a000ca202 */ /* 0x000fe20000000f00 */
[C---:B------:R-:W-:Y:S01]  /*05b0*/  @!P1 IMAD R11, R24.reuse, R9, R13 ;  /* 0x00000009180b9224 */ /* 0x040fe200078e020d */
[----:B------:R-:W-:Y:S01]  /*05c0*/  @!P2 MOV R13, R29 ;  /* 0x0000001d000da202 */ /* 0x000fe20000000f00 */
[----:B------:R-:W-:-:S04]  /*05d0*/  @!P1 IMAD.WIDE.U32 R8, R24, R8, R28 ;  /* 0x0000000818089225 */ /* 0x000fc800078e001c */
[----:B------:R-:W-:Y:S01]  /*05e0*/  @!P2 IMAD.WIDE.U32 R12, R10, R6, R12 ;  /* 0x000000060a0ca225 */ /* 0x000fe200078e000c */
[----:B-1----:R-:W-:-:S03]  /*05f0*/  @!P1 LEA R6, P3, R8, R4, 0x1 ;  /* 0x0000000408069211 */ /* 0x002fc600078608ff */
[----:B------:R-:W-:Y:S01]  /*0600*/  @!P1 IMAD.IADD R7, R9, 0x1, R11 ;  /* 0x0000000109079824 */ /* 0x000fe200078e020b */
[----:B------:R-:W-:Y:S02]  /*0610*/  @!P2 IADD3 R4, PT, PT, R13, R15, RZ ;  /* 0x0000000f0d04a210 */ /* 0x000fe40007ffe0ff */
[----:B0-----:R-:W-:Y:S02]  /*0620*/  @!P2 LEA R10, P4, R12, R2, 0x1 ;  /* 0x000000020c0aa211 */ /* 0x001fe400078808ff */
        /* <DEDUP_REMOVED lines=11> */
[C---:B---3--:R-:W-:Y:S01]  /*06e0*/  PRMT R20, R21.reuse, 0x7632, R20 ;  /* 0x0000763215147816 */ /* 0x048fe20000000014 */
[----:B------:R-:W-:Y:S01]  /*06f0*/  IMAD.U32 R2, R2, 0x10000, RZ ;  /* 0x0001000002027824 */ /* 0x000fe200078e00ff */
[----:B------:R-:W-:Y:S02]  /*0700*/  SHF.L.U32 R21, R21, 0x10, RZ ;  /* 0x0000001015157819 */ /* 0x000fe400000006ff */
[----:B------:R-:W-:Y:S01]  /*0710*/  SHF.L.U32 R20, R20, 0x10, RZ ;  /* 0x0000001014147819 */ /* 0x000fe200000006ff */
[----:B------:R-:W-:Y:S01]  /*0720*/  FMUL.FTZ R8, R2, R2 ;  /* 0x0000000202087220 */ /* 0x000fe20000410000 */
[----:B------:R-:W-:-:S03]  /*0730*/  FADD.FTZ R5, R3, R2 ;  /* 0x0000000203057221 */ /* 0x000fc60000010000 */
[----:B------:R-:W-:Y:S01]  /*0740*/  FMUL.FTZ R12, R20, R20 ;  /* 0x00000014140c7220 */ /* 0x000fe20000410000 */
        /* <DEDUP_REMOVED lines=38> */
[----:B0-----:R-:W-:-:S05]  /*09b0*/  @!P2 LEA R5, R6, R5, 0x18 ;  /* 0x000000050605a211 */ /* 0x001fca00078ec0ff */
[----:B------:R-:W-:-:S05]  /*09c0*/  @!P2 IMAD.IADD R4, R4, 0x1, R5 ;  /* 0x000000010404a824 */ /* 0x000fca00078e0205 */
[----:B------:R3:W-:Y:S02]  /*09d0*/  @!P2 STS.64 [R4+0x10], R18 ;  /* 0x000010120400a388 */ /* 0x0007e40000000a00 */
.L_x_2200:
[----:B----4-:R-:W-:Y:S05]  /*09e0*/  BSYNC.RECONVERGENT B0 ;  /* 0x0000000000007941 */ /* 0x010fea0003800200 */
.L_x_2199:
        /* <DEDUP_REMOVED lines=41> */
.L_x_2202:
[----:B------:R-:W-:Y:S05]  /*0c80*/  BSYNC.RECONVERGENT B0 ;  /* 0x0000000000007941 */ /* 0x000fea0003800200 */
.L_x_2201:
        /* <DEDUP_REMOVED lines=20> */
[----:B--2---:R-:W-:Y:S02]  /*0dd0*/  MOV R11, UR5 ;  /* 0x00000005000b7c02 */ /* 0x004fe40008000f00 */
        /* <DEDUP_REMOVED lines=10> */
.L_x_2205:
[----:B---3--:R-:W2:Y:S04]  /*0e80*/  LDG.E.STRONG.GPU R6, desc[UR14][R4.64] ;  /* 0x0000000e04067981 */ /* 0x008ea8000c1ef900 */
[----:B--2---:R-:W-:Y:S01]  /*0e90*/  CCTL.IVALL ;  /* 0x00000000ff00798f */ /* 0x004fe20002000000 */
[----:B------:R-:W-:Y:S05]  /*0ea0*/  YIELD ;  /* 0x0000000000007946 */ /* 0x000fea0003800000 */
[----:B------:R-:W-:-:S13]  /*0eb0*/  ISETP.NE.AND P2, PT, R6, R9, PT ;  /* 0x000000090600720c */ /* 0x000fda0003f45270 */
[----:B------:R-:W-:Y:S05]  /*0ec0*/  @P2 BRA `(.L_x_2205) ;  /* 0xfffffffc00ec2947 */ /* 0x000fea000383ffff */
.L_x_2204:
        /* <DEDUP_REMOVED lines=15> */
.L_x_2207:
[----:B------:R-:W-:Y:S01]  /*0fc0*/  UIADD3 UR24, UPT, UPT, UR5, 0x1, URZ ;  /* 0x0000000105187890 */ /* 0x000fe2000fffe0ff */
[----:B------:R-:W-:Y:S01]  /*0fd0*/  ISETP.EQ.OR P2, PT, RZ, UR23, P3 ;  /* 0x00000017ff007c0c */ /* 0x000fe20009f42670 */
[----:B------:R-:W-:-:S04]  /*0fe0*/  UIADD3 UR25, UPT, UPT, UR5, 0x2, URZ ;  /* 0x0000000205197890 */ /* 0x000fc8000fffe0ff */
[----:B---3--:R-:W-:Y:S01]  /*0ff0*/  MOV R4, UR24 ;  /* 0x0000001800047c02 */ /* 0x008fe20008000f00 */
[----:B------:R-:W-:Y:S01]  /*1000*/  UIADD3 UR24, UPT, UPT, UR5, 0x3, URZ ;  /* 0x0000000305187890 */ /* 0x000fe2000fffe0ff */
[----:B------:R-:W-:Y:S02]  /*1010*/  MOV R5, UR25 ;  /* 0x0000001900057c02 */ /* 0x000fe40008000f00 */
[----:B------:R-:W-:Y:S02]  /*1020*/  ISETP.EQ.OR P4, PT, R4, UR18, P3 ;  /* 0x0000001204007c0c */ /* 0x000fe40009f82670 */
[----:B------:R-:W-:Y:S01]  /*1030*/  ISETP.EQ.OR P6, PT, R5, UR18, P3 ;  /* 0x0000001205007c0c */ /* 0x000fe20009fc2670 */
[----:B------:R-:W-:Y:S01]  /*1040*/  IMAD.U32 R4, RZ, RZ, UR24 ;  /* 0x00000018ff047e24 */ /* 0x000fe2000f8e00ff */
[----:B------:R-:W-:-:S04]  /*1050*/  VOTEU.ALL UP1, P2 ;  /* 0x0000000000ff7886 */ /* 0x000fc80001020000 */
[----:B------:R-:W-:Y:S01]  /*1060*/  ISETP.EQ.OR P5, PT, R4, UR18, P3 ;  /* 0x0000001204007c0c */ /* 0x000fe20009fa2670 */
[----:B------:R-:W-:-:S04]  /*1070*/  @!UP1 UIMAD.WIDE.U32 UR24, UR9, 0x8, UR16 ;  /* 0x00000008091898a5 */ /* 0x000fc8000f8e0010 */
[----:B------:R-:W-:Y:S02]  /*1080*/  VOTEU.ALL UP1, P4 ;  /* 0x0000000000ff7886 */ /* 0x000fe40002020000 */
[----:B------:R-:W-:Y:S01]  /*1090*/  MOV R4, UR24 ;  /* 0x0000001800047c02 */ /* 0x000fe20008000f00 */
[----:B------:R-:W-:Y:S01]  /*10a0*/  VOTEU.ALL UP2, P6 ;  /* 0x0000000000ff7886 */ /* 0x000fe20003040000 */
[----:B------:R-:W-:Y:S01]  /*10b0*/  MOV R5, UR25 ;  /* 0x0000001900057c02 */ /* 0x000fe20008000f00 */
[----:B------:R-:W-:-:S03]  /*10c0*/  @!UP1 UIMAD.WIDE.U32 UR24, UR22, 0x8, UR16 ;  /* 0x00000008161898a5 */ /* 0x000fc6000f8e0010 */
[----:B------:R-:W-:Y:S01]  /*10d0*/  VOTEU.ALL UP1, P5 ;  /* 0x0000000000ff7886 */ /* 0x000fe20002820000 */
[----:B------:R-:W-:Y:S01]  /*10e0*/  @!UP2 UIMAD.WIDE.U32 UR26, UR11, 0x8, UR16 ;  /* 0x000000080b1aa8a5 */ /* 0x000fe2000f8e0010 */
[----:B------:R-:W0:Y:S01]  /*10f0*/  @!P2 LDG.E.64 R4, desc[UR14][R4.64] ;  /* 0x0000000e0404a981 */ /* 0x000e22000c1e1b00 */
[----:B------:R-:W-:Y:S01]  /*1100*/  MOV R6, UR24 ;  /* 0x0000001800067c02 */ /* 0x000fe20008000f00 */
[----:B------:R-:W-:Y:S01]  /*1110*/  IMAD.U32 R7, RZ, RZ, UR25 ;  /* 0x00000019ff077e24 */ /* 0x000fe2000f8e00ff */
[----:B------:R-:W-:Y:S02]  /*1120*/  @!UP1 UIMAD.WIDE.U32 UR24, UR10, 0x8, UR16 ;  /* 0x000000080a1898a5 */ /* 0x000fe4000f8e0010 */
[----:B------:R-:W-:Y:S02]  /*1130*/  MOV R8, UR26 ;  /* 0x0000001a00087c02 */ /* 0x000fe40008000f00 */
[----:B-1----:R-:W-:Y:S01]  /*1140*/  MOV R9, UR27 ;  /* 0x0000001b00097c02 */ /* 0x002fe20008000f00 */
[----:B------:R-:W3:Y:S01]  /*1150*/  @!P4 LDG.E.64 R6, desc[UR14][R6.64] ;  /* 0x0000000e0606c981 */ /* 0x000ee2000c1e1b00 */
[----:B------:R-:W-:Y:S01]  /*1160*/  MOV R10, UR24 ;  /* 0x00000018000a7c02 */ /* 0x000fe20008000f00 */
[----:B--2---:R-:W-:-:S03]  /*1170*/  IMAD.U32 R11, RZ, RZ, UR25 ;  /* 0x00000019ff0b7e24 */ /* 0x004fc6000f8e00ff */
[----:B------:R-:W2:Y:S04]  /*1180*/  @!P6 LDG.E.64 R8, desc[UR14][R8.64] ;  /* 0x0000000e0808e981 */ /* 0x000ea8000c1e1b00 */
[----:B------:R-:W4:Y:S01]  /*1190*/  @!P5 LDG.E.64 R10, desc[UR14][R10.64] ;  /* 0x0000000e0a0ad981 */ /* 0x000f22000c1e1b00 */
[----:B------:R-:W-:Y:S02]  /*11a0*/  UIADD3 UR24, UPT, UPT, UR5, 0x4, URZ ;  /* 0x0000000405187890 */ /* 0x000fe4000fffe0ff */
[----:B------:R-:W-:-:S04]  /*11b0*/  UIADD3 UR25, UPT, UPT, UR5, 0x5, URZ ;  /* 0x0000000505197890 */ /* 0x000fc8000fffe0ff */
[----:B------:R-:W-:Y:S01]  /*11c0*/  MOV R13, UR24 ;  /* 0x00000018000d7c02 */ /* 0x000fe20008000f00 */
[----:B------:R-:W-:Y:S01]  /*11d0*/  UIADD3 UR24, UPT, UPT, UR5, 0x6, URZ ;  /* 0x0000000605187890 */ /* 0x000fe2000fffe0ff */
[----:B0-----:R-:W-:Y:S01]  /*11e0*/  @!P2 FADD.FTZ R18, R18, R4 ;  /* 0x000000041212a221 */ /* 0x001fe20000010000 */
[----:B------:R-:W-:Y:S01]  /*11f0*/  @!P2 FADD.FTZ R19, R19, R5 ;  /* 0x000000051313a221 */ /* 0x000fe20000010000 */
[----:B------:R-:W-:Y:S02]  /*1200*/  ISETP.EQ.OR P2, PT, R13, UR18, P3 ;  /* 0x000000120d007c0c */ /* 0x000fe40009f42670 */
[----:B------:R-:W-:Y:S01]  /*1210*/  MOV R4, UR25 ;  /* 0x0000001900047c02 */ /* 0x000fe20008000f00 */
[----:B------:R-:W-:Y:S01]  /*1220*/  UIADD3 UR25, UPT, UPT, UR5, 0x7, URZ ;  /* 0x0000000705197890 */ /* 0x000fe2000fffe0ff */
[----:B---3--:R-:W-:Y:S01]  /*1230*/  @!P4 FADD.FTZ R18, R18, R6 ;  /* 0x000000061212c221 */ /* 0x008fe20000010000 */
[----:B------:R-:W-:Y:S01]  /*1240*/  @!P4 FADD.FTZ R19, R19, R7 ;  /* 0x000000071313c221 */ /* 0x000fe20000010000 */
[----:B------:R-:W-:-:S03]  /*1250*/  ISETP.EQ.OR P4, PT, R4, UR18, P3 ;  /* 0x0000001204007c0c */ /* 0x000fc60009f82670 */
[----:B------:R-:W-:Y:S01]  /*1260*/  IMAD.U32 R5, RZ, RZ, UR25 ;  /* 0x00000019ff057e24 */ /* 0x000fe2000f8e00ff */
[----:B------:R-:W-:Y:S01]  /*1270*/  MOV R4, UR24 ;  /* 0x0000001800047c02 */ /* 0x000fe20008000f00 */
[----:B--2---:R-:W-:Y:S01]  /*1280*/  @!P6 FADD.FTZ R18, R18, R8 ;  /* 0x000000081212e221 */ /* 0x004fe20000010000 */
[----:B------:R-:W-:Y:S01]  /*1290*/  @!P6 FADD.FTZ R19, R19, R9 ;  /* 0x000000091313e221 */ /* 0x000fe20000010000 */
[----:B------:R-:W-:Y:S01]  /*12a0*/  VOTEU.ALL UP1, P2 ;  /* 0x0000000000ff7886 */ /* 0x000fe20001020000 */
[----:B------:R-:W-:Y:S01]  /*12b0*/  ISETP.EQ.OR P6, PT, R4, UR18, P3 ;  /* 0x0000001204007c0c */ /* 0x000fe20009fc2670 */
[----:B----4-:R-:W-:Y:S01]  /*12c0*/  @!P5 FADD.FTZ R18, R18, R10 ;  /* 0x0000000a1212d221 */ /* 0x010fe20000010000 */
[----:B------:R-:W-:Y:S01]  /*12d0*/  @!P5 FADD.FTZ R19, R19, R11 ;  /* 0x0000000b1313d221 */ /* 0x000fe20000010000 */
[----:B------:R-:W-:Y:S01]  /*12e0*/  ISETP.EQ.OR P5, PT, R5, UR18, P3 ;  /* 0x0000001205007c0c */ /* 0x000fe20009fa2670 */
[----:B------:R-:W-:Y:S01]  /*12f0*/  @!UP1 UIMAD.WIDE.U32 UR24, UR21, 0x8, UR16 ;  /* 0x00000008151898a5 */ /* 0x000fe2000f8e0010 */
[----:B------:R-:W-:-:S05]  /*1300*/  VOTEU.ALL UP2, P4 ;  /* 0x0000000000ff7886 */ /* 0x000fca0002040000 */
[----:B------:R-:W-:Y:S02]  /*1310*/  MOV R4, UR24 ;  /* 0x0000001800047c02 */ /* 0x000fe40008000f00 */
[----:B------:R-:W-:Y:S01]  /*1320*/  MOV R5, UR25 ;  /* 0x0000001900057c02 */ /* 0x000fe20008000f00 */
[----:B------:R-:W-:Y:S01]  /*1330*/  VOTEU.ALL UP1, P6 ;  /* 0x0000000000ff7886 */ /* 0x000fe20003020000 */
[----:B------:R-:W-:Y:S02]  /*1340*/  @!UP2 UIMAD.WIDE.U32 UR26, UR20, 0x8, UR16 ;  /* 0x00000008141aa8a5 */ /* 0x000fe4000f8e0010 */
[----:B------:R-:W-:Y:S02]  /*1350*/  VOTEU.ALL UP2, P5 ;  /* 0x0000000000ff7886 */ /* 0x000fe40002840000 */
[----:B------:R-:W-:Y:S01]  /*1360*/  @!UP1 UIMAD.WIDE.U32 UR24, UR13, 0x8, UR16 ;  /* 0x000000080d1898a5 */ /* 0x000fe2000f8e0010 */
[----:B------:R-:W2:Y:S01]  /*1370*/  @!P2 LDG.E.64 R4, desc[UR14][R4.64] ;  /* 0x0000000e0404a981 */ /* 0x000ea2000c1e1b00 */
[----:B------:R-:W-:Y:S01]  /*1380*/  MOV R6, UR26 ;  /* 0x0000001a00067c02 */ /* 0x000fe20008000f00 */
[----:B------:R-:W-:Y:S01]  /*1390*/  IMAD.U32 R7, RZ, RZ, UR27 ;  /* 0x0000001bff077e24 */ /* 0x000fe2000f8e00ff */
[----:B------:R-:W-:-:S02]  /*13a0*/  @!UP2 UIMAD.WIDE.U32 UR26, UR12, 0x8, UR16 ;  /* 0x000000080c1aa8a5 */ /* 0x000fc4000f8e0010 */
        /* <DEDUP_REMOVED lines=28> */
.L_x_2206:
[----:B---3--:R-:W-:-:S04]  /*1570*/  LOP3.LUT R4, R22, 0x7, RZ, 0xc0, !PT ;  /* 0x0000000716047812 */ /* 0x008fc800078ec0ff */
[----:B------:R-:W-:-:S13]  /*1580*/  ISETP.NE.AND P2, PT, R4, RZ, PT ;  /* 0x000000ff0400720c */ /* 0x000fda0003f45270 */
[----:B------:R-:W-:Y:S05]  /*1590*/  @!P2 BRA `(.L_x_2203) ;  /* 0x00000004006ca947 */ /* 0x000fea0003800000 */
[----:B------:R-:W-:Y:S02]  /*15a0*/  IADD3 R4, PT, PT, R4, -0x1, RZ ;  /* 0xffffffff04047810 */ /* 0x000fe40007ffe0ff */
[----:B------:R-:W-:Y:S02]  /*15b0*/  LOP3.LUT P2, R10, R22, 0x3, RZ, 0xc0, !PT ;  /* 0x00000003160a7812 */ /* 0x000fe4000784c0ff */
[----:B------:R-:W-:-:S13]  /*15c0*/  ISETP.GE.U32.AND P4, PT, R4, 0x3, PT ;  /* 0x000000030400780c */ /* 0x000fda0003f86070 */
[----:B------:R-:W-:Y:S05]  /*15d0*/  @!P4 BRA `(.L_x_2208) ;  /* 0x0000000000b8c947 */ /* 0x000fea0003800000 */
[----:B------:R-:W-:-:S04]  /*15e0*/  MOV R4, UR5 ;  /* 0x0000000500047c02 */ /* 0x000fc80008000f00 */
[----:B------:R-:W-:-:S13]  /*15f0*/  ISETP.EQ.OR P6, PT, R4, UR18, P3 ;  /* 0x0000001204007c0c */ /* 0x000fda0009fc2670 */
[----:B------:R-:W-:-:S05]  /*1600*/  VOTEU.ALL UP1, P6 ;  /* 0x0000000000ff7886 */ /* 0x000fca0003020000 */
[----:B------:R-:W-:-:S04]  /*1610*/  @!UP1 UIMAD UR10, UR5, UR19, UR6 ;  /* 0x00000013050a92a4 */ /* 0x000fc8000f8e0206 */
[----:B------:R-:W-:-:S06]  /*1620*/  @!UP1 UIMAD.WIDE.U32 UR10, UR10, 0x8, UR16 ;  /* 0x000000080a0a98a5 */ /* 0x000fcc000f8e0010 */
[----:B------:R-:W-:Y:S01]  /*1630*/  MOV R4, UR10 ;  /* 0x0000000a00047c02 */ /* 0x000fe20008000f00 */
[----:B------:R-:W-:-:S06]  /*1640*/  IMAD.U32 R5, RZ, RZ, UR11 ;  /* 0x0000000bff057e24 */ /* 0x000fcc000f8e00ff */
[----:B------:R-:W0:Y:S01]  /*1650*/  @!P6 LDG.E.64 R4, desc[UR14][R4.64] ;  /* 0x0000000e0404e981 */ /* 0x000e22000c1e1b00 */
[----:B------:R-:W-:Y:S02]  /*1660*/  UIADD3 UR10, UPT, UPT, UR5, 0x1, URZ ;  /* 0x00000001050a7890 */ /* 0x000fe4000fffe0ff */
[----:B------:R-:W-:Y:S02]  /*1670*/  UIADD3 UR12, UPT, UPT, UR5, 0x2, URZ ;  /* 0x00000002050c7890 */ /* 0x000fe4000fffe0ff */
[----:B------:R-:W-:Y:S02]  /*1680*/  UIADD3 UR9, UPT, UPT, UR5, 0x3, URZ ;  /* 0x0000000305097890 */ /* 0x000fe4000fffe0ff */
[----:B------:R-:W-:Y:S02]  /*1690*/  MOV R6, UR10 ;  /* 0x0000000a00067c02 */ /* 0x000fe40008000f00 */
[----:B------:R-:W-:Y:S02]  /*16a0*/  MOV R7, UR12 ;  /* 0x0000000c00077c02 */ /* 0x000fe40008000f00 */
[----:B------:R-:W-:-:S02]  /*16b0*/  ISETP.EQ.OR P5, PT, R6, UR18, P3 ;  /* 0x0000001206007c0c */ /* 0x000fc40009fa2670 */
        /* <DEDUP_REMOVED lines=20> */
[----:B------:R-:W-:Y:S01]  /*1800*/  IMAD.U32 R6, RZ, RZ, UR10 ;  /* 0x0000000aff067e24 */ /* 0x000fe2000f8e00ff */
[----:B------:R-:W-:-:S06]  /*1810*/  MOV R7, UR11 ;  /* 0x0000000b00077c02 */ /* 0x000fcc0008000f00 */
        /* <DEDUP_REMOVED lines=10> */
.L_x_2208:
        /* <DEDUP_REMOVED lines=27> */
.L_x_2209:
        /* <DEDUP_REMOVED lines=13> */
.L_x_2210:
[----:B------:R-:W-:Y:S05]  /*1b40*/  BSYNC.RECONVERGENT B0 ;  /* 0x0000000000007941 */ /* 0x000fea0003800200 */
.L_x_2203:
[----:B---3--:R-:W-:Y:S01]  /*1b50*/  LOP3.LUT R4, R23, 0xffff, RZ, 0xc0, !PT ;  /* 0x0000ffff17047812 */ /* 0x008fe200078ec0ff */
[----:B------:R-:W3:Y:S01]  /*1b60*/  S2UR UR9, SR_CgaCtaId ;  /* 0x00000000000979c3 */ /* 0x000ee20000008800 */
[----:B------:R-:W4:Y:S01]  /*1b70*/  LDCU UR10, c[0x0][0x414] ;  /* 0x00008280ff0a77ac */ /* 0x000f220008000800 */
[----:B--2---:R-:W-:Y:S02]  /*1b80*/  IMAD.U32 R11, RZ, RZ, UR8 ;  /* 0x00000008ff0b7e24 */ /* 0x004fe4000f8e00ff */
        /* <DEDUP_REMOVED lines=22> */
[----:B---3--:R-:W-:-:S05]  /*1cf0*/  IMAD.WIDE R12, R15, 0x2, R4 ;  /* 0x000000020f0c7825 */ /* 0x008fca00078e0204 */
        /* <DEDUP_REMOVED lines=10> */
[----:B------:R-:W-:-:S04]  /*1da0*/  IADD3 R5, PT, PT, R24, 0x20, RZ ;  /* 0x0000002018057810 */ /* 0x000fc80007ffe0ff */
[----:B------:R-:W-:Y:S02]  /*1db0*/  FSETP.GTU.FTZ.AND P2, PT, R4, RZ, PT ;  /* 0x000000ff0400720b */ /* 0x000fe40003f5c000 */
[----:B-----5:R-:W-:-:S11]  /*1dc0*/  SHF.R.S32.HI R6, RZ, 0x1f, R5 ;  /* 0x0000001fff067819 */ /* 0x020fd60000011405 */
[----:B------:R-:W1:Y:S02]  /*1dd0*/  @P2 LDC R9, c[0x0][0x3a8] ;  /* 0x0000ea00ff092b82 */ /* 0x000e640000000800 */
[----:B-1----:R-:W-:Y:S01]  /*1de0*/  @P2 FADD.FTZ R9, R4, R9 ;  /* 0x0000000904092221 */ /* 0x002fe20000010000 */
[----:B------:R-:W-:-:S06]  /*1df0*/  HFMA2 R4, -RZ, RZ, 1.875, 0 ;  /* 0x3f800000ff047431 */ /* 0x000fcc00000001ff */
[----:B------:R1:W0:Y:S01]  /*1e00*/  @P2 MUFU.RSQ R4, R9 ;  /* 0x0000000900042308 */ /* 0x0002220000001400 */
[----:B--2---:R-:W-:Y:S02]  /*1e10*/  HADD2.F32 R7, -RZ, R15.H0_H0 ;  /* 0x2000000fff077230 */ /* 0x004fe40000004100 */
[----:B---3--:R-:W-:Y:S02]  /*1e20*/  HADD2.F32 R10, -RZ, R16.H0_H0 ;  /* 0x20000010ff0a7230 */ /* 0x008fe40000004100 */
[----:B----4-:R-:W-:Y:S02]  /*1e30*/  HADD2.F32 R12, -RZ, R14.H0_H0 ;  /* 0x2000000eff0c7230 */ /* 0x010fe40000004100 */
[----:B------:R-:W-:Y:S01]  /*1e40*/  HADD2.F32 R11, -RZ, R17.H0_H0 ;  /* 0x20000011ff0b7230 */ /* 0x000fe20000004100 */
        /* <DEDUP_REMOVED lines=26> */
.L_x_2214:
[----:B------:R-:W-:Y:S05]  /*1ff0*/  BSYNC.RECONVERGENT B1 ;  /* 0x0000000000017941 */ /* 0x000fea0003800200 */
.L_x_2213:
[----:B------:R-:W-:Y:S05]  /*2000*/  @P2 BRA `(.L_x_2215) ;  /* 0x0000000400442947 */ /* 0x000fea0003800000 */
[----:B------:R-:W1:Y:S01]  /*2010*/  LDCU.64 UR10, c[0x0][0x3e0] ;  /* 0x00007c00ff0a77ac */ /* 0x000e620008000a00 */
[----:B------:R-:W-:Y:S01]  /*2020*/  MOV R27, R29 ;  /* 0x0000001d001b7202 */ /* 0x000fe20000000f00 */
[--C-:B------:R-:W-:Y:S01]  /*2030*/  FADD.FTZ R21, R21, -R0.reuse ;  /* 0x8000000015157221 */ /* 0x100fe20000010000 */
[----:B0-----:R-:W-:Y:S01]  /*2040*/  FADD.FTZ R3, R20, -R0 ;  /* 0x8000000014037221 */ /* 0x001fe20000010000 */
[----:B------:R-:W0:Y:S02]  /*2050*/  LDCU.64 UR12, c[0x0][0x380] ;  /* 0x00007000ff0c77ac */ /* 0x000e240008000a00 */
        /* <DEDUP_REMOVED lines=13> */
.L_x_2212:
        /* <DEDUP_REMOVED lines=10> */
[----:B------:R-:W-:-:S02]  /*21d0*/  IMAD.MOV.U32 R3, RZ, RZ, R29 ;  /* 0x000000ffff037224 */ /* 0x000fc400078e001d */
        /* <DEDUP_REMOVED lines=10> */
[----:B------:R-:W-:-:S03]  /*2280*/  IMAD.WIDE.U32 R2, R24, UR10, R2 ;  /* 0x0000000a18027c25 */ /* 0x000fc6000f8e0002 */
[----:B-1----:R-:W-:-:S04]  /*2290*/  LEA R8, P1, R2, UR12, 0x1 ;  /* 0x0000000c02087c11 */ /* 0x002fc8000f8208ff */
[----:B------:R-:W1:Y:S01]  /*22a0*/  MUFU.RCP R16, R16 ;  /* 0x0000001000107308 */ /* 0x000e620000001000 */
[----:B------:R-:W-:Y:S01]  /*22b0*/  IADD3 R17, PT, PT, R3, R17, RZ ;  /* 0x0000001103117210 */ /* 0x000fe20007ffe0ff */
[----:B0-----:R-:W-:Y:S01]  /*22c0*/  FMUL.FTZ R13, R13, R14 ;  /* 0x0000000e0d0d7220 */ /* 0x001fe20000410000 */
[----:B-1----:R-:W-:Y:S02]  /*22d0*/  FMUL.FTZ R18, R9, R16 ;  /* 0x0000001009127220 */ /* 0x002fe40000410000 */
[----:B------:R-:W-:-:S03]  /*22e0*/  LEA.HI.X R9, R2, UR13, R17, 0x1, P1 ;  /* 0x0000000d02097c11 */ /* 0x000fc600088f0c11 */
[----:B------:R-:W-:-:S05]  /*22f0*/  F2FP.BF16.F32.PACK_AB R13, R18, R13 ;  /* 0x0000000d120d723e */ /* 0x000fca00000010ff */
[----:B------:R0:W-:Y:S02]  /*2300*/  STG.E desc[UR14][R8.64], R13 ;  /* 0x0000000d08007986 */ /* 0x0001e4000c10190e */
.L_x_2217:
[----:B------:R-:W-:Y:S05]  /*2310*/  BSYNC.RECONVERGENT B1 ;  /* 0x0000000000017941 */ /* 0x000fea0003800200 */
.L_x_2216:
        /* <DEDUP_REMOVED lines=32> */
.L_x_2215:
[----:B------:R-:W-:Y:S05]  /*2520*/  BSYNC.RECONVERGENT B0 ;  /* 0x0000000000007941 */ /* 0x000fea0003800200 */
.L_x_2211:
[----:B------:R-:W-:Y:S02]  /*2530*/  UIADD3 UR8, UPT, UPT, UR19, UR8, URZ ;  /* 0x0000000813087290 */ /* 0x000fe4000fffe0ff */
[----:B------:R-:W-:Y:S02]  /*2540*/  UIADD3 UR4, UPT, UPT, UR4, 0x1, URZ ;  /* 0x0000000104047890 */ /* 0x000fe4000fffe0ff */
[----:B------:R-:W-:-:S09]  /*2550*/  UISETP.GE.AND UP1, UPT, UR8, UR7, UPT ;  /* 0x000000070800728c */ /* 0x000fd2000bf26270 */
[----:B------:R-:W-:Y:S05]  /*2560*/  BRA.U !UP1, `(.L_x_2218) ;  /* 0xffffffdd09107547 */ /* 0x000fea000b83ffff */
[----:B------:R-:W-:Y:S05]  /*2570*/  EXIT ;  /* 0x000000000000794d */ /* 0x000fea0003800000 */
.L_x_2219:
        /* <DEDUP_REMOVED lines=16> */
.L_x_3448:


//--------------------- .text._Z35group_norm_nhwc_fwd_one_pass_kernelI11Bf16IOFp16WLi128ELi28ELi448EEv26Group_norm_nhwc_fwd_params --------------------------
	.section	.text._Z35group_norm_nhwc_fwd_one_pass_kernelI11Bf16IOFp16WLi128ELi28ELi448EEv26Group_norm_nhwc_fwd_params,"ax",@progbits
	.align	128
        .global         _Z35group_norm_nhwc_fwd_one_pass_kernelI11Bf16IOFp16WLi128ELi28ELi448EEv26Group_norm_nhwc_fwd_params
        .type           _Z35group_norm_nhwc_fwd_one_pass_kernelI11Bf16IOFp16WLi128ELi28ELi448EEv26Group_norm_nhwc_fwd_params,@function
        .size           _Z35group_norm_nhwc_fwd_one_pass_kernelI11Bf16IOFp16WLi128ELi28ELi448EEv26Group_norm_nhwc_fwd_params,(.L_x_3449 - _Z35group_norm_nhwc_fwd_one_pass_kernelI11Bf16IOFp16WLi128ELi28ELi448EEv26Group_norm_nhwc_fwd_params)
        .other          _Z35group_norm_nhwc_fwd_one_pass_kernelI11Bf16IOFp16WLi128ELi28ELi448EEv26Group_norm_nhwc_fwd_params,@"STO_CUDA_ENTRY STV_DEFAULT"
_Z35group_norm_nhwc_fwd_one_pass_kernelI11Bf16IOFp16WLi128ELi28ELi448EEv26Group_norm_nhwc_fwd_params:
.text._Z35group_norm_nhwc_fwd_one_pass_kernelI11Bf16IOFp16WLi128ELi28ELi448EEv26Group_norm_nhwc_fwd_params:
        /* <DEDUP_REMOVED lines=25> */
.L_x_2247:
[----:B0-23--:R-:W0:Y:S01]  /*0190*/  LDC R2, c[0x0][0x3f8] ;  /* 0x0000fe00ff027b82 */ /* 0x00de220000000800 */
[----:B------:R-:W-:Y:S01]  /*01a0*/  IABS R8, UR7 ;  /* 0x0000000700087c13 */ /* 0x000fe20008000000 */
[----:B-1----:R-:W1:Y:S01]  /*01b0*/  LDCU.64 UR8, c[0x0][0x3e8] ;  /* 0x00007d00ff0877ac */ /* 0x002e620008000a00 */
[----:B------:R-:W-:Y:S02]  /*01c0*/  IADD3 R29, PT, PT, R23, 0x20, RZ ;  /* 0x00000020171d7810 */ /* 0x000fe40007ffe0ff */
[----:B------:R-:W-:Y:S01]  /*01d0*/  SHF.R.S32.HI R15, RZ, 0x1f, R23 ;  /* 0x0000001fff0f7819 */ /* 0x000fe20000011417 */
[----:B------:R-:W2:Y:S01]  /*01e0*/  LDCU.64 UR10, c[0x0][0x3f0] ;  /* 0x00007e00ff0a77ac */ /* 0x000ea20008000a00 */
[----:B------:R-:W-:Y:S02]  /*01f0*/  SHF.R.S32.HI R17, RZ, 0x1f, R29 ;  /* 0x0000001fff117819 */ /* 0x000fe4000001141d */
[----:B0-----:R-:W-:Y:S02]  /*0200*/  IABS R3, R2 ;  /* 0x0000000200037213 */ /* 0x001fe40000000000 */
[----:B------:R-:W-:-:S02]  /*0210*/  ISETP.NE.AND P3, PT, R2, RZ, PT ;  /* 0x000000ff0200720c */ /* 0x000fc40003f65270 */
[----:B------:R-:W0:Y:S08]  /*0220*/  I2F.RP R0, R3 ;  /* 0x0000000300007306 */ /* 0x000e300000209400 */
[----:B0-----:R-:W0:Y:S02]  /*0230*/  MUFU.RCP R0, R0 ;  /* 0x0000000000007308 */ /* 0x001e240000001000 */
[----:B0-----:R-:W-:-:S06]  /*0240*/  IADD3 R6, PT, PT, R0, 0xffffffe, RZ ;  /* 0x0ffffffe00067810 */ /* 0x001fcc0007ffe0ff */
[----:B------:R0:W3:Y:S02]  /*0250*/  F2I.FTZ.U32.TRUNC.NTZ R7, R6 ;  /* 0x0000000600077305 */ /* 0x0000e4000021f000 */
[----:B0-----:R-:W-:Y:S01]  /*0260*/  HFMA2 R6, -RZ, RZ, 0, 0 ;  /* 0x00000000ff067431 */ /* 0x001fe200000001ff */
[----:B---3--:R-:W-:-:S05]  /*0270*/  IADD3 R4, PT, PT, RZ, -R7, RZ ;  /* 0x80000007ff047210 */ /* 0x008fca0007ffe0ff */
[----:B------:R-:W-:Y:S02]  /*0280*/  IMAD R5, R4, R3, RZ ;  /* 0x0000000304057224 */ /* 0x000fe400078e02ff */
[----:B------:R-:W0:Y:S02]  /*0290*/  S2R R4, SR_TID.X ;  /* 0x0000000000047919 */ /* 0x000e240000002100 */
[----:B------:R-:W-:-:S06]  /*02a0*/  IMAD.HI.U32 R7, R7, R5, R6 ;  /* 0x0000000507077227 */ /* 0x000fcc00078e0006 */
[----:B------:R-:W-:-:S04]  /*02b0*/  IMAD.HI.U32 R13, R7, R8, RZ ;  /* 0x00000008070d7227 */ /* 0x000fc800078e00ff */
[----:B------:R-:W-:-:S04]  /*02c0*/  IMAD.MOV R0, RZ, RZ, -R13 ;  /* 0x000000ffff007224 */ /* 0x000fc800078e0a0d */
[----:B------:R-:W-:-:S05]  /*02d0*/  IMAD R0, R3, R0, R8 ;  /* 0x0000000003007224 */ /* 0x000fca00078e0208 */
[----:B------:R-:W-:Y:S02]  /*02e0*/  ISETP.GT.U32.AND P2, PT, R3, R0, PT ;  /* 0x000000000300720c */ /* 0x000fe40003f44070 */
[----:B0-----:R-:W-:-:S11]  /*02f0*/  LOP3.LUT R5, R4, 0xffff, RZ, 0xc0, !PT ;  /* 0x0000ffff04057812 */ /* 0x001fd600078ec0ff */
[-C--:B------:R-:W-:Y:S02]  /*0300*/  @!P2 IADD3 R0, PT, PT, R0, -R3.reuse, RZ ;  /* 0x800000030000a210 */ /* 0x080fe40007ffe0ff */
[----:B------:R-:W-:Y:S01]  /*0310*/  @!P2 IADD3 R13, PT, PT, R13, 0x1, RZ ;  /* 0x000000010d0da810 */ /* 0x000fe20007ffe0ff */
[----:B------:R-:W-:Y:S01]  /*0320*/  IMAD R5, R5, 0x124a, RZ ;  /* 0x0000124a05057824 */ /* 0x000fe200078e02ff */
[----:B------:R-:W-:Y:S02]  /*0330*/  ISETP.GE.U32.AND P1, PT, R0, R3, PT ;  /* 0x000000030000720c */ /* 0x000fe40003f26070 */
[----:B------:R-:W-:Y:S02]  /*0340*/  LOP3.LUT R0, R2, UR7, RZ, 0x3c, !PT ;  /* 0x0000000702007c12 */ /* 0x000fe4000f8e3cff */
[----:B------:R-:W-:Y:S02]  /*0350*/  SHF.R.U32.HI R5, RZ, 0x10, R5 ;  /* 0x00000010ff057819 */ /* 0x000fe40000011605 */
[----:B------:R-:W-:-:S02]  /*0360*/  ISETP.GE.AND P4, PT, R0, RZ, PT ;  /* 0x000000ff0000720c */ /* 0x000fc40003f86270 */
[----:B------:R-:W-:Y:S02]  /*0370*/  PRMT R0, R5, 0x9910, RZ ;  /* 0x0000991005007816 */ /* 0x000fe400000000ff */
[----:B-1----:R-:W-:-:S03]  /*0380*/  ISETP.GE.U32.AND P2, PT, R23, UR8, PT ;  /* 0x0000000817007c0c */ /* 0x002fc6000bf46070 */
[----:B------:R-:W-:Y:S01]  /*0390*/  IMAD R0, R0, 0xe, RZ ;  /* 0x0000000e00007824 */ /* 0x000fe200078e02ff */
[----:B------:R-:W-:Y:S02]  /*03a0*/  @P1 IADD3 R13, PT, PT, R13, 0x1, RZ ;  /* 0x000000010d0d1810 */ /* 0x000fe40007ffe0ff */
[----:B------:R-:W-:Y:S02]  /*03b0*/  ISETP.GE.U32.AND P1, PT, R29, UR8, PT ;  /* 0x000000081d007c0c */ /* 0x000fe4000bf26070 */
[----:B------:R-:W-:Y:S01]  /*03c0*/  ISETP.GE.AND.EX P2, PT, R15, UR9, PT, P2 ;  /* 0x000000090f007c0c */ /* 0x000fe2000bf46320 */
[----:B------:R-:W-:Y:S01]  /*03d0*/  @!P4 IMAD.MOV R13, RZ, RZ, -R13 ;  /* 0x000000ffff0dc224 */ /* 0x000fe200078e0a0d */
[----:B------:R-:W-:Y:S02]  /*03e0*/  IADD3 R0, PT, PT, RZ, -R0, RZ ;  /* 0x80000000ff007210 */ /* 0x000fe40007ffe0ff */
[----:B------:R-:W-:Y:S02]  /*03f0*/  ISETP.GE.AND.EX P1, PT, R17, UR9, PT, P1 ;  /* 0x0000000911007c0c */ /* 0x000fe4000bf26310 */
[----:B------:R-:W-:-:S02]  /*0400*/  @!P3 LOP3.LUT R13, RZ, R2, RZ, 0x33, !PT ;  /* 0x00000002ff0db212 */ /* 0x000fc400078e33ff */
[----:B------:R-:W-:Y:S02]  /*0410*/  PRMT R5, R0, 0x7710, RZ ;  /* 0x0000771000057816 */ /* 0x000fe400000000ff */
[----:B------:R-:W-:Y:S02]  /*0420*/  IADD3 R3, PT, PT, -R13, RZ, RZ ;  /* 0x000000ff0d037210 */ /* 0x000fe40007ffe1ff */
[----:B------:R-:W-:Y:S01]  /*0430*/  IADD3 R5, PT, PT, R5, R4, RZ ;  /* 0x0000000405057210 */ /* 0x000fe20007ffe0ff */
[----:B------:R-:W0:Y:S01]  /*0440*/  @!P2 LDC.64 R8, c[0x0][0x3e0] ;  /* 0x0000f800ff08ab82 */ /* 0x000e220000000a00 */
[----:B------:R-:W-:Y:S01]  /*0450*/  IADD3 R0, PT, PT, R23, 0x40, RZ ;  /* 0x0000004017007810 */ /* 0x000fe20007ffe0ff */
[----:B------:R-:W-:Y:S01]  /*0460*/  IMAD R20, R2, R3, UR7 ;  /* 0x0000000702147e24 */ /* 0x000fe2000f8e0203 */
[----:B------:R-:W-:Y:S01]  /*0470*/  SHF.R.S32.HI R3, RZ, 0x1f, R13 ;  /* 0x0000001fff037819 */ /* 0x000fe2000001140d */
[----:B------:R-:W-:Y:S01]  /*0480*/  IMAD.SHL.U32 R5, R5, 0x2, RZ ;  /* 0x0000000205057824 */ /* 0x000fe200078e00ff */
[----:B------:R-:W-:Y:S01]  /*0490*/  ISETP.GE.U32.AND P3, PT, R0, UR8, PT ;  /* 0x0000000800007c0c */ /* 0x000fe2000bf66070 */
[----:B------:R-:W-:Y:S01]  /*04a0*/  IMAD R20, R20, 0x1c, RZ ;  /* 0x0000001c14147824 */ /* 0x000fe200078e02ff */
[----:B------:R-:W-:Y:S01]  /*04b0*/  IADD3 R2, PT, PT, R23, 0x60, RZ ;  /* 0x0000006017027810 */ /* 0x000fe20007ffe0ff */
[----:B------:R-:W1:Y:S01]  /*04c0*/  @!P1 LDC.64 R6, c[0x0][0x3e0] ;  /* 0x0000f800ff069b82 */ /* 0x000e620000000a00 */
[----:B------:R-:W-:Y:S01]  /*04d0*/  LOP3.LUT R25, R5, 0xffff, RZ, 0xc0, !PT ;  /* 0x0000ffff05197812 */ /* 0x000fe200078ec0ff */
[----:B--2---:R-:W-:Y:S01]  /*04e0*/  IMAD R12, R3, UR10, RZ ;  /* 0x0000000a030c7c24 */ /* 0x004fe2000f8e02ff */
[----:B------:R-:W-:-:S02]  /*04f0*/  SHF.R.S32.HI R5, RZ, 0x1f, R0 ;  /* 0x0000001fff057819 */ /* 0x000fc40000011400 */
[C---:B------:R-:W-:Y:S01]  /*0500*/  IADD3 R24, P4, PT, R20.reuse, R25, RZ ;  /* 0x0000001914187210 */ /* 0x040fe20007f9e0ff */
[----:B------:R-:W-:Y:S01]  /*0510*/  IMAD R27, R13, UR11, R12 ;  /* 0x0000000b0d1b7c24 */ /* 0x000fe2000f8e020c */
[----:B------:R-:W-:Y:S01]  /*0520*/  ISETP.GE.AND.EX P3, PT, R5, UR9, PT, P3 ;  /* 0x0000000905007c0c */ /* 0x000fe2000bf66330 */
[----:B------:R-:W2:Y:S01]  /*0530*/  @!P2 LDC.64 R10, c[0x0][0x390] ;  /* 0x0000e400ff0aab82 */ /* 0x000ea20000000a00 */
[----:B------:R-:W-:Y:S02]  /*0540*/  LEA.HI.X.SX32 R25, R20, RZ, 0x1, P4 ;  /* 0x000000ff14197211 */ /* 0x000fe400020f0eff */
[----:B------:R-:W-:Y:S02]  /*0550*/  ISETP.GE.U32.AND P4, PT, R2, UR8, PT ;  /* 0x0000000802007c0c */ /* 0x000fe4000bf86070 */
[----:B------:R-:W-:Y:S01]  /*0560*/  SHF.R.S32.HI R3, RZ, 0x1f, R2 ;  /* 0x0000001fff037819 */ /* 0x000fe20000011402 */
[----:B------:R-:W-:Y:S02]  /*0570*/  IMAD.WIDE.U32 R24, R13, UR10, R24 ;  /* 0x0000000a0d187c25 */ /* 0x000fe4000f8e0018 */
[----:B------:R-:W3:Y:S01]  /*0580*/  @!P1 LDC.64 R12, c[0x0][0x390] ;  /* 0x0000e400ff0c9b82 */ /* 0x000ee20000000a00 */
[----:B------:R-:W-:Y:S01]  /*0590*/  ISETP.GE.AND.EX P4, PT, R3, UR9, PT, P4 ;  /* 0x0000000903007c0c */ /* 0x000fe2000bf86340 */
[----:B0-----:R-:W-:Y:S01]  /*05a0*/  @!P2 IMAD R16, R15, R8, RZ ;  /* 0x000000080f10a224 */ /* 0x001fe200078e02ff */
[----:B------:R-:W-:-:S02]  /*05b0*/  IADD3 R27, PT, PT, R25, R27, RZ ;  /* 0x0000001b191b7210 */ /* 0x000fc40007ffe0ff */
[----:B------:R-:W-:-:S03]  /*05c0*/  @!P2 MOV R26, R24 ;  /* 0x00000018001aa202 */ /* 0x000fc60000000f00 */
[----:B------:R-:W0:Y:S01]  /*05d0*/  @!P3 LDC.64 R14, c[0x0][0x3e0] ;  /* 0x0000f800ff0ebb82 */ /* 0x000e220000000a00 */
[----:B-1----:R-:W-:Y:S02]  /*05e0*/  @!P1 IMAD R18, R17, R6, RZ ;  /* 0x0000000611129224 */ /* 0x002fe400078e02ff */
[----:B------:R-:W-:Y:S02]  /*05f0*/  @!P2 IMAD R17, R23, R9, R16 ;  /* 0x000000091711a224 */ /* 0x000fe400078e0210 */
[----:B------:R-:W-:Y:S01]  /*0600*/  @!P1 IMAD R21, R29, R7, R18 ;  /* 0x000000071d159224 */ /* 0x000fe200078e0212 */
[----:B------:R-:W-:Y:S01]  /*0610*/  @!P1 MOV R18, R24 ;  /* 0x0000001800129202 */ /* 0x000fe20000000f00 */
[----:B------:R-:W-:-:S04]  /*0620*/  @!P2 IMAD.WIDE.U32 R8, R23, R8, R26 ;  /* 0x000000081708a225 */ /* 0x000fc800078e001a */
[----:B------:R-:W-:Y:S01]  /*0630*/  @!P1 IMAD.MOV.U32 R19, RZ, RZ, R27 ;  /* 0x000000ffff139224 */ /* 0x000fe200078e001b */
[----:B------:R-:W-:Y:S02]  /*0640*/  @!P2 IADD3 R17, PT, PT, R9, R17, RZ ;  /* 0x000000110911a210 */ /* 0x000fe40007ffe0ff */
[C---:B--2---:R-:W-:Y:S01]  /*0650*/  @!P2 LEA R16, P5, R8.reuse, R10, 0x1 ;  /* 0x0000000a0810a211 */ /* 0x044fe200078a08ff */
[----:B------:R-:W-:Y:S02]  /*0660*/  @!P1 IMAD.WIDE.U32 R18, R29, R6, R18 ;  /* 0x000000061d129225 */ /* 0x000fe400078e0012 */
[----:B------:R-:W1:Y:S01]  /*0670*/  @!P4 LDC.64 R6, c[0x0][0x3e0] ;  /* 0x0000f800ff06cb82 */ /* 0x000e620000000a00 */
[----:B------:R-:W-:Y:S02]  /*0680*/  @!P2 LEA.HI.X R17, R8, R11, R17, 0x1, P5 ;  /* 0x0000000b0811a211 */ /* 0x000fe400028f0c11 */
[----:B------:R-:W-:Y:S01]  /*0690*/  @!P1 IADD3 R21, PT, PT, R19, R21, RZ ;  /* 0x0000001513159210 */ /* 0x000fe20007ffe0ff */
[----:B------:R-:W-:Y:S01]  /*06a0*/  @!P3 IMAD.MOV.U32 R19, RZ, RZ, R27 ;  /* 0x000000ffff13b224 */ /* 0x000fe200078e001b */
[----:B---3--:R-:W-:Y:S01]  /*06b0*/  @!P1 LEA R12, P5, R18, R12, 0x1 ;  /* 0x0000000c120c9211 */ /* 0x008fe200078a08ff */
[----:B0-----:R-:W-:-:S02]  /*06c0*/  @!P3 IMAD R5, R5, R14, RZ ;  /* 0x0000000e0505b224 */ /* 0x001fc400078e02ff */
[----:B------:R-:W0:Y:S01]  /*06d0*/  @!P3 LDC.64 R8, c[0x0][0x390] ;  /* 0x0000e400ff08bb82 */ /* 0x000e220000000a00 */
[----:B------:R-:W-:Y:S01]  /*06e0*/  @!P1 LEA.HI.X R13, R18, R13, R21, 0x1, P5 ;  /* 0x0000000d120d9211 */ /* 0x000fe200028f0c15 */
[----:B------:R-:W-:Y:S01]  /*06f0*/  HFMA2 R21, -RZ, RZ, 0, 0 ;  /* 0x00000000ff157431 */ /* 0x000fe200000001ff */
[----:B------:R-:W-:Y:S01]  /*0700*/  @!P3 MOV R18, R24 ;  /* 0x000000180012b202 */ /* 0x000fe20000000f00 */
[----:B------:R-:W-:-:S04]  /*0710*/  @!P3 IMAD R15, R0, R15, R5 ;  /* 0x0000000f000fb224 */ /* 0x000fc800078e0205 */
[----:B------:R-:W2:Y:S01]  /*0720*/  @!P4 LDC.64 R10, c[0x0][0x390] ;  /* 0x0000e400ff0acb82 */ /* 0x000ea20000000a00 */
[----:B------:R-:W-:-:S04]  /*0730*/  @!P3 IMAD.WIDE.U32 R18, R0, R14, R18 ;  /* 0x0000000e0012b225 */ /* 0x000fc800078e0012 */
[----:B------:R-:W-:Y:S01]  /*0740*/  HFMA2 R0, -RZ, RZ, 0, 0 ;  /* 0x00000000ff007431 */ /* 0x000fe200000001ff */
[----:B------:R-:W3:Y:S05]  /*0750*/  @!P2 LDG.E R21, desc[UR14][R16.64] ;  /* 0x0000000e1015a981 */ /* 0x000eea000c1e1900 */
[----:B------:R5:W4:Y:S01]  /*0760*/  @!P1 LDG.E R0, desc[UR14][R12.64] ;  /* 0x0000000e0c009981 */ /* 0x000b22000c1e1900 */
[----:B-1----:R-:W-:Y:S01]  /*0770*/  @!P4 IMAD R3, R3, R6, RZ ;  /* 0x000000060303c224 */ /* 0x002fe200078e02ff */
[----:B------:R-:W-:-:S03]  /*0780*/  @!P3 IADD3 R15, PT, PT, R19, R15, RZ ;  /* 0x0000000f130fb210 */ /* 0x000fc60007ffe0ff */
[----:B------:R-:W-:Y:S01]  /*0790*/  @!P4 IMAD R7, R2, R7, R3 ;  /* 0x000000070207c224 */ /* 0x000fe200078e0203 */
[----:B-----5:R-:W-:Y:S02]  /*07a0*/  @!P4 MOV R12, R24 ;  /* 0x00000018000cc202 */ /* 0x020fe40000000f00 */
[----:B------:R-:W-:Y:S02]  /*07b0*/  @!P4 MOV R13, R27 ;  /* 0x0000001b000dc202 */ /* 0x000fe40000000f00 */
[----:B0-----:R-:W-:Y:S01]  /*07c0*/  @!P3 LEA R8, P2, R18, R8, 0x1 ;  /* 0x000000081208b211 */ /* 0x001fe200078408ff */
[----:B------:R-:W-:-:S03]  /*07d0*/  @!P4 IMAD.WIDE.U32 R2, R2, R6, R12 ;  /* 0x000000060202c225 */ /* 0x000fc600078e000c */
[----:B------:R-:W-:Y:S01]  /*07e0*/  @!P3 LEA.HI.X R9, R18, R9, R15, 0x1, P2 ;  /* 0x000000091209b211 */ /* 0x000fe200010f0c0f */
[----:B------:R-:W-:Y:S01]  /*07f0*/  IMAD.MOV.U32 R5, RZ, RZ, RZ ;  /* 0x000000ffff057224 */ /* 0x000fe200078e00ff */
[----:B------:R-:W-:Y:S02]  /*0800*/  @!P4 IADD3 R3, PT, PT, R3, R7, RZ ;  /* 0x000000070303c210 */ /* 0x000fe40007ffe0ff */
[C---:B--2---:R-:W-:Y:S01]  /*0810*/  @!P4 LEA R10, P2, R2.reuse, R10, 0x1 ;  /* 0x0000000a020ac211 */ /* 0x044fe200078408ff */
[----:B------:R-:W-:Y:S02]  /*0820*/  HFMA2 R17, -RZ, RZ, 0, 0 ;  /* 0x00000000ff117431 */ /* 0x000fe400000001ff */
[----:B------:R-:W2:Y:S01]  /*0830*/  @!P3 LDG.E R5, desc[UR14][R8.64] ;  /* 0x0000000e0805b981 */ /* 0x000ea2000c1e1900 */
[----:B------:R-:W-:-:S05]  /*0840*/  @!P4 LEA.HI.X R11, R2, R11, R3, 0x1, P2 ;  /* 0x0000000b020bc211 */ /* 0x000fca00010f0c03 */
[----:B------:R0:W5:Y:S02]  /*0850*/  @!P4 LDG.E R17, desc[UR14][R10.64] ;  /* 0x0000000e0a11c981 */ /* 0x000164000c1e1900 */
[----:B0-----:R-:W0:Y:S02]  /*0860*/  S2R R11, SR_LANEID ;  /* 0x00000000000b7919 */ /* 0x001e240000000000 */
[C---:B0-----:R-:W-:Y:S02]  /*0870*/  ISETP.GT.AND P2, PT, R11.reuse, 0x1e, PT ;  /* 0x0000001e0b00780c */ /* 0x041fe40003f44270 */
[----:B------:R-:W-:Y:S01]  /*0880*/  ISETP.GT.AND P3, PT, R11, 0xf, PT ;  /* 0x0000000f0b00780c */ /* 0x000fe20003f64270 */
[----:B------:R-:W-:Y:S01]  /*0890*/  BSSY.RECONVERGENT B0, `(.L_x_2220) ;  /* 0x0000043000007945 */ /* 0x000fe20003800200 */
[C---:B---3--:R-:W-:Y:S02]  /*08a0*/  PRMT R18, R21.reuse, 0x7632, R18 ;  /* 0x0000763215127816 */ /* 0x048fe40000000012 */
[----:B------:R-:W-:-:S02]  /*08b0*/  SHF.L.U32 R21, R21, 0x10, RZ ;  /* 0x0000001015157819 */ /* 0x000fc400000006ff */
[----:B------:R-:W-:Y:S02]  /*08c0*/  SHF.L.U32 R18, R18, 0x10, RZ ;  /* 0x0000001012127819 */ /* 0x000fe400000006ff */
[C---:B----4-:R-:W-:Y:S01]  /*08d0*/  PRMT R2, R0.reuse, 0x7632, R2 ;  /* 0x0000763200027816 */ /* 0x050fe20000000002 */
        /* <DEDUP_REMOVED lines=13> */
[----:B-----5:R-:W-:Y:S01]  /*09b0*/  PRMT R16, R17, 0x7632, R16 ;  /* 0x0000763211107816 */ /* 0x020fe20000000010 */
        /* <DEDUP_REMOVED lines=48> */
.L_x_2221:
[----:B------:R-:W-:Y:S05]  /*0cc0*/  BSYNC.RECONVERGENT B0 ;  /* 0x0000000000007941 */ /* 0x000fea0003800200 */
.L_x_2220:
        /* <DEDUP_REMOVED lines=41> */
.L_x_2223:
[----:B------:R-:W-:Y:S05]  /*0f60*/  BSYNC.RECONVERGENT B0 ;  /* 0x0000000000007941 */ /* 0x000fea0003800200 */
.L_x_2222:
        /* <DEDUP_REMOVED lines=31> */
.L_x_2226:
[----:B---3--:R-:W3:Y:S04]  /*1160*/  LDG.E.STRONG.GPU R4, desc[UR14][R8.64] ;  /* 0x0000000e08047981 */ /* 0x008ee8000c1ef900 */
[----:B---3--:R-:W-:Y:S01]  /*1170*/  CCTL.IVALL ;  /* 0x00000000ff00798f */ /* 0x008fe20002000000 */
[----:B------:R-:W-:Y:S05]  /*1180*/  YIELD ;  /* 0x0000000000007946 */ /* 0x000fea0003800000 */
[----:B------:R-:W-:-:S13]  /*1190*/  ISETP.NE.AND P2, PT, R4, R11, PT ;  /* 0x0000000b0400720c */ /* 0x000fda0003f45270 */
[----:B------:R-:W-:Y:S05]  /*11a0*/  @P2 BRA `(.L_x_2226) ;  /* 0xfffffffc00ec2947 */ /* 0x000fea000383ffff */
.L_x_2225:
        /* <DEDUP_REMOVED lines=15> */
.L_x_2228:
        /* <DEDUP_REMOVED lines=91> */
.L_x_2227:
        /* <DEDUP_REMOVED lines=52> */
.L_x_2229:
        /* <DEDUP_REMOVED lines=28> */
.L_x_2230:
        /* <DEDUP_REMOVED lines=13> */
.L_x_2231:
[----:B------:R-:W-:Y:S05]  /*1e20*/  BSYNC.RECONVERGENT B0 ;  /* 0x0000000000007941 */ /* 0x000fea0003800200 */
.L_x_2224:
[----:B--2---:R-:W2:Y:S01]  /*1e30*/  S2R R12, SR_TID.X ;  /* 0x00000000000c7919 */ /* 0x004ea20000002100 */
[----:B------:R-:W4:Y:S01]  /*1e40*/  S2UR UR8, SR_CgaCtaId ;  /* 0x00000000000879c3 */ /* 0x000f220000008800 */
[----:B------:R-:W5:Y:S01]  /*1e50*/  LDCU UR9, c[0x0][0x414] ;  /* 0x00008280ff0977ac */ /* 0x000f620008000800 */
[----:B------:R-:W-:Y:S01]  /*1e60*/  MOV R29, UR7 ;  /* 0x00000007001d7c02 */ /* 0x000fe20008000f00 */
        /* <DEDUP_REMOVED lines=19> */
[----:B------:R-:W-:-:S04]  /*1fa0*/  IMAD.IADD R15, R20, 0x1, R15 ;  /* 0x00000001140f7824 */ /* 0x000fc800078e020f */
        /* <DEDUP_REMOVED lines=20> */
[----:B--2---:R-:W-:Y:S02]  /*20f0*/  HADD2.F32 R13, -RZ, R28.H0_H0 ;  /* 0x2000001cff0d7230 */ /* 0x004fe40000004100 */
[----:B---3--:R-:W-:Y:S02]  /*2100*/  HADD2.F32 R10, -RZ, R20.H0_H0 ;  /* 0x20000014ff0a7230 */ /* 0x008fe40000004100 */
[----:B----4-:R-:W-:Y:S02]  /*2110*/  HADD2.F32 R11, -RZ, R29.H0_H0 ;  /* 0x2000001dff0b7230 */ /* 0x010fe40000004100 */
[----:B-----5:R-:W-:Y:S01]  /*2120*/  HADD2.F32 R12, -RZ, R14.H0_H0 ;  /* 0x2000000eff0c7230 */ /* 0x020fe20000004100 */
        /* <DEDUP_REMOVED lines=28> */
.L_x_2235:
[----:B------:R-:W-:Y:S05]  /*22f0*/  BSYNC.RECONVERGENT B1 ;  /* 0x0000000000017941 */ /* 0x000fea0003800200 */
.L_x_2234:
        /* <DEDUP_REMOVED lines=29> */
.L_x_2237:
[----:B------:R-:W-:Y:S05]  /*24d0*/  BSYNC.RECONVERGENT B1 ;  /* 0x0000000000017941 */ /* 0x000fea0003800200 */
.L_x_2236:
[----:B------:R-:W-:Y:S04]  /*24e0*/  BSSY.RECONVERGENT B1, `(.L_x_2238) ;  /* 0x0000014000017945 */ /* 0x000fe80003800200 */
[----:B------:R-:W-:Y:S05]  /*24f0*/  @P2 BRA `(.L_x_2239) ;  /* 0x0000000000482947 */ /* 0x000fea0003800000 */
[----:B------:R-:W1:Y:S01]  /*2500*/  LDCU.64 UR8, c[0x0][0x3e0] ;  /* 0x00007c00ff0877ac */ /* 0x000e620008000a00 */
[--C-:B------:R-:W-:Y:S01]  /*2510*/  FADD.FTZ R6, R2, -R4.reuse ;  /* 0x8000000402067221 */ /* 0x100fe20000010000 */
[----:B------:R-:W-:Y:S01]  /*2520*/  FADD.FTZ R0, R3, -R4 ;  /* 0x8000000403007221 */ /* 0x000fe20000010000 */
[----:B------:R-:W-:Y:S01]  /*2530*/  MOV R2, R24 ;  /* 0x0000001800027202 */ /* 0x000fe20000000f00 */
[----:B------:R-:W2:Y:S01]  /*2540*/  LDCU.64 UR12, c[0x0][0x380] ;  /* 0x00007000ff0c77ac */ /* 0x000ea20008000a00 */
[----:B------:R-:W-:Y:S02]  /*2550*/  IMAD.MOV.U32 R3, RZ, RZ, R27 ;  /* 0x000000ffff037224 */ /* 0x000fe400078e001b */
        /* <DEDUP_REMOVED lines=12> */
.L_x_2239:
[----:B------:R-:W-:Y:S05]  /*2620*/  BSYNC.RECONVERGENT B1 ;  /* 0x0000000000017941 */ /* 0x000fea0003800200 */
.L_x_2238:
        /* <DEDUP_REMOVED lines=14> */
[----:B---3--:R-:W-:-:S04]  /*2710*/  LEA R2, P1, R24, UR10, 0x1 ;  /* 0x0000000a18027c11 */ /* 0x008fc8000f8208ff */
[----:B------:R-:W-:-:S04]  /*2720*/  IADD3 R15, PT, PT, R25, R15, RZ ;  /* 0x0000000f190f7210 */ /* 0x000fc80007ffe0ff */
[----:B-1----:R-:W-:-:S05]  /*2730*/  LEA.HI.X R3, R24, UR11, R15, 0x1, P1 ;  /* 0x0000000b18037c11 */ /* 0x002fca00088f0c0f */
[----:B------:R2:W-:Y:S01]  /*2740*/  STG.E desc[UR14][R2.64], R5 ;  /* 0x0000000502007986 */ /* 0x0005e2000c10190e */
[----:B------:R-:W-:Y:S05]  /*2750*/  BRA `(.L_x_2240) ;  /* 0x00000008001c7947 */ /* 0x000fea0003800000 */
.L_x_2233:
        /* <DEDUP_REMOVED lines=32> */
[----:B0-----:R-:W-:Y:S02]  /*2960*/  IMAD R9, R6, UR10, RZ ;  /* 0x0000000a06097c24 */ /* 0x001fe4000f8e02ff */
[----:B------:R-:W-:Y:S02]  /*2970*/  IMAD.MOV.U32 R6, RZ, RZ, R24 ;  /* 0x000000ffff067224 */ /* 0x000fe400078e0018 */
[C---:B------:R-:W-:Y:S02]  /*2980*/  IMAD R9, R23.reuse, UR11, R9 ;  /* 0x0000000b17097c24 */ /* 0x040fe4000f8e0209 */
[----:B------:R-:W-:-:S04]  /*2990*/  IMAD.WIDE.U32 R6, R23, UR10, R6 ;  /* 0x0000000a17067c25 */ /* 0x000fc8000f8e0006 */
[----:B---3--:R-:W-:Y:S01]  /*29a0*/  FMUL.FTZ R21, R21, R8 ;  /* 0x0000000815157220 */ /* 0x008fe20000410000 */
[----:B------:R-:W-:Y:S02]  /*29b0*/  IADD3 R9, PT, PT, R7, R9, RZ ;  /* 0x0000000907097210 */ /* 0x000fe40007ffe0ff */
[C---:B-1----:R-:W-:Y:S02]  /*29c0*/  LEA R8, P4, R6.reuse, UR12, 0x1 ;  /* 0x0000000c06087c11 */ /* 0x042fe4000f8808ff */
[----:B------:R-:W-:Y:S02]  /*29d0*/  F2FP.BF16.F32.PACK_AB R21, R21, R18 ;  /* 0x000000121515723e */ /* 0x000fe400000010ff */
[----:B------:R-:W-:-:S05]  /*29e0*/  LEA.HI.X R9, R6, UR13, R9, 0x1, P4 ;  /* 0x0000000d06097c11 */ /* 0x000fca000a0f0c09 */
[----:B------:R0:W-:Y:S04]  /*29f0*/  STG.E desc[UR14][R8.64], R21 ;  /* 0x0000001508007986 */ /* 0x0001e8000c10190e */
.L_x_2242:
[----:B------:R-:W-:Y:S05]  /*2a00*/  BSYNC.RECONVERGENT B1 ;  /* 0x0000000000017941 */ /* 0x000fea0003800200 */
.L_x_2241:
        /* <DEDUP_REMOVED lines=24> */
[----:B------:R-:W-:-:S04]  /*2b90*/  IMAD.WIDE.U32 R8, R29, UR10, R8 ;  /* 0x0000000a1d087c25 */ /* 0x000fc8000f8e0008 */
[----:B------:R-:W-:Y:S02]  /*2ba0*/  IMAD.IADD R21, R9, 0x1, R21 ;  /* 0x0000000109157824 */ /* 0x000fe400078e0215 */
[----:B0-----:R-:W-:Y:S01]  /*2bb0*/  FMUL.FTZ R0, R7, R0 ;  /* 0x0000000007007220 */ /* 0x001fe20000410000 */
[----:B-1----:R-:W-:Y:S01]  /*2bc0*/  FMUL.FTZ R29, R6, R19 ;  /* 0x00000013061d7220 */ /* 0x002fe20000410000 */
[----:B--2---:R-:W-:-:S04]  /*2bd0*/  LEA R6, P1, R8, UR12, 0x1 ;  /* 0x0000000c08067c11 */ /* 0x004fc8000f8208ff */
[----:B------:R-:W-:Y:S02]  /*2be0*/  LEA.HI.X R7, R8, UR13, R21, 0x1, P1 ;  /* 0x0000000d08077c11 */ /* 0x000fe400088f0c15 */
[----:B------:R-:W-:-:S05]  /*2bf0*/  F2FP.BF16.F32.PACK_AB R29, R29, R0 ;  /* 0x000000001d1d723e */ /* 0x000fca00000010ff */
[----:B------:R1:W-:Y:S02]  /*2c00*/  STG.E desc[UR14][R6.64], R29 ;  /* 0x0000001d06007986 */ /* 0x0003e4000c10190e */
.L_x_2244:
[----:B------:R-:W-:Y:S05]  /*2c10*/  BSYNC.RECONVERGENT B1 ;  /* 0x0000000000017941 */ /* 0x000fea0003800200 */
.L_x_2243:
        /* <DEDUP_REMOVED lines=18> */
[----:B------:R-:W-:Y:S01]  /*2d40*/  MOV R2, R24 ;  /* 0x0000001800027202 */ /* 0x000fe20000000f00 */
[----:B-1----:R-:W-:-:S04]  /*2d50*/  FADD.FTZ R9, R8, 1 ;  /* 0x3f80000008097421 */ /* 0x002fc80000010000 */
        /* <DEDUP_REMOVED lines=10> */
.L_x_2246:
[----:B------:R-:W-:Y:S05]  /*2e00*/  BSYNC.RECONVERGENT B1 ;  /* 0x0000000000017941 */ /* 0x000fea0003800200 */
.L_x_2245:
        /* <DEDUP_REMOVED lines=28> */
.L_x_2240:
[----:B------:R-:W-:Y:S05]  /*2fd0*/  BSYNC.RECONVERGENT B0 ;  /* 0x0000000000007941 */ /* 0x000fea0003800200 */
.L_x_2232:
        /* <DEDUP_REMOVED lines=8> */
.L_x_2248:
        /* <DEDUP_REMOVED lines=10> */
.L_x_3449:


//--------------------- .text._Z35group_norm_nhwc_fwd_one_pass_kernelI11Bf16IOFp16WLi256ELi28ELi448EEv26Group_norm_nhwc_fwd_params --------------------------
	.section	.text._Z35group_norm_nhwc_fwd_one_pass_kernelI11Bf16IOFp16WLi256ELi28ELi448EEv26Group_norm_nhwc_fwd_params,"ax",@progbits
	.align	128
        .global         _Z35group_norm_nhwc_fwd_one_pass_kernelI11Bf16IOFp16WLi256ELi28ELi448EEv26Group_norm_nhwc_fwd_params
        .type           _Z35group_norm_nhwc_fwd_one_pass_kernelI11Bf16IOFp16WLi256ELi28ELi448EEv26Group_norm_nhwc_fwd_params,@function
        .size           _Z35group_norm_nhwc_fwd_one_pass_kernelI11Bf16IOFp16WLi256ELi28ELi448EEv26Group_norm_nhwc_fwd_params,(.L_x_3450 - _Z35group_norm_nhwc_fwd_one_pass_kernelI11Bf16IOFp16WLi256ELi28ELi448EEv26Group_norm_nhwc_fwd_params)
        .other          _Z35group_norm_nhwc_fwd_one_pass_kernelI11Bf16IOFp16WLi256ELi28ELi448EEv26Group_norm_nhwc_fwd_params,@"STO_CUDA_ENTRY STV_DEFAULT"
_Z35group_norm_nhwc_fwd_one_pass_kernelI11Bf16IOFp16WLi256ELi28ELi448EEv26Group_norm_nhwc_fwd_params:
.text._Z35group_norm_nhwc_fwd_one_pass_kernelI11Bf16IOFp16WLi256ELi28ELi448EEv26Group_norm_nhwc_fwd_params:
        /* <DEDUP_REMOVED lines=41> */
.L_x_2292:
        /* <DEDUP_REMOVED lines=256> */
.L_x_2250:
[----:B------:R-:W-:Y:S05]  /*1290*/  BSYNC.RECONVERGENT B0 ;  /* 0x0000000000007941 */ /* 0x000fea0003800200 */
.L_x_2249:
        /* <DEDUP_REMOVED lines=39> */
.L_x_2252:
[----:B------:R-:W-:Y:S05]  /*1510*/  BSYNC.RECONVERGENT B0 ;  /* 0x0000000000007941 */ /* 0x000fea0003800200 */
.L_x_2251:
        /* <DEDUP_REMOVED lines=26> */
.L_x_2255:
[----:B---3--:R-:W3:Y:S04]  /*16c0*/  LDG.E.STRONG.GPU R18, desc[UR6][R16.64] ;  /* 0x0000000610127981 */ /* 0x008ee8000c1ef900 */
[----:B---3--:R-:W-:Y:S01]  /*16d0*/  CCTL.IVALL ;  /* 0x00000000ff00798f */ /* 0x008fe20002000000 */
[----:B------:R-:W-:Y:S05]  /*16e0*/  YIELD ;  /* 0x0000000000007946 */ /* 0x000fea0003800000 */
[----:B------:R-:W-:-:S13]  /*16f0*/  ISETP.NE.AND P1, PT, R18, R23, PT ;  /* 0x000000171200720c */ /* 0x000fda0003f25270 */
[----:B------:R-:W-:Y:S05]  /*1700*/  @P1 BRA `(.L_x_2255) ;  /* 0xfffffffc00ec1947 */ /* 0x000fea000383ffff */
.L_x_2254:
        /* <DEDUP_REMOVED lines=14> */
.L_x_2257:
        /* <DEDUP_REMOVED lines=62> */
.L_x_2256:
        /* <DEDUP_REMOVED lines=36> */
.L_x_2258:
        /* <DEDUP_REMOVED lines=18> */
.L_x_2259:
        /* <DEDUP_REMOVED lines=9> */
.L_x_2260:
[----:B------:R-:W-:Y:S05]  /*1fc0*/  BSYNC.RECONVERGENT B0 ;  /* 0x0000000000007941 */ /* 0x000fea0003800200 */
.L_x_2253:
        /* <DEDUP_REMOVED lines=38> */
[----:B0-----:R-:W-:Y:S02]  /*2230*/  HADD2.F32 R24, -RZ, R30.H0_H0 ;  /* 0x2000001eff187230 */ /* 0x001fe40000004100 */
[----:B---3--:R-:W-:Y:S02]  /*2240*/  HADD2.F32 R25, -RZ, R31.H0_H0 ;  /* 0x2000001fff197230 */ /* 0x008fe40000004100 */
[----:B-----5:R-:W-:Y:S02]  /*2250*/  HADD2.F32 R27, -RZ, R53.H0_H0 ;  /* 0x20000035ff1b7230 */ /* 0x020fe40000004100 */
[----:B------:R-:W-:Y:S01]  /*2260*/  HADD2.F32 R26, -RZ, R55.H0_H0 ;  /* 0x20000037ff1a7230 */ /* 0x000fe20000004100 */
        /* <DEDUP_REMOVED lines=28> */
.L_x_2264:
[----:B------:R-:W-:Y:S05]  /*2430*/  BSYNC.RECONVERGENT B1 ;  /* 0x0000000000017941 */ /* 0x000fea0003800200 */
.L_x_2263:
        /* <DEDUP_REMOVED lines=20> */
.L_x_2266:
[----:B------:R-:W-:Y:S05]  /*2580*/  BSYNC.RECONVERGENT B1 ;  /* 0x0000000000017941 */ /* 0x000fea0003800200 */
.L_x_2265:
        /* <DEDUP_REMOVED lines=30> */
.L_x_2268:
[----:B------:R-:W-:Y:S05]  /*2770*/  BSYNC.RECONVERGENT B1 ;  /* 0x0000000000017941 */ /* 0x000fea0003800200 */
.L_x_2267:
        /* <DEDUP_REMOVED lines=20> */
.L_x_2270:
[----:B------:R-:W-:Y:S05]  /*28c0*/  BSYNC.RECONVERGENT B1 ;  /* 0x0000000000017941 */ /* 0x000fea0003800200 */
.L_x_2269:
        /* <DEDUP_REMOVED lines=20> */
.L_x_2272:
[----:B------:R-:W-:Y:S05]  /*2a10*/  BSYNC.RECONVERGENT B1 ;  /* 0x0000000000017941 */ /* 0x000fea0003800200 */
.L_x_2271:
        /* <DEDUP_REMOVED lines=20> */
.L_x_2274:
[----:B------:R-:W-:Y:S05]  /*2b60*/  BSYNC.RECONVERGENT B1 ;  /* 0x0000000000017941 */ /* 0x000fea0003800200 */
.L_x_2273:
        /* <DEDUP_REMOVED lines=20> */
.L_x_2276:
[----:B------:R-:W-:Y:S05]  /*2cb0*/  BSYNC.RECONVERGENT B1 ;  /* 0x0000000000017941 */ /* 0x000fea0003800200 */
.L_x_2275:
        /* <DEDUP_REMOVED lines=19> */
.L_x_2262:
        /* <DEDUP_REMOVED lines=37> */
.L_x_2279:
[----:B------:R-:W-:Y:S05]  /*3040*/  BSYNC.RECONVERGENT B1 ;  /* 0x0000000000017941 */ /* 0x000fea0003800200 */
.L_x_2278:
        /* <DEDUP_REMOVED lines=30> */
.L_x_2281:
[----:B------:R-:W-:Y:S05]  /*3230*/  BSYNC.RECONVERGENT B1 ;  /* 0x0000000000017941 */ /* 0x000fea0003800200 */
.L_x_2280:
        /* <DEDUP_REMOVED lines=40> */
.L_x_2283:
[----:B------:R-:W-:Y:S05]  /*34c0*/  BSYNC.RECONVERGENT B1 ;  /* 0x0000000000017941 */ /* 0x000fea0003800200 */
.L_x_2282:
        /* <DEDUP_REMOVED lines=30> */
.L_x_2285:
[----:B------:R-:W-:Y:S05]  /*36b0*/  BSYNC.RECONVERGENT B1 ;  /* 0x0000000000017941 */ /* 0x000fea0003800200 */
.L_x_2284:
        /* <DEDUP_REMOVED lines=30> */
.L_x_2287:
[----:B------:R-:W-:Y:S05]  /*38a0*/  BSYNC.RECONVERGENT B1 ;  /* 0x0000000000017941 */ /* 0x000fea0003800200 */
.L_x_2286:
        /* <DEDUP_REMOVED lines=30> */
.L_x_2289:
[----:B------:R-:W-:Y:S05]  /*3a90*/  BSYNC.RECONVERGENT B1 ;  /* 0x0000000000017941 */ /* 0x000fea0003800200 */
.L_x_2288:
        /* <DEDUP_REMOVED lines=30> */
.L_x_2291:
[----:B------:R-:W-:Y:S05]  /*3c80*/  BSYNC.RECONVERGENT B1 ;  /* 0x0000000000017941 */ /* 0x000fea0003800200 */
.L_x_2290:
        /* <DEDUP_REMOVED lines=28> */
.L_x_2277:
[----:B------:R-:W-:Y:S05]  /*3e50*/  BSYNC.RECONVERGENT B0 ;  /* 0x0000000000007941 */ /* 0x000fea0003800200 */
.L_x_2261:
        /* <DEDUP_REMOVED lines=8> */
.L_x_2293:
        /* <DEDUP_REMOVED lines=10> */
.L_x_3450:


//--------------------- .text._Z35group_norm_nhwc_fwd_one_pass_kernelI11Bf16IOFp16WLi512ELi28ELi448EEv26Group_norm_nhwc_fwd_params --------------------------
	.section	.text._Z35group_norm_nhwc_fwd_one_pass_kernelI11Bf16IOFp16WLi512ELi28ELi448EEv26Group_norm_nhwc_fwd_params,"ax",@progbits
	.align	128
        .global         _Z35group_norm_nhwc_fwd_one_pass_kernelI11Bf16IOFp16WLi512ELi28ELi448EEv26Group_norm_nhwc_fwd_params
        .type           _Z35group_norm_nhwc_fwd_one_pass_kernelI11Bf16IOFp16WLi512ELi28ELi448EEv26Group_norm_nhwc_fwd_params,@function
        .size           _Z35group_norm_nhwc_fwd_one_pass_kernelI11Bf16IOFp16WLi512ELi28ELi448EEv26Group_norm_nhwc_fwd_params,(.L_x_3451 - _Z35group_norm_nhwc_fwd_one_pass_kernelI11Bf16IOFp16WLi512ELi28ELi448EEv26Group_norm_nhwc_fwd_params)
        .other          _Z35group_norm_nhwc_fwd_one_pass_kernelI11Bf16IOFp16WLi512ELi28ELi448EEv26Group_norm_nhwc_fwd_params,@"STO_CUDA_ENTRY STV_DEFAULT"
_Z35group_norm_nhwc_fwd_one_pass_kernelI11Bf16IOFp16WLi512ELi28ELi448EEv26Group_norm_nhwc_fwd_params:
.text._Z35group_norm_nhwc_fwd_one_pass_kernelI11Bf16IOFp16WLi512ELi28ELi448EEv26Group_norm_nhwc_fwd_params:
        /* <DEDUP_REMOVED lines=61> */
.L_x_2369:
        /* <DEDUP_REMOVED lines=426> */
.L_x_2295:
[----:B------:R-:W-:Y:S05]  /*1e70*/  BSYNC.RECONVERGENT B0 ;  /* 0x0000000000007941 */ /* 0x000fea0003800200 */
.L_x_2294:
        /* <DEDUP_REMOVED lines=41> */
.L_x_2297:
[----:B------:R-:W-:Y:S05]  /*2110*/  BSYNC.RECONVERGENT B0 ;  /* 0x0000000000007941 */ /* 0x000fea0003800200 */
.L_x_2296:
        /* <DEDUP_REMOVED lines=24> */
.L_x_2300:
[----:B----4-:R-:W3:Y:S04]  /*22a0*/  LDG.E.STRONG.GPU R38, desc[UR6][R36.64] ;  /* 0x0000000624267981 */ /* 0x010ee8000c1ef900 */
[----:B---3--:R-:W-:Y:S01]  /*22b0*/  CCTL.IVALL ;  /* 0x00000000ff00798f */ /* 0x008fe20002000000 */
[----:B------:R-:W-:Y:S05]  /*22c0*/  YIELD ;  /* 0x0000000000007946 */ /* 0x000fea0003800000 */
[----:B------:R-:W-:-:S13]  /*22d0*/  ISETP.NE.AND P1, PT, R38, R43, PT ;  /* 0x0000002b2600720c */ /* 0x000fda0003f25270 */
[----:B------:R-:W-:Y:S05]  /*22e0*/  @P1 BRA `(.L_x_2300) ;  /* 0xfffffffc00ec1947 */ /* 0x000fea000383ffff */
.L_x_2299:
        /* <DEDUP_REMOVED lines=15> */
.L_x_2302:
        /* <DEDUP_REMOVED lines=60> */
.L_x_2301:
        /* <DEDUP_REMOVED lines=35> */
.L_x_2303:
        /* <DEDUP_REMOVED lines=18> */
.L_x_2304:
        /* <DEDUP_REMOVED lines=9> */
.L_x_2305:
[----:B------:R-:W-:Y:S05]  /*2b80*/  BSYNC.RECONVERGENT B0 ;  /* 0x0000000000007941 */ /* 0x000fea0003800200 */
.L_x_2298:
        /* <DEDUP_REMOVED lines=33> */
[----:B--2---:R-:W-:Y:S02]  /*2da0*/  HADD2.F32 R41, -RZ, R47.H0_H0 ;  /* 0x2000002fff297230 */ /* 0x004fe40000004100 */
[----:B---3--:R-:W-:Y:S02]  /*2db0*/  HADD2.F32 R42, -RZ, R48.H0_H0 ;  /* 0x20000030ff2a7230 */ /* 0x008fe40000004100 */
[----:B----4-:R-:W-:Y:S02]  /*2dc0*/  HADD2.F32 R44, -RZ, R49.H0_H0 ;  /* 0x20000031ff2c7230 */ /* 0x010fe40000004100 */
[----:B-----5:R-:W-:Y:S01]  /*2dd0*/  HADD2.F32 R43, -RZ, R50.H0_H0 ;  /* 0x20000032ff2b7230 */ /* 0x020fe20000004100 */
        /* <DEDUP_REMOVED lines=28> */
.L_x_2309:
[----:B------:R-:W-:Y:S05]  /*2fa0*/  BSYNC.RECONVERGENT B1 ;  /* 0x0000000000017941 */ /* 0x000fea0003800200 */
.L_x_2308:
        /* <DEDUP_REMOVED lines=20> */
.L_x_2311:
[----:B------:R-:W-:Y:S05]  /*30f0*/  BSYNC.RECONVERGENT B1 ;  /* 0x0000000000017941 */ /* 0x000fea0003800200 */
.L_x_2310:
        /* <DEDUP_REMOVED lines=28> */
.L_x_2313:
[----:B------:R-:W-:Y:S05]  /*32c0*/  BSYNC.RECONVERGENT B1 ;  /* 0x0000000000017941 */ /* 0x000fea0003800200 */
.L_x_2312:
        /* <DEDUP_REMOVED lines=20> */
.L_x_2315:
[----:B------:R-:W-:Y:S05]  /*3410*/  BSYNC.RECONVERGENT B1 ;  /* 0x0000000000017941 */ /* 0x000fea0003800200 */
.L_x_2314:
        /* <DEDUP_REMOVED lines=20> */
.L_x_2317:
[----:B------:R-:W-:Y:S05]  /*3560*/  BSYNC.RECONVERGENT B1 ;  /* 0x0000000000017941 */ /* 0x000fea0003800200 */
.L_x_2316:
        /* <DEDUP_REMOVED lines=20> */
.L_x_2319:
[----:B------:R-:W-:Y:S05]  /*36b0*/  BSYNC.RECONVERGENT B1 ;  /* 0x0000000000017941 */ /* 0x000fea0003800200 */
.L_x_2318:
        /* <DEDUP_REMOVED lines=28> */
.L_x_2321:
[----:B------:R-:W-:Y:S05]  /*3880*/  BSYNC.RECONVERGENT B1 ;  /* 0x0000000000017941 */ /* 0x000fea0003800200 */
.L_x_2320:
        /* <DEDUP_REMOVED lines=20> */
.L_x_2323:
[----:B------:R-:W-:Y:S05]  /*39d0*/  BSYNC.RECONVERGENT B1 ;  /* 0x0000000000017941 */ /* 0x000fea0003800200 */
.L_x_2322:
        /* <DEDUP_REMOVED lines=20> */
.L_x_2325:
[----:B------:R-:W-:Y:S05]  /*3b20*/  BSYNC.RECONVERGENT B1 ;  /* 0x0000000000017941 */ /* 0x000fea0003800200 */
.L_x_2324:
        /* <DEDUP_REMOVED lines=20> */
.L_x_2327:
[----:B------:R-:W-:Y:S05]  /*3c70*/  BSYNC.RECONVERGENT B1 ;  /* 0x0000000000017941 */ /* 0x000fea0003800200 */
.L_x_2326:
        /* <DEDUP_REMOVED lines=30> */
.L_x_2329:
[----:B------:R-:W-:Y:S05]  /*3e60*/  BSYNC.RECONVERGENT B1 ;  /* 0x0000000000017941 */ /* 0x000fea0003800200 */
.L_x_2328:
        /* <DEDUP_REMOVED lines=20> */
.L_x_2331:
[----:B------:R-:W-:Y:S05]  /*3fb0*/  BSYNC.RECONVERGENT B1 ;  /* 0x0000000000017941 */ /* 0x000fea0003800200 */
.L_x_2330:
        /* <DEDUP_REMOVED lines=20> */
.L_x_2333:
[----:B------:R-:W-:Y:S05]  /*4100*/  BSYNC.RECONVERGENT B1 ;  /* 0x0000000000017941 */ /* 0x000fea0003800200 */
.L_x_2332:
        /* <DEDUP_REMOVED lines=20> */
.L_x_2335:
[----:B------:R-:W-:Y:S05]  /*4250*/  BSYNC.RECONVERGENT B1 ;  /* 0x0000000000017941 */ /* 0x000fea0003800200 */
.L_x_2334:
        /* <DEDUP_REMOVED lines=20> */
.L_x_2337:
[----:B------:R-:W-:Y:S05]  /*43a0*/  BSYNC.RECONVERGENT B1 ;  /* 0x0000000000017941 */ /* 0x000fea0003800200 */
.L_x_2336:
        /* <DEDUP_REMOVED lines=19> */
.L_x_2307:
        /* <DEDUP_REMOVED lines=35> */
.L_x_2340:
[----:B------:R-:W-:Y:S05]  /*4710*/  BSYNC.RECONVERGENT B1 ;  /* 0x0000000000017941 */ /* 0x000fea0003800200 */
.L_x_2339:
        /* <DEDUP_REMOVED lines=30> */
.L_x_2342:
[----:B------:R-:W-:Y:S05]  /*4900*/  BSYNC.RECONVERGENT B1 ;  /* 0x0000000000017941 */ /* 0x000fea0003800200 */
.L_x_2341:
        /* <DEDUP_REMOVED lines=38> */
.L_x_2344:
[----:B------:R-:W-:Y:S05]  /*4b70*/  BSYNC.RECONVERGENT B1 ;  /* 0x0000000000017941 */ /* 0x000fea0003800200 */
.L_x_2343:
        /* <DEDUP_REMOVED lines=30> */
.L_x_2346:
[----:B------:R-:W-:Y:S05]  /*4d60*/  BSYNC.RECONVERGENT B1 ;  /* 0x0000000000017941 */ /* 0x000fea0003800200 */
.L_x_2345:
        /* <DEDUP_REMOVED lines=30> */
.L_x_2348:
[----:B------:R-:W-:Y:S05]  /*4f50*/  BSYNC.RECONVERGENT B1 ;  /* 0x0000000000017941 */ /* 0x000fea0003800200 */
.L_x_2347:
        /* <DEDUP_REMOVED lines=30> */
.L_x_2350:
[----:B------:R-:W-:Y:S05]  /*5140*/  BSYNC.RECONVERGENT B1 ;  /* 0x0000000000017941 */ /* 0x000fea0003800200 */
.L_x_2349:
        /* <DEDUP_REMOVED lines=38> */
.L_x_2352:
[----:B------:R-:W-:Y:S05]  /*53b0*/  BSYNC.RECONVERGENT B1 ;  /* 0x0000000000017941 */ /* 0x000fea0003800200 */
.L_x_2351:
        /* <DEDUP_REMOVED lines=30> */
.L_x_2354:
[----:B------:R-:W-:Y:S05]  /*55a0*/  BSYNC.RECONVERGENT B1 ;  /* 0x0000000000017941 */ /* 0x000fea0003800200 */
.L_x_2353:
        /* <DEDUP_REMOVED lines=30> */
.L_x_2356:
[----:B------:R-:W-:Y:S05]  /*5790*/  BSYNC.RECONVERGENT B1 ;  /* 0x0000000000017941 */ /* 0x000fea0003800200 */
.L_x_2355:
        /* <DEDUP_REMOVED lines=30> */
.L_x_2358:
[----:B------:R-:W-:Y:S05]  /*5980*/  BSYNC.RECONVERGENT B1 ;  /* 0x0000000000017941 */ /* 0x000fea0003800200 */
.L_x_2357:
        /* <DEDUP_REMOVED lines=40> */
.L_x_2360:
[----:B------:R-:W-:Y:S05]  /*5c10*/  BSYNC.RECONVERGENT B1 ;  /* 0x0000000000017941 */ /* 0x000fea0003800200 */
.L_x_2359:
        /* <DEDUP_REMOVED lines=30> */
.L_x_2362:
[----:B------:R-:W-:Y:S05]  /*5e00*/  BSYNC.RECONVERGENT B1 ;  /* 0x0000000000017941 */ /* 0x000fea0003800200 */
.L_x_2361:
        /* <DEDUP_REMOVED lines=30> */
.L_x_2364:
[----:B------:R-:W-:Y:S05]  /*5ff0*/  BSYNC.RECONVERGENT B1 ;  /* 0x0000000000017941 */ /* 0x000fea0003800200 */
.L_x_2363:
        /* <DEDUP_REMOVED lines=30> */
.L_x_2366:
[----:B------:R-:W-:Y:S05]  /*61e0*/  BSYNC.RECONVERGENT B1 ;  /* 0x0000000000017941 */ /* 0x000fea0003800200 */
.L_x_2365:
        /* <DEDUP_REMOVED lines=30> */
.L_x_2368:
[----:B------:R-:W-:Y:S05]  /*63d0*/  BSYNC.RECONVERGENT B1 ;  /* 0x0000000000017941 */ /* 0x000fea0003800200 */
.L_x_2367:
        /* <DEDUP_REMOVED lines=28> */
.L_x_2338:
[----:B------:R-:W-:Y:S05]  /*65a0*/  BSYNC.RECONVERGENT B0 ;  /* 0x0000000000007941 */ /* 0x000fea0003800200 */
.L_x_2306:
        /* <DEDUP_REMOVED lines=8> */
.L_x_2370:
        /* <DEDUP_REMOVED lines=13> */
.L_x_3451:


//--------------------- .text._Z35group_norm_nhwc_fwd_one_pass_kernelI11Fp16IOFp32WLi64ELi28ELi448EEv26Group_norm_nhwc_fwd_params --------------------------
	.section	.text._Z35group_norm_nhwc_fwd_one_pass_kernelI11Fp16IOFp32WLi64ELi28ELi448EEv26Group_norm_nhwc_fwd_params,"ax",@progbits
	.align	128
        .global         _Z35group_norm_nhwc_fwd_one_pass_kernelI11Fp16IOFp32WLi64ELi28ELi448EEv26Group_norm_nhwc_fwd_params
        .type           _Z35group_norm_nhwc_fwd_one_pass_kernelI11Fp16IOFp32WLi64ELi28ELi448EEv26Group_norm_nhwc_fwd_params,@function
        .size           _Z35group_norm_nhwc_fwd_one_pass_kernelI11Fp16IOFp32WLi64ELi28ELi448EEv26Group_norm_nhwc_fwd_params,(.L_x_3452 - _Z35group_norm_nhwc_fwd_one_pass_kernelI11Fp16IOFp32WLi64ELi28ELi448EEv26Group_norm_nhwc_fwd_params)
        .other          _Z35group_norm_nhwc_fwd_one_pass_kernelI11Fp16IOFp32WLi64ELi28ELi448EEv26Group_norm_nhwc_fwd_params,@"STO_CUDA_ENTRY STV_DEFAULT"
_Z35group_norm_nhwc_fwd_one_pass_kernelI11Fp16IOFp32WLi64ELi28ELi448EEv26Group_norm_nhwc_fwd_params:
.text._Z35group_norm_nhwc_fwd_one_pass_kernelI11Fp16IOFp32WLi64ELi28ELi448EEv26Group_norm_nhwc_fwd_params:
        /* <DEDUP_REMOVED lines=27> */
.L_x_2390:
[----:B0-----:R-:W0:Y:S01]  /*01b0*/  LDC R0, c[0x0][0x3f8] ;  /* 0x0000fe00ff007b82 */ /* 0x001e220000000800 */
[----:B-----5:R-:W-:Y:S01]  /*01c0*/  IABS R7, UR8 ;  /* 0x0000000800077c13 */ /* 0x020fe20008000000 */
[----:B-1----:R-:W1:Y:S01]  /*01d0*/  LDCU.64 UR10, c[0x0][0x3e8] ;  /* 0x00007d00ff0a77ac */ /* 0x002e620008000a00 */
[----:B--2---:R-:W-:Y:S02]  /*01e0*/  IADD3 R10, PT, PT, R24, 0x20, RZ ;  /* 0x00000020180a7810 */ /* 0x004fe40007ffe0ff */
[----:B---3--:R-:W-:Y:S02]  /*01f0*/  SHF.R.S32.HI R13, RZ, 0x1f, R24 ;  /* 0x0000001fff0d7819 */ /* 0x008fe40000011418 */
[----:B------:R-:W-:Y:S02]  /*0200*/  SHF.R.S32.HI R11, RZ, 0x1f, R10 ;  /* 0x0000001fff0b7819 */ /* 0x000fe4000001140a */
[----:B------:R-:W-:Y:S02]  /*0210*/  MOV R21, RZ ;  /* 0x000000ff00157202 */ /* 0x000fe40000000f00 */
[----:B0-----:R-:W-:-:S02]  /*0220*/  IABS R6, R0 ;  /* 0x0000000000067213 */ /* 0x001fc40000000000 */
[----:B------:R-:W-:Y:S02]  /*0230*/  ISETP.NE.AND P3, PT, R0, RZ, PT ;  /* 0x000000ff0000720c */ /* 0x000fe40003f65270 */
        /* <DEDUP_REMOVED lines=71> */
[----:B------:R-:W-:Y:S01]  /*06b0*/  ISETP.GT.AND P3, PT, R4, 0xf, PT ;  /* 0x0000000f0400780c */ /* 0x000fe20003f64270 */
[----:B--2---:R-:W-:-:S02]  /*06c0*/  HADD2.F32 R2, -RZ, R5.H1_H1 ;  /* 0x30000005ff027230 */ /* 0x004fc40000004100 */
[----:B------:R-:W-:Y:S02]  /*06d0*/  HADD2.F32 R3, -RZ, R5.H0_H0 ;  /* 0x20000005ff037230 */ /* 0x000fe40000004100 */
[--C-:B---3--:R-:W-:Y:S02]  /*06e0*/  HADD2.F32 R20, -RZ, R21.reuse.H1_H1 ;  /* 0x30000015ff147230 */ /* 0x108fe40000004100 */
[----:B------:R-:W-:Y:S01]  /*06f0*/  FMUL.FTZ R8, R2, R2 ;  /* 0x0000000202087220 */ /* 0x000fe20000410000 */
[----:B------:R-:W-:Y:S02]  /*0700*/  HADD2.F32 R21, -RZ, R21.H0_H0 ;  /* 0x20000015ff157230 */ /* 0x000fe40000004100 */
[C---:B------:R-:W-:Y:S01]  /*0710*/  FADD.FTZ R5, R3.reuse, R2 ;  /* 0x0000000203057221 */ /* 0x040fe20000010000 */
[----:B------:R-:W-:Y:S01]  /*0720*/  FMUL.FTZ R12, R20, R20 ;  /* 0x00000014140c7220 */ /* 0x000fe20000410000 */
[----:B------:R-:W-:Y:S01]  /*0730*/  FFMA.FTZ R8, R3, R3, R8 ;  /* 0x0000000303087223 */ /* 0x000fe20000010008 */
[C---:B------:R-:W-:Y:S01]  /*0740*/  FADD.FTZ R6, R21.reuse, R20 ;  /* 0x0000001415067221 */ /* 0x040fe20000010000 */
[----:B------:R-:W-:Y:S01]  /*0750*/  FADD.FTZ R5, RZ, R5 ;  /* 0x00000005ff057221 */ /* 0x000fe20000010000 */
[----:B------:R-:W-:Y:S01]  /*0760*/  FFMA.FTZ R7, R21, R21, R12 ;  /* 0x0000001515077223 */ /* 0x000fe2000001000c */
[----:B------:R-:W-:-:S02]  /*0770*/  FADD.FTZ R8, RZ, R8 ;  /* 0x00000008ff087221 */ /* 0x000fc40000010000 */
        /* <DEDUP_REMOVED lines=36> */
.L_x_2372:
[----:B----4-:R-:W-:Y:S05]  /*09c0*/  BSYNC.RECONVERGENT B0 ;  /* 0x0000000000007941 */ /* 0x010fea0003800200 */
.L_x_2371:
        /* <DEDUP_REMOVED lines=41> */
.L_x_2374:
[----:B------:R-:W-:Y:S05]  /*0c60*/  BSYNC.RECONVERGENT B0 ;  /* 0x0000000000007941 */ /* 0x000fea0003800200 */
.L_x_2373:
        /* <DEDUP_REMOVED lines=31> */
.L_x_2377:
[----:B---3--:R-:W2:Y:S04]  /*0e60*/  LDG.E.STRONG.GPU R6, desc[UR14][R4.64] ;  /* 0x0000000e04067981 */ /* 0x008ea8000c1ef900 */
[----:B--2---:R-:W-:Y:S01]  /*0e70*/  CCTL.IVALL ;  /* 0x00000000ff00798f */ /* 0x004fe20002000000 */
[----:B------:R-:W-:Y:S05]  /*0e80*/  YIELD ;  /* 0x0000000000007946 */ /* 0x000fea0003800000 */
[----:B------:R-:W-:-:S13]  /*0e90*/  ISETP.NE.AND P2, PT, R6, R9, PT ;  /* 0x000000090600720c */ /* 0x000fda0003f45270 */
[----:B------:R-:W-:Y:S05]  /*0ea0*/  @P2 BRA `(.L_x_2377) ;  /* 0xfffffffc00ec2947 */ /* 0x000fea000383ffff */
.L_x_2376:
        /* <DEDUP_REMOVED lines=15> */
.L_x_2379:
        /* <DEDUP_REMOVED lines=41> */
[----:B------:R-:W-:Y:S01]  /*1230*/  ISETP.EQ.OR P4, PT, R4, UR18, P3 ;  /* 0x0000001204007c0c */ /* 0x000fe20009f82670 */
[----:B------:R-:W-:-:S02]  /*1240*/  IMAD.U32 R4, RZ, RZ, UR24 ;  /* 0x00000018ff047e24 */ /* 0x000fc4000f8e00ff */
        /* <DEDUP_REMOVED lines=48> */
.L_x_2378:
        /* <DEDUP_REMOVED lines=29> */
[----:B------:R-:W-:Y:S01]  /*1720*/  MOV R8, UR12 ;  /* 0x0000000c00087c02 */ /* 0x000fe20008000f00 */
[----:B-1----:R-:W-:-:S06]  /*1730*/  IMAD.U32 R9, RZ, RZ, UR13 ;  /* 0x0000000dff097e24 */ /* 0x002fcc000f8e00ff */
        /* <DEDUP_REMOVED lines=22> */
.L_x_2380:
        /* <DEDUP_REMOVED lines=27> */
.L_x_2381:
        /* <DEDUP_REMOVED lines=13> */
.L_x_2382:
[----:B------:R-:W-:Y:S05]  /*1b20*/  BSYNC.RECONVERGENT B0 ;  /* 0x0000000000007941 */ /* 0x000fea0003800200 */
.L_x_2375:
[----:B---3--:R-:W-:Y:S01]  /*1b30*/  LOP3.LUT R4, R23, 0xffff, RZ, 0xc0, !PT ;  /* 0x0000ffff17047812 */ /* 0x008fe200078ec0ff */
[----:B------:R-:W3:Y:S01]  /*1b40*/  S2UR UR9, SR_CgaCtaId ;  /* 0x00000000000979c3 */ /* 0x000ee20000008800 */
[----:B------:R-:W4:Y:S01]  /*1b50*/  LDCU UR10, c[0x0][0x414] ;  /* 0x00008280ff0a77ac */ /* 0x000f220008000800 */
[----:B-1----:R-:W-:Y:S02]  /*1b60*/  MOV R9, UR8 ;  /* 0x0000000800097c02 */ /* 0x002fe40008000f00 */
        /* <DEDUP_REMOVED lines=17> */
[----:B------:R-:W-:-:S04]  /*1c80*/  @P0 FMUL.FTZ R8, R18, UR10 ;  /* 0x0000000a12080c20 */ /* 0x000fc80008410000 */
[----:B------:R-:W-:Y:S01]  /*1c90*/  IMAD.IADD R13, R0, 0x1, R13 ;  /* 0x00000001000d7824 */ /* 0x000fe200078e020d */
        /* <DEDUP_REMOVED lines=32> */
[----:B------:R-:W-:Y:S01]  /*1ea0*/  MOV R3, R29 ;  /* 0x0000001d00037202 */ /* 0x000fe20000000f00 */
[-C--:B--2---:R-:W-:Y:S01]  /*1eb0*/  FMUL.FTZ R9, R9, R10.reuse ;  /* 0x0000000a09097220 */ /* 0x084fe20000410000 */
[----:B---3--:R-:W-:Y:S02]  /*1ec0*/  IMAD R15, R8, UR16, RZ ;  /* 0x00000010080f7c24 */ /* 0x008fe4000f8e02ff */
[----:B------:R-:W-:Y:S01]  /*1ed0*/  FMUL.FTZ R8, R13, R10 ;  /* 0x0000000a0d087220 */ /* 0x000fe20000410000 */
[----:B------:R-:W-:-:S04]  /*1ee0*/  IMAD.WIDE.U32 R2, R24, UR16, R2 ;  /* 0x0000001018027c25 */ /* 0x000fc8000f8e0002 */
[----:B-----5:R-:W-:Y:S01]  /*1ef0*/  FFMA.FTZ R13, R6, R9, R4 ;  /* 0x00000009060d7223 */ /* 0x020fe20000010004 */
[----:B------:R-:W-:Y:S01]  /*1f00*/  FFMA.FTZ R14, R7, R8, R5 ;  /* 0x00000008070e7223 */ /* 0x000fe20000010005 */
[----:B------:R-:W-:Y:S01]  /*1f10*/  IMAD R15, R24, UR17, R15 ;  /* 0x00000011180f7c24 */ /* 0x000fe2000f8e020f */
[----:B-1----:R-:W-:-:S03]  /*1f20*/  LEA R8, P1, R2, UR10, 0x1 ;  /* 0x0000000a02087c11 */ /* 0x002fc6000f8208ff */
[----:B------:R-:W-:Y:S01]  /*1f30*/  IMAD.IADD R15, R3, 0x1, R15 ;  /* 0x00000001030f7824 */ /* 0x000fe200078e020f */
[----:B------:R-:W-:-:S04]  /*1f40*/  F2FP.F16.F32.PACK_AB R3, R14, R13 ;  /* 0x0000000d0e03723e */ /* 0x000fc800000000ff */
[----:B------:R-:W-:-:S05]  /*1f50*/  LEA.HI.X R9, R2, UR11, R15, 0x1, P1 ;  /* 0x0000000b02097c11 */ /* 0x000fca00088f0c0f */
[----:B------:R3:W-:Y:S02]  /*1f60*/  STG.E desc[UR14][R8.64], R3 ;  /* 0x0000000308007986 */ /* 0x0007e4000c10190e */
.L_x_2386:
[----:B------:R-:W-:Y:S05]  /*1f70*/  BSYNC.RECONVERGENT B1 ;  /* 0x0000000000017941 */ /* 0x000fea0003800200 */
.L_x_2385:
[----:B------:R-:W-:Y:S05]  /*1f80*/  @P2 BRA `(.L_x_2387) ;  /* 0x0000000400482947 */ /* 0x000fea0003800000 */
[----:B------:R-:W4:Y:S01]  /*1f90*/  LDCU.64 UR10, c[0x0][0x3e0] ;  /* 0x00007c00ff0a77ac */ /* 0x000f220008000a00 */
[----:B------:R-:W-:Y:S01]  /*1fa0*/  MOV R2, R26 ;  /* 0x0000001a00027202 */ /* 0x000fe20000000f00 */
[--C-:B------:R-:W-:Y:S01]  /*1fb0*/  FADD.FTZ R21, R21, -R0.reuse ;  /* 0x8000000015157221 */ /* 0x100fe20000010000 */
[----:B---3--:R-:W-:Y:S01]  /*1fc0*/  MOV R3, R29 ;  /* 0x0000001d00037202 */ /* 0x008fe20000000f00 */
        /* <DEDUP_REMOVED lines=11> */
[----:B------:R-:W-:Y:S02]  /*2080*/  F2FP.F16.F32.PACK_AB R3, R10, R21 ;  /* 0x000000150a03723e */ /* 0x000fe400000000ff */
[----:B------:R-:W-:-:S05]  /*2090*/  LEA.HI.X R5, R2, UR13, R11, 0x1, P1 ;  /* 0x0000000d02057c11 */ /* 0x000fca00088f0c0b */
[----:B------:R4:W-:Y:S01]  /*20a0*/  STG.E desc[UR14][R4.64], R3 ;  /* 0x0000000304007986 */ /* 0x0009e2000c10190e */
[----:B------:R-:W-:Y:S05]  /*20b0*/  BRA `(.L_x_2387) ;  /* 0x0000000000fc7947 */ /* 0x000fea0003800000 */
.L_x_2384:
        /* <DEDUP_REMOVED lines=10> */
[----:B------:R-:W-:-:S02]  /*2160*/  IMAD.MOV.U32 R3, RZ, RZ, R29 ;  /* 0x000000ffff037224 */ /* 0x000fc400078e001d */
        /* <DEDUP_REMOVED lines=10> */
[----:B------:R-:W-:-:S03]  /*2210*/  IMAD.WIDE.U32 R2, R24, UR10, R2 ;  /* 0x0000000a18027c25 */ /* 0x000fc6000f8e0002 */
[----:B--2---:R-:W-:-:S04]  /*2220*/  LEA R8, P1, R2, UR12, 0x1 ;  /* 0x0000000c02087c11 */ /* 0x004fc8000f8208ff */
[----:B------:R-:W0:Y:S01]  /*2230*/  MUFU.RCP R16, R16 ;  /* 0x0000001000107308 */ /* 0x000e220000001000 */
[----:B------:R-:W-:Y:S01]  /*2240*/  IADD3 R17, PT, PT, R3, R17, RZ ;  /* 0x0000001103117210 */ /* 0x000fe20007ffe0ff */
[----:B-1----:R-:W-:Y:S01]  /*2250*/  FMUL.FTZ R13, R13, R14 ;  /* 0x0000000e0d0d7220 */ /* 0x002fe20000410000 */
[----:B0-----:R-:W-:Y:S02]  /*2260*/  FMUL.FTZ R18, R9, R16 ;  /* 0x0000001009127220 */ /* 0x001fe40000410000 */
[----:B------:R-:W-:-:S03]  /*2270*/  LEA.HI.X R9, R2, UR13, R17, 0x1, P1 ;  /* 0x0000000d02097c11 */ /* 0x000fc600088f0c11 */
[----:B------:R-:W-:-:S05]  /*2280*/  F2FP.F16.F32.PACK_AB R13, R18, R13 ;  /* 0x0000000d120d723e */ /* 0x000fca00000000ff */
[----:B------:R3:W-:Y:S02]  /*2290*/  STG.E desc[UR14][R8.64], R13 ;  /* 0x0000000d08007986 */ /* 0x0007e4000c10190e */
.L_x_2389:
[----:B------:R-:W-:Y:S05]  /*22a0*/  BSYNC.RECONVERGENT B1 ;  /* 0x0000000000017941 */ /* 0x000fea0003800200 */
.L_x_2388:
        /* <DEDUP_REMOVED lines=30> */
[----:B------:R-:W-:-:S05]  /*2490*/  F2FP.F16.F32.PACK_AB R9, R9, R0 ;  /* 0x000000000909723e */ /* 0x000fca00000000ff */
[----:B------:R0:W-:Y:S02]  /*24a0*/  STG.E desc[UR14][R4.64], R9 ;  /* 0x0000000904007986 */ /* 0x0001e4000c10190e */
.L_x_2387:
[----:B------:R-:W-:Y:S05]  /*24b0*/  BSYNC.RECONVERGENT B0 ;  /* 0x0000000000007941 */ /* 0x000fea0003800200 */
.L_x_2383:
[----:B------:R-:W-:Y:S02]  /*24c0*/  UIADD3 UR8, UPT, UPT, UR19, UR8, URZ ;  /* 0x0000000813087290 */ /* 0x000fe4000fffe0ff */
[----:B------:R-:W-:Y:S02]  /*24d0*/  UIADD3 UR4, UPT, UPT, UR4, 0x1, URZ ;  /* 0x0000000104047890 */ /* 0x000fe4000fffe0ff */
[----:B------:R-:W-:-:S09]  /*24e0*/  UISETP.GE.AND UP1, UPT, UR8, UR7, UPT ;  /* 0x000000070800728c */ /* 0x000fd2000bf26270 */
[----:B------:R-:W-:Y:S05]  /*24f0*/  BRA.U !UP1, `(.L_x_2390) ;  /* 0xffffffdd092c7547 */ /* 0x000fea000b83ffff */
[----:B------:R-:W-:Y:S05]  /*2500*/  EXIT ;  /* 0x000000000000794d */ /* 0x000fea0003800000 */
.L_x_2391:
        /* <DEDUP_REMOVED lines=15> */
.L_x_3452:


//--------------------- .text._Z35group_norm_nhwc_fwd_one_pass_kernelI11Fp16IOFp32WLi128ELi28ELi448EEv26Group_norm_nhwc_fwd_params --------------------------
	.section	.text._Z35group_norm_nhwc_fwd_one_pass_kernelI11Fp16IOFp32WLi128ELi28ELi448EEv26Group_norm_nhwc_fwd_params,"ax",@progbits
	.align	128
        .global         _Z35group_norm_nhwc_fwd_one_pass_kernelI11Fp16IOFp32WLi128ELi28ELi448EEv26Group_norm_nhwc_fwd_params
        .type           _Z35group_norm_nhwc_fwd_one_pass_kernelI11Fp16IOFp32WLi128ELi28ELi448EEv26Group_norm_nhwc_fwd_params,@function
        .size           _Z35group_norm_nhwc_fwd_one_pass_kernelI11Fp16IOFp32WLi128ELi28ELi448EEv26Group_norm_nhwc_fwd_params,(.L_x_3453 - _Z35group_norm_nhwc_fwd_one_pass_kernelI11Fp16IOFp32WLi128ELi28ELi448EEv26Group_norm_nhwc_fwd_params)
        .other          _Z35group_norm_nhwc_fwd_one_pass_kernelI11Fp16IOFp32WLi128ELi28ELi448EEv26Group_norm_nhwc_fwd_params,@"STO_CUDA_ENTRY STV_DEFAULT"
_Z35group_norm_nhwc_fwd_one_pass_kernelI11Fp16IOFp32WLi128ELi28ELi448EEv26Group_norm_nhwc_fwd_params:
.text._Z35group_norm_nhwc_fwd_one_pass_kernelI11Fp16IOFp32WLi128ELi28ELi448EEv26Group_norm_nhwc_fwd_params:
        /* <DEDUP_REMOVED lines=25> */
.L_x_2419:
[----:B---34-:R-:W0:Y:S01]  /*0190*/  LDC R2, c[0x0][0x3f8] ;  /* 0x0000fe00ff027b82 */ /* 0x018e220000000800 */
[----:B-----5:R-:W-:Y:S01]  /*01a0*/  IABS R8, UR7 ;  /* 0x0000000700087c13 */ /* 0x020fe20008000000 */
[----:B-1----:R-:W1:Y:S01]  /*01b0*/  LDCU.64 UR8, c[0x0][0x3e8] ;  /* 0x00007d00ff0877ac */ /* 0x002e620008000a00 */
[----:B--2---:R-:W-:Y:S02]  /*01c0*/  IADD3 R29, PT, PT, R23, 0x20, RZ ;  /* 0x00000020171d7810 */ /* 0x004fe40007ffe0ff */
        /* <DEDUP_REMOVED lines=20> */
[----:B------:R-:W-:Y:S02]  /*0310*/  IMAD R5, R5, 0x124a, RZ ;  /* 0x0000124a05057824 */ /* 0x000fe400078e02ff */
[----:B------:R-:W-:Y:S01]  /*0320*/  @!P2 VIADD R13, R13, 0x1 ;  /* 0x000000010d0da836 */ /* 0x000fe20000000000 */
        /* <DEDUP_REMOVED lines=14> */
[----:B------:R-:W-:Y:S01]  /*0410*/  PRMT R5, R0, 0x7710, RZ ;  /* 0x0000771000057816 */ /* 0x000fe200000000ff */
[----:B------:R-:W-:Y:S01]  /*0420*/  VIADD R0, R23, 0x40 ;  /* 0x0000004017007836 */ /* 0x000fe20000000000 */
[----:B------:R-:W-:Y:S01]  /*0430*/  IADD3 R3, PT, PT, -R13, RZ, RZ ;  /* 0x000000ff0d037210 */ /* 0x000fe20007ffe1ff */
[----:B------:R-:W0:Y:S01]  /*0440*/  @!P2 LDC.64 R8, c[0x0][0x3e0] ;  /* 0x0000f800ff08ab82 */ /* 0x000e220000000a00 */
[----:B------:R-:W-:Y:S02]  /*0450*/  IADD3 R5, PT, PT, R5, R4, RZ ;  /* 0x0000000405057210 */ /* 0x000fe40007ffe0ff */
[----:B------:R-:W-:Y:S01]  /*0460*/  ISETP.GE.U32.AND P3, PT, R0, UR8, PT ;  /* 0x0000000800007c0c */ /* 0x000fe2000bf66070 */
[----:B------:R-:W-:Y:S01]  /*0470*/  IMAD R20, R2, R3, UR7 ;  /* 0x0000000702147e24 */ /* 0x000fe2000f8e0203 */
[----:B------:R-:W-:-:S02]  /*0480*/  SHF.L.U32 R5, R5, 0x1, RZ ;  /* 0x0000000105057819 */ /* 0x000fc400000006ff */
[----:B------:R-:W-:Y:S01]  /*0490*/  SHF.R.S32.HI R3, RZ, 0x1f, R13 ;  /* 0x0000001fff037819 */ /* 0x000fe2000001140d */
[----:B------:R-:W1:Y:S01]  /*04a0*/  @!P1 LDC.64 R6, c[0x0][0x3e0] ;  /* 0x0000f800ff069b82 */ /* 0x000e620000000a00 */
[----:B------:R-:W-:Y:S01]  /*04b0*/  IMAD R20, R20, 0x1c, RZ ;  /* 0x0000001c14147824 */ /* 0x000fe200078e02ff */
[----:B------:R-:W-:Y:S02]  /*04c0*/  LOP3.LUT R25, R5, 0xffff, RZ, 0xc0, !PT ;  /* 0x0000ffff05197812 */ /* 0x000fe400078ec0ff */
[----:B------:R-:W-:Y:S01]  /*04d0*/  SHF.R.S32.HI R5, RZ, 0x1f, R0 ;  /* 0x0000001fff057819 */ /* 0x000fe20000011400 */
[----:B--2---:R-:W-:Y:S01]  /*04e0*/  IMAD R12, R3, UR10, RZ ;  /* 0x0000000a030c7c24 */ /* 0x004fe2000f8e02ff */
[C---:B------:R-:W-:Y:S02]  /*04f0*/  IADD3 R24, P4, PT, R20.reuse, R25, RZ ;  /* 0x0000001914187210 */ /* 0x040fe40007f9e0ff */
[----:B------:R-:W-:Y:S01]  /*0500*/  ISETP.GE.AND.EX P3, PT, R5, UR9, PT, P3 ;  /* 0x0000000905007c0c */ /* 0x000fe2000bf66330 */
[----:B------:R-:W2:Y:S01]  /*0510*/  @!P2 LDC.64 R10, c[0x0][0x390] ;  /* 0x0000e400ff0aab82 */ /* 0x000ea20000000a00 */
[----:B------:R-:W-:Y:S01]  /*0520*/  LEA.HI.X.SX32 R25, R20, RZ, 0x1, P4 ;  /* 0x000000ff14197211 */ /* 0x000fe200020f0eff */
[----:B------:R-:W-:Y:S01]  /*0530*/  IMAD R27, R13, UR11, R12 ;  /* 0x0000000b0d1b7c24 */ /* 0x000fe2000f8e020c */
[----:B------:R-:W-:Y:S01]  /*0540*/  IADD3 R2, PT, PT, R23, 0x60, RZ ;  /* 0x0000006017027810 */ /* 0x000fe20007ffe0ff */
[----:B------:R-:W-:-:S03]  /*0550*/  IMAD.WIDE.U32 R24, R13, UR10, R24 ;  /* 0x0000000a0d187c25 */ /* 0x000fc6000f8e0018 */
[----:B------:R-:W-:Y:S01]  /*0560*/  ISETP.GE.U32.AND P4, PT, R2, UR8, PT ;  /* 0x0000000802007c0c */ /* 0x000fe2000bf86070 */
[----:B------:R-:W3:Y:S01]  /*0570*/  @!P1 LDC.64 R12, c[0x0][0x390] ;  /* 0x0000e400ff0c9b82 */ /* 0x000ee20000000a00 */
[----:B------:R-:W-:Y:S01]  /*0580*/  SHF.R.S32.HI R3, RZ, 0x1f, R2 ;  /* 0x0000001fff037819 */ /* 0x000fe20000011402 */
[----:B0-----:R-:W-:Y:S01]  /*0590*/  @!P2 IMAD R16, R15, R8, RZ ;  /* 0x000000080f10a224 */ /* 0x001fe200078e02ff */
[----:B------:R-:W-:Y:S02]  /*05a0*/  IADD3 R27, PT, PT, R25, R27, RZ ;  /* 0x0000001b191b7210 */ /* 0x000fe40007ffe0ff */
[----:B------:R-:W-:Y:S01]  /*05b0*/  ISETP.GE.AND.EX P4, PT, R3, UR9, PT, P4 ;  /* 0x0000000903007c0c */ /* 0x000fe2000bf86340 */
[----:B-1----:R-:W-:Y:S02]  /*05c0*/  @!P1 IMAD R18, R17, R6, RZ ;  /* 0x0000000611129224 */ /* 0x002fe400078e02ff */
[----:B------:R-:W0:Y:S01]  /*05d0*/  @!P3 LDC.64 R14, c[0x0][0x3e0] ;  /* 0x0000f800ff0ebb82 */ /* 0x000e220000000a00 */
[-C--:B------:R-:W-:Y:S01]  /*05e0*/  @!P2 MOV R26, R24.reuse ;  /* 0x00000018001aa202 */ /* 0x080fe20000000f00 */
[----:B------:R-:W-:Y:S01]  /*05f0*/  @!P2 IMAD R17, R23, R9, R16 ;  /* 0x000000091711a224 */ /* 0x000fe200078e0210 */
[----:B------:R-:W-:Y:S01]  /*0600*/  @!P1 MOV R19, R27 ;  /* 0x0000001b00139202 */ /* 0x000fe20000000f00 */
[----:B------:R-:W-:Y:S01]  /*0610*/  @!P1 IMAD R21, R29, R7, R18 ;  /* 0x000000071d159224 */ /* 0x000fe200078e0212 */
[----:B------:R-:W-:Y:S01]  /*0620*/  @!P1 MOV R18, R24 ;  /* 0x0000001800129202 */ /* 0x000fe20000000f00 */
[----:B------:R-:W-:-:S04]  /*0630*/  @!P2 IMAD.WIDE.U32 R8, R23, R8, R26 ;  /* 0x000000081708a225 */ /* 0x000fc800078e001a */
[----:B------:R-:W-:Y:S01]  /*0640*/  @!P1 IMAD.WIDE.U32 R18, R29, R6, R18 ;  /* 0x000000061d129225 */ /* 0x000fe200078e0012 */
[C---:B--2---:R-:W-:Y:S01]  /*0650*/  @!P2 LEA R16, P5, R8.reuse, R10, 0x1 ;  /* 0x0000000a0810a211 */ /* 0x044fe200078a08ff */
[----:B------:R-:W1:Y:S02]  /*0660*/  @!P4 LDC.64 R6, c[0x0][0x3e0] ;  /* 0x0000f800ff06cb82 */ /* 0x000e640000000a00 */
[----:B------:R-:W-:Y:S01]  /*0670*/  @!P2 IMAD.IADD R17, R9, 0x1, R17 ;  /* 0x000000010911a824 */ /* 0x000fe200078e0211 */
[----:B------:R-:W-:Y:S02]  /*0680*/  @!P1 IADD3 R21, PT, PT, R19, R21, RZ ;  /* 0x0000001513159210 */ /* 0x000fe40007ffe0ff */
[----:B------:R-:W-:Y:S02]  /*0690*/  @!P3 MOV R19, R27 ;  /* 0x0000001b0013b202 */ /* 0x000fe40000000f00 */
[----:B------:R-:W-:Y:S02]  /*06a0*/  @!P2 LEA.HI.X R17, R8, R11, R17, 0x1, P5 ;  /* 0x0000000b0811a211 */ /* 0x000fe400028f0c11 */
[----:B------:R-:W2:Y:S01]  /*06b0*/  @!P3 LDC.64 R8, c[0x0][0x390] ;  /* 0x0000e400ff08bb82 */ /* 0x000ea20000000a00 */
[----:B---3--:R-:W-:Y:S01]  /*06c0*/  @!P1 LEA R12, P5, R18, R12, 0x1 ;  /* 0x0000000c120c9211 */ /* 0x008fe200078a08ff */
[----:B0-----:R-:W-:-:S03]  /*06d0*/  @!P3 IMAD R5, R5, R14, RZ ;  /* 0x0000000e0505b224 */ /* 0x001fc600078e02ff */
[----:B------:R-:W-:Y:S02]  /*06e0*/  @!P1 LEA.HI.X R13, R18, R13, R21, 0x1, P5 ;  /* 0x0000000d120d9211 */ /* 0x000fe400028f0c15 */
[----:B------:R-:W-:Y:S01]  /*06f0*/  @!P3 MOV R18, R24 ;  /* 0x000000180012b202 */ /* 0x000fe20000000f00 */
[----:B------:R-:W0:Y:S01]  /*0700*/  @!P4 LDC.64 R10, c[0x0][0x390] ;  /* 0x0000e400ff0acb82 */ /* 0x000e220000000a00 */
[C---:B------:R-:W-:Y:S02]  /*0710*/  @!P3 IMAD R15, R0.reuse, R15, R5 ;  /* 0x0000000f000fb224 */ /* 0x040fe400078e0205 */
[----:B------:R-:W-:Y:S02]  /*0720*/  HFMA2 R5, -RZ, RZ, 0, 0 ;  /* 0x00000000ff057431 */ /* 0x000fe400000001ff */
[----:B------:R-:W-:-:S04]  /*0730*/  @!P3 IMAD.WIDE.U32 R18, R0, R14, R18 ;  /* 0x0000000e0012b225 */ /* 0x000fc800078e0012 */
[----:B------:R-:W-:Y:S02]  /*0740*/  HFMA2 R0, -RZ, RZ, 0, 0 ;  /* 0x00000000ff007431 */ /* 0x000fe400000001ff */
[----:B-1----:R-:W-:Y:S01]  /*0750*/  @!P4 IMAD R3, R3, R6, RZ ;  /* 0x000000060303c224 */ /* 0x002fe200078e02ff */
[----:B------:R-:W3:Y:S04]  /*0760*/  @!P2 LDG.E R5, desc[UR14][R16.64] ;  /* 0x0000000e1005a981 */ /* 0x000ee8000c1e1900 */
[----:B------:R1:W5:Y:S01]  /*0770*/  @!P1 LDG.E R0, desc[UR14][R12.64] ;  /* 0x0000000e0c009981 */ /* 0x000362000c1e1900 */
[----:B------:R-:W-:Y:S01]  /*0780*/  @!P4 IMAD R7, R2, R7, R3 ;  /* 0x000000070207c224 */ /* 0x000fe200078e0203 */
[----:B------:R-:W-:Y:S02]  /*0790*/  @!P3 IADD3 R15, PT, PT, R19, R15, RZ ;  /* 0x0000000f130fb210 */ /* 0x000fe40007ffe0ff */
[----:B--2---:R-:W-:-:S04]  /*07a0*/  @!P3 LEA R8, P2, R18, R8, 0x1 ;  /* 0x000000081208b211 */ /* 0x004fc800078408ff */
[----:B------:R-:W-:Y:S02]  /*07b0*/  @!P3 LEA.HI.X R9, R18, R9, R15, 0x1, P2 ;  /* 0x000000091209b211 */ /* 0x000fe400010f0c0f */
[----:B-1----:R-:W-:Y:S01]  /*07c0*/  @!P4 MOV R13, R27 ;  /* 0x0000001b000dc202 */ /* 0x002fe20000000f00 */
[----:B------:R-:W-:-:S04]  /*07d0*/  @!P4 IMAD.MOV.U32 R12, RZ, RZ, R24 ;  /* 0x000000ffff0cc224 */ /* 0x000fc800078e0018 */
[----:B------:R-:W-:-:S04]  /*07e0*/  @!P4 IMAD.WIDE.U32 R2, R2, R6, R12 ;  /* 0x000000060202c225 */ /* 0x000fc800078e000c */
[----:B------:R-:W-:Y:S01]  /*07f0*/  HFMA2 R6, -RZ, RZ, 0, 0 ;  /* 0x00000000ff067431 */ /* 0x000fe200000001ff */
[----:B------:R-:W-:Y:S02]  /*0800*/  MOV R17, RZ ;  /* 0x000000ff00117202 */ /* 0x000fe40000000f00 */
[----:B------:R-:W-:Y:S02]  /*0810*/  @!P4 IADD3 R3, PT, PT, R3, R7, RZ ;  /* 0x000000070303c210 */ /* 0x000fe40007ffe0ff */
[C---:B0-----:R-:W-:Y:S01]  /*0820*/  @!P4 LEA R10, P2, R2.reuse, R10, 0x1 ;  /* 0x0000000a020ac211 */ /* 0x041fe200078408ff */
[----:B------:R-:W2:Y:S03]  /*0830*/  @!P3 LDG.E R6, desc[UR14][R8.64] ;  /* 0x0000000e0806b981 */ /* 0x000ea6000c1e1900 */
[----:B------:R-:W-:-:S05]  /*0840*/  @!P4 LEA.HI.X R11, R2, R11, R3, 0x1, P2 ;  /* 0x0000000b020bc211 */ /* 0x000fca00010f0c03 */
[----:B------:R0:W4:Y:S01]  /*0850*/  @!P4 LDG.E R17, desc[UR14][R10.64] ;  /* 0x0000000e0a11c981 */ /* 0x000122000c1e1900 */
[----:B------:R-:W-:Y:S01]  /*0860*/  BSSY.RECONVERGENT B0, `(.L_x_2392) ;  /* 0x0000042000007945 */ /* 0x000fe20003800200 */
[----:B0-----:R-:W0:Y:S02]  /*0870*/  S2R R11, SR_LANEID ;  /* 0x00000000000b7919 */ /* 0x001e240000000000 */
[C---:B0-----:R-:W-:Y:S02]  /*0880*/  ISETP.GT.AND P2, PT, R11.reuse, 0x1e, PT ;  /* 0x0000001e0b00780c */ /* 0x041fe40003f44270 */
[----:B------:R-:W-:Y:S01]  /*0890*/  ISETP.GT.AND P3, PT, R11, 0xf, PT ;  /* 0x0000000f0b00780c */ /* 0x000fe20003f64270 */
[--C-:B---3--:R-:W-:Y:S02]  /*08a0*/  HADD2.F32 R21, -RZ, R5.reuse.H0_H0 ;  /* 0x20000005ff157230 */ /* 0x108fe40000004100 */
[----:B------:R-:W-:Y:S02]  /*08b0*/  HADD2.F32 R18, -RZ, R5.H1_H1 ;  /* 0x30000005ff127230 */ /* 0x000fe40000004100 */
[----:B-----5:R-:W-:-:S02]  /*08c0*/  HADD2.F32 R19, -RZ, R0.H0_H0 ;  /* 0x20000000ff137230 */ /* 0x020fc40000004100 */
[----:B------:R-:W-:Y:S02]  /*08d0*/  HADD2.F32 R0, -RZ, R0.H1_H1 ;  /* 0x30000000ff007230 */ /* 0x000fe40000004100 */
[----:B------:R-:W-:Y:S01]  /*08e0*/  FADD.FTZ R2, R21, R18 ;  /* 0x0000001215027221 */ /* 0x000fe20000010000 */
[----:B------:R-:W-:Y:S02]  /*08f0*/  FMUL.FTZ R12, R18, R18 ;  /* 0x00000012120c7220 */ /* 0x000fe40000410000 */
[----:B------:R-:W-:Y:S01]  /*0900*/  FADD.FTZ R14, R19, R0 ;  /* 0x00000000130e7221 */ /* 0x000fe20000010000 */
[----:B------:R-:W-:Y:S01]  /*0910*/  FADD.FTZ R3, RZ, R2 ;  /* 0x00000002ff037221 */ /* 0x000fe20000010000 */
[----:B------:R-:W-:Y:S01]  /*0920*/  FMUL.FTZ R8, R0, R0 ;  /* 0x0000000000087220 */ /* 0x000fe20000410000 */
[----:B------:R-:W-:Y:S02]  /*0930*/  FFMA.FTZ R12, R21, R21, R12 ;  /* 0x00000015150c7223 */ /* 0x000fe4000001000c */
[----:B------:R-:W-:Y:S01]  /*0940*/  FADD.FTZ R14, R3, R14 ;  /* 0x0000000e030e7221 */ /* 0x000fe20000010000 */
[----:B------:R-:W-:Y:S01]  /*0950*/  FFMA.FTZ R5, R19, R19, R8 ;  /* 0x0000001313057223 */ /* 0x000fe20000010008 */
[----:B------:R-:W-:-:S04]  /*0960*/  FADD.FTZ R12, RZ, R12 ;  /* 0x0000000cff0c7221 */ /* 0x000fc80000010000 */
[----:B------:R-:W-:Y:S01]  /*0970*/  FADD.FTZ R5, R12, R5 ;  /* 0x000000050c057221 */ /* 0x000fe20000010000 */
[--C-:B--2---:R-:W-:Y:S02]  /*0980*/  HADD2.F32 R2, -RZ, R6.reuse.H1_H1 ;  /* 0x30000006ff027230 */ /* 0x104fe40000004100 */
[----:B------:R-:W-:-:S03]  /*0990*/  HADD2.F32 R3, -RZ, R6.H0_H0 ;  /* 0x20000006ff037230 */ /* 0x000fc60000004100 */
[----:B------:R-:W-:Y:S02]  /*09a0*/  FMUL.FTZ R6, R2, R2 ;  /* 0x0000000202067220 */ /* 0x000fe40000410000 */
[C---:B------:R-:W-:Y:S01]  /*09b0*/  FADD.FTZ R7, R3.reuse, R2 ;  /* 0x0000000203077221 */ /* 0x040fe20000010000 */
[--C-:B----4-:R-:W-:Y:S02]  /*09c0*/  HADD2.F32 R16, -RZ, R17.reuse.H1_H1 ;  /* 0x30000011ff107230 */ /* 0x110fe40000004100 */
[----:B------:R-:W-:Y:S01]  /*09d0*/  FFMA.FTZ R6, R3, R3, R6 ;  /* 0x0000000303067223 */ /* 0x000fe20000010006 */
[----:B------:R-:W-:Y:S02]  /*09e0*/  HADD2.F32 R17, -RZ, R17.H0_H0 ;  /* 0x20000011ff117230 */ /* 0x000fe40000004100 */
[----:B------:R-:W-:Y:S01]  /*09f0*/  FADD.FTZ R7, R14, R7 ;  /* 0x000000070e077221 */ /* 0x000fe20000010000 */
[----:B------:R-:W-:Y:S01]  /*0a00*/  FMUL.FTZ R10, R16, R16 ;  /* 0x00000010100a7220 */ /* 0x000fe20000410000 */
[----:B------:R-:W-:Y:S01]  /*0a10*/  FADD.FTZ R6, R5, R6 ;  /* 0x0000000605067221 */ /* 0x000fe20000010000 */
[----:B------:R-:W-:-:S02]  /*0a20*/  FADD.FTZ R8, R17, R16 ;  /* 0x0000001011087221 */ /* 0x000fc40000010000 */
[----:B------:R-:W-:Y:S02]  /*0a30*/  FFMA.FTZ R9, R17, R17, R10 ;  /* 0x0000001111097223 */ /* 0x000fe4000001000a */
        /* <DEDUP_REMOVED lines=36> */
.L_x_2393:
[----:B------:R-:W-:Y:S05]  /*0c80*/  BSYNC.RECONVERGENT B0 ;  /* 0x0000000000007941 */ /* 0x000fea0003800200 */
.L_x_2392:
        /* <DEDUP_REMOVED lines=41> */
.L_x_2395:
[----:B------:R-:W-:Y:S05]  /*0f20*/  BSYNC.RECONVERGENT B0 ;  /* 0x0000000000007941 */ /* 0x000fea0003800200 */
.L_x_2394:
        /* <DEDUP_REMOVED lines=19> */
[----:B------:R-:W-:-:S03]  /*1060*/  SEL R11, R22, RZ, !P2 ;  /* 0x000000ff160b7207 */ /* 0x000fc60005000000 */
[----:B-1----:R-:W-:Y:S02]  /*1070*/  MOV R13, UR5 ;  /* 0x00000005000d7c02 */ /* 0x002fe40008000f00 */
        /* <DEDUP_REMOVED lines=10> */
.L_x_2398:
[----:B---3--:R-:W3:Y:S04]  /*1120*/  LDG.E.STRONG.GPU R4, desc[UR14][R8.64] ;  /* 0x0000000e08047981 */ /* 0x008ee8000c1ef900 */
[----:B---3--:R-:W-:Y:S01]  /*1130*/  CCTL.IVALL ;  /* 0x00000000ff00798f */ /* 0x008fe20002000000 */
[----:B------:R-:W-:Y:S05]  /*1140*/  YIELD ;  /* 0x0000000000007946 */ /* 0x000fea0003800000 */
[----:B------:R-:W-:-:S13]  /*1150*/  ISETP.NE.AND P2, PT, R4, R11, PT ;  /* 0x0000000b0400720c */ /* 0x000fda0003f45270 */
[----:B------:R-:W-:Y:S05]  /*1160*/  @P2 BRA `(.L_x_2398) ;  /* 0xfffffffc00ec2947 */ /* 0x000fea000383ffff */
.L_x_2397:
        /* <DEDUP_REMOVED lines=15> */
.L_x_2400:
        /* <DEDUP_REMOVED lines=23> */
[----:B------:R-:W-:Y:S02]  /*13d0*/  MOV R10, UR26 ;  /* 0x0000001a000a7c02 */ /* 0x000fe40008000f00 */
[----:B------:R-:W-:Y:S02]  /*13e0*/  MOV R11, UR27 ;  /* 0x0000001b000b7c02 */ /* 0x000fe40008000f00 */
[----:B------:R-:W3:Y:S01]  /*13f0*/  @!P4 LDG.E.64 R8, desc[UR14][R8.64] ;  /* 0x0000000e0808c981 */ /* 0x000ee2000c1e1b00 */
[----:B--2---:R-:W-:Y:S01]  /*1400*/  MOV R12, UR24 ;  /* 0x00000018000c7c02 */ /* 0x004fe20008000f00 */
[----:B-1----:R-:W-:-:S02]  /*1410*/  IMAD.U32 R13, RZ, RZ, UR25 ;  /* 0x00000019ff0d7e24 */ /* 0x002fc4000f8e00ff */
[----:B------:R-:W2:Y:S04]  /*1420*/  @!P6 LDG.E.64 R10, desc[UR14][R10.64] ;  /* 0x0000000e0a0ae981 */ /* 0x000ea8000c1e1b00 */
[----:B------:R-:W4:Y:S01]  /*1430*/  @!P5 LDG.E.64 R12, desc[UR14][R12.64] ;  /* 0x0000000e0c0cd981 */ /* 0x000f22000c1e1b00 */
[----:B------:R-:W-:Y:S02]  /*1440*/  UIADD3 UR23, UPT, UPT, UR5, 0x4, URZ ;  /* 0x0000000405177890 */ /* 0x000fe4000fffe0ff */
[----:B------:R-:W-:Y:S01]  /*1450*/  UIADD3 UR24, UPT, UPT, UR5, 0x6, URZ ;  /* 0x0000000605187890 */ /* 0x000fe2000fffe0ff */
[----:B0-----:R-:W-:-:S03]  /*1460*/  @!P2 FADD.FTZ R6, R6, R4 ;  /* 0x000000040606a221 */ /* 0x001fc60000010000 */
[----:B------:R-:W-:Y:S01]  /*1470*/  MOV R4, UR23 ;  /* 0x0000001700047c02 */ /* 0x000fe20008000f00 */
[----:B------:R-:W-:Y:S01]  /*1480*/  UIADD3 UR23, UPT, UPT, UR5, 0x5, URZ ;  /* 0x0000000505177890 */ /* 0x000fe2000fffe0ff */
[----:B------:R-:W-:Y:S01]  /*1490*/  @!P2 FADD.FTZ R7, R7, R5 ;  /* 0x000000050707a221 */ /* 0x000fe20000010000 */
[----:B------:R-:W-:Y:S02]  /*14a0*/  MOV R5, UR24 ;  /* 0x0000001800057c02 */ /* 0x000fe40008000f00 */
[----:B------:R-:W-:Y:S02]  /*14b0*/  ISETP.EQ.OR P2, PT, R4, UR18, P3 ;  /* 0x0000001204007c0c */ /* 0x000fe40009f42670 */
[----:B------:R-:W-:Y:S01]  /*14c0*/  MOV R4, UR23 ;  /* 0x0000001700047c02 */ /* 0x000fe20008000f00 */
[----:B------:R-:W-:Y:S01]  /*14d0*/  UIADD3 UR23, UPT, UPT, UR5, 0x7, URZ ;  /* 0x0000000705177890 */ /* 0x000fe2000fffe0ff */
[----:B---3--:R-:W-:Y:S01]  /*14e0*/  @!P4 FADD.FTZ R6, R6, R8 ;  /* 0x000000080606c221 */ /* 0x008fe20000010000 */
[----:B------:R-:W-:Y:S01]  /*14f0*/  @!P4 FADD.FTZ R7, R7, R9 ;  /* 0x000000090707c221 */ /* 0x000fe20000010000 */
[----:B------:R-:W-:-:S02]  /*1500*/  ISETP.EQ.OR P4, PT, R4, UR18, P3 ;  /* 0x0000001204007c0c */ /* 0x000fc40009f82670 */
        /* <DEDUP_REMOVED lines=48> */
.L_x_2399:
[----:B------:R-:W-:-:S13]  /*1810*/  LOP3.LUT P2, RZ, R22, 0x7, RZ, 0xc0, !PT ;  /* 0x0000000716ff7812 */ /* 0x000fda000784c0ff */
[----:B------:R-:W-:Y:S05]  /*1820*/  @!P2 BRA `(.L_x_2396) ;  /* 0x000000040070a947 */ /* 0x000fea0003800000 */
[----:B---3--:R-:W-:-:S04]  /*1830*/  LOP3.LUT R4, R22, 0x7, RZ, 0xc0, !PT ;  /* 0x0000000716047812 */ /* 0x008fc800078ec0ff */
[----:B------:R-:W-:-:S04]  /*1840*/  IADD3 R4, PT, PT, R4, -0x1, RZ ;  /* 0xffffffff04047810 */ /* 0x000fc80007ffe0ff */
[----:B------:R-:W-:-:S13]  /*1850*/  ISETP.GE.U32.AND P2, PT, R4, 0x3, PT ;  /* 0x000000030400780c */ /* 0x000fda0003f46070 */
[----:B------:R-:W-:Y:S05]  /*1860*/  @!P2 BRA `(.L_x_2401) ;  /* 0x0000000000b8a947 */ /* 0x000fea0003800000 */
[----:B------:R-:W-:Y:S02]  /*1870*/  UIADD3 UR10, UPT, UPT, UR5, 0x1, URZ ;  /* 0x00000001050a7890 */ /* 0x000fe4000fffe0ff */
[----:B------:R-:W-:Y:S01]  /*1880*/  IMAD.U32 R4, RZ, RZ, UR5 ;  /* 0x00000005ff047e24 */ /* 0x000fe2000f8e00ff */
[----:B------:R-:W-:Y:S02]  /*1890*/  UIADD3 UR12, UPT, UPT, UR5, 0x2, URZ ;  /* 0x00000002050c7890 */ /* 0x000fe4000fffe0ff */
[----:B------:R-:W-:Y:S02]  /*18a0*/  UIADD3 UR13, UPT, UPT, UR5, 0x3, URZ ;  /* 0x00000003050d7890 */ /* 0x000fe4000fffe0ff */
        /* <DEDUP_REMOVED lines=14> */
[----:B------:R-:W-:Y:S01]  /*1990*/  MOV R4, UR8 ;  /* 0x0000000800047c02 */ /* 0x000fe20008000f00 */
[----:B------:R-:W-:Y:S01]  /*19a0*/  @!UP0 UIMAD UR12, UR12, UR19, UR6 ;  /* 0x000000130c0c82a4 */ /* 0x000fe2000f8e0206 */
[----:B------:R-:W-:Y:S01]  /*19b0*/  MOV R5, UR9 ;  /* 0x0000000900057c02 */ /* 0x000fe20008000f00 */
[----:B------:R-:W-:Y:S02]  /*19c0*/  @!UP1 UIMAD.WIDE.U32 UR10, UR10, 0x8, UR16 ;  /* 0x000000080a0a98a5 */ /* 0x000fe4000f8e0010 */
[----:B------:R-:W-:Y:S02]  /*19d0*/  @!UP2 UIMAD UR13, UR13, UR19, UR6 ;  /* 0x000000130d0da2a4 */ /* 0x000fe4000f8e0206 */
[----:B------:R-:W-:Y:S01]  /*19e0*/  @!UP0 UIMAD.WIDE.U32 UR8, UR12, 0x8, UR16 ;  /* 0x000000080c0888a5 */ /* 0x000fe2000f8e0010 */
[----:B------:R-:W0:Y:S01]  /*19f0*/  @!P2 LDG.E.64 R4, desc[UR14][R4.64] ;  /* 0x0000000e0404a981 */ /* 0x000e22000c1e1b00 */
[----:B------:R-:W-:Y:S01]  /*1a00*/  MOV R8, UR10 ;  /* 0x0000000a00087c02 */ /* 0x000fe20008000f00 */
[----:B------:R-:W-:Y:S01]  /*1a10*/  IMAD.U32 R9, RZ, RZ, UR11 ;  /* 0x0000000bff097e24 */ /* 0x000fe2000f8e00ff */
[----:B------:R-:W-:-:S02]  /*1a20*/  @!UP2 UIMAD.WIDE.U32 UR10, UR13, 0x8, UR16 ;  /* 0x000000080d0aa8a5 */ /* 0x000fc4000f8e0010 */
[----:B------:R-:W-:Y:S02]  /*1a30*/  MOV R10, UR8 ;  /* 0x00000008000a7c02 */ /* 0x000fe40008000f00 */
[----:B------:R-:W-:Y:S01]  /*1a40*/  MOV R11, UR9 ;  /* 0x00000009000b7c02 */ /* 0x000fe20008000f00 */
[----:B------:R-:W3:Y:S01]  /*1a50*/  @!P4 LDG.E.64 R8, desc[UR14][R8.64] ;  /* 0x0000000e0808c981 */ /* 0x000ee2000c1e1b00 */
[----:B--2---:R-:W-:Y:S02]  /*1a60*/  MOV R12, UR10 ;  /* 0x0000000a000c7c02 */ /* 0x004fe40008000f00 */
[----:B-1----:R-:W-:Y:S02]  /*1a70*/  MOV R13, UR11 ;  /* 0x0000000b000d7c02 */ /* 0x002fe40008000f00 */
[----:B------:R-:W2:Y:S04]  /*1a80*/  @!P5 LDG.E.64 R10, desc[UR14][R10.64] ;  /* 0x0000000e0a0ad981 */ /* 0x000ea8000c1e1b00 */
        /* <DEDUP_REMOVED lines=12> */
.L_x_2401:
        /* <DEDUP_REMOVED lines=18> */
[----:B------:R-:W0:Y:S01]  /*1c70*/  @!P4 LDG.E.64 R4, desc[UR14][R4.64] ;  /* 0x0000000e0404c981 */ /* 0x000e22000c1e1b00 */
[----:B------:R-:W-:-:S06]  /*1c80*/  MOV R9, UR9 ;  /* 0x0000000900097c02 */ /* 0x000fcc0008000f00 */
[----:B------:R-:W3:Y:S01]  /*1c90*/  @!P2 LDG.E.64 R8, desc[UR14][R8.64] ;  /* 0x0000000e0808a981 */ /* 0x000ee2000c1e1b00 */
[----:B------:R-:W-:-:S05]  /*1ca0*/  MOV R10, UR5 ;  /* 0x00000005000a7c02 */ /* 0x000fca0008000f00 */
[----:B------:R-:W-:-:S05]  /*1cb0*/  VIADD R10, R10, 0x2 ;  /* 0x000000020a0a7836 */ /* 0x000fca0000000000 */
[----:B------:R-:W-:Y:S01]  /*1cc0*/  R2UR UR5, R10 ;  /* 0x000000000a0572ca */ /* 0x000fe200000e0000 */
[----:B0-----:R-:W-:Y:S01]  /*1cd0*/  @!P4 FADD.FTZ R6, R6, R4 ;  /* 0x000000040606c221 */ /* 0x001fe20000010000 */
[----:B------:R-:W-:-:S03]  /*1ce0*/  @!P4 FADD.FTZ R7, R7, R5 ;  /* 0x000000050707c221 */ /* 0x000fc60000010000 */
[----:B---3--:R-:W-:Y:S01]  /*1cf0*/  @!P2 FADD.FTZ R6, R6, R8 ;  /* 0x000000080606a221 */ /* 0x008fe20000010000 */
[----:B------:R-:W-:-:S09]  /*1d00*/  @!P2 FADD.FTZ R7, R7, R9 ;  /* 0x000000090707a221 */ /* 0x000fd20000010000 */
.L_x_2402:
        /* <DEDUP_REMOVED lines=8> */
[----:B------:R-:W-:-:S05]  /*1d90*/  MOV R4, UR8 ;  /* 0x0000000800047c02 */ /* 0x000fca0008000f00 */
[----:B------:R-:W-:-:S06]  /*1da0*/  IMAD.WIDE.U32 R4, R4, R5, UR16 ;  /* 0x0000001004047e25 */ /* 0x000fcc000f8e0005 */
[----:B------:R-:W0:Y:S02]  /*1db0*/  LDG.E.64 R4, desc[UR14][R4.64] ;  /* 0x0000000e04047981 */ /* 0x000e24000c1e1b00 */
[----:B0-----:R-:W-:Y:S01]  /*1dc0*/  FADD.FTZ R6, R6, R4 ;  /* 0x0000000406067221 */ /* 0x001fe20000010000 */
[----:B------:R-:W-:-:S07]  /*1dd0*/  FADD.FTZ R7, R7, R5 ;  /* 0x0000000507077221 */ /* 0x000fce0000010000 */
.L_x_2403:
[----:B------:R-:W-:Y:S05]  /*1de0*/  BSYNC.RECONVERGENT B0 ;  /* 0x0000000000007941 */ /* 0x000fea0003800200 */
.L_x_2396:
[----:B------:R-:W4:Y:S01]  /*1df0*/  S2R R10, SR_TID.X ;  /* 0x00000000000a7919 */ /* 0x000f220000002100 */
[----:B------:R-:W0:Y:S01]  /*1e00*/  S2UR UR8, SR_CgaCtaId ;  /* 0x00000000000879c3 */ /* 0x000e220000008800 */
[----:B------:R-:W1:Y:S01]  /*1e10*/  LDCU UR9, c[0x0][0x414] ;  /* 0x00008280ff0977ac */ /* 0x000e620008000800 */
[----:B------:R-:W-:Y:S01]  /*1e20*/  IMAD.U32 R15, RZ, RZ, UR7 ;  /* 0x00000007ff0f7e24 */ /* 0x000fe2000f8e00ff */
        /* <DEDUP_REMOVED lines=19> */
[----:B------:R-:W-:-:S04]  /*1f60*/  LOP3.LUT R13, R11, 0xffff, RZ, 0xc0, !PT ;  /* 0x0000ffff0b0d7812 */ /* 0x000fc800078ec0ff */
[----:B------:R-:W-:-:S05]  /*1f70*/  IADD3 R13, PT, PT, R20, R13, RZ ;  /* 0x0000000d140d7210 */ /* 0x000fca0007ffe0ff */
        /* <DEDUP_REMOVED lines=42> */
[----:B------:R-:W-:Y:S02]  /*2220*/  F2FP.F16.F32.PACK_AB R7, R21, R18 ;  /* 0x000000121507723e */ /* 0x000fe400000000ff */
[----:B------:R-:W-:-:S05]  /*2230*/  LEA.HI.X R11, R6, UR9, R11, 0x1, P1 ;  /* 0x00000009060b7c11 */ /* 0x000fca00088f0c0b */
[----:B------:R0:W-:Y:S02]  /*2240*/  STG.E desc[UR14][R10.64], R7 ;  /* 0x000000070a007986 */ /* 0x0001e4000c10190e */
.L_x_2407:
[----:B------:R-:W-:Y:S05]  /*2250*/  BSYNC.RECONVERGENT B1 ;  /* 0x0000000000017941 */ /* 0x000fea0003800200 */
.L_x_2406:
        /* <DEDUP_REMOVED lines=29> */
.L_x_2409:
[----:B------:R-:W-:Y:S05]  /*2430*/  BSYNC.RECONVERGENT B1 ;  /* 0x0000000000017941 */ /* 0x000fea0003800200 */
.L_x_2408:
        /* <DEDUP_REMOVED lines=17> */
[----:B------:R-:W-:Y:S02]  /*2550*/  F2FP.F16.F32.PACK_AB R3, R11, R0 ;  /* 0x000000000b03723e */ /* 0x000fe400000000ff */
[----:B------:R-:W-:-:S05]  /*2560*/  LEA.HI.X R7, R2, UR13, R21, 0x1, P1 ;  /* 0x0000000d02077c11 */ /* 0x000fca00088f0c15 */
[----:B------:R2:W-:Y:S02]  /*2570*/  STG.E desc[UR14][R6.64], R3 ;  /* 0x0000000306007986 */ /* 0x0005e4000c10190e */
.L_x_2411:
[----:B------:R-:W-:Y:S05]  /*2580*/  BSYNC.RECONVERGENT B1 ;  /* 0x0000000000017941 */ /* 0x000fea0003800200 */
.L_x_2410:
[----:B------:R-:W-:Y:S05]  /*2590*/  @P3 BRA `(.L_x_2412) ;  /* 0x0000000800643947 */ /* 0x000fea0003800000 */
[----:B------:R-:W3:Y:S01]  /*25a0*/  LDCU.64 UR8, c[0x0][0x3e0] ;  /* 0x00007c00ff0877ac */ /* 0x000ee20008000a00 */
[--C-:B------:R-:W-:Y:S01]  /*25b0*/  FADD.FTZ R0, R17, -R12.reuse ;  /* 0x8000000c11007221 */ /* 0x100fe20000010000 */
[----:B------:R-:W-:Y:S02]  /*25c0*/  IMAD.MOV.U32 R25, RZ, RZ, R27 ;  /* 0x000000ffff197224 */ /* 0x000fe400078e001b */
[----:B------:R-:W-:Y:S01]  /*25d0*/  FADD.FTZ R12, R16, -R12 ;  /* 0x8000000c100c7221 */ /* 0x000fe20000010000 */
[----:B------:R-:W4:Y:S01]  /*25e0*/  LDCU.64 UR10, c[0x0][0x380] ;  /* 0x00007000ff0a77ac */ /* 0x000f220008000a00 */
[-C--:B-12---:R-:W-:Y:S02]  /*25f0*/  FMUL.FTZ R3, R0, R13.reuse ;  /* 0x0000000d00037220 */ /* 0x086fe40000410000 */
[----:B------:R-:W-:Y:S02]  /*2600*/  FMUL.FTZ R12, R12, R13 ;  /* 0x0000000d0c0c7220 */ /* 0x000fe40000410000 */
[----:B-----5:R-:W-:-:S02]  /*2610*/  FFMA.FTZ R4, R4, R3, R8 ;  /* 0x0000000304047223 */ /* 0x020fc40000010008 */
[----:B------:R-:W-:-:S05]  /*2620*/  FFMA.FTZ R5, R5, R12, R9 ;  /* 0x0000000c05057223 */ /* 0x000fca0000010009 */
[----:B------:R-:W-:Y:S01]  /*2630*/  F2FP.F16.F32.PACK_AB R5, R5, R4 ;  /* 0x000000040505723e */ /* 0x000fe200000000ff */
[----:B---3--:R-:W-:Y:S02]  /*2640*/  IMAD R18, R18, UR8, RZ ;  /* 0x0000000812127c24 */ /* 0x008fe4000f8e02ff */
[----:B------:R-:W-:-:S04]  /*2650*/  IMAD.WIDE.U32 R24, R15, UR8, R24 ;  /* 0x000000080f187c25 */ /* 0x000fc8000f8e0018 */
[----:B------:R-:W-:Y:S01]  /*2660*/  IMAD R15, R15, UR9, R18 ;  /* 0x000000090f0f7c24 */ /* 0x000fe2000f8e0212 */
[----:B----4-:R-:W-:-:S04]  /*2670*/  LEA R2, P1, R24, UR10, 0x1 ;  /* 0x0000000a18027c11 */ /* 0x010fc8000f8208ff */
[----:B------:R-:W-:-:S04]  /*2680*/  IADD3 R15, PT, PT, R25, R15, RZ ;  /* 0x0000000f190f7210 */ /* 0x000fc80007ffe0ff */
[----:B------:R-:W-:-:S05]  /*2690*/  LEA.HI.X R3, R24, UR11, R15, 0x1, P1 ;  /* 0x0000000b18037c11 */ /* 0x000fca00088f0c0f */
[----:B------:R3:W-:Y:S01]  /*26a0*/  STG.E desc[UR14][R2.64], R5 ;  /* 0x0000000502007986 */ /* 0x0007e2000c10190e */
[----:B------:R-:W-:Y:S05]  /*26b0*/  BRA `(.L_x_2412) ;  /* 0x00000008001c7947 */ /* 0x000fea0003800000 */
.L_x_2405:
        /* <DEDUP_REMOVED lines=37> */
[----:B------:R-:W-:Y:S02]  /*2910*/  IADD3 R11, PT, PT, R7, R11, RZ ;  /* 0x0000000b070b7210 */ /* 0x000fe40007ffe0ff */
[C---:B-1----:R-:W-:Y:S02]  /*2920*/  LEA R10, P4, R6.reuse, UR12, 0x1 ;  /* 0x0000000c060a7c11 */ /* 0x042fe4000f8808ff */
[----:B------:R-:W-:Y:S02]  /*2930*/  F2FP.F16.F32.PACK_AB R21, R21, R18 ;  /* 0x000000121515723e */ /* 0x000fe400000000ff */
[----:B------:R-:W-:-:S05]  /*2940*/  LEA.HI.X R11, R6, UR13, R11, 0x1, P4 ;  /* 0x0000000d060b7c11 */ /* 0x000fca000a0f0c0b */
[----:B------:R0:W-:Y:S04]  /*2950*/  STG.E desc[UR14][R10.64], R21 ;  /* 0x000000150a007986 */ /* 0x0001e8000c10190e */
.L_x_2414:
[----:B------:R-:W-:Y:S05]  /*2960*/  BSYNC.RECONVERGENT B1 ;  /* 0x0000000000017941 */ /* 0x000fea0003800200 */
.L_x_2413:
        /* <DEDUP_REMOVED lines=21> */
[----:B------:R-:W-:Y:S02]  /*2ac0*/  IMAD R21, R29, UR11, R10 ;  /* 0x0000000b1d157c24 */ /* 0x000fe4000f8e020a */
[----:B------:R-:W-:-:S05]  /*2ad0*/  IMAD.MOV.U32 R10, RZ, RZ, R24 ;  /* 0x000000ffff0a7224 */ /* 0x000fca00078e0018 */
[----:B------:R-:W2:Y:S01]  /*2ae0*/  MUFU.RCP R0, R18 ;  /* 0x0000001200007308 */ /* 0x000ea20000001000 */
[----:B------:R-:W-:-:S05]  /*2af0*/  IMAD.WIDE.U32 R10, R29, UR10, R10 ;  /* 0x0000000a1d0a7c25 */ /* 0x000fca000f8e000a */
[----:B------:R-:W-:Y:S01]  /*2b00*/  IADD3 R21, PT, PT, R11, R21, RZ ;  /* 0x000000150b157210 */ /* 0x000fe20007ffe0ff */
[----:B0-----:R-:W-:Y:S01]  /*2b10*/  FMUL.FTZ R29, R6, R19 ;  /* 0x00000013061d7220 */ /* 0x001fe20000410000 */
[----:B-1----:R-:W-:Y:S01]  /*2b20*/  LEA R6, P1, R10, UR12, 0x1 ;  /* 0x0000000c0a067c11 */ /* 0x002fe2000f8208ff */
[----:B--2---:R-:W-:-:S03]  /*2b30*/  FMUL.FTZ R0, R7, R0 ;  /* 0x0000000007007220 */ /* 0x004fc60000410000 */
[----:B------:R-:W-:Y:S02]  /*2b40*/  LEA.HI.X R7, R10, UR13, R21, 0x1, P1 ;  /* 0x0000000d0a077c11 */ /* 0x000fe400088f0c15 */
[----:B------:R-:W-:-:S05]  /*2b50*/  F2FP.F16.F32.PACK_AB R29, R29, R0 ;  /* 0x000000001d1d723e */ /* 0x000fca00000000ff */
[----:B------:R2:W-:Y:S02]  /*2b60*/  STG.E desc[UR14][R6.64], R29 ;  /* 0x0000001d06007986 */ /* 0x0005e4000c10190e */
.L_x_2416:
[----:B------:R-:W-:Y:S05]  /*2b70*/  BSYNC.RECONVERGENT B1 ;  /* 0x0000000000017941 */ /* 0x000fea0003800200 */
.L_x_2415:
        /* <DEDUP_REMOVED lines=18> */
[----:B------:R-:W-:Y:S01]  /*2ca0*/  MOV R2, R24 ;  /* 0x0000001800027202 */ /* 0x000fe20000000f00 */
[----:B--2---:R-:W-:-:S04]  /*2cb0*/  FADD.FTZ R11, R10, 1 ;  /* 0x3f8000000a0b7421 */ /* 0x004fc80000010000 */
[----:B------:R-:W0:Y:S01]  /*2cc0*/  MUFU.RCP R7, R7 ;  /* 0x0000000700077308 */ /* 0x000e220000001000 */
[----:B------:R-:W-:-:S05]  /*2cd0*/  IMAD.WIDE.U32 R2, R14, UR10, R2 ;  /* 0x0000000a0e027c25 */ /* 0x000fca000f8e0002 */
[----:B------:R-:W-:Y:S02]  /*2ce0*/  IADD3 R21, PT, PT, R3, R21, RZ ;  /* 0x0000001503157210 */ /* 0x000fe40007ffe0ff */
[----:B------:R-:W2:Y:S01]  /*2cf0*/  MUFU.RCP R11, R11 ;  /* 0x0000000b000b7308 */ /* 0x000ea20000001000 */
[----:B0-----:R-:W-:Y:S01]  /*2d00*/  FMUL.FTZ R10, R6, R7 ;  /* 0x00000007060a7220 */ /* 0x001fe20000410000 */
[----:B-1----:R-:W-:-:S04]  /*2d10*/  LEA R6, P1, R2, UR12, 0x1 ;  /* 0x0000000c02067c11 */ /* 0x002fc8000f8208ff */
[----:B------:R-:W-:Y:S01]  /*2d20*/  LEA.HI.X R7, R2, UR13, R21, 0x1, P1 ;  /* 0x0000000d02077c11 */ /* 0x000fe200088f0c15 */
[----:B--2---:R-:W-:-:S05]  /*2d30*/  FMUL.FTZ R19, R0, R11 ;  /* 0x0000000b00137220 */ /* 0x004fca0000410000 */
[----:B------:R-:W-:-:S05]  /*2d40*/  F2FP.F16.F32.PACK_AB R19, R19, R10 ;  /* 0x0000000a1313723e */ /* 0x000fca00000000ff */
[----:B------:R3:W-:Y:S02]  /*2d50*/  STG.E desc[UR14][R6.64], R19 ;  /* 0x0000001306007986 */ /* 0x0007e4000c10190e */
.L_x_2418:
[----:B------:R-:W-:Y:S05]  /*2d60*/  BSYNC.RECONVERGENT B1 ;  /* 0x0000000000017941 */ /* 0x000fea0003800200 */
.L_x_2417:
        /* <DEDUP_REMOVED lines=26> */
[----:B------:R-:W-:-:S05]  /*2f10*/  F2FP.F16.F32.PACK_AB R5, R5, R0 ;  /* 0x000000000505723e */ /* 0x000fca00000000ff */
[----:B------:R4:W-:Y:S02]  /*2f20*/  STG.E desc[UR14][R2.64], R5 ;  /* 0x0000000502007986 */ /* 0x0009e4000c10190e */
.L_x_2412:
[----:B------:R-:W-:Y:S05]  /*2f30*/  BSYNC.RECONVERGENT B0 ;  /* 0x0000000000007941 */ /* 0x000fea0003800200 */
.L_x_2404:
        /* <DEDUP_REMOVED lines=8> */
.L_x_2420:
        /* <DEDUP_REMOVED lines=12> */
.L_x_3453:


//--------------------- .text._Z35group_norm_nhwc_fwd_one_pass_kernelI11Fp16IOFp32WLi256ELi28ELi448EEv26Group_norm_nhwc_fwd_params --------------------------
	.section	.text._Z35group_norm_nhwc_fwd_one_pass_kernelI11Fp16IOFp32WLi256ELi28ELi448EEv26Group_norm_nhwc_fwd_params,"ax",@progbits
	.align	128
        .global         _Z35group_norm_nhwc_fwd_one_pass_kernelI11Fp16IOFp32WLi256ELi28ELi448EEv26Group_norm_nhwc_fwd_params
        .type           _Z35group_norm_nhwc_fwd_one_pass_kernelI11Fp16IOFp32WLi256ELi28ELi448EEv26Group_norm_nhwc_fwd_params,@function
        .size           _Z35group_norm_nhwc_fwd_one_pass_kernelI11Fp16IOFp32WLi256ELi28ELi448EEv26Group_norm_nhwc_fwd_params,(.L_x_3454 - _Z35group_norm_nhwc_fwd_one_pass_kernelI11Fp16IOFp32WLi256ELi28ELi448EEv26Group_norm_nhwc_fwd_params)
        .other          _Z35group_norm_nhwc_fwd_one_pass_kernelI11Fp16IOFp32WLi256ELi28ELi448EEv26Group_norm_nhwc_fwd_params,@"STO_CUDA_ENTRY STV_DEFAULT"
_Z35group_norm_nhwc_fwd_one_pass_kernelI11Fp16IOFp32WLi256ELi28ELi448EEv26Group_norm_nhwc_fwd_params:
.text._Z35group_norm_nhwc_fwd_one_pass_kernelI11Fp16IOFp32WLi256ELi28ELi448EEv26Group_norm_nhwc_fwd_params:
        /* <DEDUP_REMOVED lines=41> */
.L_x_2464:
[----:B0-234-:R-:W0:Y:S01]  /*0290*/  LDC R23, c[0x0][0x3f8] ;  /* 0x0000fe00ff177b82 */ /* 0x01de220000000800 */
[----:B------:R-:W1:Y:S01]  /*02a0*/  LDCU UR8, c[0x0][0x404] ;  /* 0x00008080ff0877ac */ /* 0x000e620008000800 */
[----:B------:R-:W-:Y:S01]  /*02b0*/  LOP3.LUT R56, R10, 0xffff, RZ, 0xc0, !PT ;  /* 0x0000ffff0a387812 */ /* 0x000fe200078ec0ff */
[----:B------:R-:W2:Y:S01]  /*02c0*/  LDCU.64 UR4, c[0x0][0x3e8] ;  /* 0x00007d00ff0477ac */ /* 0x000ea20008000a00 */
[----:B-1----:R-:W-:Y:S01]  /*02d0*/  IMAD R37, R3, UR8, R54 ;  /* 0x0000000803257c24 */ /* 0x002fe2000f8e0236 */
[----:B------:R-:W1:Y:S01]  /*02e0*/  LDCU.64 UR8, c[0x0][0x3f0] ;  /* 0x00007e00ff0877ac */ /* 0x000e620008000a00 */
[----:B--2---:R-:W-:Y:S02]  /*02f0*/  ISETP.GE.U32.AND P6, PT, R48, UR4, PT ;  /* 0x0000000430007c0c */ /* 0x004fe4000bfc6070 */
[----:B0----5:R-:W-:Y:S02]  /*0300*/  IABS R19, R23 ;  /* 0x0000001700137213 */ /* 0x021fe40000000000 */
[----:B------:R-:W-:-:S02]  /*0310*/  ISETP.GE.U32.AND P4, PT, R37, UR4, PT ;  /* 0x0000000425007c0c */ /* 0x000fc4000bf86070 */
[----:B------:R-:W0:Y:S01]  /*0320*/  I2F.RP R12, R19 ;  /* 0x00000013000c7306 */ /* 0x000e220000209400 */
[----:B------:R-:W-:Y:S02]  /*0330*/  SHF.R.S32.HI R25, RZ, 0x1f, R37 ;  /* 0x0000001fff197819 */ /* 0x000fe40000011425 */
[----:B------:R-:W-:Y:S02]  /*0340*/  IADD3 R27, PT, PT, R37, 0x40, RZ ;  /* 0x00000040251b7810 */ /* 0x000fe40007ffe0ff */
[----:B------:R-:W-:Y:S02]  /*0350*/  ISETP.GE.AND.EX P4, PT, R25, UR5, PT, P4 ;  /* 0x0000000519007c0c */ /* 0x000fe4000bf86340 */
[----:B------:R-:W-:Y:S01]  /*0360*/  SHF.R.S32.HI R29, RZ, 0x1f, R27 ;  /* 0x0000001fff1d7819 */ /* 0x000fe2000001141b */
        /* <DEDUP_REMOVED lines=44> */
[----:B------:R-:W-:-:S05]  /*0630*/  @!P4 MOV R58, R56 ;  /* 0x00000038003ac202 */ /* 0x000fca0000000f00 */
[----:B------:R-:W-:-:S03]  /*0640*/  @!P4 IMAD.WIDE.U32 R24, R37, R16, R58 ;  /* 0x000000102518c225 */ /* 0x000fc600078e003a */
[----:B------:R-:W3:Y:S01]  /*0650*/  @!P1 LDC.64 R16, c[0x0][0x3e0] ;  /* 0x0000f800ff109b82 */ /* 0x000ee20000000a00 */
[----:B-1----:R-:W-:Y:S01]  /*0660*/  @!P3 IMAD R14, R29, R22, RZ ;  /* 0x000000161d0eb224 */ /* 0x002fe200078e02ff */
[----:B------:R-:W-:Y:S02]  /*0670*/  @!P4 IADD3 R12, PT, PT, R25, R31, RZ ;  /* 0x0000001f190cc210 */ /* 0x000fe40007ffe0ff */
[C---:B0-----:R-:W-:Y:S01]  /*0680*/  @!P4 LEA R20, P5, R24.reuse, R20, 0x1 ;  /* 0x000000141814c211 */ /* 0x041fe200078a08ff */
[----:B------:R-:W-:Y:S01]  /*0690*/  @!P3 IMAD R29, R27, R23, R14 ;  /* 0x000000171b1db224 */ /* 0x000fe200078e020e */
[----:B------:R-:W-:Y:S02]  /*06a0*/  @!P3 MOV R25, R59 ;  /* 0x0000003b0019b202 */ /* 0x000fe40000000f00 */
[----:B------:R-:W-:Y:S02]  /*06b0*/  @!P4 LEA.HI.X R21, R24, R21, R12, 0x1, P5 ;  /* 0x000000151815c211 */ /* 0x000fe400028f0c0c */
[----:B------:R-:W-:-:S02]  /*06c0*/  @!P3 MOV R24, R56 ;  /* 0x000000380018b202 */ /* 0x000fc40000000f00 */
[----:B------:R-:W-:Y:S02]  /*06d0*/  MOV R14, RZ ;  /* 0x000000ff000e7202 */ /* 0x000fe40000000f00 */
[----:B------:R-:W-:Y:S01]  /*06e0*/  ISETP.GE.U32.AND P5, PT, R46, UR4, PT ;  /* 0x000000042e007c0c */ /* 0x000fe2000bfa6070 */
[----:B------:R-:W-:Y:S02]  /*06f0*/  @!P3 IMAD.WIDE.U32 R22, R27, R22, R24 ;  /* 0x000000161b16b225 */ /* 0x000fe400078e0018 */
[----:B------:R-:W0:Y:S01]  /*0700*/  @!P2 LDC.64 R24, c[0x0][0x3e0] ;  /* 0x0000f800ff18ab82 */ /* 0x000e220000000a00 */
[----:B------:R1:W4:Y:S01]  /*0710*/  @!P4 LDG.E R14, desc[UR6][R20.64] ;  /* 0x00000006140ec981 */ /* 0x000322000c1e1900 */
[----:B------:R-:W-:-:S06]  /*0720*/  ISETP.GE.AND.EX P4, PT, R13, UR5, PT, P6 ;  /* 0x000000050d007c0c */ /* 0x000fcc000bf86360 */
[----:B------:R-:W5:Y:S01]  /*0730*/  @!P1 LDC.64 R26, c[0x0][0x390] ;  /* 0x0000e400ff1a9b82 */ /* 0x000f620000000a00 */
[----:B------:R-:W-:Y:S02]  /*0740*/  ISETP.GE.AND.EX P5, PT, R15, UR5, PT, P5 ;  /* 0x000000050f007c0c */ /* 0x000fe4000bfa6350 */
[----:B------:R-:W-:Y:S01]  /*0750*/  @!P3 IADD3 R12, PT, PT, R23, R29, RZ ;  /* 0x0000001d170cb210 */ /* 0x000fe20007ffe0ff */
[----:B---3--:R-:W-:Y:S01]  /*0760*/  @!P1 IMAD R23, R9, R16, RZ ;  /* 0x0000001009179224 */ /* 0x008fe200078e02ff */
[----:B-1----:R-:W-:Y:S02]  /*0770*/  @!P1 MOV R20, R56 ;  /* 0x0000003800149202 */ /* 0x002fe40000000f00 */
[----:B------:R-:W-:Y:S02]  /*0780*/  @!P1 MOV R21, R59 ;  /* 0x0000003b00159202 */ /* 0x000fe40000000f00 */
[----:B--2---:R-:W-:Y:S01]  /*0790*/  @!P3 LEA R18, P6, R22, R18, 0x1 ;  /* 0x000000121612b211 */ /* 0x004fe200078c08ff */
[C---:B------:R-:W-:Y:S01]  /*07a0*/  @!P1 IMAD R37, R52.reuse, R17, R23 ;  /* 0x0000001134259224 */ /* 0x040fe200078e0217 */
[----:B------:R-:W-:Y:S01]  /*07b0*/  MOV R41, RZ ;  /* 0x000000ff00297202 */ /* 0x000fe20000000f00 */
[----:B------:R-:W-:Y:S01]  /*07c0*/  @!P1 IMAD.WIDE.U32 R16, R52, R16, R20 ;  /* 0x0000001034109225 */ /* 0x000fe200078e0014 */
[----:B------:R-:W-:Y:S01]  /*07d0*/  @!P3 LEA.HI.X R19, R22, R19, R12, 0x1, P6 ;  /* 0x000000131613b211 */ /* 0x000fe200030f0c0c */
[----:B------:R-:W1:Y:S03]  /*07e0*/  @!P4 LDC.64 R28, c[0x0][0x3e0] ;  /* 0x0000f800ff1ccb82 */ /* 0x000e660000000a00 */
[----:B------:R-:W-:Y:S01]  /*07f0*/  @!P1 IADD3 R12, PT, PT, R17, R37, RZ ;  /* 0x00000025110c9210 */ /* 0x000fe20007ffe0ff */
[----:B0-----:R-:W-:Y:S01]  /*0800*/  @!P2 IMAD R17, R11, R24, RZ ;  /* 0x000000180b11a224 */ /* 0x001fe200078e02ff */
[----:B------:R0:W2:Y:S03]  /*0810*/  @!P3 LDG.E R41, desc[UR6][R18.64] ;  /* 0x000000061229b981 */ /* 0x0000a6000c1e1900 */
[----:B------:R-:W3:Y:S01]  /*0820*/  @!P2 LDC.64 R22, c[0x0][0x390] ;  /* 0x0000e400ff16ab82 */ /* 0x000ee20000000a00 */
[----:B------:R-:W-:-:S02]  /*0830*/  ISETP.GE.U32.AND P3, PT, R44, UR4, PT ;  /* 0x000000042c007c0c */ /* 0x000fc4000bf66070 */
[----:B-----5:R-:W-:Y:S01]  /*0840*/  @!P1 LEA R26, P6, R16, R26, 0x1 ;  /* 0x0000001a101a9211 */ /* 0x020fe200078c08ff */
[----:B------:R-:W-:-:S04]  /*0850*/  @!P2 IMAD R37, R50, R25, R17 ;  /* 0x000000193225a224 */ /* 0x000fc800078e0211 */
[----:B------:R-:W5:Y:S01]  /*0860*/  @!P5 LDC.64 R30, c[0x0][0x3e0] ;  /* 0x0000f800ff1edb82 */ /* 0x000f620000000a00 */
[----:B------:R-:W-:Y:S02]  /*0870*/  @!P1 LEA.HI.X R27, R16, R27, R12, 0x1, P6 ;  /* 0x0000001b101b9211 */ /* 0x000fe400030f0c0c */
[----:B------:R-:W-:Y:S02]  /*0880*/  ISETP.GE.AND.EX P3, PT, R33, UR5, PT, P3 ;  /* 0x0000000521007c0c */ /* 0x000fe4000bf66330 */
[----:B------:R-:W-:-:S03]  /*0890*/  ISETP.GE.U32.AND P6, PT, R7, UR4, PT ;  /* 0x0000000407007c0c */ /* 0x000fc6000bfc6070 */
[----:B------:R-:W5:Y:S01]  /*08a0*/  @!P4 LDC.64 R16, c[0x0][0x390] ;  /* 0x0000e400ff10cb82 */ /* 0x000f620000000a00 */
[----:B0-----:R-:W-:Y:S02]  /*08b0*/  @!P2 MOV R18, R56 ;  /* 0x000000380012a202 */ /* 0x001fe40000000f00 */
[----:B------:R-:W-:Y:S02]  /*08c0*/  @!P2 MOV R19, R59 ;  /* 0x0000003b0013a202 */ /* 0x000fe40000000f00 */
[----:B------:R-:W-:Y:S02]  /*08d0*/  ISETP.GE.AND.EX P6, PT, R35, UR5, PT, P6 ;  /* 0x0000000523007c0c */ /* 0x000fe4000bfc6360 */
[----:B------:R-:W-:Y:S01]  /*08e0*/  MOV R39, RZ ;  /* 0x000000ff00277202 */ /* 0x000fe20000000f00 */
[----:B------:R-:W-:Y:S01]  /*08f0*/  @!P2 IMAD.WIDE.U32 R24, R50, R24, R18 ;  /* 0x000000183218a225 */ /* 0x000fe200078e0012 */
[----:B------:R-:W0:Y:S03]  /*0900*/  @!P3 LDC.64 R20, c[0x0][0x3e0] ;  /* 0x0000f800ff14bb82 */ /* 0x000e260000000a00 */
[----:B-1----:R-:W-:Y:S01]  /*0910*/  @!P4 IMAD R32, R13, R28, RZ ;  /* 0x0000001c0d20c224 */ /* 0x002fe200078e02ff */
[----:B------:R1:W2:Y:S01]  /*0920*/  @!P1 LDG.E R39, desc[UR6][R26.64] ;  /* 0x000000061a279981 */ /* 0x0002a2000c1e1900 */
[----:B------:R-:W-:-:S02]  /*0930*/  @!P2 IADD3 R12, PT, PT, R25, R37, RZ ;  /* 0x00000025190ca210 */ /* 0x000fc40007ffe0ff */
[----:B---3--:R-:W-:Y:S01]  /*0940*/  @!P2 LEA R22, P1, R24, R22, 0x1 ;  /* 0x000000161816a211 */ /* 0x008fe200078208ff */
[----:B------:R-:W3:Y:S01]  /*0950*/  @!P5 LDC.64 R18, c[0x0][0x390] ;  /* 0x0000e400ff12db82 */ /* 0x000ee20000000a00 */
[----:B------:R-:W-:Y:S01]  /*0960*/  @!P4 IMAD R45, R48, R29, R32 ;  /* 0x0000001d302dc224 */ /* 0x000fe200078e0220 */
[----:B-1----:R-:W-:Y:S02]  /*0970*/  @!P4 MOV R26, R56 ;  /* 0x00000038001ac202 */ /* 0x002fe40000000f00 */
[----:B------:R-:W-:Y:S02]  /*0980*/  @!P4 MOV R27, R59 ;  /* 0x0000003b001bc202 */ /* 0x000fe40000000f00 */
[----:B------:R-:W-:Y:S01]  /*0990*/  @!P2 LEA.HI.X R23, R24, R23, R12, 0x1, P1 ;  /* 0x000000171817a211 */ /* 0x000fe200008f0c0c */
[----:B-----5:R-:W-:Y:S01]  /*09a0*/  @!P5 IMAD R12, R15, R30, RZ ;  /* 0x0000001e0f0cd224 */ /* 0x020fe200078e02ff */
[----:B------:R-:W1:Y:S01]  /*09b0*/  @!P6 LDC.64 R24, c[0x0][0x3e0] ;  /* 0x0000f800ff18eb82 */ /* 0x000e620000000a00 */
[----:B------:R-:W-:Y:S01]  /*09c0*/  @!P4 IMAD.WIDE.U32 R28, R48, R28, R26 ;  /* 0x0000001c301cc225 */ /* 0x000fe200078e001a */
[----:B------:R-:W-:-:S03]  /*09d0*/  @!P5 MOV R36, R56 ;  /* 0x000000380024d202 */ /* 0x000fc60000000f00 */
[----:B------:R-:W-:Y:S01]  /*09e0*/  @!P5 IMAD R47, R46, R31, R12 ;  /* 0x0000001f2e2fd224 */ /* 0x000fe200078e020c */
[----:B------:R-:W-:Y:S02]  /*09f0*/  @!P4 IADD3 R12, PT, PT, R29, R45, RZ ;  /* 0x0000002d1d0cc210 */ /* 0x000fe40007ffe0ff */
[----:B------:R-:W5:Y:S01]  /*0a00*/  @!P3 LDC.64 R26, c[0x0][0x390] ;  /* 0x0000e400ff1abb82 */ /* 0x000f620000000a00 */
[C---:B------:R-:W-:Y:S02]  /*0a10*/  @!P4 LEA R16, P1, R28.reuse, R16, 0x1 ;  /* 0x000000101c10c211 */ /* 0x040fe400078208ff */
[----:B------:R-:W-:Y:S02]  /*0a20*/  @!P5 MOV R37, R59 ;  /* 0x0000003b0025d202 */ /* 0x000fe40000000f00 */
[----:B------:R-:W-:Y:S02]  /*0a30*/  @!P4 LEA.HI.X R17, R28, R17, R12, 0x1, P1 ;  /* 0x000000111c11c211 */ /* 0x000fe400008f0c0c */
[----:B------:R-:W-:Y:S01]  /*0a40*/  MOV R45, RZ ;  /* 0x000000ff002d7202 */ /* 0x000fe20000000f00 */
[----:B------:R-:W5:Y:S01]  /*0a50*/  @!P6 LDC.64 R28, c[0x0][0x390] ;  /* 0x0000e400ff1ceb82 */ /* 0x000f620000000a00 */
[----:B------:R-:W-:Y:S01]  /*0a60*/  @!P5 IMAD.WIDE.U32 R30, R46, R30, R36 ;  /* 0x0000001e2e1ed225 */ /* 0x000fe200078e0024 */
[----:B------:R-:W-:-:S03]  /*0a70*/  MOV R43, RZ ;  /* 0x000000ff002b7202 */ /* 0x000fc60000000f00 */
[----:B------:R3:W2:Y:S01]  /*0a80*/  @!P4 LDG.E R45, desc[UR6][R16.64] ;  /* 0x00000006102dc981 */ /* 0x0006a2000c1e1900 */
[----:B------:R-:W-:Y:S01]  /*0a90*/  @!P5 IADD3 R12, PT, PT, R31, R47, RZ ;  /* 0x0000002f1f0cd210 */ /* 0x000fe20007ffe0ff */
[----:B0-----:R-:W-:Y:S01]  /*0aa0*/  @!P3 IMAD R31, R33, R20, RZ ;  /* 0x00000014211fb224 */ /* 0x001fe200078e02ff */
[----:B---3--:R-:W-:Y:S01]  /*0ab0*/  @!P5 LEA R18, P1, R30, R18, 0x1 ;  /* 0x000000121e12d211 */ /* 0x008fe200078208ff */
[----:B------:R-:W3:Y:S02]  /*0ac0*/  @!P2 LDG.E R43, desc[UR6][R22.64] ;  /* 0x00000006162ba981 */ /* 0x000ee4000c1e1900 */
[----:B------:R-:W-:Y:S01]  /*0ad0*/  @!P3 IMAD R31, R44, R21, R31 ;  /* 0x000000152c1fb224 */ /* 0x000fe200078e021f */
[----:B------:R-:W-:Y:S02]  /*0ae0*/  @!P3 MOV R16, R56 ;  /* 0x000000380010b202 */ /* 0x000fe40000000f00 */
[----:B------:R-:W-:Y:S02]  /*0af0*/  @!P3 MOV R17, R59 ;  /* 0x0000003b0011b202 */ /* 0x000fe40000000f00 */
[----:B------:R-:W-:Y:S01]  /*0b00*/  @!P5 LEA.HI.X R19, R30, R19, R12, 0x1, P1 ;  /* 0x000000131e13d211 */ /* 0x000fe200008f0c0c */
[----:B-1----:R-:W-:-:S02]  /*0b10*/  @!P6 IMAD R12, R35, R24, RZ ;  /* 0x00000018230ce224 */ /* 0x002fc400078e02ff */
[----:B------:R-:W-:Y:S01]  /*0b20*/  @!P3 IMAD.WIDE.U32 R20, R44, R20, R16 ;  /* 0x000000142c14b225 */ /* 0x000fe200078e0010 */
[----:B------:R-:W-:Y:S02]  /*0b30*/  @!P6 MOV R16, R56 ;  /* 0x000000380010e202 */ /* 0x000fe40000000f00 */
[----:B------:R-:W-:Y:S01]  /*0b40*/  @!P6 MOV R17, R59 ;  /* 0x0000003b0011e202 */ /* 0x000fe20000000f00 */
[----:B------:R-:W-:Y:S01]  /*0b50*/  @!P6 IMAD R25, R7, R25, R12 ;  /* 0x000000190719e224 */ /* 0x000fe200078e020c */
[----:B------:R-:W-:Y:S02]  /*0b60*/  MOV R47, RZ ;  /* 0x000000ff002f7202 */ /* 0x000fe40000000f00 */
[----:B------:R-:W-:Y:S01]  /*0b70*/  @!P3 IADD3 R12, PT, PT, R21, R31, RZ ;  /* 0x0000001f150cb210 */ /* 0x000fe20007ffe0ff */
[----:B------:R-:W-:Y:S01]  /*0b80*/  @!P6 IMAD.WIDE.U32 R16, R7, R24, R16 ;  /* 0x000000180710e225 */ /* 0x000fe200078e0010 */
[C---:B-----5:R-:W-:Y:S02]  /*0b90*/  @!P3 LEA R26, P1, R20.reuse, R26, 0x1 ;  /* 0x0000001a141ab211 */ /* 0x060fe400078208ff */
[----:B------:R-:W-:Y:S01]  /*0ba0*/  MOV R49, RZ ;  /* 0x000000ff00317202 */ /* 0x000fe20000000f00 */
[----:B------:R0:W5:Y:S01]  /*0bb0*/  @!P5 LDG.E R47, desc[UR6][R18.64] ;  /* 0x00000006122fd981 */ /* 0x000162000c1e1900 */
[----:B------:R-:W-:-:S02]  /*0bc0*/  @!P3 LEA.HI.X R27, R20, R27, R12, 0x1, P1 ;  /* 0x0000001b141bb211 */ /* 0x000fc400008f0c0c */
[----:B------:R-:W-:Y:S02]  /*0bd0*/  @!P6 IADD3 R12, PT, PT, R17, R25, RZ ;  /* 0x00000019110ce210 */ /* 0x000fe40007ffe0ff */
[C---:B------:R-:W-:Y:S01]  /*0be0*/  @!P6 LEA R28, P1, R16.reuse, R28, 0x1 ;  /* 0x0000001c101ce211 */ /* 0x040fe200078208ff */
[----:B------:R-:W5:Y:S01]  /*0bf0*/  @!P3 LDG.E R49, desc[UR6][R26.64] ;  /* 0x000000061a31b981 */ /* 0x000f62000c1e1900 */
[----:B------:R-:W-:Y:S02]  /*0c00*/  MOV R51, RZ ;  /* 0x000000ff00337202 */ /* 0x000fe40000000f00 */
[----:B------:R-:W-:-:S05]  /*0c10*/  @!P6 LEA.HI.X R29, R16, R29, R12, 0x1, P1 ;  /* 0x0000001d101de211 */ /* 0x000fca00008f0c0c */
[----:B------:R-:W5:Y:S01]  /*0c20*/  @!P6 LDG.E R51, desc[UR6][R28.64] ;  /* 0x000000061c33e981 */ /* 0x000f62000c1e1900 */
[----:B------:R-:W-:Y:S01]  /*0c30*/  ISETP.GT.AND P1, PT, R4, 0x1e, PT ;  /* 0x0000001e0400780c */ /* 0x000fe20003f24270 */
[--C-:B----4-:R-:W-:Y:S02]  /*0c40*/  HADD2.F32 R37, -RZ, R14.reuse.H1_H1 ;  /* 0x3000000eff257230 */ /* 0x110fe40000004100 */
[----:B------:R-:W-:-:S03]  /*0c50*/  HADD2.F32 R12, -RZ, R14.H0_H0 ;  /* 0x2000000eff0c7230 */ /* 0x000fc60000004100 */
[----:B------:R-:W-:Y:S02]  /*0c60*/  FMUL.FTZ R17, R37, R37 ;  /* 0x0000002525117220 */ /* 0x000fe40000410000 */
[C---:B------:R-:W-:Y:S02]  /*0c70*/  FADD.FTZ R16, R12.reuse, R37 ;  /* 0x000000250c107221 */ /* 0x040fe40000010000 */
[----:B------:R-:W-:Y:S02]  /*0c80*/  FFMA.FTZ R17, R12, R12, R17 ;  /* 0x0000000c0c117223 */ /* 0x000fe40000010011 */
[----:B------:R-:W-:Y:S02]  /*0c90*/  FADD.FTZ R16, RZ, R16 ;  /* 0x00000010ff107221 */ /* 0x000fe40000010000 */
[----:B------:R-:W-:Y:S01]  /*0ca0*/  FADD.FTZ R17, RZ, R17 ;  /* 0x00000011ff117221 */ /* 0x000fe20000010000 */
[--C-:B--2---:R-:W-:Y:S02]  /*0cb0*/  HADD2.F32 R32, -RZ, R41.reuse.H1_H1 ;  /* 0x30000029ff207230 */ /* 0x104fe40000004100 */
[----:B------:R-:W-:-:S03]  /*0cc0*/  HADD2.F32 R41, -RZ, R41.H0_H0 ;  /* 0x20000029ff297230 */ /* 0x000fc60000004100 */
[----:B------:R-:W-:-:S04]  /*0cd0*/  FMUL.FTZ R20, R32, R32 ;  /* 0x0000002020147220 */ /* 0x000fc80000410000 */
[----:B------:R-:W-:Y:S01]  /*0ce0*/  FFMA.FTZ R20, R41, R41, R20 ;  /* 0x0000002929147223 */ /* 0x000fe20000010014 */
[--C-:B------:R-:W-:Y:S02]  /*0cf0*/  HADD2.F32 R14, -RZ, R39.reuse.H0_H0 ;  /* 0x20000027ff0e7230 */ /* 0x100fe40000004100 */
[----:B------:R-:W-:-:S05]  /*0d00*/  HADD2.F32 R39, -RZ, R39.H1_H1 ;  /* 0x30000027ff277230 */ /* 0x000fca0000004100 */
[----:B------:R-:W-:Y:S01]  /*0d10*/  FMUL.FTZ R21, R39, R39 ;  /* 0x0000002727157220 */ /* 0x000fe20000410000 */
[----:B0-----:R-:W-:-:S03]  /*0d20*/  FADD.FTZ R19, R14, R39 ;  /* 0x000000270e137221 */ /* 0x001fc60000010000 */
[----:B------:R-:W-:Y:S01]  /*0d30*/  FFMA.FTZ R18, R14, R14, R21 ;  /* 0x0000000e0e127223 */ /* 0x000fe20000010015 */
[----:B------:R-:W-:Y:S01]  /*0d40*/  FADD.FTZ R16, R16, R19 ;  /* 0x0000001310107221 */ /* 0x000fe20000010000 */
[----:B------:R-:W-:Y:S02]  /*0d50*/  FADD.FTZ R19, R41, R32 ;  /* 0x0000002029137221 */ /* 0x000fe40000010000 */
[----:B------:R-:W-:Y:S02]  /*0d60*/  FADD.FTZ R17, R17, R18 ;  /* 0x0000001211117221 */ /* 0x000fe40000010000 */
[----:B------:R-:W-:Y:S02]  /*0d70*/  FADD.FTZ R16, R16, R19 ;  /* 0x0000001310107221 */ /* 0x000fe40000010000 */
[----:B------:R-:W-:Y:S01]  /*0d80*/  FADD.FTZ R17, R17, R20 ;  /* 0x0000001411117221 */ /* 0x000fe20000010000 */
[--C-:B---3--:R-:W-:Y:S02]  /*0d90*/  HADD2.F32 R34, -RZ, R43.reuse.H1_H1 ;  /* 0x3000002bff227230 */ /* 0x108fe40000004100 */
[----:B------:R-:W-:-:S03]  /*0da0*/  HADD2.F32 R43, -RZ, R43.H0_H0 ;  /* 0x2000002bff2b7230 */ /* 0x000fc60000004100 */
[----:B------:R-:W-:Y:S01]  /*0db0*/  FMUL.FTZ R18, R34, R34 ;  /* 0x0000002222127220 */ /* 0x000fe20000410000 */
[--C-:B------:R-:W-:Y:S02]  /*0dc0*/  HADD2.F32 R36, -RZ, R45.reuse.H1_H1 ;  /* 0x3000002dff247230 */ /* 0x100fe40000004100 */
[C---:B------:R-:W-:Y:S01]  /*0dd0*/  FADD.FTZ R19, R43.reuse, R34 ;  /* 0x000000222b137221 */ /* 0x040fe20000010000 */
[----:B------:R-:W-:Y:S01]  /*0de0*/  FFMA.FTZ R18, R43, R43, R18 ;  /* 0x0000002b2b127223 */ /* 0x000fe20000010012 */
[----:B------:R-:W-:Y:S02]  /*0df0*/  HADD2.F32 R45, -RZ, R45.H0_H0 ;  /* 0x2000002dff2d7230 */ /* 0x000fe40000004100 */
[----:B------:R-:W-:Y:S01]  /*0e00*/  FADD.FTZ R16, R16, R19 ;  /* 0x0000001310107221 */ /* 0x000fe20000010000 */
[----:B------:R-:W-:Y:S01]  /*0e10*/  FADD.FTZ R17, R17, R18 ;  /* 0x0000001211117221 */ /* 0x000fe20000010000 */
[----:B------:R-:W-:Y:S01]  /*0e20*/  FMUL.FTZ R18, R36, R36 ;  /* 0x0000002424127220 */ /* 0x000fe20000410000 */
[----:B------:R-:W-:-:S03]  /*0e30*/  FADD.FTZ R19, R45, R36 ;  /* 0x000000242d137221 */ /* 0x000fc60000010000 */
[----:B------:R-:W-:Y:S01]  /*0e40*/  FFMA.FTZ R18, R45, R45, R18 ;  /* 0x0000002d2d127223 */ /* 0x000fe20000010012 */
[--C-:B-----5:R-:W-:Y:S02]  /*0e50*/  HADD2.F32 R38, -RZ, R47.reuse.H1_H1 ;  /* 0x3000002fff267230 */ /* 0x120fe40000004100 */
[----:B------:R-:W-:Y:S02]  /*0e60*/  HADD2.F32 R47, -RZ, R47.H0_H0 ;  /* 0x2000002fff2f7230 */ /* 0x000fe40000004100 */
[----:B------:R-:W-:Y:S01]  /*0e70*/  FADD.FTZ R16, R16, R19 ;  /* 0x0000001310107221 */ /* 0x000fe20000010000 */
[----:B------:R-:W-:Y:S01]  /*0e80*/  FMUL.FTZ R20, R38, R38 ;  /* 0x0000002626147220 */ /* 0x000fe20000410000 */
[--C-:B------:R-:W-:Y:S02]  /*0e90*/  HADD2.F32 R40, -RZ, R49.reuse.H1_H1 ;  /* 0x30000031ff287230 */ /* 0x100fe40000004100 */
[----:B------:R-:W-:Y:S01]  /*0ea0*/  FADD.FTZ R19, R47, R38 ;  /* 0x000000262f137221 */ /* 0x000fe20000010000 */
[----:B------:R-:W-:-:S02]  /*0eb0*/  HADD2.F32 R49, -RZ, R49.H0_H0 ;  /* 0x20000031ff317230 */ /* 0x000fc40000004100 */
[----:B------:R-:W-:Y:S01]  /*0ec0*/  FADD.FTZ R17, R17, R18 ;  /* 0x0000001211117221 */ /* 0x000fe20000010000 */
[----:B------:R-:W-:Y:S01]  /*0ed0*/  FFMA.FTZ R20, R47, R47, R20 ;  /* 0x0000002f2f147223 */ /* 0x000fe20000010014 */
[----:B------:R-:W-:Y:S01]  /*0ee0*/  FMUL.FTZ R18, R40, R40 ;  /* 0x0000002828127220 */ /* 0x000fe20000410000 */
[--C-:B------:R-:W-:Y:S02]  /*0ef0*/  HADD2.F32 R42, -RZ, R51.reuse.H1_H1 ;  /* 0x30000033ff2a7230 */ /* 0x100fe40000004100 */
[----:B------:R-:W-:Y:S01]  /*0f00*/  FADD.FTZ R16, R16, R19 ;  /* 0x0000001310107221 */ /* 0x000fe20000010000 */
[----:B------:R-:W-:Y:S01]  /*0f10*/  FADD.FTZ R17, R17, R20 ;  /* 0x0000001411117221 */ /* 0x000fe20000010000 */
[----:B------:R-:W-:Y:S02]  /*0f20*/  HADD2.F32 R51, -RZ, R51.H0_H0 ;  /* 0x20000033ff337230 */ /* 0x000fe40000004100 */
        /* <DEDUP_REMOVED lines=46> */
.L_x_2422:
[----:B------:R-:W-:Y:S05]  /*1210*/  BSYNC.RECONVERGENT B0 ;  /* 0x0000000000007941 */ /* 0x000fea0003800200 */
.L_x_2421:
        /* <DEDUP_REMOVED lines=39> */
.L_x_2424:
[----:B------:R-:W-:Y:S05]  /*1490*/  BSYNC.RECONVERGENT B0 ;  /* 0x0000000000007941 */ /* 0x000fea0003800200 */
.L_x_2423:
        /* <DEDUP_REMOVED lines=26> */
.L_x_2427:
[----:B---3--:R-:W2:Y:S04]  /*1640*/  LDG.E.STRONG.GPU R18, desc[UR6][R16.64] ;  /* 0x0000000610127981 */ /* 0x008ea8000c1ef900 */
[----:B--2---:R-:W-:Y:S01]  /*1650*/  CCTL.IVALL ;  /* 0x00000000ff00798f */ /* 0x004fe20002000000 */
[----:B------:R-:W-:Y:S05]  /*1660*/  YIELD ;  /* 0x0000000000007946 */ /* 0x000fea0003800000 */
[----:B------:R-:W-:-:S13]  /*1670*/  ISETP.NE.AND P1, PT, R18, R23, PT ;  /* 0x000000171200720c */ /* 0x000fda0003f25270 */
[----:B------:R-:W-:Y:S05]  /*1680*/  @P1 BRA `(.L_x_2427) ;  /* 0xfffffffc00ec1947 */ /* 0x000fea000383ffff */
.L_x_2426:
        /* <DEDUP_REMOVED lines=14> */
.L_x_2429:
        /* <DEDUP_REMOVED lines=62> */
.L_x_2428:
        /* <DEDUP_REMOVED lines=36> */
.L_x_2430:
        /* <DEDUP_REMOVED lines=18> */
.L_x_2431:
        /* <DEDUP_REMOVED lines=9> */
.L_x_2432:
[----:B------:R-:W-:Y:S05]  /*1f40*/  BSYNC.RECONVERGENT B0 ;  /* 0x0000000000007941 */ /* 0x000fea0003800200 */
.L_x_2425:
        /* <DEDUP_REMOVED lines=61> */
[----:B------:R-:W-:Y:S02]  /*2320*/  F2FP.F16.F32.PACK_AB R21, R12, R27 ;  /* 0x0000001b0c15723e */ /* 0x000fe400000000ff */
[----:B------:R-:W-:-:S05]  /*2330*/  LEA.HI.X R23, R20, UR5, R29, 0x1, P2 ;  /* 0x0000000514177c11 */ /* 0x000fca00090f0c1d */
[----:B------:R2:W-:Y:S02]  /*2340*/  STG.E desc[UR6][R22.64], R21 ;  /* 0x0000001516007986 */ /* 0x0005e4000c101906 */
.L_x_2436:
[----:B------:R-:W-:Y:S05]  /*2350*/  BSYNC.RECONVERGENT B1 ;  /* 0x0000000000017941 */ /* 0x000fea0003800200 */
.L_x_2435:
        /* <DEDUP_REMOVED lines=17> */
[----:B------:R-:W-:Y:S02]  /*2470*/  F2FP.F16.F32.PACK_AB R21, R27, R14 ;  /* 0x0000000e1b15723e */ /* 0x000fe400000000ff */
[----:B------:R-:W-:-:S05]  /*2480*/  LEA.HI.X R23, R20, UR11, R29, 0x1, P2 ;  /* 0x0000000b14177c11 */ /* 0x000fca00090f0c1d */
[----:B------:R3:W-:Y:S02]  /*2490*/  STG.E desc[UR6][R22.64], R21 ;  /* 0x0000001516007986 */ /* 0x0007e4000c101906 */
.L_x_2438:
[----:B------:R-:W-:Y:S05]  /*24a0*/  BSYNC.RECONVERGENT B1 ;  /* 0x0000000000017941 */ /* 0x000fea0003800200 */
.L_x_2437:
        /* <DEDUP_REMOVED lines=27> */
[----:B------:R-:W-:Y:S02]  /*2660*/  F2FP.F16.F32.PACK_AB R21, R12, R41 ;  /* 0x000000290c15723e */ /* 0x000fe400000000ff */
[----:B------:R-:W-:-:S05]  /*2670*/  LEA.HI.X R23, R20, UR11, R25, 0x1, P5 ;  /* 0x0000000b14177c11 */ /* 0x000fca000a8f0c19 */
[----:B------:R4:W-:Y:S02]  /*2680*/  STG.E desc[UR6][R22.64], R21 ;  /* 0x0000001516007986 */ /* 0x0009e4000c101906 */
.L_x_2440:
[----:B------:R-:W-:Y:S05]  /*2690*/  BSYNC.RECONVERGENT B1 ;  /* 0x0000000000017941 */ /* 0x000fea0003800200 */
.L_x_2439:
        /* <DEDUP_REMOVED lines=17> */
[----:B------:R-:W-:Y:S02]  /*27b0*/  F2FP.F16.F32.PACK_AB R21, R12, R43 ;  /* 0x0000002b0c15723e */ /* 0x000fe400000000ff */
[----:B------:R-:W-:-:S05]  /*27c0*/  LEA.HI.X R23, R20, UR11, R25, 0x1, P1 ;  /* 0x0000000b14177c11 */ /* 0x000fca00088f0c19 */
[----:B------:R0:W-:Y:S02]  /*27d0*/  STG.E desc[UR6][R22.64], R21 ;  /* 0x0000001516007986 */ /* 0x0001e4000c101906 */
.L_x_2442:
[----:B------:R-:W-:Y:S05]  /*27e0*/  BSYNC.RECONVERGENT B1 ;  /* 0x0000000000017941 */ /* 0x000fea0003800200 */
.L_x_2441:
        /* <DEDUP_REMOVED lines=17> */
[----:B------:R-:W-:Y:S02]  /*2900*/  F2FP.F16.F32.PACK_AB R21, R12, R45 ;  /* 0x0000002d0c15723e */ /* 0x000fe400000000ff */
[----:B------:R-:W-:-:S05]  /*2910*/  LEA.HI.X R23, R20, UR11, R25, 0x1, P1 ;  /* 0x0000000b14177c11 */ /* 0x000fca00088f0c19 */
[----:B------:R0:W-:Y:S02]  /*2920*/  STG.E desc[UR6][R22.64], R21 ;  /* 0x0000001516007986 */ /* 0x0001e4000c101906 */
.L_x_2444:
[----:B------:R-:W-:Y:S05]  /*2930*/  BSYNC.RECONVERGENT B1 ;  /* 0x0000000000017941 */ /* 0x000fea0003800200 */
.L_x_2443:
        /* <DEDUP_REMOVED lines=20> */
.L_x_2446:
[----:B------:R-:W-:Y:S05]  /*2a80*/  BSYNC.RECONVERGENT B1 ;  /* 0x0000000000017941 */ /* 0x000fea0003800200 */
.L_x_2445:
        /* <DEDUP_REMOVED lines=20> */
.L_x_2448:
[----:B------:R-:W-:Y:S05]  /*2bd0*/  BSYNC.RECONVERGENT B1 ;  /* 0x0000000000017941 */ /* 0x000fea0003800200 */
.L_x_2447:
        /* <DEDUP_REMOVED lines=10> */
[----:B------:R-:W-:Y:S01]  /*2c80*/  F2FP.F16.F32.PACK_AB R19, R24, R51 ;  /* 0x000000331813723e */ /* 0x000fe200000000ff */
        /* <DEDUP_REMOVED lines=8> */
.L_x_2434:
        /* <DEDUP_REMOVED lines=35> */
[----:B------:R-:W-:-:S05]  /*2f40*/  F2FP.F16.F32.PACK_AB R27, R27, R12 ;  /* 0x0000000c1b1b723e */ /* 0x000fca00000000ff */
[----:B------:R2:W-:Y:S02]  /*2f50*/  STG.E desc[UR6][R20.64], R27 ;  /* 0x0000001b14007986 */ /* 0x0005e4000c101906 */
.L_x_2451:
[----:B------:R-:W-:Y:S05]  /*2f60*/  BSYNC.RECONVERGENT B1 ;  /* 0x0000000000017941 */ /* 0x000fea0003800200 */
.L_x_2450:
        /* <DEDUP_REMOVED lines=28> */
[----:B------:R-:W-:-:S05]  /*3130*/  F2FP.F16.F32.PACK_AB R29, R29, R12 ;  /* 0x0000000c1d1d723e */ /* 0x000fca00000000ff */
[----:B------:R3:W-:Y:S02]  /*3140*/  STG.E desc[UR6][R20.64], R29 ;  /* 0x0000001d14007986 */ /* 0x0007e4000c101906 */
.L_x_2453:
[----:B------:R-:W-:Y:S05]  /*3150*/  BSYNC.RECONVERGENT B1 ;  /* 0x0000000000017941 */ /* 0x000fea0003800200 */
.L_x_2452:
        /* <DEDUP_REMOVED lines=38> */
[----:B------:R-:W-:-:S05]  /*33c0*/  F2FP.F16.F32.PACK_AB R25, R25, R12 ;  /* 0x0000000c1919723e */ /* 0x000fca00000000ff */
[----:B------:R4:W-:Y:S02]  /*33d0*/  STG.E desc[UR6][R22.64], R25 ;  /* 0x0000001916007986 */ /* 0x0009e4000c101906 */
.L_x_2455:
[----:B------:R-:W-:Y:S05]  /*33e0*/  BSYNC.RECONVERGENT B1 ;  /* 0x0000000000017941 */ /* 0x000fea0003800200 */
.L_x_2454:
        /* <DEDUP_REMOVED lines=30> */
.L_x_2457:
[----:B------:R-:W-:Y:S05]  /*35d0*/  BSYNC.RECONVERGENT B1 ;  /* 0x0000000000017941 */ /* 0x000fea0003800200 */
.L_x_2456:
[----:B------:R-:W-:Y:S04]  /*35e0*/  BSSY.RECONVERGENT B1, `(.L_x_2458) ;  /* 0x000001e000017945 */ /* 0x000fe80003800200 */
[----:B------:R-:W-:Y:S05]  /*35f0*/  @P6 BRA `(.L_x_2459) ;  /* 0x0000000000706947 */ /* 0x000fea0003800000 */
[--C-:B------:R-:W-:Y:S01]  /*3600*/  FADD.FTZ R45, R45, -R30.reuse ;  /* 0x8000001e2d2d7221 */ /* 0x100fe20000010000 */
[----:B0-23--:R-:W-:Y:S01]  /*3610*/  FADD.FTZ R21, R36, -R30 ;  /* 0x8000001e24157221 */ /* 0x00dfe20000010000 */
        /* <DEDUP_REMOVED lines=19> */
[----:B------:R-:W0:Y:S03]  /*3750*/  MUFU.RCP R14, R14 ;  /* 0x0000000e000e7308 */ /* 0x000e260000001000 */
[----:B------:R-:W-:-:S05]  /*3760*/  LEA.HI.X R21, R22, UR11, R21, 0x1, P1 ;  /* 0x0000000b16157c11 */ /* 0x000fca00088f0c15 */
[----:B------:R-:W1:Y:S01]  /*3770*/  MUFU.RCP R25, R25 ;  /* 0x0000001900197308 */ /* 0x000e620000001000 */
[----:B0-----:R-:W-:Y:S01]  /*3780*/  FMUL.FTZ R12, R45, R14 ;  /* 0x0000000e2d0c7220 */ /* 0x001fe20000410000 */
[----:B-1----:R-:W-:-:S05]  /*3790*/  FMUL.FTZ R27, R26, R25 ;  /* 0x000000191a1b7220 */ /* 0x002fca0000410000 */
[----:B------:R-:W-:-:S05]  /*37a0*/  F2FP.F16.F32.PACK_AB R27, R27, R12 ;  /* 0x0000000c1b1b723e */ /* 0x000fca00000000ff */
[----:B------:R0:W-:Y:S02]  /*37b0*/  STG.E desc[UR6][R20.64], R27 ;  /* 0x0000001b14007986 */ /* 0x0001e4000c101906 */
.L_x_2459:
[----:B------:R-:W-:Y:S05]  /*37c0*/  BSYNC.RECONVERGENT B1 ;  /* 0x0000000000017941 */ /* 0x000fea0003800200 */
.L_x_2458:
        /* <DEDUP_REMOVED lines=28> */
[----:B------:R-:W-:-:S05]  /*3990*/  F2FP.F16.F32.PACK_AB R27, R27, R12 ;  /* 0x0000000c1b1b723e */ /* 0x000fca00000000ff */
[----:B------:R0:W-:Y:S02]  /*39a0*/  STG.E desc[UR6][R22.64], R27 ;  /* 0x0000001b16007986 */ /* 0x0001e4000c101906 */
.L_x_2461:
[----:B------:R-:W-:Y:S05]  /*39b0*/  BSYNC.RECONVERGENT B1 ;  /* 0x0000000000017941 */ /* 0x000fea0003800200 */
.L_x_2460:
        /* <DEDUP_REMOVED lines=30> */
.L_x_2463:
[----:B------:R-:W-:Y:S05]  /*3ba0*/  BSYNC.RECONVERGENT B1 ;  /* 0x0000000000017941 */ /* 0x000fea0003800200 */
.L_x_2462:
        /* <DEDUP_REMOVED lines=28> */
.L_x_2449:
[----:B------:R-:W-:Y:S05]  /*3d70*/  BSYNC.RECONVERGENT B0 ;  /* 0x0000000000007941 */ /* 0x000fea0003800200 */
.L_x_2433:
        /* <DEDUP_REMOVED lines=8> */
.L_x_2465:
        /* <DEDUP_REMOVED lines=16> */
.L_x_3454:


//--------------------- .text._Z35group_norm_nhwc_fwd_one_pass_kernelI11Fp16IOFp32WLi512ELi28ELi448EEv26Group_norm_nhwc_fwd_params --------------------------
	.section	.text._Z35group_norm_nhwc_fwd_one_pass_kernelI11Fp16IOFp32WLi512ELi28ELi448EEv26Group_norm_nhwc_fwd_params,"ax",@progbits
	.align	128
        .global         _Z35group_norm_nhwc_fwd_one_pass_kernelI11Fp16IOFp32WLi512ELi28ELi448EEv26Group_norm_nhwc_fwd_params
        .type           _Z35group_norm_nhwc_fwd_one_pass_kernelI11Fp16IOFp32WLi512ELi28ELi448EEv26Group_norm_nhwc_fwd_params,@function
        .size           _Z35group_norm_nhwc_fwd_one_pass_kernelI11Fp16IOFp32WLi512ELi28ELi448EEv26Group_norm_nhwc_fwd_params,(.L_x_3455 - _Z35group_norm_nhwc_fwd_one_pass_kernelI11Fp16IOFp32WLi512ELi28ELi448EEv26Group_norm_nhwc_fwd_params)
        .other          _Z35group_norm_nhwc_fwd_one_pass_kernelI11Fp16IOFp32WLi512ELi28ELi448EEv26Group_norm_nhwc_fwd_params,@"STO_CUDA_ENTRY STV_DEFAULT"
_Z35group_norm_nhwc_fwd_one_pass_kernelI11Fp16IOFp32WLi512ELi28ELi448EEv26Group_norm_nhwc_fwd_params:
.text._Z35group_norm_nhwc_fwd_one_pass_kernelI11Fp16IOFp32WLi512ELi28ELi448EEv26Group_norm_nhwc_fwd_params:
        /* <DEDUP_REMOVED lines=61> */
.L_x_2541:
[----:B01-34-:R-:W0:Y:S01]  /*03d0*/  LDC R43, c[0x0][0x3f8] ;  /* 0x0000fe00ff2b7b82 */ /* 0x01be220000000800 */
[----:B------:R-:W1:Y:S01]  /*03e0*/  LDCU.64 UR4, c[0x0][0x3e8] ;  /* 0x00007d00ff0477ac */ /* 0x000e620008000a00 */
[----:B------:R-:W-:Y:S02]  /*03f0*/  LOP3.LUT R103, R14, 0xffff, RZ, 0xc0, !PT ;  /* 0x0000ffff0e677812 */ /* 0x000fe400078ec0ff */
[----:B------:R-:W-:Y:S01]  /*0400*/  MOV R69, RZ ;  /* 0x000000ff00457202 */ /* 0x000fe20000000f00 */
[----:B------:R-:W2:Y:S01]  /*0410*/  LDCU.64 UR8, c[0x0][0x3f0] ;  /* 0x00007e00ff0877ac */ /* 0x000ea20008000a00 */
[----:B-1----:R-:W-:-:S04]  /*0420*/  ISETP.GE.U32.AND P5, PT, R92, UR4, PT ;  /* 0x000000045c007c0c */ /* 0x002fc8000bfa6070 */
[----:B------:R-:W-:Y:S02]  /*0430*/  ISETP.GE.AND.EX P5, PT, R15, UR5, PT, P5 ;  /* 0x000000050f007c0c */ /* 0x000fe4000bfa6350 */
[----:B0----5:R-:W-:Y:S02]  /*0440*/  IABS R39, R43 ;  /* 0x0000002b00277213 */ /* 0x021fe40000000000 */
[----:B------:R-:W-:Y:S02]  /*0450*/  ISETP.NE.AND P3, PT, R43, RZ, PT ;  /* 0x000000ff2b00720c */ /* 0x000fe40003f65270 */
[----:B------:R-:W0:Y:S08]  /*0460*/  I2F.RP R16, R39 ;  /* 0x0000002700107306 */ /* 0x000e300000209400 */
[----:B0-----:R-:W0:Y:S02]  /*0470*/  MUFU.RCP R16, R16 ;  /* 0x0000001000107308 */ /* 0x001e240000001000 */
[----:B0-----:R-:W-:-:S06]  /*0480*/  IADD3 R36, PT, PT, R16, 0xffffffe, RZ ;  /* 0x0ffffffe10247810 */ /* 0x001fcc0007ffe0ff */
        /* <DEDUP_REMOVED lines=13> */
[----:B------:R-:W-:Y:S01]  /*0560*/  LOP3.LUT R16, R8, R43, RZ, 0x3c, !PT ;  /* 0x0000002b08107212 */ /* 0x000fe200078e3cff */
[----:B------:R-:W0:Y:S01]  /*0570*/  @!P5 LDC.64 R38, c[0x0][0x3e0] ;  /* 0x0000f800ff26db82 */ /* 0x000e220000000a00 */
[----:B------:R-:W-:Y:S02]  /*0580*/  ISETP.GE.U32.AND P2, PT, R94, UR4, PT ;  /* 0x000000045e007c0c */ /* 0x000fe4000bf46070 */
[----:B------:R-:W-:-:S02]  /*0590*/  ISETP.GE.AND P4, PT, R16, RZ, PT ;  /* 0x000000ff1000720c */ /* 0x000fc40003f86270 */
[----:B------:R-:W-:-:S05]  /*05a0*/  ISETP.GE.AND.EX P2, PT, R13, UR5, PT, P2 ;  /* 0x000000050d007c0c */ /* 0x000fca000bf46320 */
[----:B------:R-:W-:Y:S02]  /*05b0*/  @P1 IADD3 R37, PT, PT, R37, 0x1, RZ ;  /* 0x0000000125251810 */ /* 0x000fe40007ffe0ff */
[----:B------:R-:W-:Y:S02]  /*05c0*/  ISETP.GE.U32.AND P1, PT, R90, UR4, PT ;  /* 0x000000045a007c0c */ /* 0x000fe4000bf26070 */
[----:B------:R-:W-:Y:S02]  /*05d0*/  MOV R41, R37 ;  /* 0x0000002500297202 */ /* 0x000fe40000000f00 */
[----:B------:R-:W-:Y:S02]  /*05e0*/  ISETP.GE.AND.EX P1, PT, R17, UR5, PT, P1 ;  /* 0x0000000511007c0c */ /* 0x000fe4000bf26310 */
[----:B------:R-:W-:Y:S01]  /*05f0*/  @!P4 IADD3 R41, PT, PT, -R41, RZ, RZ ;  /* 0x000000ff2929c210 */ /* 0x000fe20007ffe1ff */
[----:B------:R-:W1:Y:S01]  /*0600*/  @!P2 LDC.64 R46, c[0x0][0x3e0] ;  /* 0x0000f800ff2eab82 */ /* 0x000e620000000a00 */
[----:B------:R-:W-:-:S02]  /*0610*/  @!P3 LOP3.LUT R41, RZ, R43, RZ, 0x33, !PT ;  /* 0x0000002bff29b212 */ /* 0x000fc400078e33ff */
[----:B------:R-:W-:Y:S02]  /*0620*/  ISETP.GE.U32.AND P4, PT, R86, UR4, PT ;  /* 0x0000000456007c0c */ /* 0x000fe4000bf86070 */
[----:B------:R-:W-:Y:S02]  /*0630*/  IADD3 R37, PT, PT, -R41, RZ, RZ ;  /* 0x000000ff29257210 */ /* 0x000fe40007ffe1ff */
[----:B------:R-:W-:Y:S02]  /*0640*/  SHF.R.S32.HI R16, RZ, 0x1f, R41 ;  /* 0x0000001fff107819 */ /* 0x000fe40000011429 */
[----:B------:R-:W-:Y:S01]  /*0650*/  ISETP.GE.AND.EX P4, PT, R21, UR5, PT, P4 ;  /* 0x0000000515007c0c */ /* 0x000fe2000bf86340 */
[----:B------:R-:W-:Y:S02]  /*0660*/  IMAD R98, R43, R37, R8 ;  /* 0x000000252b627224 */ /* 0x000fe400078e0208 */
[----:B------:R-:W3:Y:S01]  /*0670*/  @!P2 LDC.64 R36, c[0x0][0x390] ;  /* 0x0000e400ff24ab82 */ /* 0x000ee20000000a00 */
[----:B--2---:R-:W-:-:S02]  /*0680*/  IMAD R16, R16, UR8, RZ ;  /* 0x0000000810107c24 */ /* 0x004fc4000f8e02ff */
[----:B------:R-:W-:Y:S02]  /*0690*/  IMAD R98, R98, 0x1c, RZ ;  /* 0x0000001c62627824 */ /* 0x000fe400078e02ff */
[----:B------:R-:W-:-:S03]  /*06a0*/  IMAD R101, R41, UR9, R16 ;  /* 0x0000000929657c24 */ /* 0x000fc6000f8e0210 */
[C---:B------:R-:W-:Y:S01]  /*06b0*/  IADD3 R102, P3, PT, R98.reuse, R103, RZ ;  /* 0x0000006762667210 */ /* 0x040fe20007f7e0ff */
[----:B------:R-:W2:Y:S03]  /*06c0*/  @!P5 LDC.64 R42, c[0x0][0x390] ;  /* 0x0000e400ff2adb82 */ /* 0x000ea60000000a00 */
[----:B------:R-:W-:Y:S01]  /*06d0*/  LEA.HI.X.SX32 R103, R98, RZ, 0x1, P3 ;  /* 0x000000ff62677211 */ /* 0x000fe200018f0eff */
[----:B-1----:R-:W-:Y:S01]  /*06e0*/  @!P2 IMAD R16, R13, R46, RZ ;  /* 0x0000002e0d10a224 */ /* 0x002fe200078e02ff */
[----:B------:R-:W-:Y:S01]  /*06f0*/  ISETP.GE.U32.AND P3, PT, R88, UR4, PT ;  /* 0x0000000458007c0c */ /* 0x000fe2000bf66070 */
[----:B------:R-:W-:-:S03]  /*0700*/  IMAD.WIDE.U32 R102, R41, UR8, R102 ;  /* 0x0000000829667c25 */ /* 0x000fc6000f8e0066 */
[----:B------:R-:W-:Y:S01]  /*0710*/  ISETP.GE.AND.EX P3, PT, R19, UR5, PT, P3 ;  /* 0x0000000513007c0c */ /* 0x000fe2000bf66330 */
[----:B------:R-:W1:Y:S01]  /*0720*/  @!P1 LDC.64 R40, c[0x0][0x3e0] ;  /* 0x0000f800ff289b82 */ /* 0x000e620000000a00 */
[----:B------:R-:W-:Y:S01]  /*0730*/  @!P2 IMAD R47, R94, R47, R16 ;  /* 0x0000002f5e2fa224 */ /* 0x000fe200078e0210 */
[----:B------:R-:W-:Y:S01]  /*0740*/  IADD3 R101, PT, PT, R103, R101, RZ ;  /* 0x0000006567657210 */ /* 0x000fe20007ffe0ff */
[----:B0-----:R-:W-:Y:S01]  /*0750*/  @!P5 IMAD R16, R15, R38, RZ ;  /* 0x000000260f10d224 */ /* 0x001fe200078e02ff */
[-C--:B------:R-:W-:Y:S02]  /*0760*/  @!P2 MOV R100, R102.reuse ;  /* 0x000000660064a202 */ /* 0x080fe40000000f00 */
[----:B------:R-:W-:Y:S01]  /*0770*/  @!P5 MOV R50, R102 ;  /* 0x000000660032d202 */ /* 0x000fe20000000f00 */
[----:B------:R-:W-:Y:S01]  /*0780*/  @!P5 IMAD R53, R92, R39, R16 ;  /* 0x000000275c35d224 */ /* 0x000fe200078e0210 */
[----:B------:R-:W-:Y:S01]  /*0790*/  @!P5 MOV R51, R101 ;  /* 0x000000650033d202 */ /* 0x000fe20000000f00 */
[----:B------:R-:W-:-:S04]  /*07a0*/  @!P2 IMAD.WIDE.U32 R44, R94, R46, R100 ;  /* 0x0000002e5e2ca225 */ /* 0x000fc800078e0064 */
[----:B------:R-:W-:Y:S01]  /*07b0*/  @!P5 IMAD.WIDE.U32 R50, R92, R38, R50 ;  /* 0x000000265c32d225 */ /* 0x000fe200078e0032 */
[----:B------:R-:W-:Y:S01]  /*07c0*/  @!P2 IADD3 R16, PT, PT, R45, R47, RZ ;  /* 0x0000002f2d10a210 */ /* 0x000fe20007ffe0ff */
[----:B------:R-:W0:Y:S01]  /*07d0*/  @!P3 LDC.64 R38, c[0x0][0x3e0] ;  /* 0x0000f800ff26bb82 */ /* 0x000e220000000a00 */
[----:B---3--:R-:W-:-:S04]  /*07e0*/  @!P2 LEA R48, P6, R44, R36, 0x1 ;  /* 0x000000242c30a211 */ /* 0x008fc800078c08ff */
[----:B------:R-:W-:Y:S02]  /*07f0*/  @!P2 LEA.HI.X R49, R44, R37, R16, 0x1, P6 ;  /* 0x000000252c31a211 */ /* 0x000fe400030f0c10 */
[----:B------:R-:W-:Y:S01]  /*0800*/  @!P5 IADD3 R16, PT, PT, R51, R53, RZ ;  /* 0x000000353310d210 */ /* 0x000fe20007ffe0ff */
[----:B------:R-:W3:Y:S01]  /*0810*/  @!P1 LDC.64 R46, c[0x0][0x390] ;  /* 0x0000e400ff2e9b82 */ /* 0x000ee20000000a00 */
[C---:B--2---:R-:W-:Y:S01]  /*0820*/  @!P5 LEA R42, P6, R50.reuse, R42, 0x1 ;  /* 0x0000002a322ad211 */ /* 0x044fe200078c08ff */
[----:B-1----:R-:W-:Y:S01]  /*0830*/  @!P1 IMAD R18, R17, R40, RZ ;  /* 0x0000002811129224 */ /* 0x002fe200078e02ff */
[----:B------:R-:W-:Y:S01]  /*0840*/  MOV R71, RZ ;  /* 0x000000ff00477202 */ /* 0x000fe20000000f00 */
[----:B------:R-:W2:Y:S01]  /*0850*/  @!P2 LDG.E R69, desc[UR6][R48.64] ;  /* 0x000000063045a981 */ /* 0x000ea2000c1e1900 */
[----:B------:R-:W-:-:S03]  /*0860*/  @!P5 LEA.HI.X R43, R50, R43, R16, 0x1, P6 ;  /* 0x0000002b322bd211 */ /* 0x000fc600030f0c10 */
[----:B------:R-:W1:Y:S01]  /*0870*/  @!P4 LDC.64 R36, c[0x0][0x3e0] ;  /* 0x0000f800ff24cb82 */ /* 0x000e620000000a00 */
[----:B------:R-:W-:Y:S02]  /*0880*/  @!P1 MOV R50, R102 ;  /* 0x0000006600329202 */ /* 0x000fe40000000f00 */
[----:B------:R-:W-:Y:S01]  /*0890*/  @!P1 MOV R51, R101 ;  /* 0x0000006500339202 */ /* 0x000fe20000000f00 */
[----:B------:R-:W-:Y:S01]  /*08a0*/  @!P1 IMAD R53, R90, R41, R18 ;  /* 0x000000295a359224 */ /* 0x000fe200078e0212 */
[----:B------:R-:W-:Y:S01]  /*08b0*/  ISETP.GE.U32.AND P6, PT, R84, UR4, PT ;  /* 0x0000000454007c0c */ /* 0x000fe2000bfc6070 */
[----:B------:R4:W5:Y:S02]  /*08c0*/  @!P5 LDG.E R71, desc[UR6][R42.64] ;  /* 0x000000062a47d981 */ /* 0x000964000c1e1900 */
[----:B------:R-:W1:Y:S01]  /*08d0*/  @!P3 LDC.64 R44, c[0x0][0x390] ;  /* 0x0000e400ff2cbb82 */ /* 0x000e620000000a00 */
[----:B------:R-:W-:Y:S01]  /*08e0*/  @!P1 IMAD.WIDE.U32 R50, R90, R40, R50 ;  /* 0x000000285a329225 */ /* 0x000fe200078e0032 */
[----:B------:R-:W-:-:S02]  /*08f0*/  ISETP.GE.AND.EX P5, PT, R23, UR5, PT, P6 ;  /* 0x0000000517007c0c */ /* 0x000fc4000bfa6360 */
[----:B------:R-:W-:Y:S02]  /*0900*/  ISETP.GE.U32.AND P2, PT, R82, UR4, PT ;  /* 0x0000000452007c0c */ /* 0x000fe4000bf46070 */
[----:B------:R-:W-:Y:S02]  /*0910*/  @!P1 IADD3 R16, PT, PT, R51, R53, RZ ;  /* 0x0000003533109210 */ /* 0x000fe40007ffe0ff */
[C---:B---3--:R-:W-:Y:S01]  /*0920*/  @!P1 LEA R46, P6, R50.reuse, R46, 0x1 ;  /* 0x0000002e322e9211 */ /* 0x048fe200078c08ff */
[----:B------:R-:W3:Y:S01]  /*0930*/  @!P4 LDC.64 R40, c[0x0][0x390] ;  /* 0x0000e400ff28cb82 */ /* 0x000ee20000000a00 */
[----:B------:R-:W-:Y:S02]  /*0940*/  ISETP.GE.AND.EX P2, PT, R25, UR5, PT, P2 ;  /* 0x0000000519007c0c */ /* 0x000fe4000bf46320 */
[----:B------:R-:W-:Y:S01]  /*0950*/  @!P1 LEA.HI.X R47, R50, R47, R16, 0x1, P6 ;  /* 0x0000002f322f9211 */ /* 0x000fe200030f0c10 */
[----:B0-----:R-:W-:Y:S01]  /*0960*/  @!P3 IMAD R18, R19, R38, RZ ;  /* 0x000000261312b224 */ /* 0x001fe200078e02ff */
[----:B------:R-:W-:-:S02]  /*0970*/  @!P3 MOV R50, R102 ;  /* 0x000000660032b202 */ /* 0x000fc40000000f00 */
[----:B------:R-:W-:Y:S01]  /*0980*/  @!P3 MOV R51, R101 ;  /* 0x000000650033b202 */ /* 0x000fe20000000f00 */
[----:B----4-:R-:W0:Y:S01]  /*0990*/  @!P5 LDC.64 R42, c[0x0][0x3e0] ;  /* 0x0000f800ff2adb82 */ /* 0x010e220000000a00 */
[C---:B------:R-:W-:Y:S02]  /*09a0*/  @!P3 IMAD R49, R88.reuse, R39, R18 ;  /* 0x000000275831b224 */ /* 0x040fe400078e0212 */
[----:B-1----:R-:W-:Y:S02]  /*09b0*/  @!P4 IMAD R16, R21, R36, RZ ;  /* 0x000000241510c224 */ /* 0x002fe400078e02ff */
[----:B------:R-:W-:Y:S01]  /*09c0*/  @!P3 IMAD.WIDE.U32 R50, R88, R38, R50 ;  /* 0x000000265832b225 */ /* 0x000fe200078e0032 */
[----:B------:R-:W-:Y:S02]  /*09d0*/  MOV R73, RZ ;  /* 0x000000ff00497202 */ /* 0x000fe40000000f00 */
[----:B------:R-:W1:Y:S01]  /*09e0*/  @!P2 LDC.64 R38, c[0x0][0x3e0] ;  /* 0x0000f800ff26ab82 */ /* 0x000e620000000a00 */
[----:B------:R-:W-:Y:S01]  /*09f0*/  @!P4 IMAD R55, R86, R37, R16 ;  /* 0x000000255637c224 */ /* 0x000fe200078e0210 */
[----:B------:R-:W-:-:S02]  /*0a00*/  @!P3 IADD3 R16, PT, PT, R51, R49, RZ ;  /* 0x000000313310b210 */ /* 0x000fc40007ffe0ff */
[C---:B------:R-:W-:Y:S01]  /*0a10*/  @!P3 LEA R48, P6, R50.reuse, R44, 0x1 ;  /* 0x0000002c3230b211 */ /* 0x040fe200078c08ff */
[----:B------:R4:W5:Y:S01]  /*0a20*/  @!P1 LDG.E R73, desc[UR6][R46.64] ;  /* 0x000000062e499981 */ /* 0x000962000c1e1900 */
[----:B------:R-:W-:Y:S02]  /*0a30*/  @!P4 MOV R52, R102 ;  /* 0x000000660034c202 */ /* 0x000fe40000000f00 */
[----:B------:R-:W-:Y:S02]  /*0a40*/  @!P4 MOV R53, R101 ;  /* 0x000000650035c202 */ /* 0x000fe40000000f00 */
[----:B------:R-:W-:Y:S02]  /*0a50*/  MOV R75, RZ ;  /* 0x000000ff004b7202 */ /* 0x000fe40000000f00 */
[----:B------:R-:W-:Y:S01]  /*0a60*/  @!P3 LEA.HI.X R49, R50, R45, R16, 0x1, P6 ;  /* 0x0000002d3231b211 */ /* 0x000fe200030f0c10 */
[----:B------:R-:W-:Y:S01]  /*0a70*/  @!P4 IMAD.WIDE.U32 R36, R86, R36, R52 ;  /* 0x000000245624c225 */ /* 0x000fe200078e0034 */
[----:B------:R-:W1:Y:S01]  /*0a80*/  @!P5 LDC.64 R44, c[0x0][0x390] ;  /* 0x0000e400ff2cdb82 */ /* 0x000e620000000a00 */
[----:B------:R-:W-:-:S02]  /*0a90*/  ISETP.GE.U32.AND P1, PT, R80, UR4, PT ;  /* 0x0000000450007c0c */ /* 0x000fc4000bf26070 */
[----:B------:R-:W5:Y:S01]  /*0aa0*/  @!P3 LDG.E R75, desc[UR6][R48.64] ;  /* 0x00000006304bb981 */ /* 0x000f62000c1e1900 */
[----:B------:R-:W-:Y:S02]  /*0ab0*/  ISETP.GE.U32.AND P3, PT, R96, UR4, PT ;  /* 0x0000000460007c0c */ /* 0x000fe4000bf66070 */
[----:B------:R-:W-:Y:S02]  /*0ac0*/  ISETP.GE.AND.EX P1, PT, R27, UR5, PT, P1 ;  /* 0x000000051b007c0c */ /* 0x000fe4000bf26310 */
[----:B------:R-:W-:Y:S01]  /*0ad0*/  @!P4 IADD3 R16, PT, PT, R37, R55, RZ ;  /* 0x000000372510c210 */ /* 0x000fe20007ffe0ff */
[----:B----4-:R-:W4:Y:S01]  /*0ae0*/  @!P2 LDC.64 R46, c[0x0][0x390] ;  /* 0x0000e400ff2eab82 */ /* 0x010f220000000a00 */
[----:B---3--:R-:W-:Y:S02]  /*0af0*/  @!P4 LEA R40, P6, R36, R40, 0x1 ;  /* 0x000000282428c211 */ /* 0x008fe400078c08ff */
[----:B------:R-:W-:Y:S02]  /*0b00*/  MOV R77, RZ ;  /* 0x000000ff004d7202 */ /* 0x000fe40000000f00 */
[----:B------:R-:W-:-:S02]  /*0b10*/  ISETP.GE.AND.EX P3, PT, R9, UR5, PT, P3 ;  /* 0x0000000509007c0c */ /* 0x000fc4000bf66330 */
[----:B------:R-:W-:Y:S01]  /*0b20*/  @!P4 LEA.HI.X R41, R36, R41, R16, 0x1, P6 ;  /* 0x000000292429c211 */ /* 0x000fe200030f0c10 */
[----:B0-----:R-:W-:Y:S01]  /*0b30*/  @!P5 IMAD R16, R23, R42, RZ ;  /* 0x0000002a1710d224 */ /* 0x001fe200078e02ff */
[----:B------:R-:W-:Y:S02]  /*0b40*/  @!P5 MOV R50, R102 ;  /* 0x000000660032d202 */ /* 0x000fe40000000f00 */
[----:B------:R-:W-:Y:S01]  /*0b50*/  @!P5 MOV R51, R101 ;  /* 0x000000650033d202 */ /* 0x000fe20000000f00 */
[----:B------:R0:W3:Y:S01]  /*0b60*/  @!P4 LDG.E R77, desc[UR6][R40.64] ;  /* 0x00000006284dc981 */ /* 0x0000e2000c1e1900 */
[----:B------:R-:W-:Y:S01]  /*0b70*/  ISETP.GE.U32.AND P4, PT, R78, UR4, PT ;  /* 0x000000044e007c0c */ /* 0x000fe2000bf86070 */
[C---:B------:R-:W-:Y:S02]  /*0b80*/  @!P5 IMAD R53, R84.reuse, R43, R16 ;  /* 0x0000002b5435d224 */ /* 0x040fe400078e0210 */
[----:B------:R-:W-:Y:S02]  /*0b90*/  @!P5 IMAD.WIDE.U32 R50, R84, R42, R50 ;  /* 0x0000002a5432d225 */ /* 0x000fe400078e0032 */
[----:B------:R-:W4:Y:S01]  /*0ba0*/  @!P1 LDC.64 R42, c[0x0][0x3e0] ;  /* 0x0000f800ff2a9b82 */ /* 0x000f220000000a00 */
[----:B------:R-:W-:Y:S01]  /*0bb0*/  ISETP.GE.AND.EX P4, PT, R29, UR5, PT, P4 ;  /* 0x000000051d007c0c */ /* 0x000fe2000bf86340 */
[----:B-1----:R-:W-:Y:S01]  /*0bc0*/  @!P2 IMAD R16, R25, R38, RZ ;  /* 0x000000261910a224 */ /* 0x002fe200078e02ff */
[----:B0-----:R-:W-:-:S02]  /*0bd0*/  @!P2 MOV R40, R102 ;  /* 0x000000660028a202 */ /* 0x001fc40000000f00 */
[----:B------:R-:W-:-:S03]  /*0be0*/  @!P2 MOV R41, R101 ;  /* 0x000000650029a202 */ /* 0x000fc60000000f00 */
[----:B------:R-:W0:Y:S01]  /*0bf0*/  @!P3 LDC.64 R36, c[0x0][0x3e0] ;  /* 0x0000f800ff24bb82 */ /* 0x000e220000000a00 */
[C---:B------:R-:W-:Y:S01]  /*0c00*/  @!P2 IMAD R55, R82.reuse, R39, R16 ;  /* 0x000000275237a224 */ /* 0x040fe200078e0210 */
[----:B------:R-:W-:Y:S01]  /*0c10*/  @!P5 IADD3 R16, PT, PT, R51, R53, RZ ;  /* 0x000000353310d210 */ /* 0x000fe20007ffe0ff */
[----:B------:R-:W-:Y:S01]  /*0c20*/  @!P2 IMAD.WIDE.U32 R38, R82, R38, R40 ;  /* 0x000000265226a225 */ /* 0x000fe200078e0028 */
[C---:B------:R-:W-:Y:S02]  /*0c30*/  @!P5 LEA R48, P6, R50.reuse, R44, 0x1 ;  /* 0x0000002c3230d211 */ /* 0x040fe400078c08ff */
[----:B------:R-:W-:Y:S02]  /*0c40*/  MOV R79, RZ ;  /* 0x000000ff004f7202 */ /* 0x000fe40000000f00 */
[----:B------:R-:W1:Y:S01]  /*0c50*/  @!P1 LDC.64 R40, c[0x0][0x390] ;  /* 0x0000e400ff289b82 */ /* 0x000e620000000a00 */
[----:B------:R-:W-:Y:S02]  /*0c60*/  @!P5 LEA.HI.X R49, R50, R45, R16, 0x1, P6 ;  /* 0x0000002d3231d211 */ /* 0x000fe400030f0c10 */
[----:B------:R-:W-:-:S02]  /*0c70*/  @!P2 IADD3 R16, PT, PT, R39, R55, RZ ;  /* 0x000000372710a210 */ /* 0x000fc40007ffe0ff */
[----:B----4-:R-:W-:Y:S01]  /*0c80*/  @!P2 LEA R50, P6, R38, R46, 0x1 ;  /* 0x0000002e2632a211 */ /* 0x010fe200078c08ff */
[----:B------:R4:W3:Y:S02]  /*0c90*/  @!P5 LDG.E R79, desc[UR6][R48.64] ;  /* 0x00000006304fd981 */ /* 0x0008e4000c1e1900 */
[----:B------:R-:W1:Y:S01]  /*0ca0*/  @!P4 LDC.64 R44, c[0x0][0x3e0] ;  /* 0x0000f800ff2ccb82 */ /* 0x000e620000000a00 */
[----:B------:R-:W-:Y:S02]  /*0cb0*/  ISETP.GE.U32.AND P5, PT, R76, UR4, PT ;  /* 0x000000044c007c0c */ /* 0x000fe4000bfa6070 */
[----:B------:R-:W-:Y:S02]  /*0cc0*/  @!P2 LEA.HI.X R51, R38, R47, R16, 0x1, P6 ;  /* 0x0000002f2633a211 */ /* 0x000fe400030f0c10 */
[----:B------:R-:W-:-:S03]  /*0cd0*/  ISETP.GE.AND.EX P5, PT, R31, UR5, PT, P5 ;  /* 0x000000051f007c0c */ /* 0x000fc6000bfa6350 */
[----:B------:R-:W1:Y:S01]  /*0ce0*/  @!P3 LDC.64 R46, c[0x0][0x390] ;  /* 0x0000e400ff2ebb82 */ /* 0x000e620000000a00 */
[----:B----4-:R-:W-:Y:S01]  /*0cf0*/  @!P1 MOV R48, R102 ;  /* 0x0000006600309202 */ /* 0x010fe20000000f00 */
[----:B------:R-:W-:Y:S01]  /*0d00*/  @!P1 IMAD R18, R27, R42, RZ ;  /* 0x0000002a1b129224 */ /* 0x000fe200078e02ff */
[----:B------:R-:W-:Y:S02]  /*0d10*/  @!P1 MOV R49, R101 ;  /* 0x0000006500319202 */ /* 0x000fe40000000f00 */
[----:B------:R-:W-:Y:S01]  /*0d20*/  MOV R81, RZ ;  /* 0x000000ff00517202 */ /* 0x000fe20000000f00 */
[----:B0-----:R-:W-:Y:S02]  /*0d30*/  @!P3 IMAD R16, R9, R36, RZ ;  /* 0x000000240910b224 */ /* 0x001fe400078e02ff */
[C---:B------:R-:W-:Y:S02]  /*0d40*/  @!P1 IMAD R55, R80.reuse, R43, R18 ;  /* 0x0000002b50379224 */ /* 0x040fe400078e0212 */
[----:B------:R-:W-:Y:S01]  /*0d50*/  @!P1 IMAD.WIDE.U32 R48, R80, R42, R48 ;  /* 0x0000002a50309225 */ /* 0x000fe200078e0030 */
[----:B------:R0:W4:Y:S01]  /*0d60*/  @!P2 LDG.E R81, desc[UR6][R50.64] ;  /* 0x000000063251a981 */ /* 0x000122000c1e1900 */
[----:B------:R-:W-:Y:S01]  /*0d70*/  ISETP.GE.U32.AND P2, PT, R74, UR4, PT ;  /* 0x000000044a007c0c */ /* 0x000fe2000bf46070 */
[----:B------:R-:W0:Y:S01]  /*0d80*/  @!P4 LDC.64 R42, c[0x0][0x390] ;  /* 0x0000e400ff2acb82 */ /* 0x000e220000000a00 */
[----:B------:R-:W-:Y:S01]  /*0d90*/  @!P3 IMAD R53, R96, R37, R16 ;  /* 0x000000256035b224 */ /* 0x000fe200078e0210 */
[----:B------:R-:W-:-:S02]  /*0da0*/  @!P1 IADD3 R16, PT, PT, R49, R55, RZ ;  /* 0x0000003731109210 */ /* 0x000fc40007ffe0ff */
[C---:B-1----:R-:W-:Y:S02]  /*0db0*/  @!P1 LEA R40, P6, R48.reuse, R40, 0x1 ;  /* 0x0000002830289211 */ /* 0x042fe400078c08ff */
[----:B------:R-:W-:Y:S02]  /*0dc0*/  ISETP.GE.AND.EX P2, PT, R33, UR5, PT, P2 ;  /* 0x0000000521007c0c */ /* 0x000fe4000bf46320 */
[----:B------:R-:W1:Y:S01]  /*0dd0*/  @!P5 LDC.64 R38, c[0x0][0x3e0] ;  /* 0x0000f800ff26db82 */ /* 0x000e620000000a00 */
[----:B0-----:R-:W-:Y:S02]  /*0de0*/  @!P3 MOV R50, R102 ;  /* 0x000000660032b202 */ /* 0x001fe40000000f00 */
[----:B------:R-:W-:Y:S02]  /*0df0*/  @!P3 MOV R51, R101 ;  /* 0x000000650033b202 */ /* 0x000fe40000000f00 */
[----:B------:R-:W-:Y:S01]  /*0e00*/  @!P1 LEA.HI.X R41, R48, R41, R16, 0x1, P6 ;  /* 0x0000002930299211 */ /* 0x000fe200030f0c10 */
[----:B------:R-:W-:Y:S01]  /*0e10*/  @!P4 IMAD R18, R29, R44, RZ ;  /* 0x0000002c1d12c224 */ /* 0x000fe200078e02ff */
[----:B------:R-:W-:Y:S01]  /*0e20*/  @!P4 MOV R48, R102 ;  /* 0x000000660030c202 */ /* 0x000fe20000000f00 */
[----:B------:R-:W-:Y:S01]  /*0e30*/  @!P3 IMAD.WIDE.U32 R36, R96, R36, R50 ;  /* 0x000000246024b225 */ /* 0x000fe200078e0032 */
[----:B------:R-:W-:-:S03]  /*0e40*/  @!P4 MOV R49, R101 ;  /* 0x000000650031c202 */ /* 0x000fc60000000f00 */
[C---:B------:R-:W-:Y:S01]  /*0e50*/  @!P4 IMAD R51, R78.reuse, R45, R18 ;  /* 0x0000002d4e33c224 */ /* 0x040fe200078e0212 */
[----:B------:R-:W-:Y:S01]  /*0e60*/  @!P3 IADD3 R16, PT, PT, R37, R53, RZ ;  /* 0x000000352510b210 */ /* 0x000fe20007ffe0ff */
[----:B------:R-:W-:Y:S01]  /*0e70*/  @!P4 IMAD.WIDE.U32 R48, R78, R44, R48 ;  /* 0x0000002c4e30c225 */ /* 0x000fe200078e0030 */
[C---:B------:R-:W-:Y:S01]  /*0e80*/  @!P3 LEA R46, P6, R36.reuse, R46, 0x1 ;  /* 0x0000002e242eb211 */ /* 0x040fe200078c08ff */
[----:B------:R-:W0:Y:S03]  /*0e90*/  @!P5 LDC.64 R44, c[0x0][0x390] ;  /* 0x0000e400ff2cdb82 */ /* 0x000e260000000a00 */
[----:B------:R-:W-:Y:S02]  /*0ea0*/  @!P3 LEA.HI.X R47, R36, R47, R16, 0x1, P6 ;  /* 0x0000002f242fb211 */ /* 0x000fe400030f0c10 */
[----:B------:R-:W-:-:S03]  /*0eb0*/  MOV R83, RZ ;  /* 0x000000ff00537202 */ /* 0x000fc60000000f00 */
[----:B------:R-:W0:Y:S01]  /*0ec0*/  @!P2 LDC.64 R36, c[0x0][0x3e0] ;  /* 0x0000f800ff24ab82 */ /* 0x000e220000000a00 */
[----:B------:R-:W-:Y:S01]  /*0ed0*/  @!P4 IADD3 R16, PT, PT, R49, R51, RZ ;  /* 0x000000333110c210 */ /* 0x000fe20007ffe0ff */
[----:B-1----:R-:W-:Y:S01]  /*0ee0*/  @!P5 IMAD R18, R31, R38, RZ ;  /* 0x000000261f12d224 */ /* 0x002fe200078e02ff */
[----:B------:R-:W-:Y:S01]  /*0ef0*/  @!P4 LEA R42, P6, R48, R42, 0x1 ;  /* 0x0000002a302ac211 */ /* 0x000fe200078c08ff */
[----:B------:R1:W4:Y:S01]  /*0f00*/  @!P1 LDG.E R83, desc[UR6][R40.64] ;  /* 0x0000000628539981 */ /* 0x000322000c1e1900 */
[----:B------:R-:W-:Y:S02]  /*0f10*/  ISETP.GE.U32.AND P1, PT, R72, UR4, PT ;  /* 0x0000000448007c0c */ /* 0x000fe4000bf26070 */
[----:B------:R-:W-:Y:S01]  /*0f20*/  MOV R85, RZ ;  /* 0x000000ff00557202 */ /* 0x000fe20000000f00 */
[----:B------:R-:W2:Y:S01]  /*0f30*/  @!P2 LDC.64 R50, c[0x0][0x390] ;  /* 0x0000e400ff32ab82 */ /* 0x000ea20000000a00 */
[----:B------:R-:W-:Y:S01]  /*0f40*/  @!P4 LEA.HI.X R43, R48, R43, R16, 0x1, P6 ;  /* 0x0000002b302bc211 */ /* 0x000fe200030f0c10 */
[----:B------:R-:W-:Y:S01]  /*0f50*/  @!P5 IMAD R49, R76, R39, R18 ;  /* 0x000000274c31d224 */ /* 0x000fe200078e0212 */
[----:B-1----:R-:W-:-:S03]  /*0f60*/  @!P5 MOV R40, R102 ;  /* 0x000000660028d202 */ /* 0x002fc60000000f00 */
[----:B------:R-:W4:Y:S01]  /*0f70*/  @!P4 LDG.E R85, desc[UR6][R42.64] ;  /* 0x000000062a55c981 */ /* 0x000f22000c1e1900 */
[----:B------:R-:W-:Y:S02]  /*0f80*/  @!P5 MOV R41, R101 ;  /* 0x000000650029d202 */ /* 0x000fe40000000f00 */
[----:B------:R-:W-:Y:S02]  /*0f90*/  ISETP.GE.U32.AND P6, PT, R10, UR4, PT ;  /* 0x000000040a007c0c */ /* 0x000fe4000bfc6070 */
[----:B------:R-:W-:Y:S01]  /*0fa0*/  ISETP.GE.AND.EX P1, PT, R35, UR5, PT, P1 ;  /* 0x0000000523007c0c */ /* 0x000fe2000bf26310 */
[----:B------:R-:W-:Y:S01]  /*0fb0*/  @!P5 IMAD.WIDE.U32 R38, R76, R38, R40 ;  /* 0x000000264c26d225 */ /* 0x000fe200078e0028 */
[----:B------:R-:W-:Y:S02]  /*0fc0*/  MOV R67, RZ ;  /* 0x000000ff00437202 */ /* 0x000fe40000000f00 */
[----:B------:R-:W-:Y:S02]  /*0fd0*/  ISETP.GE.AND.EX P4, PT, R61, UR5, PT, P6 ;  /* 0x000000053d007c0c */ /* 0x000fe4000bf86360 */
[----:B------:R-:W-:-:S02]  /*0fe0*/  @!P5 IADD3 R16, PT, PT, R39, R49, RZ ;  /* 0x000000312710d210 */ /* 0x000fc40007ffe0ff */
[C---:B0-----:R-:W-:Y:S01]  /*0ff0*/  @!P5 LEA R40, P6, R38.reuse, R44, 0x1 ;  /* 0x0000002c2628d211 */ /* 0x041fe200078c08ff */
[----:B------:R0:W3:Y:S01]  /*1000*/  @!P3 LDG.E R67, desc[UR6][R46.64] ;  /* 0x000000062e43b981 */ /* 0x0000e2000c1e1900 */
[----:B------:R-:W-:Y:S01]  /*1010*/  @!P2 IMAD R18, R33, R36, RZ ;  /* 0x000000242112a224 */ /* 0x000fe200078e02ff */
[----:B------:R-:W-:Y:S02]  /*1020*/  @!P2 MOV R39, R101 ;  /* 0x000000650027a202 */ /* 0x000fe40000000f00 */
[----:B------:R-:W-:Y:S01]  /*1030*/  @!P5 LEA.HI.X R41, R38, R45, R16, 0x1, P6 ;  /* 0x0000002d2629d211 */ /* 0x000fe200030f0c10 */
[----:B------:R-:W1:Y:S01]  /*1040*/  @!P1 LDC.64 R48, c[0x0][0x3e0] ;  /* 0x0000f800ff309b82 */ /* 0x000e620000000a00 */
[----:B------:R-:W-:Y:S01]  /*1050*/  @!P2 MOV R38, R102 ;  /* 0x000000660026a202 */ /* 0x000fe20000000f00 */
[----:B------:R-:W-:Y:S01]  /*1060*/  @!P2 IMAD R45, R74, R37, R18 ;  /* 0x000000254a2da224 */ /* 0x000fe200078e0212 */
[----:B------:R-:W-:-:S03]  /*1070*/  MOV R87, RZ ;  /* 0x000000ff00577202 */ /* 0x000fc60000000f00 */
[----:B------:R-:W-:Y:S02]  /*1080*/  @!P2 IMAD.WIDE.U32 R36, R74, R36, R38 ;  /* 0x000000244a24a225 */ /* 0x000fe400078e0026 */
[----:B0-----:R-:W0:Y:S01]  /*1090*/  @!P4 LDC.64 R46, c[0x0][0x3e0] ;  /* 0x0000f800ff2ecb82 */ /* 0x001e220000000a00 */
[----:B------:R1:W4:Y:S01]  /*10a0*/  @!P5 LDG.E R87, desc[UR6][R40.64] ;  /* 0x000000062857d981 */ /* 0x000322000c1e1900 */
[----:B------:R-:W-:Y:S02]  /*10b0*/  ISETP.GE.U32.AND P5, PT, R11, UR4, PT ;  /* 0x000000040b007c0c */ /* 0x000fe4000bfa6070 */
[----:B------:R-:W-:Y:S02]  /*10c0*/  @!P2 IADD3 R16, PT, PT, R37, R45, RZ ;  /* 0x0000002d2510a210 */ /* 0x000fe40007ffe0ff */
[----:B--2---:R-:W-:Y:S02]  /*10d0*/  @!P2 LEA R50, P6, R36, R50, 0x1 ;  /* 0x000000322432a211 */ /* 0x004fe400078c08ff */
[----:B------:R-:W2:Y:S01]  /*10e0*/  @!P1 LDC.64 R44, c[0x0][0x390] ;  /* 0x0000e400ff2c9b82 */ /* 0x000ea20000000a00 */
[----:B------:R-:W-:-:S02]  /*10f0*/  ISETP.GE.AND.EX P5, PT, R63, UR5, PT, P5 ;  /* 0x000000053f007c0c */ /* 0x000fc4000bfa6350 */
[----:B------:R-:W-:Y:S02]  /*1100*/  @!P2 LEA.HI.X R51, R36, R51, R16, 0x1, P6 ;  /* 0x000000332433a211 */ /* 0x000fe400030f0c10 */
[----:B------:R-:W-:-:S03]  /*1110*/  ISETP.GE.U32.AND P6, PT, R12, UR4, PT ;  /* 0x000000040c007c0c */ /* 0x000fc6000bfc6070 */
[----:B------:R-:W2:Y:S01]  /*1120*/  @!P4 LDC.64 R38, c[0x0][0x390] ;  /* 0x0000e400ff26cb82 */ /* 0x000ea20000000a00 */
[----:B------:R-:W-:Y:S01]  /*1130*/  ISETP.GE.AND.EX P6, PT, R65, UR5, PT, P6 ;  /* 0x0000000541007c0c */ /* 0x000fe2000bfc6360 */
[----:B-1----:R-:W-:Y:S01]  /*1140*/  @!P1 IMAD R16, R35, R48, RZ ;  /* 0x0000003023109224 */ /* 0x002fe200078e02ff */
[----:B------:R-:W-:Y:S02]  /*1150*/  @!P1 MOV R42, R102 ;  /* 0x00000066002a9202 */ /* 0x000fe40000000f00 */
[----:B------:R-:W-:-:S03]  /*1160*/  @!P1 MOV R43, R101 ;  /* 0x00000065002b9202 */ /* 0x000fc60000000f00 */
[----:B------:R-:W1:Y:S01]  /*1170*/  @!P5 LDC.64 R40, c[0x0][0x3e0] ;  /* 0x0000f800ff28db82 */ /* 0x000e620000000a00 */
[----:B------:R-:W-:Y:S01]  /*1180*/  MOV R89, RZ ;  /* 0x000000ff00597202 */ /* 0x000fe20000000f00 */
[C---:B------:R-:W-:Y:S02]  /*1190*/  @!P1 IMAD R53, R72.reuse, R49, R16 ;  /* 0x0000003148359224 */ /* 0x040fe400078e0210 */
[----:B0-----:R-:W-:Y:S02]  /*11a0*/  @!P4 IMAD R16, R61, R46, RZ ;  /* 0x0000002e3d10c224 */ /* 0x001fe400078e02ff */
[----:B------:R-:W-:Y:S01]  /*11b0*/  @!P1 IMAD.WIDE.U32 R48, R72, R48, R42 ;  /* 0x0000003048309225 */ /* 0x000fe200078e002a */
[----:B------:R0:W4:Y:S01]  /*11c0*/  @!P2 LDG.E R89, desc[UR6][R50.64] ;  /* 0x000000063259a981 */ /* 0x000122000c1e1900 */
[----:B------:R-:W1:Y:S02]  /*11d0*/  @!P6 LDC.64 R36, c[0x0][0x3e0] ;  /* 0x0000f800ff24eb82 */ /* 0x000e640000000a00 */
[----:B------:R-:W-:Y:S01]  /*11e0*/  @!P4 IMAD R55, R10, R47, R16 ;  /* 0x0000002f0a37c224 */ /* 0x000fe200078e0210 */
[----:B------:R-:W-:-:S02]  /*11f0*/  @!P1 IADD3 R16, PT, PT, R49, R53, RZ ;  /* 0x0000003531109210 */ /* 0x000fc40007ffe0ff */
[----:B--2---:R-:W-:-:S03]  /*1200*/  @!P1 LEA R44, P2, R48, R44, 0x1 ;  /* 0x0000002c302c9211 */ /* 0x004fc600078408ff */
[----:B------:R-:W2:Y:S01]  /*1210*/  @!P5 LDC.64 R42, c[0x0][0x390] ;  /* 0x0000e400ff2adb82 */ /* 0x000ea20000000a00 */
[----:B0-----:R-:W-:Y:S02]  /*1220*/  @!P4 MOV R50, R102 ;  /* 0x000000660032c202 */ /* 0x001fe40000000f00 */
[----:B------:R-:W-:Y:S02]  /*1230*/  @!P4 MOV R51, R101 ;  /* 0x000000650033c202 */ /* 0x000fe40000000f00 */
[----:B------:R-:W-:Y:S01]  /*1240*/  @!P1 LEA.HI.X R45, R48, R45, R16, 0x1, P2 ;  /* 0x0000002d302d9211 */ /* 0x000fe200010f0c10 */
[----:B------:R-:W-:Y:S02]  /*1250*/  @!P4 IMAD.WIDE.U32 R46, R10, R46, R50 ;  /* 0x0000002e0a2ec225 */ /* 0x000fe400078e0032 */
[----:B------:R-:W0:Y:S01]  /*1260*/  @!P6 LDC.64 R48, c[0x0][0x390] ;  /* 0x0000e400ff30eb82 */ /* 0x000e220000000a00 */
[----:B------:R-:W-:Y:S02]  /*1270*/  MOV R91, RZ ;  /* 0x000000ff005b7202 */ /* 0x000fe40000000f00 */
[----:B------:R-:W-:-:S02]  /*1280*/  @!P4 IADD3 R16, PT, PT, R47, R55, RZ ;  /* 0x000000372f10c210 */ /* 0x000fc40007ffe0ff */
[C---:B------:R-:W-:Y:S02]  /*1290*/  @!P4 LEA R38, P2, R46.reuse, R38, 0x1 ;  /* 0x000000262e26c211 */ /* 0x040fe400078408ff */
[----:B------:R1:W4:Y:S01]  /*12a0*/  @!P1 LDG.E R91, desc[UR6][R44.64] ;  /* 0x000000062c5b9981 */ /* 0x000322000c1e1900 */
[----:B------:R-:W-:Y:S01]  /*12b0*/  MOV R93, RZ ;  /* 0x000000ff005d7202 */ /* 0x000fe20000000f00 */
[----:B-1----:R-:W-:Y:S01]  /*12c0*/  @!P5 IMAD R18, R63, R40, RZ ;  /* 0x000000283f12d224 */ /* 0x002fe200078e02ff */
[----:B------:R-:W-:Y:S01]  /*12d0*/  @!P4 LEA.HI.X R39, R46, R39, R16, 0x1, P2 ;  /* 0x000000272e27c211 */ /* 0x000fe200010f0c10 */
[----:B------:R-:W-:Y:S02]  /*12e0*/  @!P6 IMAD R16, R65, R36, RZ ;  /* 0x000000244110e224 */ /* 0x000fe400078e02ff */
[----:B------:R-:W-:Y:S02]  /*12f0*/  @!P5 IMAD R47, R11, R41, R18 ;  /* 0x000000290b2fd224 */ /* 0x000fe400078e0212 */
[----:B------:R1:W4:Y:S01]  /*1300*/  @!P4 LDG.E R93, desc[UR6][R38.64] ;  /* 0x00000006265dc981 */ /* 0x000322000c1e1900 */
[----:B------:R-:W-:-:S02]  /*1310*/  @!P5 MOV R44, R102 ;  /* 0x00000066002cd202 */ /* 0x000fc40000000f00 */
[----:B------:R-:W-:Y:S01]  /*1320*/  @!P5 MOV R45, R101 ;  /* 0x00000065002dd202 */ /* 0x000fe20000000f00 */
[----:B------:R-:W-:Y:S02]  /*1330*/  @!P6 IMAD R51, R12, R37, R16 ;  /* 0x000000250c33e224 */ /* 0x000fe400078e0210 */
[----:B------:R-:W-:Y:S01]  /*1340*/  @!P5 IMAD.WIDE.U32 R40, R11, R40, R44 ;  /* 0x000000280b28d225 */ /* 0x000fe200078e002c */
[----:B-1----:R-:W-:Y:S02]  /*1350*/  @!P6 MOV R38, R102 ;  /* 0x000000660026e202 */ /* 0x002fe40000000f00 */
[----:B------:R-:W-:Y:S02]  /*1360*/  @!P6 MOV R39, R101 ;  /* 0x000000650027e202 */ /* 0x000fe40000000f00 */
[----:B------:R-:W-:Y:S02]  /*1370*/  @!P5 IADD3 R16, PT, PT, R41, R47, RZ ;  /* 0x0000002f2910d210 */ /* 0x000fe40007ffe0ff */
[----:B--2---:R-:W-:Y:S01]  /*1380*/  @!P5 LEA R42, P1, R40, R42, 0x1 ;  /* 0x0000002a282ad211 */ /* 0x004fe200078208ff */
[----:B------:R-:W-:Y:S01]  /*1390*/  @!P6 IMAD.WIDE.U32 R36, R12, R36, R38 ;  /* 0x000000240c24e225 */ /* 0x000fe200078e0026 */
[----:B------:R-:W-:-:S02]  /*13a0*/  MOV R95, RZ ;  /* 0x000000ff005f7202 */ /* 0x000fc40000000f00 */
[----:B------:R-:W-:Y:S02]  /*13b0*/  @!P5 LEA.HI.X R43, R40, R43, R16, 0x1, P1 ;  /* 0x0000002b282bd211 */ /* 0x000fe400008f0c10 */
[----:B------:R-:W-:Y:S02]  /*13c0*/  @!P6 IADD3 R16, PT, PT, R37, R51, RZ ;  /* 0x000000332510e210 */ /* 0x000fe40007ffe0ff */
[C---:B0-----:R-:W-:Y:S01]  /*13d0*/  @!P6 LEA R48, P1, R36.reuse, R48, 0x1 ;  /* 0x000000302430e211 */ /* 0x041fe200078208ff */
[----:B------:R-:W2:Y:S01]  /*13e0*/  @!P5 LDG.E R95, desc[UR6][R42.64] ;  /* 0x000000062a5fd981 */ /* 0x000ea2000c1e1900 */
[----:B------:R-:W-:Y:S02]  /*13f0*/  MOV R97, RZ ;  /* 0x000000ff00617202 */ /* 0x000fe40000000f00 */
[----:B------:R-:W-:-:S05]  /*1400*/  @!P6 LEA.HI.X R49, R36, R49, R16, 0x1, P1 ;  /* 0x000000312431e211 */ /* 0x000fca00008f0c10 */
[----:B------:R-:W2:Y:S01]  /*1410*/  @!P6 LDG.E R97, desc[UR6][R48.64] ;  /* 0x000000063061e981 */ /* 0x000ea2000c1e1900 */
[--C-:B------:R-:W-:Y:S02]  /*1420*/  HADD2.F32 R18, -RZ, R69.reuse.H0_H0 ;  /* 0x20000045ff127230 */ /* 0x100fe40000004100 */
[----:B------:R-:W-:-:S05]  /*1430*/  HADD2.F32 R69, -RZ, R69.H1_H1 ;  /* 0x30000045ff457230 */ /* 0x000fca0000004100 */
[C---:B------:R-:W-:Y:S01]  /*1440*/  FADD.FTZ R39, R18.reuse, R69 ;  /* 0x0000004512277221 */ /* 0x040fe20000010000 */
[----:B------:R-:W-:Y:S01]  /*1450*/  FMUL.FTZ R41, R69, R69 ;  /* 0x0000004545297220 */ /* 0x000fe20000410000 */
[--C-:B-----5:R-:W-:Y:S02]  /*1460*/  HADD2.F32 R20, -RZ, R71.reuse.H0_H0 ;  /* 0x20000047ff147230 */ /* 0x120fe40000004100 */
[----:B------:R-:W-:Y:S02]  /*1470*/  HADD2.F32 R71, -RZ, R71.H1_H1 ;  /* 0x30000047ff477230 */ /* 0x000fe40000004100 */
[----:B------:R-:W-:-:S03]  /*1480*/  FFMA.FTZ R24, R18, R18, R41 ;  /* 0x0000001212187223 */ /* 0x000fc60000010029 */
[----:B------:R-:W-:Y:S01]  /*1490*/  FADD.FTZ R26, R20, R71 ;  /* 0x00000047141a7221 */ /* 0x000fe20000010000 */
[----:B------:R-:W-:-:S04]  /*14a0*/  FMUL.FTZ R41, R71, R71 ;  /* 0x0000004747297220 */ /* 0x000fc80000410000 */
[----:B------:R-:W-:Y:S01]  /*14b0*/  FFMA.FTZ R28, R20, R20, R41 ;  /* 0x00000014141c7223 */ /* 0x000fe20000010029 */
[----:B------:R-:W-:Y:S01]  /*14c0*/  ISETP.GT.AND P1, PT, R4, 0x1e, PT ;  /* 0x0000001e0400780c */ /* 0x000fe20003f24270 */
[--C-:B---3--:R-:W-:Y:S02]  /*14d0*/  HADD2.F32 R16, -RZ, R67.reuse.H0_H0 ;  /* 0x20000043ff107230 */ /* 0x108fe40000004100 */
[----:B------:R-:W-:-:S05]  /*14e0*/  HADD2.F32 R67, -RZ, R67.H1_H1 ;  /* 0x30000043ff437230 */ /* 0x000fca0000004100 */
[----:B------:R-:W-:Y:S01]  /*14f0*/  FADD.FTZ R22, R16, R67 ;  /* 0x0000004310167221 */ /* 0x000fe20000010000 */
[----:B------:R-:W-:-:S03]  /*1500*/  FMUL.FTZ R37, R67, R67 ;  /* 0x0000004343257220 */ /* 0x000fc60000410000 */
[----:B------:R-:W-:Y:S01]  /*1510*/  FADD.FTZ R22, RZ, R22 ;  /* 0x00000016ff167221 */ /* 0x000fe20000010000 */
[----:B------:R-:W-:-:S03]  /*1520*/  FFMA.FTZ R37, R16, R16, R37 ;  /* 0x0000001010257223 */ /* 0x000fc60000010025 */
[----:B------:R-:W-:Y:S01]  /*1530*/  FADD.FTZ R39, R22, R39 ;  /* 0x0000002716277221 */ /* 0x000fe20000010000 */
[--C-:B------:R-:W-:Y:S02]  /*1540*/  HADD2.F32 R22, -RZ, R73.reuse.H0_H0 ;  /* 0x20000049ff167230 */ /* 0x100fe40000004100 */
[----:B------:R-:W-:Y:S01]  /*1550*/  FADD.FTZ R37, RZ, R37 ;  /* 0x00000025ff257221 */ /* 0x000fe20000010000 */
[----:B------:R-:W-:Y:S02]  /*1560*/  HADD2.F32 R73, -RZ, R73.H1_H1 ;  /* 0x30000049ff497230 */ /* 0x000fe40000004100 */
[----:B------:R-:W-:Y:S01]  /*1570*/  FADD.FTZ R26, R39, R26 ;  /* 0x0000001a271a7221 */ /* 0x000fe20000010000 */
[----:B------:R-:W-:Y:S01]  /*1580*/  FADD.FTZ R37, R37, R24 ;  /* 0x0000001825257221 */ /* 0x000fe20000010000 */
[--C-:B------:R-:W-:Y:S02]  /*1590*/  HADD2.F32 R24, -RZ, R75.reuse.H0_H0 ;  /* 0x2000004bff187230 */ /* 0x100fe40000004100 */
[----:B------:R-:W-:Y:S01]  /*15a0*/  FADD.FTZ R39, R22, R73 ;  /* 0x0000004916277221 */ /* 0x000fe20000010000 */
[----:B------:R-:W-:-:S02]  /*15b0*/  HADD2.F32 R75, -RZ, R75.H1_H1 ;  /* 0x3000004bff4b7230 */ /* 0x000fc40000004100 */
[----:B------:R-:W-:Y:S01]  /*15c0*/  FMUL.FTZ R41, R73, R73 ;  /* 0x0000004949297220 */ /* 0x000fe20000410000 */
[----:B------:R-:W-:Y:S01]  /*15d0*/  FADD.FTZ R28, R37, R28 ;  /* 0x0000001c251c7221 */ /* 0x000fe20000010000 */
[----:B------:R-:W-:Y:S01]  /*15e0*/  FADD.FTZ R39, R26, R39 ;  /* 0x000000271a277221 */ /* 0x000fe20000010000 */
[--C-:B------:R-:W-:Y:S02]  /*15f0*/  HADD2.F32 R26, -RZ, R77.reuse.H0_H0 ;  /* 0x2000004dff1a7230 */ /* 0x100fe40000004100 */
[----:B------:R-:W-:Y:S01]  /*1600*/  FFMA.FTZ R41, R22, R22, R41 ;  /* 0x0000001616297223 */ /* 0x000fe20000010029 */
[----:B------:R-:W-:Y:S02]  /*1610*/  HADD2.F32 R77, -RZ, R77.H1_H1 ;  /* 0x3000004dff4d7230 */ /* 0x000fe40000004100 */
[----:B------:R-:W-:Y:S01]  /*1620*/  FMUL.FTZ R37, R75, R75 ;  /* 0x0000004b4b257220 */ /* 0x000fe20000410000 */
[----:B------:R-:W-:Y:S01]  /*1630*/  FADD.FTZ R30, R24, R75 ;  /* 0x0000004b181e7221 */ /* 0x000fe20000010000 */
[----:B------:R-:W-:Y:S01]  /*1640*/  FADD.FTZ R41, R28, R41 ;  /* 0x000000291c297221 */ /* 0x000fe20000010000 */
[----:B------:R-:W-:-:S02]  /*1650*/  HADD2.F32 R28, -RZ, R79.H0_H0 ;  /* 0x2000004fff1c7230 */ /* 0x000fc40000004100 */
[----:B------:R-:W-:Y:S01]  /*1660*/  FFMA.FTZ R32, R24, R24, R37 ;  /* 0x0000001818207223 */ /* 0x000fe20000010025 */
[----:B------:R-:W-:Y:S01]  /*1670*/  FADD.FTZ R30, R39, R30 ;  /* 0x0000001e271e7221 */ /* 0x000fe20000010000 */
[----:B------:R-:W-:Y:S01]  /*1680*/  FADD.FTZ R37, R26, R77 ;  /* 0x0000004d1a257221 */ /* 0x000fe20000010000 */
[----:B------:R-:W-:Y:S02]  /*1690*/  HADD2.F32 R79, -RZ, R79.H1_H1 ;  /* 0x3000004fff4f7230 */ /* 0x000fe40000004100 */
[----:B------:R-:W-:Y:S01]  /*16a0*/  FMUL.FTZ R39, R77, R77 ;  /* 0x0000004d4d277220 */ /* 0x000fe20000410000 */
[----:B------:R-:W-:Y:S01]  /*16b0*/  FADD.FTZ R37, R30, R37 ;  /* 0x000000251e257221 */ /* 0x000fe20000010000 */
[--C-:B----4-:R-:W-:Y:S02]  /*16c0*/  HADD2.F32 R30, -RZ, R81.reuse.H0_H0 ;  /* 0x20000051ff1e7230 */ /* 0x110fe40000004100 */
[----:B------:R-:W-:Y:S01]  /*16d0*/  FADD.FTZ R34, R28, R79 ;  /* 0x0000004f1c227221 */ /* 0x000fe20000010000 */
[----:B------:R-:W-:-:S02]  /*16e0*/  HADD2.F32 R81, -RZ, R81.H1_H1 ;  /* 0x30000051ff517230 */ /* 0x000fc40000004100 */
[----:B------:R-:W-:Y:S01]  /*16f0*/  FADD.FTZ R32, R41, R32 ;  /* 0x0000002029207221 */ /* 0x000fe20000010000 */
[----:B------:R-:W-:Y:S01]  /*1700*/  FFMA.FTZ R39, R26, R26, R39 ;  /* 0x0000001a1a277223 */ /* 0x000fe20000010027 */
[----:B------:R-:W-:Y:S01]  /*1710*/  FMUL.FTZ R41, R79, R79 ;  /* 0x0000004f4f297220 */ /* 0x000fe20000410000 */
[----:B------:R-:W-:Y:S01]  /*1720*/  FADD.FTZ R34, R37, R34 ;  /* 0x0000002225227221 */ /* 0x000fe20000010000 */
[----:B------:R-:W-:Y:S01]  /*1730*/  FADD.FTZ R37, R30, R81 ;  /* 0x000000511e257221 */ /* 0x000fe20000010000 */
[----:B------:R-:W-:Y:S01]  /*1740*/  FADD.FTZ R39, R32, R39 ;  /* 0x0000002720277221 */ /* 0x000fe20000010000 */
[--C-:B------:R-:W-:Y:S02]  /*1750*/  HADD2.F32 R32, -RZ, R83.reuse.H0_H0 ;  /* 0x20000053ff207230 */ /* 0x100fe40000004100 */
[----:B------:R-:W-:Y:S01]  /*1760*/  FFMA.FTZ R36, R28, R28, R41 ;  /* 0x0000001c1c247223 */ /* 0x000fe20000010029 */
[----:B------:R-:W-:Y:S02]  /*1770*/  HADD2.F32 R83, -RZ, R83.H1_H1 ;  /* 0x30000053ff537230 */ /* 0x000fe40000004100 */
[----:B------:R-:W-:Y:S01]  /*1780*/  FMUL.FTZ R41, R81, R81 ;  /* 0x0000005151297220 */ /* 0x000fe20000410000 */
[----:B------:R-:W-:Y:S01]  /*1790*/  FADD.FTZ R37, R34, R37 ;  /* 0x0000002522257221 */ /* 0x000fe20000010000 */
[----:B------:R-:W-:-:S02]  /*17a0*/  HADD2.F32 R34, -RZ, R85.H0_H0 ;  /* 0x20000055ff227230 */ /* 0x000fc40000004100 */
[----:B------:R-:W-:Y:S01]  /*17b0*/  FADD.FTZ R36, R39, R36 ;  /* 0x0000002427247221 */ /* 0x000fe20000010000 */
[----:B------:R-:W-:Y:S01]  /*17c0*/  FFMA.FTZ R41, R30, R30, R41 ;  /* 0x0000001e1e297223 */ /* 0x000fe20000010029 */
[----:B------:R-:W-:Y:S02]  /*17d0*/  HADD2.F32 R85, -RZ, R85.H1_H1 ;  /* 0x30000055ff557230 */ /* 0x000fe40000004100 */
[----:B------:R-:W-:Y:S01]  /*17e0*/  FMUL.FTZ R39, R83, R83 ;  /* 0x0000005353277220 */ /* 0x000fe20000410000 */
[----:B------:R-:W-:Y:S01]  /*17f0*/  FADD.FTZ R38, R32, R83 ;  /* 0x0000005320267221 */ /* 0x000fe20000010000 */
[----:B------:R-:W-:Y:S01]  /*1800*/  FADD.FTZ R36, R36, R41 ;  /* 0x0000002924247221 */ /* 0x000fe20000010000 */
[--C-:B------:R-:W-:Y:S02]  /*1810*/  HADD2.F32 R60, -RZ, R87.reuse.H1_H1 ;  /* 0x30000057ff3c7230 */ /* 0x100fe40000004100 */
[----:B------:R-:W-:Y:S01]  /*1820*/  FFMA.FTZ R39, R32, R32, R39 ;  /* 0x0000002020277223 */ /* 0x000fe20000010027 */
[----:B------:R-:W-:Y:S01]  /*1830*/  FMUL.FTZ R41, R85, R85 ;  /* 0x0000005555297220 */ /* 0x000fe20000410000 */
[----:B------:R-:W-:Y:S01]  /*1840*/  FADD.FTZ R37, R37, R38 ;  /* 0x0000002625257221 */ /* 0x000fe20000010000 */
[----:B------:R-:W-:Y:S01]  /*1850*/  FADD.FTZ R38, R34, R85 ;  /* 0x0000005522267221 */ /* 0x000fe20000010000 */
[----:B------:R-:W-:-:S02]  /*1860*/  HADD2.F32 R87, -RZ, R87.H0_H0 ;  /* 0x20000057ff577230 */ /* 0x000fc40000004100 */
[----:B------:R-:W-:Y:S01]  /*1870*/  FADD.FTZ R36, R36, R39 ;  /* 0x0000002724247221 */ /* 0x000fe20000010000 */
[----:B------:R-:W-:Y:S01]  /*1880*/  FFMA.FTZ R41, R34, R34, R41 ;  /* 0x0000002222297223 */ /* 0x000fe20000010029 */
[----:B------:R-:W-:Y:S01]  /*1890*/  FMUL.FTZ R40, R60, R60 ;  /* 0x0000003c3c287220 */ /* 0x000fe20000410000 */
[--C-:B------:R-:W-:Y:S02]  /*18a0*/  HADD2.F32 R62, -RZ, R89.reuse.H1_H1 ;  /* 0x30000059ff3e7230 */ /* 0x100fe40000004100 */
[----:B------:R-:W-:Y:S01]  /*18b0*/  FADD.FTZ R37, R37, R38 ;  /* 0x0000002625257221 */ /* 0x000fe20000010000 */
[C---:B------:R-:W-:Y:S01]  /*18c0*/  FADD.FTZ R38, R87.reuse, R60 ;  /* 0x0000003c57267221 */ /* 0x040fe20000010000 */
[----:B------:R-:W-:Y:S01]  /*18d0*/  FADD.FTZ R36, R36, R41 ;  /* 0x0000002924247221 */ /* 0x000fe20000010000 */
[----:B------:R-:W-:Y:S01]  /*18e0*/  FFMA.FTZ R39, R87, R87, R40 ;  /* 0x0000005757277223 */ /* 0x000fe20000010028 */
[----:B------:R-:W-:Y:S02]  /*18f0*/  HADD2.F32 R89, -RZ, R89.H0_H0 ;  /* 0x20000059ff597230 */ /* 0x000fe40000004100 */
[----:B------:R-:W-:Y:S01]  /*1900*/  FMUL.FTZ R40, R62, R62 ;  /* 0x0000003e3e287220 */ /* 0x000fe20000410000 */
[----:B------:R-:W-:-:S02]  /*1910*/  HADD2.F32 R64, -RZ, R91.H1_H1 ;  /* 0x3000005bff407230 */ /* 0x000fc40000004100 */
[----:B------:R-:W-:Y:S01]  /*1920*/  FADD.FTZ R37, R37, R38 ;  /* 0x0000002625257221 */ /* 0x000fe20000010000 */
[----:B------:R-:W-:Y:S01]  /*1930*/  FADD.FTZ R36, R36, R39 ;  /* 0x0000002724247221 */ /* 0x000fe20000010000 */
[C---:B------:R-:W-:Y:S01]  /*1940*/  FADD.FTZ R38, R89.reuse, R62 ;  /* 0x0000003e59267221 */ /* 0x040fe20000010000 */
[----:B------:R-:W-:Y:S01]  /*1950*/  FFMA.FTZ R39, R89, R89, R40 ;  /* 0x0000005959277223 */ /* 0x000fe20000010028 */
[----:B------:R-:W-:Y:S02]  /*1960*/  HADD2.F32 R91, -RZ, R91.H0_H0 ;  /* 0x2000005bff5b7230 */ /* 0x000fe40000004100 */
[----:B------:R-:W-:Y:S01]  /*1970*/  FMUL.FTZ R40, R64, R64 ;  /* 0x0000004040287220 */ /* 0x000fe20000410000 */
[--C-:B------:R-:W-:Y:S02]  /*1980*/  HADD2.F32 R66, -RZ, R93.reuse.H1_H1 ;  /* 0x3000005dff427230 */ /* 0x100fe40000004100 */
[----:B------:R-:W-:Y:S01]  /*1990*/  FADD.FTZ R37, R37, R38 ;  /* 0x0000002625257221 */ /* 0x000fe20000010000 */
[----:B------:R-:W-:Y:S01]  /*19a0*/  FADD.FTZ R36, R36, R39 ;  /* 0x0000002724247221 */ /* 0x000fe20000010000 */
[----:B------:R-:W-:Y:S01]  /*19b0*/  FADD.FTZ R38, R91, R64 ;  /* 0x000000405b267221 */ /* 0x000fe20000010000 */
[----:B------:R-:W-:-:S02]  /*19c0*/  HADD2.F32 R93, -RZ, R93.H0_H0 ;  /* 0x2000005dff5d7230 */ /* 0x000fc40000004100 */
[----:B------:R-:W-:Y:S01]  /*19d0*/  FFMA.FTZ R39, R91, R91, R40 ;  /* 0x0000005b5b277223 */ /* 0x000fe20000010028 */
[----:B------:R-:W-:Y:S01]  /*19e0*/  FMUL.FTZ R40, R66, R66 ;  /* 0x0000004242287220 */ /* 0x000fe20000410000 */
[----:B------:R-:W-:Y:S02]  /*19f0*/  FADD.FTZ R37, R37, R38 ;  /* 0x0000002625257221 */ /* 0x000fe40000010000 */
[----:B------:R-:W-:Y:S01]  /*1a00*/  FADD.FTZ R36, R36, R39 ;  /* 0x0000002724247221 */ /* 0x000fe20000010000 */
[C---:B------:R-:W-:Y:S01]  /*1a10*/  FADD.FTZ R38, R93.reuse, R66 ;  /* 0x000000425d267221 */ /* 0x040fe20000010000 */
[----:B------:R-:W-:Y:S01]  /*1a20*/  FFMA.FTZ R39, R93, R93, R40 ;  /* 0x0000005d5d277223 */ /* 0x000fe20000010028 */
[--C-:B--2---:R-:W-:Y:S02]  /*1a30*/  HADD2.F32 R68, -RZ, R95.reuse.H1_H1 ;  /* 0x3000005fff447230 */ /* 0x104fe40000004100 */
[----:B------:R-:W-:-:S03]  /*1a40*/  HADD2.F32 R95, -RZ, R95.H0_H0 ;  /* 0x2000005fff5f7230 */ /* 0x000fc60000004100 */
[----:B------:R-:W-:Y:S01]  /*1a50*/  FMUL.FTZ R40, R68, R68 ;  /* 0x0000004444287220 */ /* 0x000fe20000410000 */
[--C-:B------:R-:W-:Y:S02]  /*1a60*/  HADD2.F32 R70, -RZ, R97.reuse.H1_H1 ;  /* 0x30000061ff467230 */ /* 0x100fe40000004100 */
[----:B------:R-:W-:Y:S01]  /*1a70*/  FADD.FTZ R37, R37, R38 ;  /* 0x0000002625257221 */ /* 0x000fe20000010000 */
[----:B------:R-:W-:Y:S01]  /*1a80*/  FADD.FTZ R36, R36, R39 ;  /* 0x0000002724247221 */ /* 0x000fe20000010000 */
[----:B------:R-:W-:Y:S02]  /*1a90*/  HADD2.F32 R97, -RZ, R97.H0_H0 ;  /* 0x20000061ff617230 */ /* 0x000fe40000004100 */
[C---:B------:R-:W-:Y:S01]  /*1aa0*/  FADD.FTZ R38, R95.reuse, R68 ;  /* 0x000000445f267221 */ /* 0x040fe20000010000 */
[----:B------:R-:W-:Y:S01]  /*1ab0*/  FFMA.FTZ R39, R95, R95, R40 ;  /* 0x0000005f5f277223 */ /* 0x000fe20000010028 */
[----:B------:R-:W-:Y:S02]  /*1ac0*/  FMUL.FTZ R40, R70, R70 ;  /* 0x0000004646287220 */ /* 0x000fe40000410000 */
        /* <DEDUP_REMOVED lines=42> */
.L_x_2467:
[----:B------:R-:W-:Y:S05]  /*1d70*/  BSYNC.RECONVERGENT B0 ;  /* 0x0000000000007941 */ /* 0x000fea0003800200 */
.L_x_2466:
        /* <DEDUP_REMOVED lines=41> */
.L_x_2469:
[----:B------:R-:W-:Y:S05]  /*2010*/  BSYNC.RECONVERGENT B0 ;  /* 0x0000000000007941 */ /* 0x000fea0003800200 */
.L_x_2468:
        /* <DEDUP_REMOVED lines=24> */
.L_x_2472:
[----:B---3--:R-:W3:Y:S04]  /*21a0*/  LDG.E.STRONG.GPU R38, desc[UR6][R36.64] ;  /* 0x0000000624267981 */ /* 0x008ee8000c1ef900 */
[----:B---3--:R-:W-:Y:S01]  /*21b0*/  CCTL.IVALL ;  /* 0x00000000ff00798f */ /* 0x008fe20002000000 */
[----:B------:R-:W-:Y:S05]  /*21c0*/  YIELD ;  /* 0x0000000000007946 */ /* 0x000fea0003800000 */
[----:B------:R-:W-:-:S13]  /*21d0*/  ISETP.NE.AND P1, PT, R38, R43, PT ;  /* 0x0000002b2600720c */ /* 0x000fda0003f25270 */
[----:B------:R-:W-:Y:S05]  /*21e0*/  @P1 BRA `(.L_x_2472) ;  /* 0xfffffffc00ec1947 */ /* 0x000fea000383ffff */
.L_x_2471:
        /* <DEDUP_REMOVED lines=15> */
.L_x_2474:
        /* <DEDUP_REMOVED lines=60> */
.L_x_2473:
        /* <DEDUP_REMOVED lines=35> */
.L_x_2475:
        /* <DEDUP_REMOVED lines=18> */
.L_x_2476:
        /* <DEDUP_REMOVED lines=9> */
.L_x_2477:
[----:B------:R-:W-:Y:S05]  /*2a80*/  BSYNC.RECONVERGENT B0 ;  /* 0x0000000000007941 */ /* 0x000fea0003800200 */
.L_x_2470:
        /* <DEDUP_REMOVED lines=48> */
[----:B------:R-:W-:-:S04]  /*2d90*/  FMUL.FTZ R16, R67, R44 ;  /* 0x0000002c43107220 */ /* 0x000fc80000410000 */
[----:B-----5:R-:W-:Y:S01]  /*2da0*/  FFMA.FTZ R16, R37, R16, R39 ;  /* 0x0000001025107223 */ /* 0x020fe20000010027 */
[----:B---3--:R-:W-:Y:S02]  /*2db0*/  IMAD R45, R9, UR10, RZ ;  /* 0x0000000a092d7c24 */ /* 0x008fe4000f8e02ff */
[----:B------:R-:W-:-:S04]  /*2dc0*/  IMAD.WIDE.U32 R40, R96, UR10, R40 ;  /* 0x0000000a60287c25 */ /* 0x000fc8000f8e0028 */
[----:B------:R-:W-:Y:S02]  /*2dd0*/  IMAD R47, R96, UR11, R45 ;  /* 0x0000000b602f7c24 */ /* 0x000fe4000f8e022d */
[----:B------:R-:W-:Y:S01]  /*2de0*/  FFMA.FTZ R45, R36, R43, R38 ;  /* 0x0000002b242d7223 */ /* 0x000fe20000010026 */
[----:B--2---:R-:W-:Y:S02]  /*2df0*/  LEA R42, P1, R40, UR4, 0x1 ;  /* 0x00000004282a7c11 */ /* 0x004fe4000f8208ff */
[----:B------:R-:W-:Y:S02]  /*2e00*/  IADD3 R47, PT, PT, R41, R47, RZ ;  /* 0x0000002f292f7210 */ /* 0x000fe40007ffe0ff */
[----:B------:R-:W-:Y:S02]  /*2e10*/  F2FP.F16.F32.PACK_AB R41, R16, R45 ;  /* 0x0000002d1029723e */ /* 0x000fe400000000ff */
[----:B------:R-:W-:-:S05]  /*2e20*/  LEA.HI.X R43, R40, UR5, R47, 0x1, P1 ;  /* 0x00000005282b7c11 */ /* 0x000fca00088f0c2f */
[----:B------:R3:W-:Y:S02]  /*2e30*/  STG.E desc[UR6][R42.64], R41 ;  /* 0x000000292a007986 */ /* 0x0007e4000c101906 */
.L_x_2481:
[----:B------:R-:W-:Y:S05]  /*2e40*/  BSYNC.RECONVERGENT B1 ;  /* 0x0000000000017941 */ /* 0x000fea0003800200 */
.L_x_2480:
        /* <DEDUP_REMOVED lines=17> */
[----:B------:R-:W-:Y:S02]  /*2f60*/  F2FP.F16.F32.PACK_AB R41, R45, R18 ;  /* 0x000000122d29723e */ /* 0x000fe400000000ff */
[----:B------:R-:W-:-:S05]  /*2f70*/  LEA.HI.X R43, R40, UR11, R47, 0x1, P1 ;  /* 0x0000000b282b7c11 */ /* 0x000fca00088f0c2f */
[----:B------:R4:W-:Y:S02]  /*2f80*/  STG.E desc[UR6][R42.64], R41 ;  /* 0x000000292a007986 */ /* 0x0009e4000c101906 */
.L_x_2483:
[----:B------:R-:W-:Y:S05]  /*2f90*/  BSYNC.RECONVERGENT B1 ;  /* 0x0000000000017941 */ /* 0x000fea0003800200 */
.L_x_2482:
        /* <DEDUP_REMOVED lines=28> */
.L_x_2485:
[----:B------:R-:W-:Y:S05]  /*3160*/  BSYNC.RECONVERGENT B1 ;  /* 0x0000000000017941 */ /* 0x000fea0003800200 */
.L_x_2484:
        /* <DEDUP_REMOVED lines=17> */
[----:B------:R-:W-:Y:S02]  /*3280*/  F2FP.F16.F32.PACK_AB R41, R45, R18 ;  /* 0x000000122d29723e */ /* 0x000fe400000000ff */
[----:B------:R-:W-:-:S05]  /*3290*/  LEA.HI.X R43, R40, UR11, R47, 0x1, P5 ;  /* 0x0000000b282b7c11 */ /* 0x000fca000a8f0c2f */
[----:B------:R0:W-:Y:S02]  /*32a0*/  STG.E desc[UR6][R42.64], R41 ;  /* 0x000000292a007986 */ /* 0x0001e4000c101906 */
.L_x_2487:
[----:B------:R-:W-:Y:S05]  /*32b0*/  BSYNC.RECONVERGENT B1 ;  /* 0x0000000000017941 */ /* 0x000fea0003800200 */
.L_x_2486:
        /* <DEDUP_REMOVED lines=20> */
.L_x_2489:
[----:B------:R-:W-:Y:S05]  /*3400*/  BSYNC.RECONVERGENT B1 ;  /* 0x0000000000017941 */ /* 0x000fea0003800200 */
.L_x_2488:
        /* <DEDUP_REMOVED lines=20> */
.L_x_2491:
[----:B------:R-:W-:Y:S05]  /*3550*/  BSYNC.RECONVERGENT B1 ;  /* 0x0000000000017941 */ /* 0x000fea0003800200 */
.L_x_2490:
        /* <DEDUP_REMOVED lines=28> */
.L_x_2493:
[----:B------:R-:W-:Y:S05]  /*3720*/  BSYNC.RECONVERGENT B1 ;  /* 0x0000000000017941 */ /* 0x000fea0003800200 */
.L_x_2492:
        /* <DEDUP_REMOVED lines=20> */
.L_x_2495:
[----:B------:R-:W-:Y:S05]  /*3870*/  BSYNC.RECONVERGENT B1 ;  /* 0x0000000000017941 */ /* 0x000fea0003800200 */
.L_x_2494:
        /* <DEDUP_REMOVED lines=20> */
.L_x_2497:
[----:B------:R-:W-:Y:S05]  /*39c0*/  BSYNC.RECONVERGENT B1 ;  /* 0x0000000000017941 */ /* 0x000fea0003800200 */
.L_x_2496:
        /* <DEDUP_REMOVED lines=20> */
.L_x_2499:
[----:B------:R-:W-:Y:S05]  /*3b10*/  BSYNC.RECONVERGENT B1 ;  /* 0x0000000000017941 */ /* 0x000fea0003800200 */
.L_x_2498:
        /* <DEDUP_REMOVED lines=30> */
.L_x_2501:
[----:B------:R-:W-:Y:S05]  /*3d00*/  BSYNC.RECONVERGENT B1 ;  /* 0x0000000000017941 */ /* 0x000fea0003800200 */
.L_x_2500:
        /* <DEDUP_REMOVED lines=20> */
.L_x_2503:
[----:B------:R-:W-:Y:S05]  /*3e50*/  BSYNC.RECONVERGENT B1 ;  /* 0x0000000000017941 */ /* 0x000fea0003800200 */
.L_x_2502:
        /* <DEDUP_REMOVED lines=20> */
.L_x_2505:
[----:B------:R-:W-:Y:S05]  /*3fa0*/  BSYNC.RECONVERGENT B1 ;  /* 0x0000000000017941 */ /* 0x000fea0003800200 */
.L_x_2504:
        /* <DEDUP_REMOVED lines=20> */
.L_x_2507:
[----:B------:R-:W-:Y:S05]  /*40f0*/  BSYNC.RECONVERGENT B1 ;  /* 0x0000000000017941 */ /* 0x000fea0003800200 */
.L_x_2506:
        /* <DEDUP_REMOVED lines=20> */
.L_x_2509:
[----:B------:R-:W-:Y:S05]  /*4240*/  BSYNC.RECONVERGENT B1 ;  /* 0x0000000000017941 */ /* 0x000fea0003800200 */
.L_x_2508:
        /* <DEDUP_REMOVED lines=10> */
[----:B------:R-:W-:Y:S01]  /*42f0*/  F2FP.F16.F32.PACK_AB R39, R44, R97 ;  /* 0x000000612c27723e */ /* 0x000fe200000000ff */
        /* <DEDUP_REMOVED lines=8> */
.L_x_2479:
        /* <DEDUP_REMOVED lines=35> */
.L_x_2512:
[----:B------:R-:W-:Y:S05]  /*45b0*/  BSYNC.RECONVERGENT B1 ;  /* 0x0000000000017941 */ /* 0x000fea0003800200 */
.L_x_2511:
        /* <DEDUP_REMOVED lines=28> */
[----:B------:R-:W-:-:S05]  /*4780*/  F2FP.F16.F32.PACK_AB R47, R47, R16 ;  /* 0x000000102f2f723e */ /* 0x000fca00000000ff */
[----:B------:R4:W-:Y:S02]  /*4790*/  STG.E desc[UR6][R40.64], R47 ;  /* 0x0000002f28007986 */ /* 0x0009e4000c101906 */
.L_x_2514:
[----:B------:R-:W-:Y:S05]  /*47a0*/  BSYNC.RECONVERGENT B1 ;  /* 0x0000000000017941 */ /* 0x000fea0003800200 */
.L_x_2513:
        /* <DEDUP_REMOVED lines=36> */
[----:B------:R-:W-:-:S05]  /*49f0*/  F2FP.F16.F32.PACK_AB R47, R47, R16 ;  /* 0x000000102f2f723e */ /* 0x000fca00000000ff */
[----:B------:R1:W-:Y:S02]  /*4a00*/  STG.E desc[UR6][R40.64], R47 ;  /* 0x0000002f28007986 */ /* 0x0003e4000c101906 */
.L_x_2516:
[----:B------:R-:W-:Y:S05]  /*4a10*/  BSYNC.RECONVERGENT B1 ;  /* 0x0000000000017941 */ /* 0x000fea0003800200 */
.L_x_2515:
        /* <DEDUP_REMOVED lines=28> */
[----:B------:R-:W-:-:S05]  /*4be0*/  F2FP.F16.F32.PACK_AB R45, R45, R16 ;  /* 0x000000102d2d723e */ /* 0x000fca00000000ff */
[----:B------:R1:W-:Y:S02]  /*4bf0*/  STG.E desc[UR6][R40.64], R45 ;  /* 0x0000002d28007986 */ /* 0x0003e4000c101906 */
.L_x_2518:
[----:B------:R-:W-:Y:S05]  /*4c00*/  BSYNC.RECONVERGENT B1 ;  /* 0x0000000000017941 */ /* 0x000fea0003800200 */
.L_x_2517:
        /* <DEDUP_REMOVED lines=30> */
.L_x_2520:
[----:B------:R-:W-:Y:S05]  /*4df0*/  BSYNC.RECONVERGENT B1 ;  /* 0x0000000000017941 */ /* 0x000fea0003800200 */
.L_x_2519:
        /* <DEDUP_REMOVED lines=30> */
.L_x_2522:
[----:B------:R-:W-:Y:S05]  /*4fe0*/  BSYNC.RECONVERGENT B1 ;  /* 0x0000000000017941 */ /* 0x000fea0003800200 */
.L_x_2521:
        /* <DEDUP_REMOVED lines=38> */
.L_x_2524:
[----:B------:R-:W-:Y:S05]  /*5250*/  BSYNC.RECONVERGENT B1 ;  /* 0x0000000000017941 */ /* 0x000fea0003800200 */
.L_x_2523:
        /* <DEDUP_REMOVED lines=30> */
.L_x_2526:
[----:B------:R-:W-:Y:S05]  /*5440*/  BSYNC.RECONVERGENT B1 ;  /* 0x0000000000017941 */ /* 0x000fea0003800200 */
.L_x_2525:
        /* <DEDUP_REMOVED lines=30> */
.L_x_2528:
[----:B------:R-:W-:Y:S05]  /*5630*/  BSYNC.RECONVERGENT B1 ;  /* 0x0000000000017941 */ /* 0x000fea0003800200 */
.L_x_2527:
        /* <DEDUP_REMOVED lines=28> */
[----:B------:R-:W-:-:S05]  /*5800*/  F2FP.F16.F32.PACK_AB R45, R45, R16 ;  /* 0x000000102d2d723e */ /* 0x000fca00000000ff */
[----:B------:R1:W-:Y:S02]  /*5810*/  STG.E desc[UR6][R42.64], R45 ;  /* 0x0000002d2a007986 */ /* 0x0003e4000c101906 */
.L_x_2530:
[----:B------:R-:W-:Y:S05]  /*5820*/  BSYNC.RECONVERGENT B1 ;  /* 0x0000000000017941 */ /* 0x000fea0003800200 */
.L_x_2529:
        /* <DEDUP_REMOVED lines=38> */
[----:B------:R-:W-:-:S05]  /*5a90*/  F2FP.F16.F32.PACK_AB R45, R45, R16 ;  /* 0x000000102d2d723e */ /* 0x000fca00000000ff */
[----:B------:R1:W-:Y:S02]  /*5aa0*/  STG.E desc[UR6][R42.64], R45 ;  /* 0x0000002d2a007986 */ /* 0x0003e4000c101906 */
.L_x_2532:
[----:B------:R-:W-:Y:S05]  /*5ab0*/  BSYNC.RECONVERGENT B1 ;  /* 0x0000000000017941 */ /* 0x000fea0003800200 */
.L_x_2531:
        /* <DEDUP_REMOVED lines=30> */
.L_x_2534:
[----:B------:R-:W-:Y:S05]  /*5ca0*/  BSYNC.RECONVERGENT B1 ;  /* 0x0000000000017941 */ /* 0x000fea0003800200 */
.L_x_2533:
        /* <DEDUP_REMOVED lines=30> */
.L_x_2536:
[----:B------:R-:W-:Y:S05]  /*5e90*/  BSYNC.RECONVERGENT B1 ;  /* 0x0000000000017941 */ /* 0x000fea0003800200 */
.L_x_2535:
        /* <DEDUP_REMOVED lines=30> */
.L_x_2538:
[----:B------:R-:W-:Y:S05]  /*6080*/  BSYNC.RECONVERGENT B1 ;  /* 0x0000000000017941 */ /* 0x000fea0003800200 */
.L_x_2537:
        /* <DEDUP_REMOVED lines=30> */
.L_x_2540:
[----:B------:R-:W-:Y:S05]  /*6270*/  BSYNC.RECONVERGENT B1 ;  /* 0x0000000000017941 */ /* 0x000fea0003800200 */
.L_x_2539:
        /* <DEDUP_REMOVED lines=26> */
[----:B------:R-:W-:-:S05]  /*6420*/  F2FP.F16.F32.PACK_AB R39, R39, R16 ;  /* 0x000000102727723e */ /* 0x000fca00000000ff */
[----:B------:R1:W-:Y:S02]  /*6430*/  STG.E desc[UR6][R36.64], R39 ;  /* 0x0000002724007986 */ /* 0x0003e4000c101906 */
.L_x_2510:
[----:B------:R-:W-:Y:S05]  /*6440*/  BSYNC.RECONVERGENT B0 ;  /* 0x0000000000007941 */ /* 0x000fea0003800200 */
.L_x_2478:
        /* <DEDUP_REMOVED lines=8> */
.L_x_2542:
        /* <DEDUP_REMOVED lines=11> */
.L_x_3455:


//--------------------- .text._Z35group_norm_nhwc_fwd_one_pass_kernelI11Fp16IOBf16WLi64ELi28ELi448EEv26Group_norm_nhwc_fwd_params --------------------------
	.section	.text._Z35group_norm_nhwc_fwd_one_pass_kernelI11Fp16IOBf16WLi64ELi28ELi448EEv26Group_norm_nhwc_fwd_params,"ax",@progbits
	.align	128
        .global         _Z35group_norm_nhwc_fwd_one_pass_kernelI11Fp16IOBf16WLi64ELi28ELi448EEv26Group_norm_nhwc_fwd_params
        .type           _Z35group_norm_nhwc_fwd_one_pass_kernelI11Fp16IOBf16WLi64ELi28ELi448EEv26Group_norm_nhwc_fwd_params,@function
        .size           _Z35group_norm_nhwc_fwd_one_pass_kernelI11Fp16IOBf16WLi64ELi28ELi448EEv26Group_norm_nhwc_fwd_params,(.L_x_3456 - _Z35group_norm_nhwc_fwd_one_pass_kernelI11Fp16IOBf16WLi64ELi28ELi448EEv26Group_norm_nhwc_fwd_params)
        .other          _Z35group_norm_nhwc_fwd_one_pass_kernelI11Fp16IOBf16WLi64ELi28ELi448EEv26Group_norm_nhwc_fwd_params,@"STO_CUDA_ENTRY STV_DEFAULT"
_Z35group_norm_nhwc_fwd_one_pass_kernelI11Fp16IOBf16WLi64ELi28ELi448EEv26Group_norm_nhwc_fwd_params:
.text._Z35group_norm_nhwc_fwd_one_pass_kernelI11Fp16IOBf16WLi64ELi28ELi448EEv26Group_norm_nhwc_fwd_params:
        /* <DEDUP_REMOVED lines=27> */
.L_x_2562:
        /* <DEDUP_REMOVED lines=129> */
.L_x_2544:
[----:B----4-:R-:W-:Y:S05]  /*09c0*/  BSYNC.RECONVERGENT B0 ;  /* 0x0000000000007941 */ /* 0x010fea0003800200 */
.L_x_2543:
        /* <DEDUP_REMOVED lines=41> */
.L_x_2546:
[----:B------:R-:W-:Y:S05]  /*0c60*/  BSYNC.RECONVERGENT B0 ;  /* 0x0000000000007941 */ /* 0x000fea0003800200 */
.L_x_2545:
        /* <DEDUP_REMOVED lines=31> */
.L_x_2549:
[----:B---3--:R-:W2:Y:S04]  /*0e60*/  LDG.E.STRONG.GPU R6, desc[UR14][R4.64] ;  /* 0x0000000e04067981 */ /* 0x008ea8000c1ef900 */
[----:B--2---:R-:W-:Y:S01]  /*0e70*/  CCTL.IVALL ;  /* 0x00000000ff00798f */ /* 0x004fe20002000000 */
[----:B------:R-:W-:Y:S05]  /*0e80*/  YIELD ;  /* 0x0000000000007946 */ /* 0x000fea0003800000 */
[----:B------:R-:W-:-:S13]  /*0e90*/  ISETP.NE.AND P2, PT, R6, R9, PT ;  /* 0x000000090600720c */ /* 0x000fda0003f45270 */
[----:B------:R-:W-:Y:S05]  /*0ea0*/  @P2 BRA `(.L_x_2549) ;  /* 0xfffffffc00ec2947 */ /* 0x000fea000383ffff */
.L_x_2548:
        /* <DEDUP_REMOVED lines=15> */
.L_x_2551:
        /* <DEDUP_REMOVED lines=91> */
.L_x_2550:
        /* <DEDUP_REMOVED lines=53> */
.L_x_2552:
        /* <DEDUP_REMOVED lines=15> */
[----:B------:R-:W-:-:S05]  /*1990*/  IMAD.U32 R5, RZ, RZ, UR13 ;  /* 0x0000000dff057e24 */ /* 0x000fca000f8e00ff */
[----:B------:R-:W-:Y:S01]  /*19a0*/  MOV R6, UR10 ;  /* 0x0000000a00067c02 */ /* 0x000fe20008000f00 */
[----:B------:R-:W0:Y:S01]  /*19b0*/  @!P4 LDG.E.64 R4, desc[UR14][R4.64] ;  /* 0x0000000e0404c981 */ /* 0x000e22000c1e1b00 */
[----:B------:R-:W-:-:S06]  /*19c0*/  MOV R7, UR11 ;  /* 0x0000000b00077c02 */ /* 0x000fcc0008000f00 */
        /* <DEDUP_REMOVED lines=8> */
.L_x_2553:
[----:B------:R-:W-:Y:S01]  /*1a50*/  IMAD.U32 R5, RZ, RZ, UR5 ;  /* 0x00000005ff057e24 */ /* 0x000fe2000f8e00ff */
[----:B------:R-:W-:Y:S01]  /*1a60*/  LOP3.LUT R4, R22, 0x1, RZ, 0xc0, !PT ;  /* 0x0000000116047812 */ /* 0x000fe200078ec0ff */
[----:B------:R-:W-:Y:S03]  /*1a70*/  BSSY.RECONVERGENT B0, `(.L_x_2547) ;  /* 0x000000b000007945 */ /* 0x000fe60003800200 */
        /* <DEDUP_REMOVED lines=10> */
.L_x_2554:
[----:B------:R-:W-:Y:S05]  /*1b20*/  BSYNC.RECONVERGENT B0 ;  /* 0x0000000000007941 */ /* 0x000fea0003800200 */
.L_x_2547:
        /* <DEDUP_REMOVED lines=42> */
[----:B------:R-:W-:-:S06]  /*1dd0*/  MOV R4, 0x3f800000 ;  /* 0x3f80000000047802 */ /* 0x000fcc0000000f00 */
[----:B------:R1:W0:Y:S01]  /*1de0*/  @P2 MUFU.RSQ R4, R9 ;  /* 0x0000000900042308 */ /* 0x0002220000001400 */
[----:B--2---:R-:W-:Y:S01]  /*1df0*/  IMAD.U32 R7, R15, 0x10000, RZ ;  /* 0x000100000f077824 */ /* 0x004fe200078e00ff */
[----:B---3--:R-:W-:Y:S02]  /*1e00*/  SHF.L.U32 R10, R16, 0x10, RZ ;  /* 0x00000010100a7819 */ /* 0x008fe400000006ff */
[----:B----4-:R-:W-:Y:S02]  /*1e10*/  SHF.L.U32 R12, R14, 0x10, RZ ;  /* 0x000000100e0c7819 */ /* 0x010fe400000006ff */
[----:B------:R-:W-:Y:S01]  /*1e20*/  SHF.L.U32 R11, R17, 0x10, RZ ;  /* 0x00000010110b7819 */ /* 0x000fe200000006ff */
        /* <DEDUP_REMOVED lines=26> */
.L_x_2558:
[----:B------:R-:W-:Y:S05]  /*1fd0*/  BSYNC.RECONVERGENT B1 ;  /* 0x0000000000017941 */ /* 0x000fea0003800200 */
.L_x_2557:
        /* <DEDUP_REMOVED lines=15> */
[----:B------:R-:W-:Y:S02]  /*20d0*/  F2FP.F16.F32.PACK_AB R5, R10, R5 ;  /* 0x000000050a05723e */ /* 0x000fe400000000ff */
[----:B------:R-:W-:-:S05]  /*20e0*/  LEA.HI.X R3, R26, UR13, R9, 0x1, P1 ;  /* 0x0000000d1a037c11 */ /* 0x000fca00088f0c09 */
[----:B------:R1:W-:Y:S01]  /*20f0*/  STG.E desc[UR14][R2.64], R5 ;  /* 0x0000000502007986 */ /* 0x0003e2000c10190e */
[----:B------:R-:W-:Y:S05]  /*2100*/  BRA `(.L_x_2559) ;  /* 0x0000000000fc7947 */ /* 0x000fea0003800000 */
.L_x_2556:
        /* <DEDUP_REMOVED lines=28> */
[----:B------:R-:W-:-:S05]  /*22d0*/  F2FP.F16.F32.PACK_AB R13, R18, R13 ;  /* 0x0000000d120d723e */ /* 0x000fca00000000ff */
[----:B------:R0:W-:Y:S02]  /*22e0*/  STG.E desc[UR14][R8.64], R13 ;  /* 0x0000000d08007986 */ /* 0x0001e4000c10190e */
.L_x_2561:
[----:B------:R-:W-:Y:S05]  /*22f0*/  BSYNC.RECONVERGENT B1 ;  /* 0x0000000000017941 */ /* 0x000fea0003800200 */
.L_x_2560:
        /* <DEDUP_REMOVED lines=30> */
[----:B------:R-:W-:-:S05]  /*24e0*/  F2FP.F16.F32.PACK_AB R7, R0, R7 ;  /* 0x000000070007723e */ /* 0x000fca00000000ff */
[----:B------:R2:W-:Y:S02]  /*24f0*/  STG.E desc[UR14][R4.64], R7 ;  /* 0x0000000704007986 */ /* 0x0005e4000c10190e */
.L_x_2559:
[----:B------:R-:W-:Y:S05]  /*2500*/  BSYNC.RECONVERGENT B0 ;  /* 0x0000000000007941 */ /* 0x000fea0003800200 */
.L_x_2555:
[----:B------:R-:W-:Y:S02]  /*2510*/  UIADD3 UR8, UPT, UPT, UR19, UR8, URZ ;  /* 0x0000000813087290 */ /* 0x000fe4000fffe0ff */
[----:B------:R-:W-:Y:S02]  /*2520*/  UIADD3 UR4, UPT, UPT, UR4, 0x1, URZ ;  /* 0x0000000104047890 */ /* 0x000fe4000fffe0ff */
[----:B------:R-:W-:-:S09]  /*2530*/  UISETP.GE.AND UP1, UPT, UR8, UR7, UPT ;  /* 0x000000070800728c */ /* 0x000fd2000bf26270 */
[----:B------:R-:W-:Y:S05]  /*2540*/  BRA.U !UP1, `(.L_x_2562) ;  /* 0xffffffdd09187547 */ /* 0x000fea000b83ffff */
[----:B------:R-:W-:Y:S05]  /*2550*/  EXIT ;  /* 0x000000000000794d */ /* 0x000fea0003800000 */
.L_x_2563:
        /* <DEDUP_REMOVED lines=10> */
.L_x_3456:


//--------------------- .text._Z35group_norm_nhwc_fwd_one_pass_kernelI11Fp16IOBf16WLi128ELi28ELi448EEv26Group_norm_nhwc_fwd_params --------------------------
	.section	.text._Z35group_norm_nhwc_fwd_one_pass_kernelI11Fp16IOBf16WLi128ELi28ELi448EEv26Group_norm_nhwc_fwd_params,"ax",@progbits
	.align	128
        .global         _Z35group_norm_nhwc_fwd_one_pass_kernelI11Fp16IOBf16WLi128ELi28ELi448EEv26Group_norm_nhwc_fwd_params
        .type           _Z35group_norm_nhwc_fwd_one_pass_kernelI11Fp16IOBf16WLi128ELi28ELi448EEv26Group_norm_nhwc_fwd_params,@function
        .size           _Z35group_norm_nhwc_fwd_one_pass_kernelI11Fp16IOBf16WLi128ELi28ELi448EEv26Group_norm_nhwc_fwd_params,(.L_x_3457 - _Z35group_norm_nhwc_fwd_one_pass_kernelI11Fp16IOBf16WLi128ELi28ELi448EEv26Group_norm_nhwc_fwd_params)
        .other          _Z35group_norm_nhwc_fwd_one_pass_kernelI11Fp16IOBf16WLi128ELi28ELi448EEv26Group_norm_nhwc_fwd_params,@"STO_CUDA_ENTRY STV_DEFAULT"
_Z35group_norm_nhwc_fwd_one_pass_kernelI11Fp16IOBf16WLi128ELi28ELi448EEv26Group_norm_nhwc_fwd_params:
.text._Z35group_norm_nhwc_fwd_one_pass_kernelI11Fp16IOBf16WLi128ELi28ELi448EEv26Group_norm_nhwc_fwd_params:
        /* <DEDUP_REMOVED lines=25> */
.L_x_2591:
        /* <DEDUP_REMOVED lines=23> */
[----:B------:R-:W-:Y:S01]  /*0300*/  @!P2 IMAD.IADD R0, R0, 0x1, -R3 ;  /* 0x000000010000a824 */ /* 0x000fe200078e0a03 */
[----:B------:R-:W-:Y:S01]  /*0310*/  @!P2 IADD3 R13, PT, PT, R13, 0x1, RZ ;  /* 0x000000010d0da810 */ /* 0x000fe20007ffe0ff */
[----:B------:R-:W-:Y:S01]  /*0320*/  IMAD R5, R5, 0x124a, RZ ;  /* 0x0000124a05057824 */ /* 0x000fe200078e02ff */
[----:B-1----:R-:W-:Y:S02]  /*0330*/  ISETP.GE.U32.AND P2, PT, R23, UR8, PT ;  /* 0x0000000817007c0c */ /* 0x002fe4000bf46070 */
[----:B------:R-:W-:Y:S02]  /*0340*/  ISETP.GE.U32.AND P1, PT, R0, R3, PT ;  /* 0x000000030000720c */ /* 0x000fe40003f26070 */
[----:B------:R-:W-:Y:S02]  /*0350*/  LOP3.LUT R0, R2, UR7, RZ, 0x3c, !PT ;  /* 0x0000000702007c12 */ /* 0x000fe4000f8e3cff */
[----:B------:R-:W-:Y:S02]  /*0360*/  SHF.R.U32.HI R5, RZ, 0x10, R5 ;  /* 0x00000010ff057819 */ /* 0x000fe40000011605 */
[----:B------:R-:W-:-:S02]  /*0370*/  ISETP.GE.AND P4, PT, R0, RZ, PT ;  /* 0x000000ff0000720c */ /* 0x000fc40003f86270 */
[----:B------:R-:W-:Y:S02]  /*0380*/  PRMT R0, R5, 0x9910, RZ ;  /* 0x0000991005007816 */ /* 0x000fe400000000ff */
[----:B------:R-:W-:-:S03]  /*0390*/  ISETP.GE.AND.EX P2, PT, R15, UR9, PT, P2 ;  /* 0x000000090f007c0c */ /* 0x000fc6000bf46320 */
[----:B------:R-:W-:Y:S01]  /*03a0*/  @P1 IADD3 R13, PT, PT, R13, 0x1, RZ ;  /* 0x000000010d0d1810 */ /* 0x000fe20007ffe0ff */
[----:B------:R-:W-:Y:S01]  /*03b0*/  IMAD R0, R0, 0xe, RZ ;  /* 0x0000000e00007824 */ /* 0x000fe200078e02ff */
[----:B------:R-:W-:-:S04]  /*03c0*/  ISETP.GE.U32.AND P1, PT, R29, UR8, PT ;  /* 0x000000081d007c0c */ /* 0x000fc8000bf26070 */
[----:B------:R-:W-:Y:S02]  /*03d0*/  ISETP.GE.AND.EX P1, PT, R17, UR9, PT, P1 ;  /* 0x0000000911007c0c */ /* 0x000fe4000bf26310 */
[----:B------:R-:W-:Y:S02]  /*03e0*/  IADD3 R0, PT, PT, RZ, -R0, RZ ;  /* 0x80000000ff007210 */ /* 0x000fe40007ffe0ff */
[----:B------:R-:W-:Y:S01]  /*03f0*/  @!P4 IADD3 R13, PT, PT, -R13, RZ, RZ ;  /* 0x000000ff0d0dc210 */ /* 0x000fe20007ffe1ff */
[----:B------:R-:W0:Y:S01]  /*0400*/  @!P2 LDC.64 R8, c[0x0][0x3e0] ;  /* 0x0000f800ff08ab82 */ /* 0x000e220000000a00 */
[----:B------:R-:W-:Y:S02]  /*0410*/  @!P3 LOP3.LUT R13, RZ, R2, RZ, 0x33, !PT ;  /* 0x00000002ff0db212 */ /* 0x000fe400078e33ff */
[----:B------:R-:W-:Y:S02]  /*0420*/  PRMT R5, R0, 0x7710, RZ ;  /* 0x0000771000057816 */ /* 0x000fe400000000ff */
[----:B------:R-:W-:Y:S01]  /*0430*/  IADD3 R0, PT, PT, R23, 0x40, RZ ;  /* 0x0000004017007810 */ /* 0x000fe20007ffe0ff */
[----:B------:R-:W-:Y:S01]  /*0440*/  IMAD.MOV R3, RZ, RZ, -R13 ;  /* 0x000000ffff037224 */ /* 0x000fe200078e0a0d */
[----:B------:R-:W-:Y:S01]  /*0450*/  IADD3 R5, PT, PT, R5, R4, RZ ;  /* 0x0000000405057210 */ /* 0x000fe20007ffe0ff */
[----:B------:R-:W1:Y:S01]  /*0460*/  @!P1 LDC.64 R6, c[0x0][0x3e0] ;  /* 0x0000f800ff069b82 */ /* 0x000e620000000a00 */
[----:B------:R-:W-:Y:S01]  /*0470*/  ISETP.GE.U32.AND P3, PT, R0, UR8, PT ;  /* 0x0000000800007c0c */ /* 0x000fe2000bf66070 */
[----:B------:R-:W-:Y:S01]  /*0480*/  IMAD R20, R2, R3, UR7 ;  /* 0x0000000702147e24 */ /* 0x000fe2000f8e0203 */
[----:B------:R-:W-:-:S02]  /*0490*/  SHF.L.U32 R5, R5, 0x1, RZ ;  /* 0x0000000105057819 */ /* 0x000fc400000006ff */
[----:B------:R-:W-:Y:S01]  /*04a0*/  SHF.R.S32.HI R3, RZ, 0x1f, R13 ;  /* 0x0000001fff037819 */ /* 0x000fe2000001140d */
[----:B------:R-:W-:Y:S01]  /*04b0*/  IMAD R20, R20, 0x1c, RZ ;  /* 0x0000001c14147824 */ /* 0x000fe200078e02ff */
[----:B------:R-:W-:Y:S01]  /*04c0*/  LOP3.LUT R25, R5, 0xffff, RZ, 0xc0, !PT ;  /* 0x0000ffff05197812 */ /* 0x000fe200078ec0ff */
[----:B------:R-:W3:Y:S01]  /*04d0*/  @!P2 LDC.64 R10, c[0x0][0x390] ;  /* 0x0000e400ff0aab82 */ /* 0x000ee20000000a00 */
[----:B------:R-:W-:Y:S01]  /*04e0*/  SHF.R.S32.HI R5, RZ, 0x1f, R0 ;  /* 0x0000001fff057819 */ /* 0x000fe20000011400 */
[----:B--2---:R-:W-:Y:S01]  /*04f0*/  IMAD R12, R3, UR10, RZ ;  /* 0x0000000a030c7c24 */ /* 0x004fe2000f8e02ff */
[C---:B------:R-:W-:Y:S02]  /*0500*/  IADD3 R24, P4, PT, R20.reuse, R25, RZ ;  /* 0x0000001914187210 */ /* 0x040fe40007f9e0ff */
[----:B------:R-:W-:Y:S01]  /*0510*/  ISETP.GE.AND.EX P3, PT, R5, UR9, PT, P3 ;  /* 0x0000000905007c0c */ /* 0x000fe2000bf66330 */
[----:B------:R-:W-:Y:S01]  /*0520*/  IMAD R27, R13, UR11, R12 ;  /* 0x0000000b0d1b7c24 */ /* 0x000fe2000f8e020c */
[----:B------:R-:W-:Y:S01]  /*0530*/  LEA.HI.X.SX32 R25, R20, RZ, 0x1, P4 ;  /* 0x000000ff14197211 */ /* 0x000fe200020f0eff */
[----:B0-----:R-:W-:Y:S01]  /*0540*/  @!P2 IMAD R16, R15, R8, RZ ;  /* 0x000000080f10a224 */ /* 0x001fe200078e02ff */
[----:B------:R-:W-:Y:S01]  /*0550*/  IADD3 R2, PT, PT, R23, 0x60, RZ ;  /* 0x0000006017027810 */ /* 0x000fe20007ffe0ff */
[----:B------:R-:W-:-:S03]  /*0560*/  IMAD.WIDE.U32 R24, R13, UR10, R24 ;  /* 0x0000000a0d187c25 */ /* 0x000fc6000f8e0018 */
[----:B------:R-:W-:Y:S01]  /*0570*/  ISETP.GE.U32.AND P4, PT, R2, UR8, PT ;  /* 0x0000000802007c0c */ /* 0x000fe2000bf86070 */
[----:B------:R-:W0:Y:S01]  /*0580*/  @!P1 LDC.64 R12, c[0x0][0x390] ;  /* 0x0000e400ff0c9b82 */ /* 0x000e220000000a00 */
[----:B------:R-:W-:Y:S01]  /*0590*/  SHF.R.S32.HI R3, RZ, 0x1f, R2 ;  /* 0x0000001fff037819 */ /* 0x000fe20000011402 */
[----:B-1----:R-:W-:Y:S01]  /*05a0*/  @!P1 IMAD R18, R17, R6, RZ ;  /* 0x0000000611129224 */ /* 0x002fe200078e02ff */
[----:B------:R-:W-:Y:S01]  /*05b0*/  IADD3 R27, PT, PT, R25, R27, RZ ;  /* 0x0000001b191b7210 */ /* 0x000fe20007ffe0ff */
[----:B------:R-:W-:Y:S01]  /*05c0*/  @!P2 IMAD.MOV.U32 R26, RZ, RZ, R24 ;  /* 0x000000ffff1aa224 */ /* 0x000fe200078e0018 */
[----:B------:R-:W-:Y:S01]  /*05d0*/  ISETP.GE.AND.EX P4, PT, R3, UR9, PT, P4 ;  /* 0x0000000903007c0c */ /* 0x000fe2000bf86340 */
[----:B------:R-:W-:Y:S01]  /*05e0*/  @!P1 IMAD R21, R29, R7, R18 ;  /* 0x000000071d159224 */ /* 0x000fe200078e0212 */
[----:B------:R-:W-:Y:S01]  /*05f0*/  @!P1 MOV R18, R24 ;  /* 0x0000001800129202 */ /* 0x000fe20000000f00 */
[----:B------:R-:W1:Y:S01]  /*0600*/  @!P3 LDC.64 R14, c[0x0][0x3e0] ;  /* 0x0000f800ff0ebb82 */ /* 0x000e620000000a00 */
[C---:B------:R-:W-:Y:S01]  /*0610*/  @!P2 IMAD R17, R23.reuse, R9, R16 ;  /* 0x000000091711a224 */ /* 0x040fe200078e0210 */
[----:B------:R-:W-:Y:S01]  /*0620*/  @!P1 MOV R19, R27 ;  /* 0x0000001b00139202 */ /* 0x000fe20000000f00 */
[----:B------:R-:W-:-:S04]  /*0630*/  @!P2 IMAD.WIDE.U32 R8, R23, R8, R26 ;  /* 0x000000081708a225 */ /* 0x000fc800078e001a */
[----:B------:R-:W-:Y:S01]  /*0640*/  @!P1 IMAD.WIDE.U32 R18, R29, R6, R18 ;  /* 0x000000061d129225 */ /* 0x000fe200078e0012 */
[----:B------:R-:W-:Y:S02]  /*0650*/  @!P2 IADD3 R17, PT, PT, R9, R17, RZ ;  /* 0x000000110911a210 */ /* 0x000fe40007ffe0ff */
[----:B------:R-:W2:Y:S01]  /*0660*/  @!P4 LDC.64 R6, c[0x0][0x3e0] ;  /* 0x0000f800ff06cb82 */ /* 0x000ea20000000a00 */
[C---:B---3--:R-:W-:Y:S02]  /*0670*/  @!P2 LEA R16, P5, R8.reuse, R10, 0x1 ;  /* 0x0000000a0810a211 */ /* 0x048fe400078a08ff */
[----:B------:R-:W-:Y:S02]  /*0680*/  @!P1 IADD3 R21, PT, PT, R19, R21, RZ ;  /* 0x0000001513159210 */ /* 0x000fe40007ffe0ff */
[----:B------:R-:W-:Y:S02]  /*0690*/  @!P2 LEA.HI.X R17, R8, R11, R17, 0x1, P5 ;  /* 0x0000000b0811a211 */ /* 0x000fe400028f0c11 */
[----:B0-----:R-:W-:Y:S01]  /*06a0*/  @!P1 LEA R12, P5, R18, R12, 0x1 ;  /* 0x0000000c120c9211 */ /* 0x001fe200078a08ff */
[----:B------:R-:W0:Y:S01]  /*06b0*/  @!P3 LDC.64 R8, c[0x0][0x390] ;  /* 0x0000e400ff08bb82 */ /* 0x000e220000000a00 */
[----:B------:R-:W-:-:S02]  /*06c0*/  @!P3 MOV R19, R27 ;  /* 0x0000001b0013b202 */ /* 0x000fc40000000f00 */
[----:B------:R-:W-:Y:S01]  /*06d0*/  @!P1 LEA.HI.X R13, R18, R13, R21, 0x1, P5 ;  /* 0x0000000d120d9211 */ /* 0x000fe200028f0c15 */
[----:B------:R-:W-:Y:S02]  /*06e0*/  @!P3 IMAD.MOV.U32 R18, RZ, RZ, R24 ;  /* 0x000000ffff12b224 */ /* 0x000fe400078e0018 */
[-C--:B-1----:R-:W-:Y:S02]  /*06f0*/  @!P3 IMAD R5, R5, R14.reuse, RZ ;  /* 0x0000000e0505b224 */ /* 0x082fe400078e02ff */
[----:B------:R-:W1:Y:S01]  /*0700*/  @!P4 LDC.64 R10, c[0x0][0x390] ;  /* 0x0000e400ff0acb82 */ /* 0x000e620000000a00 */
[----:B------:R-:W-:-:S04]  /*0710*/  @!P3 IMAD.WIDE.U32 R18, R0, R14, R18 ;  /* 0x0000000e0012b225 */ /* 0x000fc800078e0012 */
[----:B------:R-:W-:Y:S02]  /*0720*/  @!P3 IMAD R15, R0, R15, R5 ;  /* 0x0000000f000fb224 */ /* 0x000fe400078e0205 */
[----:B------:R-:W-:Y:S02]  /*0730*/  HFMA2 R0, -RZ, RZ, 0, 0 ;  /* 0x00000000ff007431 */ /* 0x000fe400000001ff */
[----:B------:R-:W-:Y:S02]  /*0740*/  HFMA2 R5, -RZ, RZ, 0, 0 ;  /* 0x00000000ff057431 */ /* 0x000fe400000001ff */
[----:B--2---:R-:W-:Y:S02]  /*0750*/  @!P4 IMAD R3, R3, R6, RZ ;  /* 0x000000060303c224 */ /* 0x004fe400078e02ff */
[----:B------:R2:W3:Y:S02]  /*0760*/  @!P1 LDG.E R0, desc[UR14][R12.64] ;  /* 0x0000000e0c009981 */ /* 0x0004e4000c1e1900 */
[----:B------:R-:W-:Y:S01]  /*0770*/  @!P4 IMAD R7, R2, R7, R3 ;  /* 0x000000070207c224 */ /* 0x000fe200078e0203 */
[----:B------:R-:W-:Y:S01]  /*0780*/  @!P3 IADD3 R15, PT, PT, R19, R15, RZ ;  /* 0x0000000f130fb210 */ /* 0x000fe20007ffe0ff */
[----:B------:R5:W4:Y:S01]  /*0790*/  @!P2 LDG.E R5, desc[UR14][R16.64] ;  /* 0x0000000e1005a981 */ /* 0x000b22000c1e1900 */
[----:B0-----:R-:W-:-:S02]  /*07a0*/  @!P3 LEA R8, P2, R18, R8, 0x1 ;  /* 0x000000081208b211 */ /* 0x001fc400078408ff */
[----:B--2---:R-:W-:Y:S02]  /*07b0*/  @!P4 MOV R12, R24 ;  /* 0x00000018000cc202 */ /* 0x004fe40000000f00 */
[----:B------:R-:W-:-:S03]  /*07c0*/  @!P4 MOV R13, R27 ;  /* 0x0000001b000dc202 */ /* 0x000fc60000000f00 */
[----:B------:R-:W-:Y:S01]  /*07d0*/  @!P4 IMAD.WIDE.U32 R2, R2, R6, R12 ;  /* 0x000000060202c225 */ /* 0x000fe200078e000c */
[----:B------:R-:W-:-:S03]  /*07e0*/  @!P3 LEA.HI.X R9, R18, R9, R15, 0x1, P2 ;  /* 0x000000091209b211 */ /* 0x000fc600010f0c0f */
[----:B------:R-:W-:Y:S01]  /*07f0*/  IMAD.MOV.U32 R6, RZ, RZ, RZ ;  /* 0x000000ffff067224 */ /* 0x000fe200078e00ff */
[----:B------:R-:W-:Y:S02]  /*0800*/  @!P4 IADD3 R3, PT, PT, R3, R7, RZ ;  /* 0x000000070303c210 */ /* 0x000fe40007ffe0ff */
[C---:B-1----:R-:W-:Y:S01]  /*0810*/  @!P4 LEA R10, P2, R2.reuse, R10, 0x1 ;  /* 0x0000000a020ac211 */ /* 0x042fe200078408ff */
[----:B-----5:R-:W-:Y:S02]  /*0820*/  HFMA2 R17, -RZ, RZ, 0, 0 ;  /* 0x00000000ff117431 */ /* 0x020fe400000001ff */
[----:B------:R-:W2:Y:S01]  /*0830*/  @!P3 LDG.E R6, desc[UR14][R8.64] ;  /* 0x0000000e0806b981 */ /* 0x000ea2000c1e1900 */
[----:B------:R-:W-:-:S05]  /*0840*/  @!P4 LEA.HI.X R11, R2, R11, R3, 0x1, P2 ;  /* 0x0000000b020bc211 */ /* 0x000fca00010f0c03 */
[----:B------:R0:W5:Y:S02]  /*0850*/  @!P4 LDG.E R17, desc[UR14][R10.64] ;  /* 0x0000000e0a11c981 */ /* 0x000164000c1e1900 */
[----:B0-----:R-:W0:Y:S02]  /*0860*/  S2R R11, SR_LANEID ;  /* 0x00000000000b7919 */ /* 0x001e240000000000 */
[C---:B0-----:R-:W-:Y:S02]  /*0870*/  ISETP.GT.AND P2, PT, R11.reuse, 0x1e, PT ;  /* 0x0000001e0b00780c */ /* 0x041fe40003f44270 */
[----:B------:R-:W-:Y:S01]  /*0880*/  ISETP.GT.AND P3, PT, R11, 0xf, PT ;  /* 0x0000000f0b00780c */ /* 0x000fe20003f64270 */
[----:B------:R-:W-:Y:S01]  /*0890*/  BSSY.RECONVERGENT B0, `(.L_x_2564) ;  /* 0x000003f000007945 */ /* 0x000fe20003800200 */
[----:B---3--:R-:W-:Y:S02]  /*08a0*/  HADD2.F32 R19, -RZ, R0.H0_H0 ;  /* 0x20000000ff137230 */ /* 0x008fe40000004100 */
[----:B----4-:R-:W-:-:S02]  /*08b0*/  HADD2.F32 R21, -RZ, R5.H0_H0 ;  /* 0x20000005ff157230 */ /* 0x010fc40000004100 */
[----:B------:R-:W-:Y:S02]  /*08c0*/  HADD2.F32 R18, -RZ, R5.H1_H1 ;  /* 0x30000005ff127230 */ /* 0x000fe40000004100 */
[----:B------:R-:W-:-:S03]  /*08d0*/  HADD2.F32 R0, -RZ, R0.H1_H1 ;  /* 0x30000000ff007230 */ /* 0x000fc60000004100 */
[----:B------:R-:W-:Y:S01]  /*08e0*/  FADD.FTZ R2, R21, R18 ;  /* 0x0000001215027221 */ /* 0x000fe20000010000 */
[----:B------:R-:W-:Y:S01]  /*08f0*/  FMUL.FTZ R12, R18, R18 ;  /* 0x00000012120c7220 */ /* 0x000fe20000410000 */
[----:B------:R-:W-:Y:S02]  /*0900*/  FADD.FTZ R14, R19, R0 ;  /* 0x00000000130e7221 */ /* 0x000fe40000010000 */
[----:B------:R-:W-:Y:S01]  /*0910*/  FADD.FTZ R3, RZ, R2 ;  /* 0x00000002ff037221 */ /* 0x000fe20000010000 */
[----:B------:R-:W-:Y:S01]  /*0920*/  FMUL.FTZ R8, R0, R0 ;  /* 0x0000000000087220 */ /* 0x000fe20000410000 */
[----:B------:R-:W-:Y:S02]  /*0930*/  FFMA.FTZ R12, R21, R21, R12 ;  /* 0x00000015150c7223 */ /* 0x000fe4000001000c */
[----:B------:R-:W-:Y:S01]  /*0940*/  FADD.FTZ R14, R3, R14 ;  /* 0x0000000e030e7221 */ /* 0x000fe20000010000 */
[----:B------:R-:W-:Y:S01]  /*0950*/  FFMA.FTZ R5, R19, R19, R8 ;  /* 0x0000001313057223 */ /* 0x000fe20000010008 */
[----:B------:R-:W-:Y:S01]  /*0960*/  FADD.FTZ R12, RZ, R12 ;  /* 0x0000000cff0c7221 */ /* 0x000fe20000010000 */
[----:B--2---:R-:W-:-:S02]  /*0970*/  HADD2.F32 R2, -RZ, R6.H1_H1 ;  /* 0x30000006ff027230 */ /* 0x004fc40000004100 */
[----:B------:R-:W-:-:S03]  /*0980*/  HADD2.F32 R3, -RZ, R6.H0_H0 ;  /* 0x20000006ff037230 */ /* 0x000fc60000004100 */
[----:B------:R-:W-:Y:S01]  /*0990*/  FMUL.FTZ R6, R2, R2 ;  /* 0x0000000202067220 */ /* 0x000fe20000410000 */
[--C-:B-----5:R-:W-:Y:S02]  /*09a0*/  HADD2.F32 R16, -RZ, R17.reuse.H1_H1 ;  /* 0x30000011ff107230 */ /* 0x120fe40000004100 */
[C---:B------:R-:W-:Y:S01]  /*09b0*/  FADD.FTZ R7, R3.reuse, R2 ;  /* 0x0000000203077221 */ /* 0x040fe20000010000 */
[----:B------:R-:W-:Y:S02]  /*09c0*/  HADD2.F32 R17, -RZ, R17.H0_H0 ;  /* 0x20000011ff117230 */ /* 0x000fe40000004100 */
[----:B------:R-:W-:Y:S01]  /*09d0*/  FADD.FTZ R5, R12, R5 ;  /* 0x000000050c057221 */ /* 0x000fe20000010000 */
[----:B------:R-:W-:Y:S01]  /*09e0*/  FFMA.FTZ R6, R3, R3, R6 ;  /* 0x0000000303067223 */ /* 0x000fe20000010006 */
[----:B------:R-:W-:Y:S01]  /*09f0*/  FMUL.FTZ R10, R16, R16 ;  /* 0x00000010100a7220 */ /* 0x000fe20000410000 */
[----:B------:R-:W-:Y:S01]  /*0a00*/  FADD.FTZ R7, R14, R7 ;  /* 0x000000070e077221 */ /* 0x000fe20000010000 */
[----:B------:R-:W-:Y:S01]  /*0a10*/  FADD.FTZ R8, R17, R16 ;  /* 0x0000001011087221 */ /* 0x000fe20000010000 */
[----:B------:R-:W-:Y:S01]  /*0a20*/  FADD.FTZ R6, R5, R6 ;  /* 0x0000000605067221 */ /* 0x000fe20000010000 */
[----:B------:R-:W-:-:S02]  /*0a30*/  FFMA.FTZ R9, R17, R17, R10 ;  /* 0x0000001111097223 */ /* 0x000fc4000001000a */
[----:B------:R-:W-:Y:S02]  /*0a40*/  FADD.FTZ R5, R7, R8 ;  /* 0x0000000807057221 */ /* 0x000fe40000010000 */
[----:B------:R-:W-:-:S03]  /*0a50*/  FADD.FTZ R8, R6, R9 ;  /* 0x0000000906087221 */ /* 0x000fc60000010000 */
        /* <DEDUP_REMOVED lines=34> */
.L_x_2565:
[----:B------:R-:W-:Y:S05]  /*0c80*/  BSYNC.RECONVERGENT B0 ;  /* 0x0000000000007941 */ /* 0x000fea0003800200 */
.L_x_2564:
        /* <DEDUP_REMOVED lines=41> */
.L_x_2567:
[----:B------:R-:W-:Y:S05]  /*0f20*/  BSYNC.RECONVERGENT B0 ;  /* 0x0000000000007941 */ /* 0x000fea0003800200 */
.L_x_2566:
        /* <DEDUP_REMOVED lines=31> */
.L_x_2570:
[----:B---3--:R-:W3:Y:S04]  /*1120*/  LDG.E.STRONG.GPU R4, desc[UR14][R8.64] ;  /* 0x0000000e08047981 */ /* 0x008ee8000c1ef900 */
[----:B---3--:R-:W-:Y:S01]  /*1130*/  CCTL.IVALL ;  /* 0x00000000ff00798f */ /* 0x008fe20002000000 */
[----:B------:R-:W-:Y:S05]  /*1140*/  YIELD ;  /* 0x0000000000007946 */ /* 0x000fea0003800000 */
[----:B------:R-:W-:-:S13]  /*1150*/  ISETP.NE.AND P2, PT, R4, R11, PT ;  /* 0x0000000b0400720c */ /* 0x000fda0003f45270 */
[----:B------:R-:W-:Y:S05]  /*1160*/  @P2 BRA `(.L_x_2570) ;  /* 0xfffffffc00ec2947 */ /* 0x000fea000383ffff */
.L_x_2569:
        /* <DEDUP_REMOVED lines=15> */
.L_x_2572:
        /* <DEDUP_REMOVED lines=91> */
.L_x_2571:
        /* <DEDUP_REMOVED lines=52> */
.L_x_2573:
        /* <DEDUP_REMOVED lines=28> */
.L_x_2574:
        /* <DEDUP_REMOVED lines=13> */
.L_x_2575:
[----:B------:R-:W-:Y:S05]  /*1de0*/  BSYNC.RECONVERGENT B0 ;  /* 0x0000000000007941 */ /* 0x000fea0003800200 */
.L_x_2568:
        /* <DEDUP_REMOVED lines=44> */
[----:B--2---:R-:W-:Y:S02]  /*20b0*/  SHF.L.U32 R13, R28, 0x10, RZ ;  /* 0x000000101c0d7819 */ /* 0x004fe400000006ff */
[----:B---3--:R-:W-:Y:S02]  /*20c0*/  SHF.L.U32 R10, R20, 0x10, RZ ;  /* 0x00000010140a7819 */ /* 0x008fe400000006ff */
[----:B----4-:R-:W-:Y:S02]  /*20d0*/  SHF.L.U32 R11, R29, 0x10, RZ ;  /* 0x000000101d0b7819 */ /* 0x010fe400000006ff */
[----:B-----5:R-:W-:Y:S01]  /*20e0*/  SHF.L.U32 R12, R14, 0x10, RZ ;  /* 0x000000100e0c7819 */ /* 0x020fe200000006ff */
[----:B01----:R-:W-:Y:S06]  /*20f0*/  BRA.U UP0, `(.L_x_2577) ;  /* 0x0000000500887547 */ /* 0x003fec000b800000 */
[----:B------:R-:W0:Y:S01]  /*2100*/  LDCU.64 UR10, c[0x0][0x3e8] ;  /* 0x00007d00ff0a77ac */ /* 0x000e220008000a00 */
[----:B------:R-:W-:Y:S01]  /*2110*/  SHF.R.S32.HI R28, RZ, 0x1f, R23 ;  /* 0x0000001fff1c7819 */ /* 0x000fe20000011417 */
[----:B------:R-:W-:Y:S01]  /*2120*/  BSSY.RECONVERGENT B1, `(.L_x_2578) ;  /* 0x0000019000017945 */ /* 0x000fe20003800200 */
[C---:B------:R-:W-:Y:S01]  /*2130*/  VIADD R20, R23.reuse, 0x20 ;  /* 0x0000002017147836 */ /* 0x040fe20000000000 */
        /* <DEDUP_REMOVED lines=23> */
.L_x_2579:
[----:B------:R-:W-:Y:S05]  /*22b0*/  BSYNC.RECONVERGENT B1 ;  /* 0x0000000000017941 */ /* 0x000fea0003800200 */
.L_x_2578:
        /* <DEDUP_REMOVED lines=29> */
.L_x_2581:
[----:B------:R-:W-:Y:S05]  /*2490*/  BSYNC.RECONVERGENT B1 ;  /* 0x0000000000017941 */ /* 0x000fea0003800200 */
.L_x_2580:
        /* <DEDUP_REMOVED lines=17> */
[----:B------:R-:W-:Y:S02]  /*25b0*/  F2FP.F16.F32.PACK_AB R3, R9, R0 ;  /* 0x000000000903723e */ /* 0x000fe400000000ff */
[----:B------:R-:W-:-:S05]  /*25c0*/  LEA.HI.X R7, R2, UR13, R21, 0x1, P1 ;  /* 0x0000000d02077c11 */ /* 0x000fca00088f0c15 */
[----:B------:R1:W-:Y:S02]  /*25d0*/  STG.E desc[UR14][R6.64], R3 ;  /* 0x0000000306007986 */ /* 0x0003e4000c10190e */
.L_x_2583:
[----:B------:R-:W-:Y:S05]  /*25e0*/  BSYNC.RECONVERGENT B1 ;  /* 0x0000000000017941 */ /* 0x000fea0003800200 */
.L_x_2582:
        /* <DEDUP_REMOVED lines=10> */
[----:B------:R-:W-:Y:S01]  /*2690*/  F2FP.F16.F32.PACK_AB R5, R5, R0 ;  /* 0x000000000505723e */ /* 0x000fe200000000ff */
        /* <DEDUP_REMOVED lines=8> */
.L_x_2577:
[----:B------:R-:W0:Y:S01]  /*2720*/  LDCU.64 UR8, c[0x0][0x3e8] ;  /* 0x00007d00ff0877ac */ /* 0x000e220008000a00 */
[----:B------:R-:W-:Y:S01]  /*2730*/  SHF.R.S32.HI R6, RZ, 0x1f, R23 ;  /* 0x0000001fff067819 */ /* 0x000fe20000011417 */
[C---:B------:R-:W-:Y:S01]  /*2740*/  VIADD R14, R23.reuse, 0x40 ;  /* 0x00000040170e7836 */ /* 0x040fe20000000000 */
[C---:B------:R-:W-:Y:S01]  /*2750*/  IADD3 R15, PT, PT, R23.reuse, 0x60, RZ ;  /* 0x00000060170f7810 */ /* 0x040fe20007ffe0ff */
[----:B------:R-:W-:Y:S03]  /*2760*/  BSSY.RECONVERGENT B1, `(.L_x_2585) ;  /* 0x0000026000017945 */ /* 0x000fe60003800200 */
        /* <DEDUP_REMOVED lines=37> */
.L_x_2586:
[----:B------:R-:W-:Y:S05]  /*29c0*/  BSYNC.RECONVERGENT B1 ;  /* 0x0000000000017941 */ /* 0x000fea0003800200 */
.L_x_2585:
        /* <DEDUP_REMOVED lines=21> */
[----:B------:R-:W-:Y:S01]  /*2b20*/  MOV R8, R24 ;  /* 0x0000001800087202 */ /* 0x000fe20000000f00 */
[----:B------:R-:W-:-:S04]  /*2b30*/  IMAD.MOV.U32 R9, RZ, RZ, R27 ;  /* 0x000000ffff097224 */ /* 0x000fc800078e001b */
[----:B------:R-:W-:Y:S01]  /*2b40*/  IMAD.WIDE.U32 R8, R29, UR10, R8 ;  /* 0x0000000a1d087c25 */ /* 0x000fe2000f8e0008 */
[----:B------:R-:W1:Y:S04]  /*2b50*/  MUFU.RCP R19, R19 ;  /* 0x0000001300137308 */ /* 0x000e680000001000 */
[----:B------:R-:W-:Y:S01]  /*2b60*/  IADD3 R21, PT, PT, R9, R21, RZ ;  /* 0x0000001509157210 */ /* 0x000fe20007ffe0ff */
[----:B0-----:R-:W-:Y:S01]  /*2b70*/  FMUL.FTZ R0, R7, R0 ;  /* 0x0000000007007220 */ /* 0x001fe20000410000 */
[----:B-1----:R-:W-:Y:S01]  /*2b80*/  FMUL.FTZ R29, R6, R19 ;  /* 0x00000013061d7220 */ /* 0x002fe20000410000 */
[----:B--2---:R-:W-:-:S04]  /*2b90*/  LEA R6, P1, R8, UR12, 0x1 ;  /* 0x0000000c08067c11 */ /* 0x004fc8000f8208ff */
[----:B------:R-:W-:Y:S02]  /*2ba0*/  LEA.HI.X R7, R8, UR13, R21, 0x1, P1 ;  /* 0x0000000d08077c11 */ /* 0x000fe400088f0c15 */
[----:B------:R-:W-:-:S05]  /*2bb0*/  F2FP.F16.F32.PACK_AB R29, R29, R0 ;  /* 0x000000001d1d723e */ /* 0x000fca00000000ff */
[----:B------:R1:W-:Y:S02]  /*2bc0*/  STG.E desc[UR14][R6.64], R29 ;  /* 0x0000001d06007986 */ /* 0x0003e4000c10190e */
.L_x_2588:
[----:B------:R-:W-:Y:S05]  /*2bd0*/  BSYNC.RECONVERGENT B1 ;  /* 0x0000000000017941 */ /* 0x000fea0003800200 */
.L_x_2587:
        /* <DEDUP_REMOVED lines=28> */
[----:B------:R-:W-:-:S05]  /*2da0*/  F2FP.F16.F32.PACK_AB R19, R19, R8 ;  /* 0x000000081313723e */ /* 0x000fca00000000ff */
[----:B------:R2:W-:Y:S02]  /*2db0*/  STG.E desc[UR14][R6.64], R19 ;  /* 0x0000001306007986 */ /* 0x0005e4000c10190e */
.L_x_2590:
[----:B------:R-:W-:Y:S05]  /*2dc0*/  BSYNC.RECONVERGENT B1 ;  /* 0x0000000000017941 */ /* 0x000fea0003800200 */
.L_x_2589:
        /* <DEDUP_REMOVED lines=26> */
[----:B------:R-:W-:-:S05]  /*2f70*/  F2FP.F16.F32.PACK_AB R5, R5, R0 ;  /* 0x000000000505723e */ /* 0x000fca00000000ff */
[----:B------:R3:W-:Y:S02]  /*2f80*/  STG.E desc[UR14][R2.64], R5 ;  /* 0x0000000502007986 */ /* 0x0007e4000c10190e */
.L_x_2584:
[----:B------:R-:W-:Y:S05]  /*2f90*/  BSYNC.RECONVERGENT B0 ;  /* 0x0000000000007941 */ /* 0x000fea0003800200 */
.L_x_2576:
        /* <DEDUP_REMOVED lines=8> */
.L_x_2592:
        /* <DEDUP_REMOVED lines=14> */
.L_x_3457:


//--------------------- .text._Z35group_norm_nhwc_fwd_one_pass_kernelI11Fp16IOBf16WLi256ELi28ELi448EEv26Group_norm_nhwc_fwd_params --------------------------
	.section	.text._Z35group_norm_nhwc_fwd_one_pass_kernelI11Fp16IOBf16WLi256ELi28ELi448EEv26Group_norm_nhwc_fwd_params,"ax",@progbits
	.align	128
        .global         _Z35group_norm_nhwc_fwd_one_pass_kernelI11Fp16IOBf16WLi256ELi28ELi448EEv26Group_norm_nhwc_fwd_params
        .type           _Z35group_norm_nhwc_fwd_one_pass_kernelI11Fp16IOBf16WLi256ELi28ELi448EEv26Group_norm_nhwc_fwd_params,@function
        .size           _Z35group_norm_nhwc_fwd_one_pass_kernelI11Fp16IOBf16WLi256ELi28ELi448EEv26Group_norm_nhwc_fwd_params,(.L_x_3458 - _Z35group_norm_nhwc_fwd_one_pass_kernelI11Fp16IOBf16WLi256ELi28ELi448EEv26Group_norm_nhwc_fwd_params)
        .other          _Z35group_norm_nhwc_fwd_one_pass_kernelI11Fp16IOBf16WLi256ELi28ELi448EEv26Group_norm_nhwc_fwd_params,@"STO_CUDA_ENTRY STV_DEFAULT"
_Z35group_norm_nhwc_fwd_one_pass_kernelI11Fp16IOBf16WLi256ELi28ELi448EEv26Group_norm_nhwc_fwd_params:
.text._Z35group_norm_nhwc_fwd_one_pass_kernelI11Fp16IOBf16WLi256ELi28ELi448EEv26Group_norm_nhwc_fwd_params:
        /* <DEDUP_REMOVED lines=41> */
.L_x_2636:
        /* <DEDUP_REMOVED lines=10> */
[----:B------:R-:W-:Y:S02]  /*0330*/  SHF.R.S32.HI R23, RZ, 0x1f, R27 ;  /* 0x0000001fff177819 */ /* 0x000fe4000001141b */
[----:B------:R-:W-:Y:S02]  /*0340*/  ISETP.GE.AND.EX P5, PT, R9, UR5, PT, P5 ;  /* 0x0000000509007c0c */ /* 0x000fe4000bfa6350 */
[----:B------:R-:W-:Y:S02]  /*0350*/  ISETP.GE.AND.EX P6, PT, R23, UR5, PT, P6 ;  /* 0x0000000517007c0c */ /* 0x000fe4000bfc6360 */
[----:B------:R-:W-:Y:S02]  /*0360*/  IADD3 R45, PT, PT, R27, 0xa0, RZ ;  /* 0x000000a01b2d7810 */ /* 0x000fe40007ffe0ff */
[----:B------:R-:W-:-:S04]  /*0370*/  ISETP.GE.U32.AND P4, PT, R48, UR4, PT ;  /* 0x0000000430007c0c */ /* 0x000fc8000bf86070 */
        /* <DEDUP_REMOVED lines=20> */
[----:B------:R-:W-:Y:S02]  /*04c0*/  @P1 IADD3 R17, PT, PT, R17, 0x1, RZ ;  /* 0x0000000111111810 */ /* 0x000fe40007ffe0ff */
[----:B------:R-:W-:Y:S02]  /*04d0*/  ISETP.GE.U32.AND P1, PT, R50, UR4, PT ;  /* 0x0000000432007c0c */ /* 0x000fe4000bf26070 */
[----:B------:R-:W-:Y:S02]  /*04e0*/  MOV R19, R17 ;  /* 0x0000001100137202 */ /* 0x000fe40000000f00 */
[----:B------:R-:W-:Y:S01]  /*04f0*/  ISETP.GE.AND.EX P1, PT, R11, UR5, PT, P1 ;  /* 0x000000050b007c0c */ /* 0x000fe2000bf26310 */
[----:B------:R-:W2:Y:S01]  /*0500*/  @!P5 LDC.64 R16, c[0x0][0x3e0] ;  /* 0x0000f800ff10db82 */ /* 0x000ea20000000a00 */
[----:B------:R-:W-:Y:S02]  /*0510*/  @!P3 IADD3 R19, PT, PT, -R19, RZ, RZ ;  /* 0x000000ff1313b210 */ /* 0x000fe40007ffe1ff */
[----:B------:R-:W-:-:S04]  /*0520*/  @!P2 LOP3.LUT R19, RZ, R25, RZ, 0x33, !PT ;  /* 0x00000019ff13a212 */ /* 0x000fc800078e33ff */
[----:B------:R-:W-:Y:S02]  /*0530*/  IADD3 R53, PT, PT, -R19, RZ, RZ ;  /* 0x000000ff13357210 */ /* 0x000fe40007ffe1ff */
[----:B------:R-:W-:-:S03]  /*0540*/  SHF.R.S32.HI R12, RZ, 0x1f, R19 ;  /* 0x0000001fff0c7819 */ /* 0x000fc60000011413 */
[----:B------:R-:W-:Y:S01]  /*0550*/  IMAD R53, R25, R53, R8 ;  /* 0x0000003519357224 */ /* 0x000fe200078e0208 */
[----:B------:R-:W3:Y:S01]  /*0560*/  @!P1 LDC.64 R42, c[0x0][0x390] ;  /* 0x0000e400ff2a9b82 */ /* 0x000ee20000000a00 */
[----:B-1----:R-:W-:Y:S02]  /*0570*/  IMAD R12, R12, UR8, RZ ;  /* 0x000000080c0c7c24 */ /* 0x002fe4000f8e02ff */
[----:B------:R-:W-:Y:S02]  /*0580*/  IMAD R53, R53, 0x1c, RZ ;  /* 0x0000001c35357824 */ /* 0x000fe400078e02ff */
[----:B------:R-:W-:Y:S02]  /*0590*/  IMAD R59, R19, UR9, R12 ;  /* 0x00000009133b7c24 */ /* 0x000fe4000f8e020c */
[----:B0-----:R-:W-:Y:S01]  /*05a0*/  @!P6 IMAD R12, R23, R20, RZ ;  /* 0x00000014170ce224 */ /* 0x001fe200078e02ff */
[----:B------:R-:W-:Y:S01]  /*05b0*/  IADD3 R56, P2, PT, R53, R56, RZ ;  /* 0x0000003835387210 */ /* 0x000fe20007f5e0ff */
[----:B------:R-:W0:Y:S02]  /*05c0*/  @!P6 LDC.64 R24, c[0x0][0x390] ;  /* 0x0000e400ff18eb82 */ /* 0x000e240000000a00 */
[----:B------:R-:W-:Y:S01]  /*05d0*/  @!P6 IMAD R29, R27, R21, R12 ;  /* 0x000000151b1de224 */ /* 0x000fe200078e020c */
[----:B------:R-:W-:Y:S01]  /*05e0*/  LEA.HI.X.SX32 R57, R53, RZ, 0x1, P2 ;  /* 0x000000ff35397211 */ /* 0x000fe200010f0eff */
[----:B--2---:R-:W-:Y:S01]  /*05f0*/  @!P5 IMAD R14, R9, R16, RZ ;  /* 0x00000010090ed224 */ /* 0x004fe200078e02ff */
[----:B------:R-:W-:Y:S01]  /*0600*/  ISETP.GE.U32.AND P2, PT, R45, UR4, PT ;  /* 0x000000042d007c0c */ /* 0x000fe2000bf46070 */
[----:B------:R-:W-:-:S02]  /*0610*/  IMAD.WIDE.U32 R56, R19, UR8, R56 ;  /* 0x0000000813387c25 */ /* 0x000fc4000f8e0038 */
[----:B------:R-:W1:Y:S02]  /*0620*/  @!P5 LDC.64 R22, c[0x0][0x390] ;  /* 0x0000e400ff16db82 */ /* 0x000e640000000a00 */
[----:B------:R-:W-:Y:S01]  /*0630*/  @!P5 IMAD R31, R52, R17, R14 ;  /* 0x00000011341fd224 */ /* 0x000fe200078e020e */
[----:B------:R-:W-:Y:S02]  /*0640*/  IADD3 R59, PT, PT, R57, R59, RZ ;  /* 0x0000003b393b7210 */ /* 0x000fe40007ffe0ff */
[----:B------:R-:W-:-:S03]  /*0650*/  @!P6 MOV R58, R56 ;  /* 0x00000038003ae202 */ /* 0x000fc60000000f00 */
[----:B------:R-:W2:Y:S01]  /*0660*/  @!P1 LDC.64 R18, c[0x0][0x3e0] ;  /* 0x0000f800ff129b82 */ /* 0x000ea20000000a00 */
[----:B------:R-:W-:Y:S01]  /*0670*/  MOV R14, RZ ;  /* 0x000000ff000e7202 */ /* 0x000fe20000000f00 */
[----:B------:R-:W-:Y:S01]  /*0680*/  @!P6 IMAD.WIDE.U32 R20, R27, R20, R58 ;  /* 0x000000141b14e225 */ /* 0x000fe200078e003a */
[----:B------:R-:W-:-:S04]  /*0690*/  SHF.R.S32.HI R27, RZ, 0x1f, R45 ;  /* 0x0000001fff1b7819 */ /* 0x000fc8000001142d */
[----:B------:R-:W-:Y:S02]  /*06a0*/  ISETP.GE.AND.EX P2, PT, R27, UR5, PT, P2 ;  /* 0x000000051b007c0c */ /* 0x000fe4000bf46320 */
[----:B------:R-:W-:Y:S02]  /*06b0*/  @!P6 IADD3 R12, PT, PT, R21, R29, RZ ;  /* 0x0000001d150ce210 */ /* 0x000fe40007ffe0ff */
[C---:B0-----:R-:W-:Y:S01]  /*06c0*/  @!P6 LEA R24, P3, R20.reuse, R24, 0x1 ;  /* 0x000000181418e211 */ /* 0x041fe200078608ff */
[----:B------:R-:W0:Y:S01]  /*06d0*/  @!P4 LDC.64 R28, c[0x0][0x3e0] ;  /* 0x0000f800ff1ccb82 */ /* 0x000e220000000a00 */
[----:B------:R-:W-:Y:S02]  /*06e0*/  @!P5 MOV R21, R59 ;  /* 0x0000003b0015d202 */ /* 0x000fe40000000f00 */
[----:B------:R-:W-:Y:S02]  /*06f0*/  @!P6 LEA.HI.X R25, R20, R25, R12, 0x1, P3 ;  /* 0x000000191419e211 */ /* 0x000fe400018f0c0c */
[----:B------:R-:W-:-:S02]  /*0700*/  ISETP.GE.U32.AND P3, PT, R46, UR4, PT ;  /* 0x000000042e007c0c */ /* 0x000fc4000bf66070 */
[----:B------:R-:W-:Y:S01]  /*0710*/  @!P5 MOV R20, R56 ;  /* 0x000000380014d202 */ /* 0x000fe20000000f00 */
[----:B------:R4:W5:Y:S01]  /*0720*/  @!P6 LDG.E R14, desc[UR6][R24.64] ;  /* 0x00000006180ee981 */ /* 0x000962000c1e1900 */
[----:B------:R-:W-:Y:S01]  /*0730*/  ISETP.GE.AND.EX P3, PT, R15, UR5, PT, P3 ;  /* 0x000000050f007c0c */ /* 0x000fe2000bf66330 */
[----:B--2---:R-:W-:Y:S02]  /*0740*/  @!P1 IMAD R12, R11, R18, RZ ;  /* 0x000000120b0c9224 */ /* 0x004fe400078e02ff */
[----:B------:R-:W-:Y:S02]  /*0750*/  @!P5 IMAD.WIDE.U32 R16, R52, R16, R20 ;  /* 0x000000103410d225 */ /* 0x000fe400078e0014 */
[----:B------:R-:W2:Y:S02]  /*0760*/  @!P2 LDC.64 R20, c[0x0][0x3e0] ;  /* 0x0000f800ff14ab82 */ /* 0x000ea40000000a00 */
[----:B------:R-:W-:Y:S01]  /*0770*/  @!P1 IMAD R37, R50, R19, R12 ;  /* 0x0000001332259224 */ /* 0x000fe200078e020c */
[----:B------:R-:W-:-:S02]  /*0780*/  @!P5 IADD3 R12, PT, PT, R17, R31, RZ ;  /* 0x0000001f110cd210 */ /* 0x000fc40007ffe0ff */
[C---:B-1----:R-:W-:Y:S02]  /*0790*/  @!P5 LEA R22, P6, R16.reuse, R22, 0x1 ;  /* 0x000000161016d211 */ /* 0x042fe400078c08ff */
[----:B----4-:R-:W-:Y:S02]  /*07a0*/  @!P1 MOV R24, R56 ;  /* 0x0000003800189202 */ /* 0x010fe40000000f00 */
[----:B------:R-:W-:Y:S02]  /*07b0*/  CS2R R38, SRZ ;  /* 0x0000000000267805 */ /* 0x000fe4000001ff00 */
[----:B------:R-:W-:Y:S01]  /*07c0*/  @!P1 MOV R25, R59 ;  /* 0x0000003b00199202 */ /* 0x000fe20000000f00 */
[----:B------:R-:W1:Y:S01]  /*07d0*/  @!P3 LDC.64 R30, c[0x0][0x3e0] ;  /* 0x0000f800ff1ebb82 */ /* 0x000e620000000a00 */
[----:B------:R-:W-:Y:S01]  /*07e0*/  @!P5 LEA.HI.X R23, R16, R23, R12, 0x1, P6 ;  /* 0x000000171017d211 */ /* 0x000fe200030f0c0c */
[----:B------:R-:W-:-:S04]  /*07f0*/  @!P1 IMAD.WIDE.U32 R18, R50, R18, R24 ;  /* 0x0000001232129225 */ /* 0x000fc800078e0018 */
[----:B------:R4:W5:Y:S01]  /*0800*/  @!P5 LDG.E R39, desc[UR6][R22.64] ;  /* 0x000000061627d981 */ /* 0x000962000c1e1900 */
[----:B------:R-:W-:Y:S01]  /*0810*/  ISETP.GE.U32.AND P5, PT, R44, UR4, PT ;  /* 0x000000042c007c0c */ /* 0x000fe2000bfa6070 */
[----:B------:R-:W1:Y:S01]  /*0820*/  @!P4 LDC.64 R16, c[0x0][0x390] ;  /* 0x0000e400ff10cb82 */ /* 0x000e620000000a00 */
[----:B------:R-:W-:Y:S02]  /*0830*/  @!P1 IADD3 R12, PT, PT, R19, R37, RZ ;  /* 0x00000025130c9210 */ /* 0x000fe40007ffe0ff */
[C---:B---3--:R-:W-:Y:S02]  /*0840*/  @!P1 LEA R42, P6, R18.reuse, R42, 0x1 ;  /* 0x0000002a122a9211 */ /* 0x048fe400078c08ff */
[----:B------:R-:W-:Y:S02]  /*0850*/  ISETP.GE.AND.EX P5, PT, R33, UR5, PT, P5 ;  /* 0x0000000521007c0c */ /* 0x000fe4000bfa6350 */
[----:B------:R-:W-:Y:S01]  /*0860*/  @!P1 LEA.HI.X R43, R18, R43, R12, 0x1, P6 ;  /* 0x0000002b122b9211 */ /* 0x000fe200030f0c0c */
[----:B------:R-:W3:Y:S01]  /*0870*/  @!P2 LDC.64 R24, c[0x0][0x390] ;  /* 0x0000e400ff18ab82 */ /* 0x000ee20000000a00 */
[----:B------:R-:W-:Y:S01]  /*0880*/  ISETP.GE.U32.AND P6, PT, R7, UR4, PT ;  /* 0x0000000407007c0c */ /* 0x000fe2000bfc6070 */
[----:B--2---:R-:W-:-:S03]  /*0890*/  @!P2 IMAD R18, R27, R20, RZ ;  /* 0x000000141b12a224 */ /* 0x004fc600078e02ff */
[----:B------:R-:W-:Y:S01]  /*08a0*/  ISETP.GE.AND.EX P6, PT, R35, UR5, PT, P6 ;  /* 0x0000000523007c0c */ /* 0x000fe2000bfc6360 */
[----:B------:R-:W-:Y:S01]  /*08b0*/  @!P2 IMAD R47, R45, R21, R18 ;  /* 0x000000152d2fa224 */ /* 0x000fe200078e0212 */
[----:B------:R-:W-:Y:S01]  /*08c0*/  @!P4 MOV R18, R56 ;  /* 0x000000380012c202 */ /* 0x000fe20000000f00 */
[----:B------:R-:W2:Y:S01]  /*08d0*/  @!P3 LDC.64 R26, c[0x0][0x390] ;  /* 0x0000e400ff1abb82 */ /* 0x000ea20000000a00 */
[-C--:B0-----:R-:W-:Y:S01]  /*08e0*/  @!P4 IMAD R12, R13, R28.reuse, RZ ;  /* 0x0000001c0d0cc224 */ /* 0x081fe200078e02ff */
[----:B------:R-:W-:Y:S02]  /*08f0*/  @!P4 MOV R19, R59 ;  /* 0x0000003b0013c202 */ /* 0x000fe40000000f00 */
[----:B------:R-:W-:Y:S01]  /*0900*/  MOV R41, RZ ;  /* 0x000000ff00297202 */ /* 0x000fe20000000f00 */
[C---:B------:R-:W-:Y:S02]  /*0910*/  @!P4 IMAD R21, R48.reuse, R29, R12 ;  /* 0x0000001d3015c224 */ /* 0x040fe400078e020c */
[----:B------:R-:W-:Y:S01]  /*0920*/  @!P4 IMAD.WIDE.U32 R28, R48, R28, R18 ;  /* 0x0000001c301cc225 */ /* 0x000fe200078e0012 */
[----:B----4-:R-:W0:Y:S01]  /*0930*/  @!P5 LDC.64 R22, c[0x0][0x3e0] ;  /* 0x0000f800ff16db82 */ /* 0x010e220000000a00 */
[----:B------:R-:W-:Y:S01]  /*0940*/  @!P3 MOV R36, R56 ;  /* 0x000000380024b202 */ /* 0x000fe20000000f00 */
[----:B------:R-:W4:Y:S01]  /*0950*/  @!P1 LDG.E R41, desc[UR6][R42.64] ;  /* 0x000000062a299981 */ /* 0x000f22000c1e1900 */
[----:B-1----:R-:W-:Y:S01]  /*0960*/  @!P3 IMAD R12, R15, R30, RZ ;  /* 0x0000001e0f0cb224 */ /* 0x002fe200078e02ff */
[----:B------:R-:W-:-:S02]  /*0970*/  @!P3 MOV R37, R59 ;  /* 0x0000003b0025b202 */ /* 0x000fc40000000f00 */
[----:B------:R-:W-:Y:S01]  /*0980*/  @!P4 LEA R16, P1, R28, R16, 0x1 ;  /* 0x000000101c10c211 */ /* 0x000fe200078208ff */
[C---:B------:R-:W-:Y:S01]  /*0990*/  @!P3 IMAD R49, R46.reuse, R31, R12 ;  /* 0x0000001f2e31b224 */ /* 0x040fe200078e020c */
[----:B------:R-:W-:Y:S01]  /*09a0*/  @!P4 IADD3 R12, PT, PT, R29, R21, RZ ;  /* 0x000000151d0cc210 */ /* 0x000fe20007ffe0ff */
[----:B------:R-:W1:Y:S01]  /*09b0*/  @!P6 LDC.64 R18, c[0x0][0x3e0] ;  /* 0x0000f800ff12eb82 */ /* 0x000e620000000a00 */
[----:B------:R-:W-:Y:S01]  /*09c0*/  @!P3 IMAD.WIDE.U32 R36, R46, R30, R36 ;  /* 0x0000001e2e24b225 */ /* 0x000fe200078e0024 */
[----:B------:R-:W-:Y:S02]  /*09d0*/  @!P2 MOV R30, R56 ;  /* 0x00000038001ea202 */ /* 0x000fe40000000f00 */
[----:B------:R-:W-:Y:S02]  /*09e0*/  @!P4 LEA.HI.X R17, R28, R17, R12, 0x1, P1 ;  /* 0x000000111c11c211 */ /* 0x000fe400008f0c0c */
[----:B------:R-:W-:Y:S02]  /*09f0*/  @!P2 MOV R31, R59 ;  /* 0x0000003b001fa202 */ /* 0x000fe40000000f00 */
[----:B------:R-:W1:Y:S01]  /*0a00*/  @!P5 LDC.64 R28, c[0x0][0x390] ;  /* 0x0000e400ff1cdb82 */ /* 0x000e620000000a00 */
[----:B------:R-:W-:Y:S01]  /*0a10*/  @!P3 IADD3 R12, PT, PT, R37, R49, RZ ;  /* 0x00000031250cb210 */ /* 0x000fe20007ffe0ff */
[----:B------:R3:W4:Y:S01]  /*0a20*/  @!P4 LDG.E R38, desc[UR6][R16.64] ;  /* 0x000000061026c981 */ /* 0x000722000c1e1900 */
[----:B------:R-:W-:Y:S01]  /*0a30*/  @!P2 IMAD.WIDE.U32 R30, R45, R20, R30 ;  /* 0x000000142d1ea225 */ /* 0x000fe200078e001e */
[----:B--2---:R-:W-:-:S04]  /*0a40*/  @!P3 LEA R26, P1, R36, R26, 0x1 ;  /* 0x0000001a241ab211 */ /* 0x004fc800078208ff */
[----:B------:R-:W2:Y:S01]  /*0a50*/  @!P6 LDC.64 R20, c[0x0][0x390] ;  /* 0x0000e400ff14eb82 */ /* 0x000ea20000000a00 */
[----:B------:R-:W-:Y:S01]  /*0a60*/  @!P3 LEA.HI.X R27, R36, R27, R12, 0x1, P1 ;  /* 0x0000001b241bb211 */ /* 0x000fe200008f0c0c */
[----:B0-----:R-:W-:Y:S01]  /*0a70*/  @!P5 IMAD R12, R33, R22, RZ ;  /* 0x00000016210cd224 */ /* 0x001fe200078e02ff */
[----:B---3--:R-:W-:Y:S02]  /*0a80*/  @!P5 MOV R16, R56 ;  /* 0x000000380010d202 */ /* 0x008fe40000000f00 */
[----:B------:R-:W-:Y:S02]  /*0a90*/  @!P5 MOV R17, R59 ;  /* 0x0000003b0011d202 */ /* 0x000fe40000000f00 */
[----:B------:R-:W-:Y:S01]  /*0aa0*/  @!P2 IADD3 R47, PT, PT, R31, R47, RZ ;  /* 0x0000002f1f2fa210 */ /* 0x000fe20007ffe0ff */
[----:B------:R-:W-:Y:S01]  /*0ab0*/  @!P5 IMAD R31, R44, R23, R12 ;  /* 0x000000172c1fd224 */ /* 0x000fe200078e020c */
[----:B------:R-:W-:Y:S01]  /*0ac0*/  @!P2 LEA R24, P1, R30, R24, 0x1 ;  /* 0x000000181e18a211 */ /* 0x000fe200078208ff */
[----:B------:R-:W-:Y:S01]  /*0ad0*/  @!P5 IMAD.WIDE.U32 R22, R44, R22, R16 ;  /* 0x000000162c16d225 */ /* 0x000fe200078e0010 */
[----:B------:R-:W-:-:S02]  /*0ae0*/  MOV R45, RZ ;  /* 0x000000ff002d7202 */ /* 0x000fc40000000f00 */
[----:B------:R-:W-:Y:S01]  /*0af0*/  @!P6 MOV R16, R56 ;  /* 0x000000380010e202 */ /* 0x000fe20000000f00 */
[-C--:B-1----:R-:W-:Y:S01]  /*0b00*/  @!P6 IMAD R12, R35, R18.reuse, RZ ;  /* 0x00000012230ce224 */ /* 0x082fe200078e02ff */
[----:B------:R-:W-:Y:S02]  /*0b10*/  @!P6 MOV R17, R59 ;  /* 0x0000003b0011e202 */ /* 0x000fe40000000f00 */
[----:B------:R-:W-:Y:S01]  /*0b20*/  @!P2 LEA.HI.X R25, R30, R25, R47, 0x1, P1 ;  /* 0x000000191e19a211 */ /* 0x000fe200008f0c2f */
[C---:B------:R-:W-:Y:S01]  /*0b30*/  @!P6 IMAD R19, R7.reuse, R19, R12 ;  /* 0x000000130713e224 */ /* 0x040fe200078e020c */
[----:B------:R-:W-:Y:S01]  /*0b40*/  MOV R47, RZ ;  /* 0x000000ff002f7202 */ /* 0x000fe20000000f00 */
[----:B------:R-:W-:Y:S01]  /*0b50*/  @!P6 IMAD.WIDE.U32 R16, R7, R18, R16 ;  /* 0x000000120710e225 */ /* 0x000fe200078e0010 */
[----:B------:R-:W-:Y:S01]  /*0b60*/  @!P5 IADD3 R12, PT, PT, R23, R31, RZ ;  /* 0x0000001f170cd210 */ /* 0x000fe20007ffe0ff */
[----:B------:R-:W3:Y:S01]  /*0b70*/  @!P3 LDG.E R45, desc[UR6][R26.64] ;  /* 0x000000061a2db981 */ /* 0x000ee2000c1e1900 */
[----:B------:R-:W-:-:S02]  /*0b80*/  @!P5 LEA R28, P1, R22, R28, 0x1 ;  /* 0x0000001c161cd211 */ /* 0x000fc400078208ff */
[----:B------:R-:W-:Y:S01]  /*0b90*/  MOV R49, RZ ;  /* 0x000000ff00317202 */ /* 0x000fe20000000f00 */
[----:B------:R-:W3:Y:S01]  /*0ba0*/  @!P2 LDG.E R47, desc[UR6][R24.64] ;  /* 0x00000006182fa981 */ /* 0x000ee2000c1e1900 */
[----:B------:R-:W-:Y:S02]  /*0bb0*/  @!P5 LEA.HI.X R29, R22, R29, R12, 0x1, P1 ;  /* 0x0000001d161dd211 */ /* 0x000fe400008f0c0c */
[----:B------:R-:W-:Y:S02]  /*0bc0*/  @!P6 IADD3 R12, PT, PT, R17, R19, RZ ;  /* 0x00000013110ce210 */ /* 0x000fe40007ffe0ff */
[C---:B--2---:R-:W-:Y:S01]  /*0bd0*/  @!P6 LEA R20, P1, R16.reuse, R20, 0x1 ;  /* 0x000000141014e211 */ /* 0x044fe200078208ff */
[----:B------:R-:W2:Y:S01]  /*0be0*/  @!P5 LDG.E R49, desc[UR6][R28.64] ;  /* 0x000000061c31d981 */ /* 0x000ea2000c1e1900 */
[----:B------:R-:W-:Y:S02]  /*0bf0*/  MOV R51, RZ ;  /* 0x000000ff00337202 */ /* 0x000fe40000000f00 */
[----:B------:R-:W-:-:S05]  /*0c00*/  @!P6 LEA.HI.X R21, R16, R21, R12, 0x1, P1 ;  /* 0x000000151015e211 */ /* 0x000fca00008f0c0c */
[----:B------:R0:W2:Y:S01]  /*0c10*/  @!P6 LDG.E R51, desc[UR6][R20.64] ;  /* 0x000000061433e981 */ /* 0x0000a2000c1e1900 */
[C---:B------:R-:W-:Y:S02]  /*0c20*/  ISETP.GT.AND P1, PT, R4.reuse, 0x1e, PT ;  /* 0x0000001e0400780c */ /* 0x040fe40003f24270 */
[----:B------:R-:W-:Y:S01]  /*0c30*/  ISETP.GT.AND P3, PT, R4, 0xf, PT ;  /* 0x0000000f0400780c */ /* 0x000fe20003f64270 */
[----:B------:R-:W-:Y:S01]  /*0c40*/  BSSY.RECONVERGENT B0, `(.L_x_2593) ;  /* 0x000005c000007945 */ /* 0x000fe20003800200 */
[----:B------:R-:W-:Y:S01]  /*0c50*/  ISETP.NE.AND P2, PT, R2, RZ, PT ;  /* 0x000000ff0200720c */ /* 0x000fe20003f45270 */
[--C-:B-----5:R-:W-:Y:S02]  /*0c60*/  HADD2.F32 R37, -RZ, R14.reuse.H1_H1 ;  /* 0x3000000eff257230 */ /* 0x120fe40000004100 */
[----:B------:R-:W-:-:S03]  /*0c70*/  HADD2.F32 R12, -RZ, R14.H0_H0 ;  /* 0x2000000eff0c7230 */ /* 0x000fc60000004100 */
[----:B------:R-:W-:Y:S02]  /*0c80*/  FMUL.FTZ R17, R37, R37 ;  /* 0x0000002525117220 */ /* 0x000fe40000410000 */
[C---:B------:R-:W-:Y:S02]  /*0c90*/  FADD.FTZ R16, R12.reuse, R37 ;  /* 0x000000250c107221 */ /* 0x040fe40000010000 */
[----:B------:R-:W-:Y:S02]  /*0ca0*/  FFMA.FTZ R17, R12, R12, R17 ;  /* 0x0000000c0c117223 */ /* 0x000fe40000010011 */
[----:B------:R-:W-:Y:S02]  /*0cb0*/  FADD.FTZ R16, RZ, R16 ;  /* 0x00000010ff107221 */ /* 0x000fe40000010000 */
[----:B------:R-:W-:Y:S01]  /*0cc0*/  FADD.FTZ R17, RZ, R17 ;  /* 0x00000011ff117221 */ /* 0x000fe20000010000 */
[--C-:B------:R-:W-:Y:S02]  /*0cd0*/  HADD2.F32 R14, -RZ, R39.reuse.H0_H0 ;  /* 0x20000027ff0e7230 */ /* 0x100fe40000004100 */
[----:B------:R-:W-:-:S05]  /*0ce0*/  HADD2.F32 R39, -RZ, R39.H1_H1 ;  /* 0x30000027ff277230 */ /* 0x000fca0000004100 */
[----:B------:R-:W-:Y:S01]  /*0cf0*/  FMUL.FTZ R23, R39, R39 ;  /* 0x0000002727177220 */ /* 0x000fe20000410000 */
[----:B------:R-:W-:-:S03]  /*0d00*/  FADD.FTZ R19, R14, R39 ;  /* 0x000000270e137221 */ /* 0x000fc60000010000 */
[----:B------:R-:W-:Y:S01]  /*0d10*/  FFMA.FTZ R18, R14, R14, R23 ;  /* 0x0000000e0e127223 */ /* 0x000fe20000010017 */
[----:B------:R-:W-:-:S03]  /*0d20*/  FADD.FTZ R16, R16, R19 ;  /* 0x0000001310107221 */ /* 0x000fc60000010000 */
[----:B------:R-:W-:Y:S01]  /*0d30*/  FADD.FTZ R17, R17, R18 ;  /* 0x0000001211117221 */ /* 0x000fe20000010000 */
[--C-:B----4-:R-:W-:Y:S02]  /*0d40*/  HADD2.F32 R32, -RZ, R41.reuse.H1_H1 ;  /* 0x30000029ff207230 */ /* 0x110fe40000004100 */
[----:B------:R-:W-:-:S03]  /*0d50*/  HADD2.F32 R41, -RZ, R41.H0_H0 ;  /* 0x20000029ff297230 */ /* 0x000fc60000004100 */
[----:B0-----:R-:W-:Y:S02]  /*0d60*/  FMUL.FTZ R20, R32, R32 ;  /* 0x0000002020147220 */ /* 0x001fe40000410000 */
[C---:B------:R-:W-:Y:S02]  /*0d70*/  FADD.FTZ R19, R41.reuse, R32 ;  /* 0x0000002029137221 */ /* 0x040fe40000010000 */
[----:B------:R-:W-:Y:S01]  /*0d80*/  FFMA.FTZ R20, R41, R41, R20 ;  /* 0x0000002929147223 */ /* 0x000fe20000010014 */
[--C-:B------:R-:W-:Y:S02]  /*0d90*/  HADD2.F32 R34, -RZ, R38.reuse.H1_H1 ;  /* 0x30000026ff227230 */ /* 0x100fe40000004100 */
[----:B------:R-:W-:-:S03]  /*0da0*/  HADD2.F32 R43, -RZ, R38.H0_H0 ;  /* 0x20000026ff2b7230 */ /* 0x000fc60000004100 */
[----:B------:R-:W-:Y:S01]  /*0db0*/  FMUL.FTZ R18, R34, R34 ;  /* 0x0000002222127220 */ /* 0x000fe20000410000 */
[----:B------:R-:W-:Y:S01]  /*0dc0*/  FADD.FTZ R17, R17, R20 ;  /* 0x0000001411117221 */ /* 0x000fe20000010000 */
[----:B------:R-:W-:Y:S02]  /*0dd0*/  FADD.FTZ R16, R16, R19 ;  /* 0x0000001310107221 */ /* 0x000fe40000010000 */
[C---:B------:R-:W-:Y:S01]  /*0de0*/  FFMA.FTZ R18, R43.reuse, R43, R18 ;  /* 0x0000002b2b127223 */ /* 0x040fe20000010012 */
[----:B------:R-:W-:-:S03]  /*0df0*/  FADD.FTZ R19, R43, R34 ;  /* 0x000000222b137221 */ /* 0x000fc60000010000 */
[----:B------:R-:W-:Y:S01]  /*0e00*/  FADD.FTZ R17, R17, R18 ;  /* 0x0000001211117221 */ /* 0x000fe20000010000 */
[----:B------:R-:W-:Y:S01]  /*0e10*/  FADD.FTZ R16, R16, R19 ;  /* 0x0000001310107221 */ /* 0x000fe20000010000 */
[--C-:B---3--:R-:W-:Y:S02]  /*0e20*/  HADD2.F32 R36, -RZ, R45.reuse.H1_H1 ;  /* 0x3000002dff247230 */ /* 0x108fe40000004100 */
[----:B------:R-:W-:Y:S02]  /*0e30*/  HADD2.F32 R45, -RZ, R45.H0_H0 ;  /* 0x2000002dff2d7230 */ /* 0x000fe40000004100 */
[--C-:B------:R-:W-:Y:S02]  /*0e40*/  HADD2.F32 R38, -RZ, R47.reuse.H1_H1 ;  /* 0x3000002fff267230 */ /* 0x100fe40000004100 */
[----:B------:R-:W-:Y:S01]  /*0e50*/  FMUL.FTZ R18, R36, R36 ;  /* 0x0000002424127220 */ /* 0x000fe20000410000 */
[----:B------:R-:W-:Y:S02]  /*0e60*/  HADD2.F32 R47, -RZ, R47.H0_H0 ;  /* 0x2000002fff2f7230 */ /* 0x000fe40000004100 */
[C---:B------:R-:W-:Y:S01]  /*0e70*/  FADD.FTZ R19, R45.reuse, R36 ;  /* 0x000000242d137221 */ /* 0x040fe20000010000 */
[----:B------:R-:W-:Y:S01]  /*0e80*/  FFMA.FTZ R18, R45, R45, R18 ;  /* 0x0000002d2d127223 */ /* 0x000fe20000010012 */
[----:B------:R-:W-:Y:S01]  /*0e90*/  FMUL.FTZ R20, R38, R38 ;  /* 0x0000002626147220 */ /* 0x000fe20000410000 */
[----:B--2---:R-:W-:-:S02]  /*0ea0*/  HADD2.F32 R40, -RZ, R49.H1_H1 ;  /* 0x30000031ff287230 */ /* 0x004fc40000004100 */
[----:B------:R-:W-:Y:S01]  /*0eb0*/  FADD.FTZ R16, R16, R19 ;  /* 0x0000001310107221 */ /* 0x000fe20000010000 */
[----:B------:R-:W-:Y:S01]  /*0ec0*/  FADD.FTZ R19, R47, R38 ;  /* 0x000000262f137221 */ /* 0x000fe20000010000 */
[----:B------:R-:W-:Y:S02]  /*0ed0*/  HADD2.F32 R49, -RZ, R49.H0_H0 ;  /* 0x20000031ff317230 */ /* 0x000fe40000004100 */
[----:B------:R-:W-:Y:S01]  /*0ee0*/  FADD.FTZ R17, R17, R18 ;  /* 0x0000001211117221 */ /* 0x000fe20000010000 */
[----:B------:R-:W-:Y:S01]  /*0ef0*/  FFMA.FTZ R20, R47, R47, R20 ;  /* 0x0000002f2f147223 */ /* 0x000fe20000010014 */
[----:B------:R-:W-:Y:S01]  /*0f00*/  FMUL.FTZ R18, R40, R40 ;  /* 0x0000002828127220 */ /* 0x000fe20000410000 */
[--C-:B------:R-:W-:Y:S02]  /*0f10*/  HADD2.F32 R42, -RZ, R51.reuse.H1_H1 ;  /* 0x30000033ff2a7230 */ /* 0x100fe40000004100 */
[----:B------:R-:W-:Y:S01]  /*0f20*/  FADD.FTZ R16, R16, R19 ;  /* 0x0000001310107221 */ /* 0x000fe20000010000 */
[----:B------:R-:W-:Y:S01]  /*0f30*/  FADD.FTZ R17, R17, R20 ;  /* 0x0000001411117221 */ /* 0x000fe20000010000 */
[----:B------:R-:W-:-:S02]  /*0f40*/  HADD2.F32 R51, -RZ, R51.H0_H0 ;  /* 0x20000033ff337230 */ /* 0x000fc40000004100 */
        /* <DEDUP_REMOVED lines=43> */
.L_x_2594:
[----:B------:R-:W-:Y:S05]  /*1200*/  BSYNC.RECONVERGENT B0 ;  /* 0x0000000000007941 */ /* 0x000fea0003800200 */
.L_x_2593:
        /* <DEDUP_REMOVED lines=39> */
.L_x_2596:
[----:B------:R-:W-:Y:S05]  /*1480*/  BSYNC.RECONVERGENT B0 ;  /* 0x0000000000007941 */ /* 0x000fea0003800200 */
.L_x_2595:
        /* <DEDUP_REMOVED lines=26> */
.L_x_2599:
[----:B---3--:R-:W2:Y:S04]  /*1630*/  LDG.E.STRONG.GPU R18, desc[UR6][R16.64] ;  /* 0x0000000610127981 */ /* 0x008ea8000c1ef900 */
[----:B--2---:R-:W-:Y:S01]  /*1640*/  CCTL.IVALL ;  /* 0x00000000ff00798f */ /* 0x004fe20002000000 */
[----:B------:R-:W-:Y:S05]  /*1650*/  YIELD ;  /* 0x0000000000007946 */ /* 0x000fea0003800000 */
[----:B------:R-:W-:-:S13]  /*1660*/  ISETP.NE.AND P1, PT, R18, R23, PT ;  /* 0x000000171200720c */ /* 0x000fda0003f25270 */
[----:B------:R-:W-:Y:S05]  /*1670*/  @P1 BRA `(.L_x_2599) ;  /* 0xfffffffc00ec1947 */ /* 0x000fea000383ffff */
.L_x_2598:
        /* <DEDUP_REMOVED lines=14> */
.L_x_2601:
        /* <DEDUP_REMOVED lines=62> */
.L_x_2600:
        /* <DEDUP_REMOVED lines=36> */
.L_x_2602:
        /* <DEDUP_REMOVED lines=18> */
.L_x_2603:
        /* <DEDUP_REMOVED lines=9> */
.L_x_2604:
[----:B------:R-:W-:Y:S05]  /*1f30*/  BSYNC.RECONVERGENT B0 ;  /* 0x0000000000007941 */ /* 0x000fea0003800200 */
.L_x_2597:
[----:B------:R-:W4:Y:S01]  /*1f40*/  S2UR UR5, SR_CgaCtaId ;  /* 0x00000000000579c3 */ /* 0x000f220000008800 */
[----:B------:R-:W5:Y:S01]  /*1f50*/  LDCU UR8, c[0x0][0x414] ;  /* 0x00008280ff0877ac */ /* 0x000f620008000800 */
[----:B-1----:R-:W-:Y:S01]  /*1f60*/  LOP3.LUT R22, R10, 0xffff, RZ, 0xc0, !PT ;  /* 0x0000ffff0a167812 */ /* 0x002fe200078ec0ff */
[----:B------:R-:W-:-:S03]  /*1f70*/  UMOV UR4, 0x400 ;  /* 0x0000040000047882 */ /* 0x000fc60000000000 */
[----:B------:R-:W-:Y:S02]  /*1f80*/  IADD3 R29, PT, PT, R53, R22, RZ ;  /* 0x00000016351d7210 */ /* 0x000fe40007ffe0ff */
[----:B---3--:R-:W1:Y:S08]  /*1f90*/  @P0 LDC.64 R16, c[0x0][0x388] ;  /* 0x0000e200ff100b82 */ /* 0x008e700000000a00 */
[----:B--2---:R-:W2:Y:S01]  /*1fa0*/  LDC.64 R20, c[0x0][0x398] ;  /* 0x0000e600ff147b82 */ /* 0x004ea20000000a00 */
[----:B----4-:R-:W-:-:S07]  /*1fb0*/  ULEA UR4, UR5, UR4, 0x18 ;  /* 0x0000000405047291 */ /* 0x010fce000f8ec0ff */
[----:B------:R-:W3:Y:S01]  /*1fc0*/  LDC.64 R18, c[0x0][0x3a0] ;  /* 0x0000e800ff127b82 */ /* 0x000ee20000000a00 */
[----:B------:R-:W4:Y:S01]  /*1fd0*/  LDCU UR5, c[0x0][0x404] ;  /* 0x00008080ff0577ac */ /* 0x000f220008000800 */
[----:B-1----:R-:W-:-:S04]  /*1fe0*/  @P0 IMAD.WIDE R22, R8, 0x8, R16 ;  /* 0x0000000808160825 */ /* 0x002fc800078e0210 */
[----:B-----5:R-:W-:Y:S01]  /*1ff0*/  @P0 FMUL.FTZ R16, R24, UR8 ;  /* 0x0000000818100c20 */ /* 0x020fe20008410000 */
[----:B------:R-:W-:Y:S01]  /*2000*/  @P0 FMUL.FTZ R17, R25, UR8 ;  /* 0x0000000819110c20 */ /* 0x000fe20008410000 */
[----:B------:R-:W-:Y:S04]  /*2010*/  @!P2 STS.64 [UR4+0x88], R24 ;  /* 0x00008818ff00a988 */ /* 0x000fe80008000a04 */
[----:B------:R1:W-:Y:S01]  /*2020*/  @P0 STG.E.64 desc[UR6][R22.64], R16 ;  /* 0x0000001016000986 */ /* 0x0003e2000c101b06 */
[C---:B--2---:R-:W-:Y:S01]  /*2030*/  IMAD.WIDE R26, R29.reuse, 0x2, R20 ;  /* 0x000000021d1a7825 */ /* 0x044fe200078e0214 */
[----:B------:R-:W-:Y:S03]  /*2040*/  BAR.SYNC.DEFER_BLOCKING 0x0 ;  /* 0x0000000000007b1d */ /* 0x000fe60000010000 */
[----:B---3--:R-:W-:-:S03]  /*2050*/  IMAD.WIDE R28, R29, 0x2, R18 ;  /* 0x000000021d1c7825 */ /* 0x008fc600078e0212 */
[----:B------:R-:W0:Y:S04]  /*2060*/  LDG.E.U16 R30, desc[UR6][R26.64] ;  /* 0x000000061a1e7981 */ /* 0x000e28000c1e1500 */
[----:B------:R-:W2:Y:S04]  /*2070*/  LDG.E.U16 R31, desc[UR6][R26.64+0x2] ;  /* 0x000002061a1f7981 */ /* 0x000ea8000c1e1500 */
[----:B------:R-:W3:Y:S04]  /*2080*/  LDG.E.U16 R53, desc[UR6][R28.64] ;  /* 0x000000061c357981 */ /* 0x000ee8000c1e1500 */
[----:B------:R4:W5:Y:S01]  /*2090*/  LDG.E.U16 R55, desc[UR6][R28.64+0x2] ;  /* 0x000002061c377981 */ /* 0x000962000c1e1500 */
[----:B------:R-:W-:Y:S01]  /*20a0*/  HFMA2 R21, -RZ, RZ, 1.875, 0 ;  /* 0x3f800000ff157431 */ /* 0x000fe200000001ff */
[----:B------:R-:W-:Y:S02]  /*20b0*/  BSSY.RECONVERGENT B0, `(.L_x_2605) ;  /* 0x00001d1000007945 */ /* 0x000fe40003800200 */
[----:B------:R-:W1:Y:S01]  /*20c0*/  LDS.64 R18, [UR4+0x88] ;  /* 0x00008804ff127984 */ /* 0x000e620008000a00 */
[----:B------:R-:W1:Y:S01]  /*20d0*/  LDCU.U8 UR4, c[0x0][0x3fc] ;  /* 0x00007f80ff0477ac */ /* 0x000e620008000000 */
[----:B----4-:R-:W-:-:S05]  /*20e0*/  IMAD R29, R3, UR5, R54 ;  /* 0x00000005031d7c24 */ /* 0x010fca000f8e0236 */
[----:B-1----:R-:W-:-:S04]  /*20f0*/  IADD3 R22, PT, PT, R29, 0xa0, RZ ;  /* 0x000000a01d167810 */ /* 0x002fc80007ffe0ff */
[----:B------:R-:W-:Y:S01]  /*2100*/  SHF.R.S32.HI R23, RZ, 0x1f, R22 ;  /* 0x0000001fff177819 */ /* 0x000fe20000011416 */
[----:B------:R-:W-:Y:S01]  /*2110*/  UISETP.NE.AND UP0, UPT, UR4, URZ, UPT ;  /* 0x000000ff0400728c */ /* 0x000fe2000bf05270 */
[----:B------:R-:W-:-:S04]  /*2120*/  FMUL.FTZ R20, R18, UR8 ;  /* 0x0000000812147c20 */ /* 0x000fc80008410000 */
[----:B------:R-:W-:-:S04]  /*2130*/  FMUL.FTZ R18, R20, R20 ;  /* 0x0000001414127220 */ /* 0x000fc80000410000 */
[----:B------:R-:W-:-:S05]  /*2140*/  FFMA.FTZ R18, R19, UR8, -R18 ;  /* 0x0000000813127c23 */ /* 0x000fca0008010812 */
[----:B------:R-:W-:-:S13]  /*2150*/  FSETP.GTU.FTZ.AND P1, PT, R18, RZ, PT ;  /* 0x000000ff1200720b */ /* 0x000fda0003f3c000 */
[----:B------:R-:W1:Y:S02]  /*2160*/  @P1 LDC R17, c[0x0][0x3a8] ;  /* 0x0000ea00ff111b82 */ /* 0x000e640000000800 */
[----:B-1----:R-:W-:Y:S01]  /*2170*/  @P1 FADD.FTZ R16, R18, R17 ;  /* 0x0000001112101221 */ /* 0x002fe20000010000 */
[----:B------:R-:W-:-:S03]  /*2180*/  SHF.R.S32.HI R18, RZ, 0x1f, R29 ;  /* 0x0000001fff127819 */ /* 0x000fc6000001141d */
[----:B------:R1:W4:Y:S01]  /*2190*/  @P1 MUFU.RSQ R21, R16 ;  /* 0x0000001000151308 */ /* 0x0003220000001400 */
[----:B0-----:R-:W-:Y:S02]  /*21a0*/  SHF.L.U32 R24, R30, 0x10, RZ ;  /* 0x000000101e187819 */ /* 0x001fe400000006ff */
[----:B--2---:R-:W-:Y:S02]  /*21b0*/  SHF.L.U32 R25, R31, 0x10, RZ ;  /* 0x000000101f197819 */ /* 0x004fe400000006ff */
[----:B---3--:R-:W-:Y:S02]  /*21c0*/  SHF.L.U32 R27, R53, 0x10, RZ ;  /* 0x00000010351b7819 */ /* 0x008fe400000006ff */
[----:B-----5:R-:W-:Y:S01]  /*21d0*/  SHF.L.U32 R26, R55, 0x10, RZ ;  /* 0x00000010371a7819 */ /* 0x020fe200000006ff */
[----:B-1--4-:R-:W-:Y:S06]  /*21e0*/  BRA.U UP0, `(.L_x_2606) ;  /* 0x0000000900dc7547 */ /* 0x012fec000b800000 */
        /* <DEDUP_REMOVED lines=27> */
.L_x_2608:
[----:B------:R-:W-:Y:S05]  /*23a0*/  BSYNC.RECONVERGENT B1 ;  /* 0x0000000000017941 */ /* 0x000fea0003800200 */
.L_x_2607:
        /* <DEDUP_REMOVED lines=17> */
[----:B------:R-:W-:Y:S02]  /*24c0*/  F2FP.F16.F32.PACK_AB R17, R29, R14 ;  /* 0x0000000e1d11723e */ /* 0x000fe400000000ff */
[----:B------:R-:W-:-:S05]  /*24d0*/  LEA.HI.X R19, R16, UR11, R19, 0x1, P2 ;  /* 0x0000000b10137c11 */ /* 0x000fca00090f0c13 */
[----:B------:R1:W-:Y:S02]  /*24e0*/  STG.E desc[UR6][R18.64], R17 ;  /* 0x0000001112007986 */ /* 0x0003e4000c101906 */
.L_x_2610:
[----:B------:R-:W-:Y:S05]  /*24f0*/  BSYNC.RECONVERGENT B1 ;  /* 0x0000000000017941 */ /* 0x000fea0003800200 */
.L_x_2609:
        /* <DEDUP_REMOVED lines=27> */
[----:B------:R-:W-:Y:S02]  /*26b0*/  F2FP.F16.F32.PACK_AB R17, R29, R12 ;  /* 0x0000000c1d11723e */ /* 0x000fe400000000ff */
[----:B------:R-:W-:-:S05]  /*26c0*/  LEA.HI.X R19, R16, UR11, R19, 0x1, P5 ;  /* 0x0000000b10137c11 */ /* 0x000fca000a8f0c13 */
[----:B------:R2:W-:Y:S02]  /*26d0*/  STG.E desc[UR6][R18.64], R17 ;  /* 0x0000001112007986 */ /* 0x0005e4000c101906 */
.L_x_2612:
[----:B------:R-:W-:Y:S05]  /*26e0*/  BSYNC.RECONVERGENT B1 ;  /* 0x0000000000017941 */ /* 0x000fea0003800200 */
.L_x_2611:
        /* <DEDUP_REMOVED lines=17> */
[----:B------:R-:W-:Y:S02]  /*2800*/  F2FP.F16.F32.PACK_AB R17, R29, R12 ;  /* 0x0000000c1d11723e */ /* 0x000fe400000000ff */
[----:B------:R-:W-:-:S05]  /*2810*/  LEA.HI.X R19, R16, UR11, R19, 0x1, P1 ;  /* 0x0000000b10137c11 */ /* 0x000fca00088f0c13 */
[----:B------:R3:W-:Y:S02]  /*2820*/  STG.E desc[UR6][R18.64], R17 ;  /* 0x0000001112007986 */ /* 0x0007e4000c101906 */
.L_x_2614:
[----:B------:R-:W-:Y:S05]  /*2830*/  BSYNC.RECONVERGENT B1 ;  /* 0x0000000000017941 */ /* 0x000fea0003800200 */
.L_x_2613:
        /* <DEDUP_REMOVED lines=17> */
[----:B------:R-:W-:Y:S02]  /*2950*/  F2FP.F16.F32.PACK_AB R17, R29, R12 ;  /* 0x0000000c1d11723e */ /* 0x000fe400000000ff */
[----:B------:R-:W-:-:S05]  /*2960*/  LEA.HI.X R19, R16, UR11, R19, 0x1, P1 ;  /* 0x0000000b10137c11 */ /* 0x000fca00088f0c13 */
[----:B------:R4:W-:Y:S02]  /*2970*/  STG.E desc[UR6][R18.64], R17 ;  /* 0x0000001112007986 */ /* 0x0009e4000c101906 */
.L_x_2616:
[----:B------:R-:W-:Y:S05]  /*2980*/  BSYNC.RECONVERGENT B1 ;  /* 0x0000000000017941 */ /* 0x000fea0003800200 */
.L_x_2615:
        /* <DEDUP_REMOVED lines=20> */
.L_x_2618:
[----:B------:R-:W-:Y:S05]  /*2ad0*/  BSYNC.RECONVERGENT B1 ;  /* 0x0000000000017941 */ /* 0x000fea0003800200 */
.L_x_2617:
        /* <DEDUP_REMOVED lines=17> */
[----:B------:R-:W-:Y:S02]  /*2bf0*/  F2FP.F16.F32.PACK_AB R17, R23, R12 ;  /* 0x0000000c1711723e */ /* 0x000fe400000000ff */
[----:B------:R-:W-:-:S05]  /*2c00*/  LEA.HI.X R19, R16, UR11, R19, 0x1, P1 ;  /* 0x0000000b10137c11 */ /* 0x000fca00088f0c13 */
[----:B------:R0:W-:Y:S02]  /*2c10*/  STG.E desc[UR6][R18.64], R17 ;  /* 0x0000001112007986 */ /* 0x0001e4000c101906 */
.L_x_2620:
[----:B------:R-:W-:Y:S05]  /*2c20*/  BSYNC.RECONVERGENT B1 ;  /* 0x0000000000017941 */ /* 0x000fea0003800200 */
.L_x_2619:
        /* <DEDUP_REMOVED lines=10> */
[----:B------:R-:W-:Y:S01]  /*2cd0*/  F2FP.F16.F32.PACK_AB R19, R19, R12 ;  /* 0x0000000c1313723e */ /* 0x000fe200000000ff */
        /* <DEDUP_REMOVED lines=8> */
.L_x_2606:
        /* <DEDUP_REMOVED lines=35> */
[----:B------:R-:W-:-:S05]  /*2f90*/  F2FP.F16.F32.PACK_AB R29, R29, R12 ;  /* 0x0000000c1d1d723e */ /* 0x000fca00000000ff */
[----:B------:R0:W-:Y:S02]  /*2fa0*/  STG.E desc[UR6][R16.64], R29 ;  /* 0x0000001d10007986 */ /* 0x0001e4000c101906 */
.L_x_2623:
[----:B------:R-:W-:Y:S05]  /*2fb0*/  BSYNC.RECONVERGENT B1 ;  /* 0x0000000000017941 */ /* 0x000fea0003800200 */
.L_x_2622:
        /* <DEDUP_REMOVED lines=28> */
[----:B------:R-:W-:-:S05]  /*3180*/  F2FP.F16.F32.PACK_AB R29, R29, R12 ;  /* 0x0000000c1d1d723e */ /* 0x000fca00000000ff */
[----:B------:R1:W-:Y:S02]  /*3190*/  STG.E desc[UR6][R16.64], R29 ;  /* 0x0000001d10007986 */ /* 0x0003e4000c101906 */
.L_x_2625:
[----:B------:R-:W-:Y:S05]  /*31a0*/  BSYNC.RECONVERGENT B1 ;  /* 0x0000000000017941 */ /* 0x000fea0003800200 */
.L_x_2624:
        /* <DEDUP_REMOVED lines=38> */
[----:B------:R-:W-:-:S05]  /*3410*/  F2FP.F16.F32.PACK_AB R29, R29, R12 ;  /* 0x0000000c1d1d723e */ /* 0x000fca00000000ff */
[----:B------:R2:W-:Y:S02]  /*3420*/  STG.E desc[UR6][R16.64], R29 ;  /* 0x0000001d10007986 */ /* 0x0005e4000c101906 */
.L_x_2627:
[----:B------:R-:W-:Y:S05]  /*3430*/  BSYNC.RECONVERGENT B1 ;  /* 0x0000000000017941 */ /* 0x000fea0003800200 */
.L_x_2626:
        /* <DEDUP_REMOVED lines=28> */
[----:B------:R-:W-:-:S05]  /*3600*/  F2FP.F16.F32.PACK_AB R29, R29, R12 ;  /* 0x0000000c1d1d723e */ /* 0x000fca00000000ff */
[----:B------:R3:W-:Y:S02]  /*3610*/  STG.E desc[UR6][R16.64], R29 ;  /* 0x0000001d10007986 */ /* 0x0007e4000c101906 */
.L_x_2629:
[----:B------:R-:W-:Y:S05]  /*3620*/  BSYNC.RECONVERGENT B1 ;  /* 0x0000000000017941 */ /* 0x000fea0003800200 */
.L_x_2628:
        /* <DEDUP_REMOVED lines=28> */
[----:B------:R-:W-:-:S05]  /*37f0*/  F2FP.F16.F32.PACK_AB R29, R29, R12 ;  /* 0x0000000c1d1d723e */ /* 0x000fca00000000ff */
[----:B------:R4:W-:Y:S02]  /*3800*/  STG.E desc[UR6][R16.64], R29 ;  /* 0x0000001d10007986 */ /* 0x0009e4000c101906 */
.L_x_2631:
[----:B------:R-:W-:Y:S05]  /*3810*/  BSYNC.RECONVERGENT B1 ;  /* 0x0000000000017941 */ /* 0x000fea0003800200 */
.L_x_2630:
        /* <DEDUP_REMOVED lines=30> */
.L_x_2633:
[----:B------:R-:W-:Y:S05]  /*3a00*/  BSYNC.RECONVERGENT B1 ;  /* 0x0000000000017941 */ /* 0x000fea0003800200 */
.L_x_2632:
        /* <DEDUP_REMOVED lines=30> */
.L_x_2635:
[----:B------:R-:W-:Y:S05]  /*3bf0*/  BSYNC.RECONVERGENT B1 ;  /* 0x0000000000017941 */ /* 0x000fea0003800200 */
.L_x_2634:
        /* <DEDUP_REMOVED lines=26> */
[----:B------:R-:W-:-:S05]  /*3da0*/  F2FP.F16.F32.PACK_AB R19, R19, R12 ;  /* 0x0000000c1313723e */ /* 0x000fca00000000ff */
[----:B------:R0:W-:Y:S02]  /*3db0*/  STG.E desc[UR6][R16.64], R19 ;  /* 0x0000001310007986 */ /* 0x0001e4000c101906 */
.L_x_2621:
[----:B------:R-:W-:Y:S05]  /*3dc0*/  BSYNC.RECONVERGENT B0 ;  /* 0x0000000000007941 */ /* 0x000fea0003800200 */
.L_x_2605:
        /* <DEDUP_REMOVED lines=8> */
.L_x_2637:
        /* <DEDUP_REMOVED lines=11> */
.L_x_3458:


//--------------------- .text._Z35group_norm_nhwc_fwd_one_pass_kernelI11Fp16IOBf16WLi512ELi28ELi448EEv26Group_norm_nhwc_fwd_params --------------------------
	.section	.text._Z35group_norm_nhwc_fwd_one_pass_kernelI11Fp16IOBf16WLi512ELi28ELi448EEv26Group_norm_nhwc_fwd_params,"ax",@progbits
	.align	128
        .global         _Z35group_norm_nhwc_fwd_one_pass_kernelI11Fp16IOBf16WLi512ELi28ELi448EEv26Group_norm_nhwc_fwd_params
        .type           _Z35group_norm_nhwc_fwd_one_pass_kernelI11Fp16IOBf16WLi512ELi28ELi448EEv26Group_norm_nhwc_fwd_params,@function
        .size           _Z35group_norm_nhwc_fwd_one_pass_kernelI11Fp16IOBf16WLi512ELi28ELi448EEv26Group_norm_nhwc_fwd_params,(.L_x_3459 - _Z35group_norm_nhwc_fwd_one_pass_kernelI11Fp16IOBf16WLi512ELi28ELi448EEv26Group_norm_nhwc_fwd_params)
        .other          _Z35group_norm_nhwc_fwd_one_pass_kernelI11Fp16IOBf16WLi512ELi28ELi448EEv26Group_norm_nhwc_fwd_params,@"STO_CUDA_ENTRY STV_DEFAULT"
_Z35group_norm_nhwc_fwd_one_pass_kernelI11Fp16IOBf16WLi512ELi28ELi448EEv26Group_norm_nhwc_fwd_params:
.text._Z35group_norm_nhwc_fwd_one_pass_kernelI11Fp16IOBf16WLi512ELi28ELi448EEv26Group_norm_nhwc_fwd_params:
        /* <DEDUP_REMOVED lines=61> */
.L_x_2713:
[----:B0-----:R-:W0:Y:S01]  /*03d0*/  LDC R43, c[0x0][0x3f8] ;  /* 0x0000fe00ff2b7b82 */ /* 0x001e220000000800 */
[----:B-1----:R-:W1:Y:S01]  /*03e0*/  LDCU.64 UR4, c[0x0][0x3e8] ;  /* 0x00007d00ff0477ac */ /* 0x002e620008000a00 */
[----:B------:R-:W-:Y:S02]  /*03f0*/  LOP3.LUT R105, R16, 0xffff, RZ, 0xc0, !PT ;  /* 0x0000ffff10697812 */ /* 0x000fe400078ec0ff */
[----:B------:R-:W-:Y:S01]  /*0400*/  MOV R73, RZ ;  /* 0x000000ff00497202 */ /* 0x000fe20000000f00 */
[----:B--2---:R-:W2:Y:S01]  /*0410*/  LDCU.64 UR8, c[0x0][0x3f0] ;  /* 0x00007e00ff0877ac */ /* 0x004ea20008000a00 */
[----:B-1----:R-:W-:-:S04]  /*0420*/  ISETP.GE.U32.AND P5, PT, R88, UR4, PT ;  /* 0x0000000458007c0c */ /* 0x002fc8000bfa6070 */
[----:B------:R-:W-:Y:S02]  /*0430*/  ISETP.GE.AND.EX P5, PT, R19, UR5, PT, P5 ;  /* 0x0000000513007c0c */ /* 0x000fe4000bfa6350 */
[----:B0--34-:R-:W-:Y:S02]  /*0440*/  IABS R39, R43 ;  /* 0x0000002b00277213 */ /* 0x019fe40000000000 */
        /* <DEDUP_REMOVED lines=295> */
[----:B------:R-:W-:Y:S01]  /*16c0*/  FADD.FTZ R37, R32, R37 ;  /* 0x0000002520257221 */ /* 0x000fe20000010000 */
[--C-:B----4-:R-:W-:Y:S02]  /*16d0*/  HADD2.F32 R32, -RZ, R85.reuse.H0_H0 ;  /* 0x20000055ff207230 */ /* 0x110fe40000004100 */
[----:B------:R-:W-:Y:S01]  /*16e0*/  FFMA.FTZ R39, R28, R28, R39 ;  /* 0x0000001c1c277223 */ /* 0x000fe20000010027 */
        /* <DEDUP_REMOVED lines=104> */
.L_x_2639:
[----:B------:R-:W-:Y:S05]  /*1d70*/  BSYNC.RECONVERGENT B0 ;  /* 0x0000000000007941 */ /* 0x000fea0003800200 */
.L_x_2638:
        /* <DEDUP_REMOVED lines=41> */
.L_x_2641:
[----:B------:R-:W-:Y:S05]  /*2010*/  BSYNC.RECONVERGENT B0 ;  /* 0x0000000000007941 */ /* 0x000fea0003800200 */
.L_x_2640:
        /* <DEDUP_REMOVED lines=10> */
[----:B-1----:R-:W-:Y:S01]  /*20c0*/  LOP3.LUT P1, R40, R4, 0x2, RZ, 0xc0, !PT ;  /* 0x0000000204287812 */ /* 0x002fe2000782c0ff */
[-CC-:B------:R-:W-:Y:S02]  /*20d0*/  IMAD R39, R38, R7.reuse, R8.reuse ;  /* 0x0000000726277224 */ /* 0x180fe400078e0208 */
[----:B------:R-:W-:Y:S01]  /*20e0*/  IMAD R41, R6, R7, R8 ;  /* 0x0000000706297224 */ /* 0x000fe200078e0208 */
        /* <DEDUP_REMOVED lines=11> */
.L_x_2644:
[----:B----4-:R-:W3:Y:S04]  /*21a0*/  LDG.E.STRONG.GPU R38, desc[UR6][R36.64] ;  /* 0x0000000624267981 */ /* 0x010ee8000c1ef900 */
[----:B---3--:R-:W-:Y:S01]  /*21b0*/  CCTL.IVALL ;  /* 0x00000000ff00798f */ /* 0x008fe20002000000 */
[----:B------:R-:W-:Y:S05]  /*21c0*/  YIELD ;  /* 0x0000000000007946 */ /* 0x000fea0003800000 */
[----:B------:R-:W-:-:S13]  /*21d0*/  ISETP.NE.AND P1, PT, R38, R43, PT ;  /* 0x0000002b2600720c */ /* 0x000fda0003f25270 */
[----:B------:R-:W-:Y:S05]  /*21e0*/  @P1 BRA `(.L_x_2644) ;  /* 0xfffffffc00ec1947 */ /* 0x000fea000383ffff */
.L_x_2643:
        /* <DEDUP_REMOVED lines=15> */
.L_x_2646:
        /* <DEDUP_REMOVED lines=60> */
.L_x_2645:
        /* <DEDUP_REMOVED lines=26> */
[----:B-1----:R-:W-:-:S06]  /*2840*/  @!P6 IMAD.WIDE.U32 R40, R47, 0x8, R44 ;  /* 0x000000082f28e825 */ /* 0x002fcc00078e002c */
        /* <DEDUP_REMOVED lines=8> */
.L_x_2647:
[----:B------:R-:W-:Y:S05]  /*28d0*/  @!P1 BRA `(.L_x_2642) ;  /* 0x00000000006c9947 */ /* 0x000fea0003800000 */
[----:B------:R-:W-:Y:S02]  /*28e0*/  ISETP.NE.AND P1, PT, R42, 0x1, PT ;  /* 0x000000012a00780c */ /* 0x000fe40003f25270 */
[----:B-1----:R-:W-:-:S11]  /*28f0*/  LOP3.LUT R40, R0, 0x1, RZ, 0xc0, !PT ;  /* 0x0000000100287812 */ /* 0x002fd600078ec0ff */
        /* <DEDUP_REMOVED lines=15> */
.L_x_2648:
        /* <DEDUP_REMOVED lines=9> */
.L_x_2649:
[----:B------:R-:W-:Y:S05]  /*2a80*/  BSYNC.RECONVERGENT B0 ;  /* 0x0000000000007941 */ /* 0x000fea0003800200 */
.L_x_2642:
        /* <DEDUP_REMOVED lines=65> */
.L_x_2653:
[----:B------:R-:W-:Y:S05]  /*2ea0*/  BSYNC.RECONVERGENT B1 ;  /* 0x0000000000017941 */ /* 0x000fea0003800200 */
.L_x_2652:
        /* <DEDUP_REMOVED lines=20> */
.L_x_2655:
[----:B------:R-:W-:Y:S05]  /*2ff0*/  BSYNC.RECONVERGENT B1 ;  /* 0x0000000000017941 */ /* 0x000fea0003800200 */
.L_x_2654:
        /* <DEDUP_REMOVED lines=28> */
.L_x_2657:
[----:B------:R-:W-:Y:S05]  /*31c0*/  BSYNC.RECONVERGENT B1 ;  /* 0x0000000000017941 */ /* 0x000fea0003800200 */
.L_x_2656:
[----:B------:R-:W-:Y:S04]  /*31d0*/  BSSY.RECONVERGENT B1, `(.L_x_2658) ;  /* 0x0000014000017945 */ /* 0x000fe80003800200 */
[----:B------:R-:W-:Y:S05]  /*31e0*/  @P6 BRA `(.L_x_2659) ;  /* 0x0000000000486947 */ /* 0x000fea0003800000 */
[----:B------:R-:W3:Y:S01]  /*31f0*/  LDCU.64 UR4, c[0x0][0x3e0] ;  /* 0x00007c00ff0477ac */ /* 0x000ee20008000a00 */
[----:B------:R-:W-:Y:S01]  /*3200*/  MOV R36, R104 ;  /* 0x0000006800247202 */ /* 0x000fe20000000f00 */
[--C-:B012---:R-:W-:Y:S01]  /*3210*/  FADD.FTZ R39, R24, -R46.reuse ;  /* 0x8000002e18277221 */ /* 0x107fe20000010000 */
[----:B------:R-:W-:Y:S01]  /*3220*/  MOV R37, R103 ;  /* 0x0000006700257202 */ /* 0x000fe20000000f00 */
        /* <DEDUP_REMOVED lines=14> */
.L_x_2659:
[----:B------:R-:W-:Y:S05]  /*3310*/  BSYNC.RECONVERGENT B1 ;  /* 0x0000000000017941 */ /* 0x000fea0003800200 */
.L_x_2658:
[----:B------:R-:W-:Y:S04]  /*3320*/  BSSY.RECONVERGENT B1, `(.L_x_2660) ;  /* 0x0000014000017945 */ /* 0x000fe80003800200 */
[----:B------:R-:W-:Y:S05]  /*3330*/  @P1 BRA `(.L_x_2661) ;  /* 0x0000000000481947 */ /* 0x000fea0003800000 */
[----:B------:R-:W4:Y:S01]  /*3340*/  LDCU.64 UR4, c[0x0][0x3e0] ;  /* 0x00007c00ff0477ac */ /* 0x000f220008000a00 */
[----:B------:R-:W-:Y:S01]  /*3350*/  MOV R36, R104 ;  /* 0x0000006800247202 */ /* 0x000fe20000000f00 */
[--C-:B0123--:R-:W-:Y:S01]  /*3360*/  FADD.FTZ R39, R26, -R46.reuse ;  /* 0x8000002e1a277221 */ /* 0x10ffe20000010000 */
[----:B------:R-:W-:Y:S01]  /*3370*/  MOV R37, R103 ;  /* 0x0000006700257202 */ /* 0x000fe20000000f00 */
        /* <DEDUP_REMOVED lines=14> */
.L_x_2661:
[----:B------:R-:W-:Y:S05]  /*3460*/  BSYNC.RECONVERGENT B1 ;  /* 0x0000000000017941 */ /* 0x000fea0003800200 */
.L_x_2660:
        /* <DEDUP_REMOVED lines=20> */
.L_x_2663:
[----:B------:R-:W-:Y:S05]  /*35b0*/  BSYNC.RECONVERGENT B1 ;  /* 0x0000000000017941 */ /* 0x000fea0003800200 */
.L_x_2662:
        /* <DEDUP_REMOVED lines=28> */
.L_x_2665:
[----:B------:R-:W-:Y:S05]  /*3780*/  BSYNC.RECONVERGENT B1 ;  /* 0x0000000000017941 */ /* 0x000fea0003800200 */
.L_x_2664:
        /* <DEDUP_REMOVED lines=20> */
.L_x_2667:
[----:B------:R-:W-:Y:S05]  /*38d0*/  BSYNC.RECONVERGENT B1 ;  /* 0x0000000000017941 */ /* 0x000fea0003800200 */
.L_x_2666:
        /* <DEDUP_REMOVED lines=20> */
.L_x_2669:
[----:B------:R-:W-:Y:S05]  /*3a20*/  BSYNC.RECONVERGENT B1 ;  /* 0x0000000000017941 */ /* 0x000fea0003800200 */
.L_x_2668:
        /* <DEDUP_REMOVED lines=20> */
.L_x_2671:
[----:B------:R-:W-:Y:S05]  /*3b70*/  BSYNC.RECONVERGENT B1 ;  /* 0x0000000000017941 */ /* 0x000fea0003800200 */
.L_x_2670:
        /* <DEDUP_REMOVED lines=30> */
.L_x_2673:
[----:B------:R-:W-:Y:S05]  /*3d60*/  BSYNC.RECONVERGENT B1 ;  /* 0x0000000000017941 */ /* 0x000fea0003800200 */
.L_x_2672:
        /* <DEDUP_REMOVED lines=17> */
[----:B------:R-:W-:Y:S02]  /*3e80*/  F2FP.F16.F32.PACK_AB R37, R18, R93 ;  /* 0x0000005d1225723e */ /* 0x000fe400000000ff */
[----:B------:R-:W-:-:S05]  /*3e90*/  LEA.HI.X R39, R36, UR11, R45, 0x1, P5 ;  /* 0x0000000b24277c11 */ /* 0x000fca000a8f0c2d */
[----:B------:R0:W-:Y:S02]  /*3ea0*/  STG.E desc[UR6][R38.64], R37 ;  /* 0x0000002526007986 */ /* 0x0001e4000c101906 */
.L_x_2675:
[----:B------:R-:W-:Y:S05]  /*3eb0*/  BSYNC.RECONVERGENT B1 ;  /* 0x0000000000017941 */ /* 0x000fea0003800200 */
.L_x_2674:
        /* <DEDUP_REMOVED lines=20> */
.L_x_2677:
[----:B------:R-:W-:Y:S05]  /*4000*/  BSYNC.RECONVERGENT B1 ;  /* 0x0000000000017941 */ /* 0x000fea0003800200 */
.L_x_2676:
        /* <DEDUP_REMOVED lines=20> */
.L_x_2679:
[----:B------:R-:W-:Y:S05]  /*4150*/  BSYNC.RECONVERGENT B1 ;  /* 0x0000000000017941 */ /* 0x000fea0003800200 */
.L_x_2678:
        /* <DEDUP_REMOVED lines=20> */
.L_x_2681:
[----:B------:R-:W-:Y:S05]  /*42a0*/  BSYNC.RECONVERGENT B1 ;  /* 0x0000000000017941 */ /* 0x000fea0003800200 */
.L_x_2680:
        /* <DEDUP_REMOVED lines=10> */
[----:B------:R-:W-:Y:S01]  /*4350*/  F2FP.F16.F32.PACK_AB R39, R42, R39 ;  /* 0x000000272a27723e */ /* 0x000fe200000000ff */
        /* <DEDUP_REMOVED lines=8> */
.L_x_2651:
        /* <DEDUP_REMOVED lines=35> */
.L_x_2684:
[----:B------:R-:W-:Y:S05]  /*4610*/  BSYNC.RECONVERGENT B1 ;  /* 0x0000000000017941 */ /* 0x000fea0003800200 */
.L_x_2683:
        /* <DEDUP_REMOVED lines=28> */
[----:B------:R-:W-:-:S05]  /*47e0*/  F2FP.F16.F32.PACK_AB R47, R47, R18 ;  /* 0x000000122f2f723e */ /* 0x000fca00000000ff */
[----:B------:R1:W-:Y:S02]  /*47f0*/  STG.E desc[UR6][R36.64], R47 ;  /* 0x0000002f24007986 */ /* 0x0003e4000c101906 */
.L_x_2686:
[----:B------:R-:W-:Y:S05]  /*4800*/  BSYNC.RECONVERGENT B1 ;  /* 0x0000000000017941 */ /* 0x000fea0003800200 */
.L_x_2685:
        /* <DEDUP_REMOVED lines=36> */
[----:B------:R-:W-:-:S05]  /*4a50*/  F2FP.F16.F32.PACK_AB R47, R47, R18 ;  /* 0x000000122f2f723e */ /* 0x000fca00000000ff */
[----:B------:R2:W-:Y:S02]  /*4a60*/  STG.E desc[UR6][R36.64], R47 ;  /* 0x0000002f24007986 */ /* 0x0005e4000c101906 */
.L_x_2688:
[----:B------:R-:W-:Y:S05]  /*4a70*/  BSYNC.RECONVERGENT B1 ;  /* 0x0000000000017941 */ /* 0x000fea0003800200 */
.L_x_2687:
[----:B------:R-:W-:Y:S04]  /*4a80*/  BSSY.RECONVERGENT B1, `(.L_x_2689) ;  /* 0x000001e000017945 */ /* 0x000fe80003800200 */
[----:B------:R-:W-:Y:S05]  /*4a90*/  @P2 BRA `(.L_x_2690) ;  /* 0x0000000000702947 */ /* 0x000fea0003800000 */
[--C-:B012---:R-:W-:Y:S01]  /*4aa0*/  FADD.FTZ R37, R24, -R46.reuse ;  /* 0x8000002e18257221 */ /* 0x107fe20000010000 */
        /* <DEDUP_REMOVED lines=25> */
[----:B------:R-:W-:-:S05]  /*4c40*/  F2FP.F16.F32.PACK_AB R45, R45, R18 ;  /* 0x000000122d2d723e */ /* 0x000fca00000000ff */
[----:B------:R3:W-:Y:S02]  /*4c50*/  STG.E desc[UR6][R36.64], R45 ;  /* 0x0000002d24007986 */ /* 0x0007e4000c101906 */
.L_x_2690:
[----:B------:R-:W-:Y:S05]  /*4c60*/  BSYNC.RECONVERGENT B1 ;  /* 0x0000000000017941 */ /* 0x000fea0003800200 */
.L_x_2689:
[----:B------:R-:W-:Y:S04]  /*4c70*/  BSSY.RECONVERGENT B1, `(.L_x_2691) ;  /* 0x000001e000017945 */ /* 0x000fe80003800200 */
[----:B------:R-:W-:Y:S05]  /*4c80*/  @P5 BRA `(.L_x_2692) ;  /* 0x0000000000705947 */ /* 0x000fea0003800000 */
[--C-:B0123--:R-:W-:Y:S01]  /*4c90*/  FADD.FTZ R37, R26, -R46.reuse ;  /* 0x8000002e1a257221 */ /* 0x10ffe20000010000 */
        /* <DEDUP_REMOVED lines=27> */
.L_x_2692:
[----:B------:R-:W-:Y:S05]  /*4e50*/  BSYNC.RECONVERGENT B1 ;  /* 0x0000000000017941 */ /* 0x000fea0003800200 */
.L_x_2691:
        /* <DEDUP_REMOVED lines=30> */
.L_x_2694:
[----:B------:R-:W-:Y:S05]  /*5040*/  BSYNC.RECONVERGENT B1 ;  /* 0x0000000000017941 */ /* 0x000fea0003800200 */
.L_x_2693:
        /* <DEDUP_REMOVED lines=38> */
.L_x_2696:
[----:B------:R-:W-:Y:S05]  /*52b0*/  BSYNC.RECONVERGENT B1 ;  /* 0x0000000000017941 */ /* 0x000fea0003800200 */
.L_x_2695:
        /* <DEDUP_REMOVED lines=30> */
.L_x_2698:
[----:B------:R-:W-:Y:S05]  /*54a0*/  BSYNC.RECONVERGENT B1 ;  /* 0x0000000000017941 */ /* 0x000fea0003800200 */
.L_x_2697:
        /* <DEDUP_REMOVED lines=30> */
.L_x_2700:
[----:B------:R-:W-:Y:S05]  /*5690*/  BSYNC.RECONVERGENT B1 ;  /* 0x0000000000017941 */ /* 0x000fea0003800200 */
.L_x_2699:
        /* <DEDUP_REMOVED lines=30> */
.L_x_2702:
[----:B------:R-:W-:Y:S05]  /*5880*/  BSYNC.RECONVERGENT B1 ;  /* 0x0000000000017941 */ /* 0x000fea0003800200 */
.L_x_2701:
        /* <DEDUP_REMOVED lines=38> */
[----:B------:R-:W-:-:S05]  /*5af0*/  F2FP.F16.F32.PACK_AB R45, R45, R18 ;  /* 0x000000122d2d723e */ /* 0x000fca00000000ff */
[----:B------:R0:W-:Y:S02]  /*5b00*/  STG.E desc[UR6][R38.64], R45 ;  /* 0x0000002d26007986 */ /* 0x0001e4000c101906 */
.L_x_2704:
[----:B------:R-:W-:Y:S05]  /*5b10*/  BSYNC.RECONVERGENT B1 ;  /* 0x0000000000017941 */ /* 0x000fea0003800200 */
.L_x_2703:
        /* <DEDUP_REMOVED lines=30> */
.L_x_2706:
[----:B------:R-:W-:Y:S05]  /*5d00*/  BSYNC.RECONVERGENT B1 ;  /* 0x0000000000017941 */ /* 0x000fea0003800200 */
.L_x_2705:
        /* <DEDUP_REMOVED lines=30> */
.L_x_2708:
[----:B------:R-:W-:Y:S05]  /*5ef0*/  BSYNC.RECONVERGENT B1 ;  /* 0x0000000000017941 */ /* 0x000fea0003800200 */
.L_x_2707:
        /* <DEDUP_REMOVED lines=30> */
.L_x_2710:
[----:B------:R-:W-:Y:S05]  /*60e0*/  BSYNC.RECONVERGENT B1 ;  /* 0x0000000000017941 */ /* 0x000fea0003800200 */
.L_x_2709:
        /* <DEDUP_REMOVED lines=30> */
.L_x_2712:
[----:B------:R-:W-:Y:S05]  /*62d0*/  BSYNC.RECONVERGENT B1 ;  /* 0x0000000000017941 */ /* 0x000fea0003800200 */
.L_x_2711:
        /* <DEDUP_REMOVED lines=26> */
[----:B------:R-:W-:-:S05]  /*6480*/  F2FP.F16.F32.PACK_AB R39, R39, R18 ;  /* 0x000000122727723e */ /* 0x000fca00000000ff */
[----:B------:R0:W-:Y:S02]  /*6490*/  STG.E desc[UR6][R36.64], R39 ;  /* 0x0000002724007986 */ /* 0x0001e4000c101906 */
.L_x_2682:
[----:B------:R-:W-:Y:S05]  /*64a0*/  BSYNC.RECONVERGENT B0 ;  /* 0x0000000000007941 */ /* 0x000fea0003800200 */
.L_x_2650:
        /* <DEDUP_REMOVED lines=8> */
.L_x_2714:
        /* <DEDUP_REMOVED lines=13> */
.L_x_3459:


//--------------------- .text._Z35group_norm_nhwc_fwd_one_pass_kernelI11Fp16IOFp16WLi64ELi28ELi448EEv26Group_norm_nhwc_fwd_params --------------------------
	.section	.text._Z35group_norm_nhwc_fwd_one_pass_kernelI11Fp16IOFp16WLi64ELi28ELi448EEv26Group_norm_nhwc_fwd_params,"ax",@progbits
	.align	128
        .global         _Z35group_norm_nhwc_fwd_one_pass_kernelI11Fp16IOFp16WLi64ELi28ELi448EEv26Group_norm_nhwc_fwd_params
        .type           _Z35group_norm_nhwc_fwd_one_pass_kernelI11Fp16IOFp16WLi64ELi28ELi448EEv26Group_norm_nhwc_fwd_params,@function
        .size           _Z35group_norm_nhwc_fwd_one_pass_kernelI11Fp16IOFp16WLi64ELi28ELi448EEv26Group_norm_nhwc_fwd_params,(.L_x_3460 - _Z35group_norm_nhwc_fwd_one_pass_kernelI11Fp16IOFp16WLi64ELi28ELi448EEv26Group_norm_nhwc_fwd_params)
        .other          _Z35group_norm_nhwc_fwd_one_pass_kernelI11Fp16IOFp16WLi64ELi28ELi448EEv26Group_norm_nhwc_fwd_params,@"STO_CUDA_ENTRY STV_DEFAULT"
_Z35group_norm_nhwc_fwd_one_pass_kernelI11Fp16IOFp16WLi64ELi28ELi448EEv26Group_norm_nhwc_fwd_params:
.text._Z35group_norm_nhwc_fwd_one_pass_kernelI11Fp16IOFp16WLi64ELi28ELi448EEv26Group_norm_nhwc_fwd_params:
        /* <DEDUP_REMOVED lines=27> */
.L_x_2734:
        /* <DEDUP_REMOVED lines=13> */
[----:B0-----:R-:W-:Y:S01]  /*0280*/  HFMA2 R2, -RZ, RZ, 0, 0 ;  /* 0x00000000ff027431 */ /* 0x001fe200000001ff */
[----:B--2---:R-:W-:-:S05]  /*0290*/  IADD3 R5, PT, PT, RZ, -R3, RZ ;  /* 0x80000003ff057210 */ /* 0x004fca0007ffe0ff */
[----:B------:R-:W-:-:S04]  /*02a0*/  IMAD R5, R5, R6, RZ ;  /* 0x0000000605057224 */ /* 0x000fc800078e02ff */
[----:B------:R-:W-:Y:S01]  /*02b0*/  IMAD.HI.U32 R3, R3, R5, R2 ;  /* 0x0000000503037227 */ /* 0x000fe200078e0002 */
[----:B------:R-:W-:-:S03]  /*02c0*/  LOP3.LUT R2, R23, 0xffff, RZ, 0xc0, !PT ;  /* 0x0000ffff17027812 */ /* 0x000fc600078ec0ff */
[----:B------:R-:W-:Y:S02]  /*02d0*/  IMAD.MOV.U32 R5, RZ, RZ, R7 ;  /* 0x000000ffff057224 */ /* 0x000fe400078e0007 */
[----:B------:R-:W-:Y:S02]  /*02e0*/  IMAD R2, R2, 0x124a, RZ ;  /* 0x0000124a02027824 */ /* 0x000fe400078e02ff */
[----:B------:R-:W-:-:S03]  /*02f0*/  IMAD.HI.U32 R15, R3, R5, RZ ;  /* 0x00000005030f7227 */ /* 0x000fc600078e00ff */
[----:B------:R-:W-:Y:S02]  /*0300*/  SHF.R.U32.HI R2, RZ, 0x10, R2 ;  /* 0x00000010ff027819 */ /* 0x000fe40000011602 */
[----:B------:R-:W-:Y:S02]  /*0310*/  IADD3 R3, PT, PT, -R15, RZ, RZ ;  /* 0x000000ff0f037210 */ /* 0x000fe40007ffe1ff */
[----:B------:R-:W-:-:S03]  /*0320*/  PRMT R2, R2, 0x9910, RZ ;  /* 0x0000991002027816 */ /* 0x000fc600000000ff */
[----:B------:R-:W-:Y:S02]  /*0330*/  IMAD R3, R6, R3, R5 ;  /* 0x0000000306037224 */ /* 0x000fe400078e0205 */
[----:B------:R-:W-:-:S03]  /*0340*/  IMAD R2, R2, 0xe, RZ ;  /* 0x0000000e02027824 */ /* 0x000fc600078e02ff */
[----:B------:R-:W-:Y:S02]  /*0350*/  ISETP.GT.U32.AND P2, PT, R6, R3, PT ;  /* 0x000000030600720c */ /* 0x000fe40003f44070 */
[----:B------:R-:W-:-:S04]  /*0360*/  IADD3 R2, PT, PT, RZ, -R2, RZ ;  /* 0x80000002ff027210 */ /* 0x000fc80007ffe0ff */
[----:B------:R-:W-:-:S04]  /*0370*/  PRMT R2, R2, 0x7710, RZ ;  /* 0x0000771002027816 */ /* 0x000fc800000000ff */
[----:B------:R-:W-:-:S03]  /*0380*/  IADD3 R2, PT, PT, R2, R23, RZ ;  /* 0x0000001702027210 */ /* 0x000fc60007ffe0ff */
[-C--:B------:R-:W-:Y:S02]  /*0390*/  @!P2 IADD3 R3, PT, PT, R3, -R6.reuse, RZ ;  /* 0x800000060303a210 */ /* 0x080fe40007ffe0ff */
[----:B------:R-:W-:Y:S01]  /*03a0*/  @!P2 IADD3 R15, PT, PT, R15, 0x1, RZ ;  /* 0x000000010f0fa810 */ /* 0x000fe20007ffe0ff */
[----:B------:R-:W-:Y:S01]  /*03b0*/  IMAD.SHL.U32 R2, R2, 0x2, RZ ;  /* 0x0000000202027824 */ /* 0x000fe200078e00ff */
[----:B------:R-:W-:Y:S02]  /*03c0*/  ISETP.GE.U32.AND P1, PT, R3, R6, PT ;  /* 0x000000060300720c */ /* 0x000fe40003f26070 */
[----:B------:R-:W-:Y:S02]  /*03d0*/  LOP3.LUT R3, R0, UR8, RZ, 0x3c, !PT ;  /* 0x0000000800037c12 */ /* 0x000fe4000f8e3cff */
[----:B-1----:R-:W-:Y:S02]  /*03e0*/  ISETP.GE.U32.AND P2, PT, R10, UR10, PT ;  /* 0x0000000a0a007c0c */ /* 0x002fe4000bf46070 */
[----:B------:R-:W-:-:S02]  /*03f0*/  ISETP.GE.AND P4, PT, R3, RZ, PT ;  /* 0x000000ff0300720c */ /* 0x000fc40003f86270 */
[----:B------:R-:W-:Y:S02]  /*0400*/  ISETP.GE.AND.EX P2, PT, R11, UR11, PT, P2 ;  /* 0x0000000b0b007c0c */ /* 0x000fe4000bf46320 */
[----:B------:R-:W-:-:S03]  /*0410*/  LOP3.LUT R27, R2, 0xffff, RZ, 0xc0, !PT ;  /* 0x0000ffff021b7812 */ /* 0x000fc600078ec0ff */
[----:B------:R-:W-:Y:S01]  /*0420*/  @P1 VIADD R15, R15, 0x1 ;  /* 0x000000010f0f1836 */ /* 0x000fe20000000000 */
[----:B------:R-:W-:-:S04]  /*0430*/  ISETP.GE.U32.AND P1, PT, R24, UR10, PT ;  /* 0x0000000a18007c0c */ /* 0x000fc8000bf26070 */
[----:B------:R-:W-:Y:S01]  /*0440*/  ISETP.GE.AND.EX P1, PT, R13, UR11, PT, P1 ;  /* 0x0000000b0d007c0c */ /* 0x000fe2000bf26310 */
[----:B------:R-:W0:Y:S01]  /*0450*/  LDCU.64 UR10, c[0x0][0x3f0] ;  /* 0x00007e00ff0a77ac */ /* 0x000e220008000a00 */
[----:B------:R-:W-:Y:S01]  /*0460*/  @!P4 IADD3 R15, PT, PT, -R15, RZ, RZ ;  /* 0x000000ff0f0fc210 */ /* 0x000fe20007ffe1ff */
[----:B------:R-:W1:Y:S01]  /*0470*/  @!P2 LDC.64 R6, c[0x0][0x3e0] ;  /* 0x0000f800ff06ab82 */ /* 0x000e620000000a00 */
[----:B------:R-:W-:-:S04]  /*0480*/  @!P3 LOP3.LUT R15, RZ, R0, RZ, 0x33, !PT ;  /* 0x00000000ff0fb212 */ /* 0x000fc800078e33ff */
[----:B------:R-:W-:Y:S02]  /*0490*/  IADD3 R3, PT, PT, -R15, RZ, RZ ;  /* 0x000000ff0f037210 */ /* 0x000fe40007ffe1ff */
[----:B------:R-:W-:-:S03]  /*04a0*/  SHF.R.S32.HI R2, RZ, 0x1f, R15 ;  /* 0x0000001fff027819 */ /* 0x000fc6000001140f */
        /* <DEDUP_REMOVED lines=14> */
[-C--:B------:R-:W-:Y:S02]  /*0590*/  @!P1 MOV R28, R26.reuse ;  /* 0x0000001a001c9202 */ /* 0x080fe40000000f00 */
[----:B------:R-:W-:Y:S01]  /*05a0*/  @!P2 MOV R12, R26 ;  /* 0x0000001a000ca202 */ /* 0x000fe20000000f00 */
[C---:B------:R-:W-:Y:S01]  /*05b0*/  @!P1 IMAD R11, R24.reuse, R9, R13 ;  /* 0x00000009180b9224 */ /* 0x040fe200078e020d */
[----:B------:R-:W-:Y:S01]  /*05c0*/  @!P2 MOV R13, R29 ;  /* 0x0000001d000da202 */ /* 0x000fe20000000f00 */
[----:B------:R-:W-:-:S04]  /*05d0*/  @!P1 IMAD.WIDE.U32 R8, R24, R8, R28 ;  /* 0x0000000818089225 */ /* 0x000fc800078e001c */
[----:B------:R-:W-:Y:S01]  /*05e0*/  @!P2 IMAD.WIDE.U32 R12, R10, R6, R12 ;  /* 0x000000060a0ca225 */ /* 0x000fe200078e000c */
[----:B0-----:R-:W-:-:S03]  /*05f0*/  @!P1 LEA R6, P3, R8, R4, 0x1 ;  /* 0x0000000408069211 */ /* 0x001fc600078608ff */
[----:B------:R-:W-:Y:S01]  /*0600*/  @!P1 IMAD.IADD R7, R9, 0x1, R11 ;  /* 0x0000000109079824 */ /* 0x000fe200078e020b */
[----:B------:R-:W-:Y:S02]  /*0610*/  @!P2 IADD3 R4, PT, PT, R13, R15, RZ ;  /* 0x0000000f0d04a210 */ /* 0x000fe40007ffe0ff */
        /* <DEDUP_REMOVED lines=58> */
.L_x_2716:
[----:B----4-:R-:W-:Y:S05]  /*09c0*/  BSYNC.RECONVERGENT B0 ;  /* 0x0000000000007941 */ /* 0x010fea0003800200 */
.L_x_2715:
        /* <DEDUP_REMOVED lines=41> */
.L_x_2718:
[----:B------:R-:W-:Y:S05]  /*0c60*/  BSYNC.RECONVERGENT B0 ;  /* 0x0000000000007941 */ /* 0x000fea0003800200 */
.L_x_2717:
        /* <DEDUP_REMOVED lines=31> */
.L_x_2721:
[----:B---3--:R-:W2:Y:S04]  /*0e60*/  LDG.E.STRONG.GPU R6, desc[UR14][R4.64] ;  /* 0x0000000e04067981 */ /* 0x008ea8000c1ef900 */
[----:B--2---:R-:W-:Y:S01]  /*0e70*/  CCTL.IVALL ;  /* 0x00000000ff00798f */ /* 0x004fe20002000000 */
[----:B------:R-:W-:Y:S05]  /*0e80*/  YIELD ;  /* 0x0000000000007946 */ /* 0x000fea0003800000 */
[----:B------:R-:W-:-:S13]  /*0e90*/  ISETP.NE.AND P2, PT, R6, R9, PT ;  /* 0x000000090600720c */ /* 0x000fda0003f45270 */
[----:B------:R-:W-:Y:S05]  /*0ea0*/  @P2 BRA `(.L_x_2721) ;  /* 0xfffffffc00ec2947 */ /* 0x000fea000383ffff */
.L_x_2720:
        /* <DEDUP_REMOVED lines=15> */
.L_x_2723:
        /* <DEDUP_REMOVED lines=20> */
[----:B------:R-:W-:Y:S01]  /*10e0*/  IMAD.U32 R6, RZ, RZ, UR24 ;  /* 0x00000018ff067e24 */ /* 0x000fe2000f8e00ff */
[----:B------:R-:W-:Y:S01]  /*10f0*/  MOV R7, UR25 ;  /* 0x0000001900077c02 */ /* 0x000fe20008000f00 */
        /* <DEDUP_REMOVED lines=69> */
.L_x_2722:
        /* <DEDUP_REMOVED lines=12> */
[----:B------:R-:W-:Y:S01]  /*1610*/  IMAD.U32 R4, RZ, RZ, UR10 ;  /* 0x0000000aff047e24 */ /* 0x000fe2000f8e00ff */
[----:B------:R-:W-:-:S06]  /*1620*/  MOV R5, UR11 ;  /* 0x0000000b00057c02 */ /* 0x000fcc0008000f00 */
        /* <DEDUP_REMOVED lines=39> */
.L_x_2724:
        /* <DEDUP_REMOVED lines=27> */
.L_x_2725:
        /* <DEDUP_REMOVED lines=13> */
.L_x_2726:
[----:B------:R-:W-:Y:S05]  /*1b20*/  BSYNC.RECONVERGENT B0 ;  /* 0x0000000000007941 */ /* 0x000fea0003800200 */
.L_x_2719:
        /* <DEDUP_REMOVED lines=14> */
[----:B------:R-:W-:-:S05]  /*1c10*/  PRMT R10, R10, 0x7710, RZ ;  /* 0x000077100a0a7816 */ /* 0x000fca00000000ff */
[----:B------:R-:W-:Y:S01]  /*1c20*/  IMAD.IADD R10, R10, 0x1, R23 ;  /* 0x000000010a0a7824 */ /* 0x000fe200078e0217 */
[----:B------:R-:W-:Y:S01]  /*1c30*/  @!P3 STS.64 [UR5+0x88], R18 ;  /* 0x00008812ff00b988 */ /* 0x000fe20008000a05 */
[----:B-1----:R-:W-:-:S04]  /*1c40*/  @P0 IMAD.WIDE R8, R11, 0x8, R8 ;  /* 0x000000080b080825 */ /* 0x002fc800078e0208 */
[----:B----4-:R-:W-:Y:S01]  /*1c50*/  @P0 FMUL.FTZ R11, R19, UR10 ;  /* 0x0000000a130b0c20 */ /* 0x010fe20008410000 */
[----:B------:R-:W-:-:S04]  /*1c60*/  SHF.L.U32 R10, R10, 0x1, RZ ;  /* 0x000000010a0a7819 */ /* 0x000fc800000006ff */
        /* <DEDUP_REMOVED lines=22> */
[----:B------:R-:W-:-:S06]  /*1dd0*/  MOV R4, 0x3f800000 ;  /* 0x3f80000000047802 */ /* 0x000fcc0000000f00 */
        /* <DEDUP_REMOVED lines=31> */
.L_x_2730:
[----:B------:R-:W-:Y:S05]  /*1fd0*/  BSYNC.RECONVERGENT B1 ;  /* 0x0000000000017941 */ /* 0x000fea0003800200 */
.L_x_2729:
        /* <DEDUP_REMOVED lines=19> */
.L_x_2728:
        /* <DEDUP_REMOVED lines=18> */
[----:B------:R-:W-:Y:S02]  /*2230*/  IMAD.MOV.U32 R2, RZ, RZ, R26 ;  /* 0x000000ffff027224 */ /* 0x000fe400078e001a */
[----:B0-----:R-:W-:Y:S02]  /*2240*/  FADD.FTZ R16, R15, 1 ;  /* 0x3f8000000f107421 */ /* 0x001fe40000010000 */
[----:B------:R-:W-:Y:S01]  /*2250*/  IMAD.WIDE.U32 R2, R24, UR10, R2 ;  /* 0x0000000a18027c25 */ /* 0x000fe2000f8e0002 */
[----:B------:R-:W0:Y:S02]  /*2260*/  MUFU.RCP R14, R14 ;  /* 0x0000000e000e7308 */ /* 0x000e240000001000 */
[----:B-1----:R-:W-:-:S02]  /*2270*/  LEA R8, P1, R2, UR12, 0x1 ;  /* 0x0000000c02087c11 */ /* 0x002fc4000f8208ff */
[----:B------:R-:W-:-:S04]  /*2280*/  IADD3 R17, PT, PT, R3, R17, RZ ;  /* 0x0000001103117210 */ /* 0x000fc80007ffe0ff */
[----:B------:R-:W1:Y:S01]  /*2290*/  MUFU.RCP R16, R16 ;  /* 0x0000001000107308 */ /* 0x000e620000001000 */
[----:B0-----:R-:W-:Y:S01]  /*22a0*/  FMUL.FTZ R13, R13, R14 ;  /* 0x0000000e0d0d7220 */ /* 0x001fe20000410000 */
[----:B-1----:R-:W-:Y:S01]  /*22b0*/  FMUL.FTZ R18, R9, R16 ;  /* 0x0000001009127220 */ /* 0x002fe20000410000 */
[----:B------:R-:W-:-:S04]  /*22c0*/  LEA.HI.X R9, R2, UR13, R17, 0x1, P1 ;  /* 0x0000000d02097c11 */ /* 0x000fc800088f0c11 */
[----:B------:R-:W-:-:S05]  /*22d0*/  F2FP.F16.F32.PACK_AB R13, R18, R13 ;  /* 0x0000000d120d723e */ /* 0x000fca00000000ff */
[----:B------:R0:W-:Y:S02]  /*22e0*/  STG.E desc[UR14][R8.64], R13 ;  /* 0x0000000d08007986 */ /* 0x0001e4000c10190e */
.L_x_2733:
[----:B------:R-:W-:Y:S05]  /*22f0*/  BSYNC.RECONVERGENT B1 ;  /* 0x0000000000017941 */ /* 0x000fea0003800200 */
.L_x_2732:
        /* <DEDUP_REMOVED lines=32> */
.L_x_2731:
[----:B------:R-:W-:Y:S05]  /*2500*/  BSYNC.RECONVERGENT B0 ;  /* 0x0000000000007941 */ /* 0x000fea0003800200 */
.L_x_2727:
[----:B------:R-:W-:Y:S02]  /*2510*/  UIADD3 UR8, UPT, UPT, UR19, UR8, URZ ;  /* 0x0000000813087290 */ /* 0x000fe4000fffe0ff */
[----:B------:R-:W-:Y:S02]  /*2520*/  UIADD3 UR4, UPT, UPT, UR4, 0x1, URZ ;  /* 0x0000000104047890 */ /* 0x000fe4000fffe0ff */
[----:B------:R-:W-:-:S09]  /*2530*/  UISETP.GE.AND UP1, UPT, UR8, UR7, UPT ;  /* 0x000000070800728c */ /* 0x000fd2000bf26270 */
[----:B------:R-:W-:Y:S05]  /*2540*/  BRA.U !UP1, `(.L_x_2734) ;  /* 0xffffffdd09187547 */ /* 0x000fea000b83ffff */
[----:B------:R-:W-:Y:S05]  /*2550*/  EXIT ;  /* 0x000000000000794d */ /* 0x000fea0003800000 */
.L_x_2735:
        /* <DEDUP_REMOVED lines=10> */
.L_x_3460:


//--------------------- .text._Z35group_norm_nhwc_fwd_one_pass_kernelI11Fp16IOFp16WLi128ELi28ELi448EEv26Group_norm_nhwc_fwd_params --------------------------
	.section	.text._Z35group_norm_nhwc_fwd_one_pass_kernelI11Fp16IOFp16WLi128ELi28ELi448EEv26Group_norm_nhwc_fwd_params,"ax",@progbits
	.align	128
        .global         _Z35group_norm_nhwc_fwd_one_pass_kernelI11Fp16IOFp16WLi128ELi28ELi448EEv26Group_norm_nhwc_fwd_params
        .type           _Z35group_norm_nhwc_fwd_one_pass_kernelI11Fp16IOFp16WLi128ELi28ELi448EEv26Group_norm_nhwc_fwd_params,@function
        .size           _Z35group_norm_nhwc_fwd_one_pass_kernelI11Fp16IOFp16WLi128ELi28ELi448EEv26Group_norm_nhwc_fwd_params,(.L_x_3461 - _Z35group_norm_nhwc_fwd_one_pass_kernelI11Fp16IOFp16WLi128ELi28ELi448EEv26Group_norm_nhwc_fwd_params)
        .other          _Z35group_norm_nhwc_fwd_one_pass_kernelI11Fp16IOFp16WLi128ELi28ELi448EEv26Group_norm_nhwc_fwd_params,@"STO_CUDA_ENTRY STV_DEFAULT"
_Z35group_norm_nhwc_fwd_one_pass_kernelI11Fp16IOFp16WLi128ELi28ELi448EEv26Group_norm_nhwc_fwd_params:
.text._Z35group_norm_nhwc_fwd_one_pass_kernelI11Fp16IOFp16WLi128ELi28ELi448EEv26Group_norm_nhwc_fwd_params:
        /* <DEDUP_REMOVED lines=25> */
.L_x_2763:
        /* <DEDUP_REMOVED lines=41> */
[----:B------:R-:W-:Y:S01]  /*0420*/  IADD3 R3, PT, PT, -R13, RZ, RZ ;  /* 0x000000ff0d037210 */ /* 0x000fe20007ffe1ff */
[----:B------:R-:W0:Y:S01]  /*0430*/  @!P2 LDC.64 R8, c[0x0][0x3e0] ;  /* 0x0000f800ff08ab82 */ /* 0x000e220000000a00 */
[----:B------:R-:W-:Y:S02]  /*0440*/  IADD3 R5, PT, PT, R5, R4, RZ ;  /* 0x0000000405057210 */ /* 0x000fe40007ffe0ff */
[----:B------:R-:W-:Y:S01]  /*0450*/  IADD3 R0, PT, PT, R23, 0x40, RZ ;  /* 0x0000004017007810 */ /* 0x000fe20007ffe0ff */
[----:B------:R-:W-:Y:S01]  /*0460*/  IMAD R20, R2, R3, UR7 ;  /* 0x0000000702147e24 */ /* 0x000fe2000f8e0203 */
[----:B------:R-:W-:Y:S01]  /*0470*/  SHF.L.U32 R5, R5, 0x1, RZ ;  /* 0x0000000105057819 */ /* 0x000fe200000006ff */
[----:B------:R-:W-:Y:S01]  /*0480*/  VIADD R2, R23, 0x60 ;  /* 0x0000006017027836 */ /* 0x000fe20000000000 */
[----:B------:R-:W-:Y:S01]  /*0490*/  ISETP.GE.U32.AND P3, PT, R0, UR8, PT ;  /* 0x0000000800007c0c */ /* 0x000fe2000bf66070 */
[----:B------:R-:W1:Y:S01]  /*04a0*/  @!P1 LDC.64 R6, c[0x0][0x3e0] ;  /* 0x0000f800ff069b82 */ /* 0x000e620000000a00 */
[----:B------:R-:W-:Y:S01]  /*04b0*/  IMAD R20, R20, 0x1c, RZ ;  /* 0x0000001c14147824 */ /* 0x000fe200078e02ff */
[----:B------:R-:W-:-:S02]  /*04c0*/  LOP3.LUT R25, R5, 0xffff, RZ, 0xc0, !PT ;  /* 0x0000ffff05197812 */ /* 0x000fc400078ec0ff */
[----:B------:R-:W-:Y:S02]  /*04d0*/  SHF.R.S32.HI R5, RZ, 0x1f, R0 ;  /* 0x0000001fff057819 */ /* 0x000fe40000011400 */
[----:B------:R-:W-:Y:S02]  /*04e0*/  SHF.R.S32.HI R3, RZ, 0x1f, R13 ;  /* 0x0000001fff037819 */ /* 0x000fe4000001140d */
[C---:B------:R-:W-:Y:S01]  /*04f0*/  IADD3 R24, P4, PT, R20.reuse, R25, RZ ;  /* 0x0000001914187210 */ /* 0x040fe20007f9e0ff */
[----:B------:R-:W3:Y:S01]  /*0500*/  @!P2 LDC.64 R10, c[0x0][0x390] ;  /* 0x0000e400ff0aab82 */ /* 0x000ee20000000a00 */
[----:B------:R-:W-:Y:S01]  /*0510*/  ISETP.GE.AND.EX P3, PT, R5, UR9, PT, P3 ;  /* 0x0000000905007c0c */ /* 0x000fe2000bf66330 */
[----:B--2---:R-:W-:Y:S01]  /*0520*/  IMAD R12, R3, UR10, RZ ;  /* 0x0000000a030c7c24 */ /* 0x004fe2000f8e02ff */
[----:B------:R-:W-:Y:S02]  /*0530*/  LEA.HI.X.SX32 R25, R20, RZ, 0x1, P4 ;  /* 0x000000ff14197211 */ /* 0x000fe400020f0eff */
[----:B------:R-:W-:Y:S01]  /*0540*/  ISETP.GE.U32.AND P4, PT, R2, UR8, PT ;  /* 0x0000000802007c0c */ /* 0x000fe2000bf86070 */
[C---:B------:R-:W-:Y:S01]  /*0550*/  IMAD R27, R13.reuse, UR11, R12 ;  /* 0x0000000b0d1b7c24 */ /* 0x040fe2000f8e020c */
[----:B------:R-:W-:Y:S01]  /*0560*/  SHF.R.S32.HI R3, RZ, 0x1f, R2 ;  /* 0x0000001fff037819 */ /* 0x000fe20000011402 */
[----:B------:R-:W-:-:S02]  /*0570*/  IMAD.WIDE.U32 R24, R13, UR10, R24 ;  /* 0x0000000a0d187c25 */ /* 0x000fc4000f8e0018 */
[----:B------:R-:W2:Y:S01]  /*0580*/  @!P1 LDC.64 R12, c[0x0][0x390] ;  /* 0x0000e400ff0c9b82 */ /* 0x000ea20000000a00 */
[----:B------:R-:W-:Y:S01]  /*0590*/  ISETP.GE.AND.EX P4, PT, R3, UR9, PT, P4 ;  /* 0x0000000903007c0c */ /* 0x000fe2000bf86340 */
[----:B0-----:R-:W-:Y:S01]  /*05a0*/  @!P2 IMAD R16, R15, R8, RZ ;  /* 0x000000080f10a224 */ /* 0x001fe200078e02ff */
[----:B------:R-:W-:Y:S01]  /*05b0*/  IADD3 R27, PT, PT, R25, R27, RZ ;  /* 0x0000001b191b7210 */ /* 0x000fe20007ffe0ff */
[----:B-1----:R-:W-:Y:S01]  /*05c0*/  @!P1 IMAD R18, R17, R6, RZ ;  /* 0x0000000611129224 */ /* 0x002fe200078e02ff */
[-C--:B------:R-:W-:Y:S01]  /*05d0*/  @!P2 MOV R26, R24.reuse ;  /* 0x00000018001aa202 */ /* 0x080fe20000000f00 */
[----:B------:R-:W-:Y:S02]  /*05e0*/  @!P2 IMAD R17, R23, R9, R16 ;  /* 0x000000091711a224 */ /* 0x000fe400078e0210 */
[----:B------:R-:W0:Y:S01]  /*05f0*/  @!P3 LDC.64 R14, c[0x0][0x3e0] ;  /* 0x0000f800ff0ebb82 */ /* 0x000e220000000a00 */
[----:B------:R-:W-:Y:S01]  /*0600*/  @!P1 IMAD R21, R29, R7, R18 ;  /* 0x000000071d159224 */ /* 0x000fe200078e0212 */
[----:B------:R-:W-:Y:S01]  /*0610*/  @!P1 MOV R18, R24 ;  /* 0x0000001800129202 */ /* 0x000fe20000000f00 */
[----:B------:R-:W-:Y:S01]  /*0620*/  @!P2 IMAD.WIDE.U32 R8, R23, R8, R26 ;  /* 0x000000081708a225 */ /* 0x000fe200078e001a */
[----:B------:R-:W-:-:S04]  /*0630*/  @!P1 MOV R19, R27 ;  /* 0x0000001b00139202 */ /* 0x000fc80000000f00 */
[----:B------:R-:W-:Y:S01]  /*0640*/  @!P2 IADD3 R17, PT, PT, R9, R17, RZ ;  /* 0x000000110911a210 */ /* 0x000fe20007ffe0ff */
[----:B------:R-:W-:Y:S01]  /*0650*/  @!P1 IMAD.WIDE.U32 R18, R29, R6, R18 ;  /* 0x000000061d129225 */ /* 0x000fe200078e0012 */
[C---:B---3--:R-:W-:Y:S01]  /*0660*/  @!P2 LEA R16, P5, R8.reuse, R10, 0x1 ;  /* 0x0000000a0810a211 */ /* 0x048fe200078a08ff */
[----:B------:R-:W1:Y:S03]  /*0670*/  @!P4 LDC.64 R6, c[0x0][0x3e0] ;  /* 0x0000f800ff06cb82 */ /* 0x000e660000000a00 */
[----:B------:R-:W-:Y:S02]  /*0680*/  @!P2 LEA.HI.X R17, R8, R11, R17, 0x1, P5 ;  /* 0x0000000b0811a211 */ /* 0x000fe400028f0c11 */
[----:B------:R-:W-:Y:S02]  /*0690*/  @!P1 IADD3 R21, PT, PT, R19, R21, RZ ;  /* 0x0000001513159210 */ /* 0x000fe40007ffe0ff */
[----:B--2---:R-:W-:Y:S01]  /*06a0*/  @!P1 LEA R12, P5, R18, R12, 0x1 ;  /* 0x0000000c120c9211 */ /* 0x004fe200078a08ff */
[----:B------:R-:W2:Y:S01]  /*06b0*/  @!P3 LDC.64 R8, c[0x0][0x390] ;  /* 0x0000e400ff08bb82 */ /* 0x000ea20000000a00 */
[----:B------:R-:W-:-:S02]  /*06c0*/  @!P3 MOV R19, R27 ;  /* 0x0000001b0013b202 */ /* 0x000fc40000000f00 */
[----:B------:R-:W-:Y:S01]  /*06d0*/  @!P1 LEA.HI.X R13, R18, R13, R21, 0x1, P5 ;  /* 0x0000000d120d9211 */ /* 0x000fe200028f0c15 */
[----:B------:R-:W-:Y:S02]  /*06e0*/  @!P3 IMAD.MOV.U32 R18, RZ, RZ, R24 ;  /* 0x000000ffff12b224 */ /* 0x000fe400078e0018 */
[-C--:B0-----:R-:W-:Y:S02]  /*06f0*/  @!P3 IMAD R5, R5, R14.reuse, RZ ;  /* 0x0000000e0505b224 */ /* 0x081fe400078e02ff */
[----:B------:R-:W0:Y:S01]  /*0700*/  @!P4 LDC.64 R10, c[0x0][0x390] ;  /* 0x0000e400ff0acb82 */ /* 0x000e220000000a00 */
[----:B------:R-:W-:-:S04]  /*0710*/  @!P3 IMAD.WIDE.U32 R18, R0, R14, R18 ;  /* 0x0000000e0012b225 */ /* 0x000fc800078e0012 */
[----:B------:R-:W-:Y:S02]  /*0720*/  @!P3 IMAD R15, R0, R15, R5 ;  /* 0x0000000f000fb224 */ /* 0x000fe400078e0205 */
[----:B------:R-:W-:Y:S02]  /*0730*/  HFMA2 R0, -RZ, RZ, 0, 0 ;  /* 0x00000000ff007431 */ /* 0x000fe400000001ff */
[----:B------:R-:W-:Y:S02]  /*0740*/  HFMA2 R5, -RZ, RZ, 0, 0 ;  /* 0x00000000ff057431 */ /* 0x000fe400000001ff */
[----:B-1----:R-:W-:Y:S02]  /*0750*/  @!P4 IMAD R3, R3, R6, RZ ;  /* 0x000000060303c224 */ /* 0x002fe400078e02ff */
[----:B------:R1:W3:Y:S02]  /*0760*/  @!P1 LDG.E R0, desc[UR14][R12.64] ;  /* 0x0000000e0c009981 */ /* 0x0002e4000c1e1900 */
[----:B------:R-:W-:Y:S01]  /*0770*/  @!P4 IMAD R7, R2, R7, R3 ;  /* 0x000000070207c224 */ /* 0x000fe200078e0203 */
[----:B------:R-:W-:Y:S01]  /*0780*/  @!P3 IADD3 R15, PT, PT, R19, R15, RZ ;  /* 0x0000000f130fb210 */ /* 0x000fe20007ffe0ff */
[----:B------:R5:W4:Y:S01]  /*0790*/  @!P2 LDG.E R5, desc[UR14][R16.64] ;  /* 0x0000000e1005a981 */ /* 0x000b22000c1e1900 */
[----:B--2---:R-:W-:-:S02]  /*07a0*/  @!P3 LEA R8, P2, R18, R8, 0x1 ;  /* 0x000000081208b211 */ /* 0x004fc400078408ff */
[----:B-1----:R-:W-:Y:S02]  /*07b0*/  @!P4 MOV R12, R24 ;  /* 0x00000018000cc202 */ /* 0x002fe40000000f00 */
[----:B------:R-:W-:-:S03]  /*07c0*/  @!P4 MOV R13, R27 ;  /* 0x0000001b000dc202 */ /* 0x000fc60000000f00 */
[----:B------:R-:W-:Y:S01]  /*07d0*/  @!P4 IMAD.WIDE.U32 R2, R2, R6, R12 ;  /* 0x000000060202c225 */ /* 0x000fe200078e000c */
[----:B------:R-:W-:-:S03]  /*07e0*/  @!P3 LEA.HI.X R9, R18, R9, R15, 0x1, P2 ;  /* 0x000000091209b211 */ /* 0x000fc600010f0c0f */
[----:B------:R-:W-:Y:S01]  /*07f0*/  HFMA2 R6, -RZ, RZ, 0, 0 ;  /* 0x00000000ff067431 */ /* 0x000fe200000001ff */
[----:B------:R-:W-:Y:S02]  /*0800*/  @!P4 IADD3 R3, PT, PT, R3, R7, RZ ;  /* 0x000000070303c210 */ /* 0x000fe40007ffe0ff */
[C---:B0-----:R-:W-:Y:S01]  /*0810*/  @!P4 LEA R10, P2, R2.reuse, R10, 0x1 ;  /* 0x0000000a020ac211 */ /* 0x041fe200078408ff */
[----:B-----5:R-:W-:Y:S02]  /*0820*/  IMAD.MOV.U32 R17, RZ, RZ, RZ ;  /* 0x000000ffff117224 */ /* 0x020fe400078e00ff */
        /* <DEDUP_REMOVED lines=69> */
.L_x_2737:
[----:B------:R-:W-:Y:S05]  /*0c80*/  BSYNC.RECONVERGENT B0 ;  /* 0x0000000000007941 */ /* 0x000fea0003800200 */
.L_x_2736:
        /* <DEDUP_REMOVED lines=41> */
.L_x_2739:
[----:B------:R-:W-:Y:S05]  /*0f20*/  BSYNC.RECONVERGENT B0 ;  /* 0x0000000000007941 */ /* 0x000fea0003800200 */
.L_x_2738:
        /* <DEDUP_REMOVED lines=31> */
.L_x_2742:
[----:B---3--:R-:W3:Y:S04]  /*1120*/  LDG.E.STRONG.GPU R4, desc[UR14][R8.64] ;  /* 0x0000000e08047981 */ /* 0x008ee8000c1ef900 */
[----:B---3--:R-:W-:Y:S01]  /*1130*/  CCTL.IVALL ;  /* 0x00000000ff00798f */ /* 0x008fe20002000000 */
[----:B------:R-:W-:Y:S05]  /*1140*/  YIELD ;  /* 0x0000000000007946 */ /* 0x000fea0003800000 */
[----:B------:R-:W-:-:S13]  /*1150*/  ISETP.NE.AND P2, PT, R4, R11, PT ;  /* 0x0000000b0400720c */ /* 0x000fda0003f45270 */
[----:B------:R-:W-:Y:S05]  /*1160*/  @P2 BRA `(.L_x_2742) ;  /* 0xfffffffc00ec2947 */ /* 0x000fea000383ffff */
.L_x_2741:
        /* <DEDUP_REMOVED lines=15> */
.L_x_2744:
[----:B------:R-:W-:Y:S01]  /*1260*/  ISETP.EQ.OR P2, PT, RZ, UR22, P3 ;  /* 0x00000016ff007c0c */ /* 0x000fe20009f42670 */
[----:B------:R-:W-:Y:S02]  /*1270*/  UIADD3 UR23, UPT, UPT, UR5, 0x1, URZ ;  /* 0x0000000105177890 */ /* 0x000fe4000fffe0ff */
[----:B------:R-:W-:-:S04]  /*1280*/  UIADD3 UR24, UPT, UPT, UR5, 0x2, URZ ;  /* 0x0000000205187890 */ /* 0x000fc8000fffe0ff */
[----:B---3--:R-:W-:Y:S01]  /*1290*/  MOV R4, UR23 ;  /* 0x0000001700047c02 */ /* 0x008fe20008000f00 */
[----:B------:R-:W-:Y:S01]  /*12a0*/  UIADD3 UR23, UPT, UPT, UR5, 0x3, URZ ;  /* 0x0000000305177890 */ /* 0x000fe2000fffe0ff */
[----:B------:R-:W-:Y:S02]  /*12b0*/  IMAD.U32 R5, RZ, RZ, UR24 ;  /* 0x00000018ff057e24 */ /* 0x000fe4000f8e00ff */
[----:B------:R-:W-:Y:S02]  /*12c0*/  ISETP.EQ.OR P4, PT, R4, UR18, P3 ;  /* 0x0000001204007c0c */ /* 0x000fe40009f82670 */
[----:B------:R-:W-:Y:S01]  /*12d0*/  VOTEU.ALL UP0, P2 ;  /* 0x0000000000ff7886 */ /* 0x000fe20001000000 */
[----:B------:R-:W-:Y:S02]  /*12e0*/  ISETP.EQ.OR P6, PT, R5, UR18, P3 ;  /* 0x0000001205007c0c */ /* 0x000fe40009fc2670 */
[----:B------:R-:W-:Y:S02]  /*12f0*/  MOV R4, UR23 ;  /* 0x0000001700047c02 */ /* 0x000fe40008000f00 */
[----:B------:R-:W-:-:S02]  /*1300*/  @!UP0 UIMAD.WIDE.U32 UR24, UR8, 0x8, UR16 ;  /* 0x00000008081888a5 */ /* 0x000fc4000f8e0010 */
[----:B------:R-:W-:-:S04]  /*1310*/  ISETP.EQ.OR P5, PT, R4, UR18, P3 ;  /* 0x0000001204007c0c */ /* 0x000fc80009fa2670 */
[----:B------:R-:W-:Y:S01]  /*1320*/  MOV R4, UR24 ;  /* 0x0000001800047c02 */ /* 0x000fe20008000f00 */
[----:B------:R-:W-:Y:S01]  /*1330*/  VOTEU.ALL UP0, P4 ;  /* 0x0000000000ff7886 */ /* 0x000fe20002000000 */
[----:B------:R-:W-:Y:S01]  /*1340*/  MOV R5, UR25 ;  /* 0x0000001900057c02 */ /* 0x000fe20008000f00 */
[----:B------:R-:W-:-:S03]  /*1350*/  VOTEU.ALL UP1, P6 ;  /* 0x0000000000ff7886 */ /* 0x000fc60003020000 */
[----:B------:R-:W-:Y:S02]  /*1360*/  @!UP0 UIMAD.WIDE.U32 UR24, UR21, 0x8, UR16 ;  /* 0x00000008151888a5 */ /* 0x000fe4000f8e0010 */
[----:B------:R-:W0:Y:S01]  /*1370*/  @!P2 LDG.E.64 R4, desc[UR14][R4.64] ;  /* 0x0000000e0404a981 */ /* 0x000e22000c1e1b00 */
[----:B------:R-:W-:Y:S01]  /*1380*/  VOTEU.ALL UP0, P5 ;  /* 0x0000000000ff7886 */ /* 0x000fe20002800000 */
[----:B------:R-:W-:Y:S02]  /*1390*/  @!UP1 UIMAD.WIDE.U32 UR26, UR10, 0x8, UR16 ;  /* 0x000000080a1a98a5 */ /* 0x000fe4000f8e0010 */
[----:B------:R-:W-:Y:S02]  /*13a0*/  MOV R8, UR24 ;  /* 0x0000001800087c02 */ /* 0x000fe40008000f00 */
[----:B------:R-:W-:Y:S01]  /*13b0*/  MOV R9, UR25 ;  /* 0x0000001900097c02 */ /* 0x000fe20008000f00 */
[----:B------:R-:W-:Y:S01]  /*13c0*/  @!UP0 UIMAD.WIDE.U32 UR24, UR20, 0x8, UR16 ;  /* 0x00000008141888a5 */ /* 0x000fe2000f8e0010 */
[----:B------:R-:W-:-:S02]  /*13d0*/  MOV R10, UR26 ;  /* 0x0000001a000a7c02 */ /* 0x000fc40008000f00 */
[----:B------:R-:W-:Y:S02]  /*13e0*/  MOV R11, UR27 ;  /* 0x0000001b000b7c02 */ /* 0x000fe40008000f00 */
[----:B------:R-:W3:Y:S01]  /*13f0*/  @!P4 LDG.E.64 R8, desc[UR14][R8.64] ;  /* 0x0000000e0808c981 */ /* 0x000ee2000c1e1b00 */
[----:B--2---:R-:W-:Y:S01]  /*1400*/  IMAD.U32 R12, RZ, RZ, UR24 ;  /* 0x00000018ff0c7e24 */ /* 0x004fe2000f8e00ff */
[----:B-1----:R-:W-:Y:S02]  /*1410*/  MOV R13, UR25 ;  /* 0x00000019000d7c02 */ /* 0x002fe40008000f00 */
[----:B------:R-:W2:Y:S04]  /*1420*/  @!P6 LDG.E.64 R10, desc[UR14][R10.64] ;  /* 0x0000000e0a0ae981 */ /* 0x000ea8000c1e1b00 */
        /* <DEDUP_REMOVED lines=62> */
.L_x_2743:
        /* <DEDUP_REMOVED lines=10> */
[----:B------:R-:W-:Y:S01]  /*18b0*/  ISETP.EQ.OR P2, PT, R4, UR18, P3 ;  /* 0x0000001204007c0c */ /* 0x000fe20009f42670 */
[----:B------:R-:W-:Y:S02]  /*18c0*/  IMAD.U32 R4, RZ, RZ, UR10 ;  /* 0x0000000aff047e24 */ /* 0x000fe4000f8e00ff */
[----:B------:R-:W-:-:S03]  /*18d0*/  MOV R5, UR12 ;  /* 0x0000000c00057c02 */ /* 0x000fc60008000f00 */
        /* <DEDUP_REMOVED lines=39> */
.L_x_2745:
        /* <DEDUP_REMOVED lines=28> */
.L_x_2746:
        /* <DEDUP_REMOVED lines=13> */
.L_x_2747:
[----:B------:R-:W-:Y:S05]  /*1de0*/  BSYNC.RECONVERGENT B0 ;  /* 0x0000000000007941 */ /* 0x000fea0003800200 */
.L_x_2740:
        /* <DEDUP_REMOVED lines=13> */
[----:B------:R-:W-:-:S04]  /*1ec0*/  IMAD R4, R4, 0xe, RZ ;  /* 0x0000000e04047824 */ /* 0x000fc800078e02ff */
[----:B-1----:R-:W-:Y:S02]  /*1ed0*/  IMAD.MOV R13, RZ, RZ, -R4 ;  /* 0x000000ffff0d7224 */ /* 0x002fe400078e0a04 */
[----:B------:R-:W1:Y:S03]  /*1ee0*/  LDC.64 R4, c[0x0][0x3a0] ;  /* 0x0000e800ff047b82 */ /* 0x000e660000000a00 */
        /* <DEDUP_REMOVED lines=36> */
[C---:B------:R-:W-:Y:S01]  /*2130*/  IADD3 R20, PT, PT, R23.reuse, 0x20, RZ ;  /* 0x0000002017147810 */ /* 0x040fe20007ffe0ff */
[C---:B------:R-:W-:Y:S01]  /*2140*/  VIADD R15, R23.reuse, 0x60 ;  /* 0x00000060170f7836 */ /* 0x040fe20000000000 */
        /* <DEDUP_REMOVED lines=22> */
.L_x_2751:
[----:B------:R-:W-:Y:S05]  /*22b0*/  BSYNC.RECONVERGENT B1 ;  /* 0x0000000000017941 */ /* 0x000fea0003800200 */
.L_x_2750:
        /* <DEDUP_REMOVED lines=29> */
.L_x_2753:
[----:B------:R-:W-:Y:S05]  /*2490*/  BSYNC.RECONVERGENT B1 ;  /* 0x0000000000017941 */ /* 0x000fea0003800200 */
.L_x_2752:
        /* <DEDUP_REMOVED lines=20> */
.L_x_2755:
[----:B------:R-:W-:Y:S05]  /*25e0*/  BSYNC.RECONVERGENT B1 ;  /* 0x0000000000017941 */ /* 0x000fea0003800200 */
.L_x_2754:
        /* <DEDUP_REMOVED lines=19> */
.L_x_2749:
        /* <DEDUP_REMOVED lines=42> */
.L_x_2758:
[----:B------:R-:W-:Y:S05]  /*29c0*/  BSYNC.RECONVERGENT B1 ;  /* 0x0000000000017941 */ /* 0x000fea0003800200 */
.L_x_2757:
[----:B------:R-:W-:Y:S04]  /*29d0*/  BSSY.RECONVERGENT B1, `(.L_x_2759) ;  /* 0x0000020000017945 */ /* 0x000fe80003800200 */
[----:B------:R-:W-:Y:S05]  /*29e0*/  @P1 BRA `(.L_x_2760) ;  /* 0x0000000000781947 */ /* 0x000fea0003800000 */
[--C-:B------:R-:W-:Y:S01]  /*29f0*/  FADD.FTZ R6, R19, -R4.reuse ;  /* 0x8000000413067221 */ /* 0x100fe20000010000 */
[----:B------:R-:W-:Y:S01]  /*2a00*/  FADD.FTZ R0, R0, -R4 ;  /* 0x8000000400007221 */ /* 0x000fe20000010000 */
[----:B------:R-:W1:Y:S01]  /*2a10*/  LDCU.64 UR10, c[0x0][0x3e0] ;  /* 0x00007c00ff0a77ac */ /* 0x000e620008000a00 */
[----:B------:R-:W-:Y:S02]  /*2a20*/  VIADD R29, R23, 0x20 ;  /* 0x00000020171d7836 */ /* 0x000fe40000000000 */
[-C--:B------:R-:W-:Y:S01]  /*2a30*/  FMUL.FTZ R6, R6, R5.reuse ;  /* 0x0000000506067220 */ /* 0x080fe20000410000 */
[----:B------:R-:W-:Y:S01]  /*2a40*/  FMUL.FTZ R0, R0, R5 ;  /* 0x0000000500007220 */ /* 0x000fe20000410000 */
[----:B------:R-:W2:Y:S02]  /*2a50*/  LDCU.64 UR12, c[0x0][0x380] ;  /* 0x00007000ff0c77ac */ /* 0x000ea40008000a00 */
[----:B------:R-:W-:Y:S01]  /*2a60*/  FFMA.FTZ R7, R10, R6, R13 ;  /* 0x000000060a077223 */ /* 0x000fe2000001000d */
[----:B------:R-:W-:Y:S01]  /*2a70*/  FFMA.FTZ R6, R11, R0, R12 ;  /* 0x000000000b067223 */ /* 0x000fe2000001000c */
[----:B0-----:R-:W-:-:S02]  /*2a80*/  SHF.R.S32.HI R21, RZ, 0x1f, R29 ;  /* 0x0000001fff157819 */ /* 0x001fc4000001141d */
        /* <DEDUP_REMOVED lines=18> */
[----:B------:R-:W-:-:S05]  /*2bb0*/  F2FP.F16.F32.PACK_AB R29, R29, R0 ;  /* 0x000000001d1d723e */ /* 0x000fca00000000ff */
[----:B------:R1:W-:Y:S02]  /*2bc0*/  STG.E desc[UR14][R6.64], R29 ;  /* 0x0000001d06007986 */ /* 0x0003e4000c10190e */
.L_x_2760:
[----:B------:R-:W-:Y:S05]  /*2bd0*/  BSYNC.RECONVERGENT B1 ;  /* 0x0000000000017941 */ /* 0x000fea0003800200 */
.L_x_2759:
        /* <DEDUP_REMOVED lines=30> */
.L_x_2762:
[----:B------:R-:W-:Y:S05]  /*2dc0*/  BSYNC.RECONVERGENT B1 ;  /* 0x0000000000017941 */ /* 0x000fea0003800200 */
.L_x_2761:
        /* <DEDUP_REMOVED lines=28> */
.L_x_2756:
[----:B------:R-:W-:Y:S05]  /*2f90*/  BSYNC.RECONVERGENT B0 ;  /* 0x0000000000007941 */ /* 0x000fea0003800200 */
.L_x_2748:
        /* <DEDUP_REMOVED lines=8> */
.L_x_2764:
        /* <DEDUP_REMOVED lines=14> */
.L_x_3461:


//--------------------- .text._Z35group_norm_nhwc_fwd_one_pass_kernelI11Fp16IOFp16WLi256ELi28ELi448EEv26Group_norm_nhwc_fwd_params --------------------------
	.section	.text._Z35group_norm_nhwc_fwd_one_pass_kernelI11Fp16IOFp16WLi256ELi28ELi448EEv26Group_norm_nhwc_fwd_params,"ax",@progbits
	.align	128
        .global         _Z35group_norm_nhwc_fwd_one_pass_kernelI11Fp16IOFp16WLi256ELi28ELi448EEv26Group_norm_nhwc_fwd_params
        .type           _Z35group_norm_nhwc_fwd_one_pass_kernelI11Fp16IOFp16WLi256ELi28ELi448EEv26Group_norm_nhwc_fwd_params,@function
        .size           _Z35group_norm_nhwc_fwd_one_pass_kernelI11Fp16IOFp16WLi256ELi28ELi448EEv26Group_norm_nhwc_fwd_params,(.L_x_3462 - _Z35group_norm_nhwc_fwd_one_pass_kernelI11Fp16IOFp16WLi256ELi28ELi448EEv26Group_norm_nhwc_fwd_params)
        .other          _Z35group_norm_nhwc_fwd_one_pass_kernelI11Fp16IOFp16WLi256ELi28ELi448EEv26Group_norm_nhwc_fwd_params,@"STO_CUDA_ENTRY STV_DEFAULT"
_Z35group_norm_nhwc_fwd_one_pass_kernelI11Fp16IOFp16WLi256ELi28ELi448EEv26Group_norm_nhwc_fwd_params:
.text._Z35group_norm_nhwc_fwd_one_pass_kernelI11Fp16IOFp16WLi256ELi28ELi448EEv26Group_norm_nhwc_fwd_params:
        /* <DEDUP_REMOVED lines=41> */
.L_x_2808:
        /* <DEDUP_REMOVED lines=247> */
.L_x_2766:
[----:B------:R-:W-:Y:S05]  /*1200*/  BSYNC.RECONVERGENT B0 ;  /* 0x0000000000007941 */ /* 0x000fea0003800200 */
.L_x_2765:
        /* <DEDUP_REMOVED lines=39> */
.L_x_2768:
[----:B------:R-:W-:Y:S05]  /*1480*/  BSYNC.RECONVERGENT B0 ;  /* 0x0000000000007941 */ /* 0x000fea0003800200 */
.L_x_2767:
        /* <DEDUP_REMOVED lines=26> */
.L_x_2771:
[----:B---3--:R-:W2:Y:S04]  /*1630*/  LDG.E.STRONG.GPU R18, desc[UR6][R16.64] ;  /* 0x0000000610127981 */ /* 0x008ea8000c1ef900 */
[----:B--2---:R-:W-:Y:S01]  /*1640*/  CCTL.IVALL ;  /* 0x00000000ff00798f */ /* 0x004fe20002000000 */
[----:B------:R-:W-:Y:S05]  /*1650*/  YIELD ;  /* 0x0000000000007946 */ /* 0x000fea0003800000 */
[----:B------:R-:W-:-:S13]  /*1660*/  ISETP.NE.AND P1, PT, R18, R23, PT ;  /* 0x000000171200720c */ /* 0x000fda0003f25270 */
[----:B------:R-:W-:Y:S05]  /*1670*/  @P1 BRA `(.L_x_2771) ;  /* 0xfffffffc00ec1947 */ /* 0x000fea000383ffff */
.L_x_2770:
        /* <DEDUP_REMOVED lines=14> */
.L_x_2773:
        /* <DEDUP_REMOVED lines=62> */
.L_x_2772:
        /* <DEDUP_REMOVED lines=36> */
.L_x_2774:
        /* <DEDUP_REMOVED lines=18> */
.L_x_2775:
        /* <DEDUP_REMOVED lines=9> */
.L_x_2776:
[----:B------:R-:W-:Y:S05]  /*1f30*/  BSYNC.RECONVERGENT B0 ;  /* 0x0000000000007941 */ /* 0x000fea0003800200 */
.L_x_2769:
        /* <DEDUP_REMOVED lines=38> */
[----:B0-----:R-:W-:Y:S02]  /*21a0*/  HADD2.F32 R24, -RZ, R30.H0_H0 ;  /* 0x2000001eff187230 */ /* 0x001fe40000004100 */
[----:B--2---:R-:W-:Y:S02]  /*21b0*/  HADD2.F32 R25, -RZ, R31.H0_H0 ;  /* 0x2000001fff197230 */ /* 0x004fe40000004100 */
[----:B---3--:R-:W-:Y:S02]  /*21c0*/  HADD2.F32 R27, -RZ, R53.H0_H0 ;  /* 0x20000035ff1b7230 */ /* 0x008fe40000004100 */
[----:B-----5:R-:W-:Y:S01]  /*21d0*/  HADD2.F32 R26, -RZ, R55.H0_H0 ;  /* 0x20000037ff1a7230 */ /* 0x020fe20000004100 */
        /* <DEDUP_REMOVED lines=28> */
.L_x_2780:
[----:B------:R-:W-:Y:S05]  /*23a0*/  BSYNC.RECONVERGENT B1 ;  /* 0x0000000000017941 */ /* 0x000fea0003800200 */
.L_x_2779:
        /* <DEDUP_REMOVED lines=20> */
.L_x_2782:
[----:B------:R-:W-:Y:S05]  /*24f0*/  BSYNC.RECONVERGENT B1 ;  /* 0x0000000000017941 */ /* 0x000fea0003800200 */
.L_x_2781:
        /* <DEDUP_REMOVED lines=30> */
.L_x_2784:
[----:B------:R-:W-:Y:S05]  /*26e0*/  BSYNC.RECONVERGENT B1 ;  /* 0x0000000000017941 */ /* 0x000fea0003800200 */
.L_x_2783:
        /* <DEDUP_REMOVED lines=20> */
.L_x_2786:
[----:B------:R-:W-:Y:S05]  /*2830*/  BSYNC.RECONVERGENT B1 ;  /* 0x0000000000017941 */ /* 0x000fea0003800200 */
.L_x_2785:
        /* <DEDUP_REMOVED lines=20> */
.L_x_2788:
[----:B------:R-:W-:Y:S05]  /*2980*/  BSYNC.RECONVERGENT B1 ;  /* 0x0000000000017941 */ /* 0x000fea0003800200 */
.L_x_2787:
        /* <DEDUP_REMOVED lines=20> */
.L_x_2790:
[----:B------:R-:W-:Y:S05]  /*2ad0*/  BSYNC.RECONVERGENT B1 ;  /* 0x0000000000017941 */ /* 0x000fea0003800200 */
.L_x_2789:
        /* <DEDUP_REMOVED lines=20> */
.L_x_2792:
[----:B------:R-:W-:Y:S05]  /*2c20*/  BSYNC.RECONVERGENT B1 ;  /* 0x0000000000017941 */ /* 0x000fea0003800200 */
.L_x_2791:
        /* <DEDUP_REMOVED lines=19> */
.L_x_2778:
        /* <DEDUP_REMOVED lines=37> */
.L_x_2795:
[----:B------:R-:W-:Y:S05]  /*2fb0*/  BSYNC.RECONVERGENT B1 ;  /* 0x0000000000017941 */ /* 0x000fea0003800200 */
.L_x_2794:
        /* <DEDUP_REMOVED lines=30> */
.L_x_2797:
[----:B------:R-:W-:Y:S05]  /*31a0*/  BSYNC.RECONVERGENT B1 ;  /* 0x0000000000017941 */ /* 0x000fea0003800200 */
.L_x_2796:
        /* <DEDUP_REMOVED lines=40> */
.L_x_2799:
[----:B------:R-:W-:Y:S05]  /*3430*/  BSYNC.RECONVERGENT B1 ;  /* 0x0000000000017941 */ /* 0x000fea0003800200 */
.L_x_2798:
        /* <DEDUP_REMOVED lines=30> */
.L_x_2801:
[----:B------:R-:W-:Y:S05]  /*3620*/  BSYNC.RECONVERGENT B1 ;  /* 0x0000000000017941 */ /* 0x000fea0003800200 */
.L_x_2800:
        /* <DEDUP_REMOVED lines=30> */
.L_x_2803:
[----:B------:R-:W-:Y:S05]  /*3810*/  BSYNC.RECONVERGENT B1 ;  /* 0x0000000000017941 */ /* 0x000fea0003800200 */
.L_x_2802:
        /* <DEDUP_REMOVED lines=30> */
.L_x_2805:
[----:B------:R-:W-:Y:S05]  /*3a00*/  BSYNC.RECONVERGENT B1 ;  /* 0x0000000000017941 */ /* 0x000fea0003800200 */
.L_x_2804:
        /* <DEDUP_REMOVED lines=30> */
.L_x_2807:
[----:B------:R-:W-:Y:S05]  /*3bf0*/  BSYNC.RECONVERGENT B1 ;  /* 0x0000000000017941 */ /* 0x000fea0003800200 */
.L_x_2806:
        /* <DEDUP_REMOVED lines=28> */
.L_x_2793:
[----:B------:R-:W-:Y:S05]  /*3dc0*/  BSYNC.RECONVERGENT B0 ;  /* 0x0000000000007941 */ /* 0x000fea0003800200 */
.L_x_2777:
        /* <DEDUP_REMOVED lines=8> */
.L_x_2809:
        /* <DEDUP_REMOVED lines=11> */
.L_x_3462:


//--------------------- .text._Z35group_norm_nhwc_fwd_one_pass_kernelI11Fp16IOFp16WLi512ELi28ELi448EEv26Group_norm_nhwc_fwd_params --------------------------
	.section	.text._Z35group_norm_nhwc_fwd_one_pass_kernelI11Fp16IOFp16WLi512ELi28ELi448EEv26Group_norm_nhwc_fwd_params,"ax",@progbits
	.align	128
        .global         _Z35group_norm_nhwc_fwd_one_pass_kernelI11Fp16IOFp16WLi512ELi28ELi448EEv26Group_norm_nhwc_fwd_params
        .type           _Z35group_norm_nhwc_fwd_one_pass_kernelI11Fp16IOFp16WLi512ELi28ELi448EEv26Group_norm_nhwc_fwd_params,@function
        .size           _Z35group_norm_nhwc_fwd_one_pass_kernelI11Fp16IOFp16WLi512ELi28ELi448EEv26Group_norm_nhwc_fwd_params,(.L_x_3463 - _Z35group_norm_nhwc_fwd_one_pass_kernelI11Fp16IOFp16WLi512ELi28ELi448EEv26Group_norm_nhwc_fwd_params)
        .other          _Z35group_norm_nhwc_fwd_one_pass_kernelI11Fp16IOFp16WLi512ELi28ELi448EEv26Group_norm_nhwc_fwd_params,@"STO_CUDA_ENTRY STV_DEFAULT"
_Z35group_norm_nhwc_fwd_one_pass_kernelI11Fp16IOFp16WLi512ELi28ELi448EEv26Group_norm_nhwc_fwd_params:
.text._Z35group_norm_nhwc_fwd_one_pass_kernelI11Fp16IOFp16WLi512ELi28ELi448EEv26Group_norm_nhwc_fwd_params:
        /* <DEDUP_REMOVED lines=61> */
.L_x_2885:
        /* <DEDUP_REMOVED lines=410> */
.L_x_2811:
[----:B------:R-:W-:Y:S05]  /*1d70*/  BSYNC.RECONVERGENT B0 ;  /* 0x0000000000007941 */ /* 0x000fea0003800200 */
.L_x_2810:
        /* <DEDUP_REMOVED lines=41> */
.L_x_2813:
[----:B------:R-:W-:Y:S05]  /*2010*/  BSYNC.RECONVERGENT B0 ;  /* 0x0000000000007941 */ /* 0x000fea0003800200 */
.L_x_2812:
        /* <DEDUP_REMOVED lines=24> */
.L_x_2816:
[----:B----4-:R-:W3:Y:S04]  /*21a0*/  LDG.E.STRONG.GPU R38, desc[UR6][R36.64] ;  /* 0x0000000624267981 */ /* 0x010ee8000c1ef900 */
[----:B---3--:R-:W-:Y:S01]  /*21b0*/  CCTL.IVALL ;  /* 0x00000000ff00798f */ /* 0x008fe20002000000 */
[----:B------:R-:W-:Y:S05]  /*21c0*/  YIELD ;  /* 0x0000000000007946 */ /* 0x000fea0003800000 */
[----:B------:R-:W-:-:S13]  /*21d0*/  ISETP.NE.AND P1, PT, R38, R43, PT ;  /* 0x0000002b2600720c */ /* 0x000fda0003f25270 */
[----:B------:R-:W-:Y:S05]  /*21e0*/  @P1 BRA `(.L_x_2816) ;  /* 0xfffffffc00ec1947 */ /* 0x000fea000383ffff */
.L_x_2815:
        /* <DEDUP_REMOVED lines=15> */
.L_x_2818:
        /* <DEDUP_REMOVED lines=60> */
.L_x_2817:
        /* <DEDUP_REMOVED lines=35> */
.L_x_2819:
        /* <DEDUP_REMOVED lines=18> */
.L_x_2820:
        /* <DEDUP_REMOVED lines=9> */
.L_x_2821:
[----:B------:R-:W-:Y:S05]  /*2a80*/  BSYNC.RECONVERGENT B0 ;  /* 0x0000000000007941 */ /* 0x000fea0003800200 */
.L_x_2814:
        /* <DEDUP_REMOVED lines=65> */
.L_x_2825:
[----:B------:R-:W-:Y:S05]  /*2ea0*/  BSYNC.RECONVERGENT B1 ;  /* 0x0000000000017941 */ /* 0x000fea0003800200 */
.L_x_2824:
        /* <DEDUP_REMOVED lines=20> */
.L_x_2827:
[----:B------:R-:W-:Y:S05]  /*2ff0*/  BSYNC.RECONVERGENT B1 ;  /* 0x0000000000017941 */ /* 0x000fea0003800200 */
.L_x_2826:
        /* <DEDUP_REMOVED lines=28> */
.L_x_2829:
[----:B------:R-:W-:Y:S05]  /*31c0*/  BSYNC.RECONVERGENT B1 ;  /* 0x0000000000017941 */ /* 0x000fea0003800200 */
.L_x_2828:
        /* <DEDUP_REMOVED lines=20> */
.L_x_2831:
[----:B------:R-:W-:Y:S05]  /*3310*/  BSYNC.RECONVERGENT B1 ;  /* 0x0000000000017941 */ /* 0x000fea0003800200 */
.L_x_2830:
        /* <DEDUP_REMOVED lines=20> */
.L_x_2833:
[----:B------:R-:W-:Y:S05]  /*3460*/  BSYNC.RECONVERGENT B1 ;  /* 0x0000000000017941 */ /* 0x000fea0003800200 */
.L_x_2832:
        /* <DEDUP_REMOVED lines=20> */
.L_x_2835:
[----:B------:R-:W-:Y:S05]  /*35b0*/  BSYNC.RECONVERGENT B1 ;  /* 0x0000000000017941 */ /* 0x000fea0003800200 */
.L_x_2834:
        /* <DEDUP_REMOVED lines=28> */
.L_x_2837:
[----:B------:R-:W-:Y:S05]  /*3780*/  BSYNC.RECONVERGENT B1 ;  /* 0x0000000000017941 */ /* 0x000fea0003800200 */
.L_x_2836:
        /* <DEDUP_REMOVED lines=20> */
.L_x_2839:
[----:B------:R-:W-:Y:S05]  /*38d0*/  BSYNC.RECONVERGENT B1 ;  /* 0x0000000000017941 */ /* 0x000fea0003800200 */
.L_x_2838:
        /* <DEDUP_REMOVED lines=20> */
.L_x_2841:
[----:B------:R-:W-:Y:S05]  /*3a20*/  BSYNC.RECONVERGENT B1 ;  /* 0x0000000000017941 */ /* 0x000fea0003800200 */
.L_x_2840:
        /* <DEDUP_REMOVED lines=20> */
.L_x_2843:
[----:B------:R-:W-:Y:S05]  /*3b70*/  BSYNC.RECONVERGENT B1 ;  /* 0x0000000000017941 */ /* 0x000fea0003800200 */
.L_x_2842:
        /* <DEDUP_REMOVED lines=30> */
.L_x_2845:
[----:B------:R-:W-:Y:S05]  /*3d60*/  BSYNC.RECONVERGENT B1 ;  /* 0x0000000000017941 */ /* 0x000fea0003800200 */
.L_x_2844:
        /* <DEDUP_REMOVED lines=20> */
.L_x_2847:
[----:B------:R-:W-:Y:S05]  /*3eb0*/  BSYNC.RECONVERGENT B1 ;  /* 0x0000000000017941 */ /* 0x000fea0003800200 */
.L_x_2846:
        /* <DEDUP_REMOVED lines=20> */
.L_x_2849:
[----:B------:R-:W-:Y:S05]  /*4000*/  BSYNC.RECONVERGENT B1 ;  /* 0x0000000000017941 */ /* 0x000fea0003800200 */
.L_x_2848:
        /* <DEDUP_REMOVED lines=20> */
.L_x_2851:
[----:B------:R-:W-:Y:S05]  /*4150*/  BSYNC.RECONVERGENT B1 ;  /* 0x0000000000017941 */ /* 0x000fea0003800200 */
.L_x_2850:
        /* <DEDUP_REMOVED lines=20> */
.L_x_2853:
[----:B------:R-:W-:Y:S05]  /*42a0*/  BSYNC.RECONVERGENT B1 ;  /* 0x0000000000017941 */ /* 0x000fea0003800200 */
.L_x_2852:
        /* <DEDUP_REMOVED lines=19> */
.L_x_2823:
        /* <DEDUP_REMOVED lines=35> */
.L_x_2856:
[----:B------:R-:W-:Y:S05]  /*4610*/  BSYNC.RECONVERGENT B1 ;  /* 0x0000000000017941 */ /* 0x000fea0003800200 */
.L_x_2855:
        /* <DEDUP_REMOVED lines=30> */
.L_x_2858:
[----:B------:R-:W-:Y:S05]  /*4800*/  BSYNC.RECONVERGENT B1 ;  /* 0x0000000000017941 */ /* 0x000fea0003800200 */
.L_x_2857:
        /* <DEDUP_REMOVED lines=38> */
.L_x_2860:
[----:B------:R-:W-:Y:S05]  /*4a70*/  BSYNC.RECONVERGENT B1 ;  /* 0x0000000000017941 */ /* 0x000fea0003800200 */
.L_x_2859:
        /* <DEDUP_REMOVED lines=30> */
.L_x_2862:
[----:B------:R-:W-:Y:S05]  /*4c60*/  BSYNC.RECONVERGENT B1 ;  /* 0x0000000000017941 */ /* 0x000fea0003800200 */
.L_x_2861:
        /* <DEDUP_REMOVED lines=30> */
.L_x_2864:
[----:B------:R-:W-:Y:S05]  /*4e50*/  BSYNC.RECONVERGENT B1 ;  /* 0x0000000000017941 */ /* 0x000fea0003800200 */
.L_x_2863:
        /* <DEDUP_REMOVED lines=30> */
.L_x_2866:
[----:B------:R-:W-:Y:S05]  /*5040*/  BSYNC.RECONVERGENT B1 ;  /* 0x0000000000017941 */ /* 0x000fea0003800200 */
.L_x_2865:
        /* <DEDUP_REMOVED lines=38> */
.L_x_2868:
[----:B------:R-:W-:Y:S05]  /*52b0*/  BSYNC.RECONVERGENT B1 ;  /* 0x0000000000017941 */ /* 0x000fea0003800200 */
.L_x_2867:
        /* <DEDUP_REMOVED lines=30> */
.L_x_2870:
[----:B------:R-:W-:Y:S05]  /*54a0*/  BSYNC.RECONVERGENT B1 ;  /* 0x0000000000017941 */ /* 0x000fea0003800200 */
.L_x_2869:
        /* <DEDUP_REMOVED lines=30> */
.L_x_2872:
[----:B------:R-:W-:Y:S05]  /*5690*/  BSYNC.RECONVERGENT B1 ;  /* 0x0000000000017941 */ /* 0x000fea0003800200 */
.L_x_2871:
        /* <DEDUP_REMOVED lines=30> */
.L_x_2874:
[----:B------:R-:W-:Y:S05]  /*5880*/  BSYNC.RECONVERGENT B1 ;  /* 0x0000000000017941 */ /* 0x000fea0003800200 */
.L_x_2873:
        /* <DEDUP_REMOVED lines=40> */
.L_x_2876:
[----:B------:R-:W-:Y:S05]  /*5b10*/  BSYNC.RECONVERGENT B1 ;  /* 0x0000000000017941 */ /* 0x000fea0003800200 */
.L_x_2875:
        /* <DEDUP_REMOVED lines=30> */
.L_x_2878:
[----:B------:R-:W-:Y:S05]  /*5d00*/  BSYNC.RECONVERGENT B1 ;  /* 0x0000000000017941 */ /* 0x000fea0003800200 */
.L_x_2877:
        /* <DEDUP_REMOVED lines=30> */
.L_x_2880:
[----:B------:R-:W-:Y:S05]  /*5ef0*/  BSYNC.RECONVERGENT B1 ;  /* 0x0000000000017941 */ /* 0x000fea0003800200 */
.L_x_2879:
        /* <DEDUP_REMOVED lines=30> */
.L_x_2882:
[----:B------:R-:W-:Y:S05]  /*60e0*/  BSYNC.RECONVERGENT B1 ;  /* 0x0000000000017941 */ /* 0x000fea0003800200 */
.L_x_2881:
        /* <DEDUP_REMOVED lines=30> */
.L_x_2884:
[----:B------:R-:W-:Y:S05]  /*62d0*/  BSYNC.RECONVERGENT B1 ;  /* 0x0000000000017941 */ /* 0x000fea0003800200 */
.L_x_2883:
        /* <DEDUP_REMOVED lines=28> */
.L_x_2854:
[----:B------:R-:W-:Y:S05]  /*64a0*/  BSYNC.RECONVERGENT B0 ;  /* 0x0000000000007941 */ /* 0x000fea0003800200 */
.L_x_2822:
        /* <DEDUP_REMOVED lines=8> */
.L_x_2886:
        /* <DEDUP_REMOVED lines=13> */
.L_x_3463:


//--------------------- .text._Z35group_norm_nhwc_fwd_one_pass_kernelI11Fp32IOFp32WLi64ELi28ELi448EEv26Group_norm_nhwc_fwd_params --------------------------
	.section	.text._Z35group_norm_nhwc_fwd_one_pass_kernelI11Fp32IOFp32WLi64ELi28ELi448EEv26Group_norm_nhwc_fwd_params,"ax",@progbits
	.align	128
        .global         _Z35group_norm_nhwc_fwd_one_pass_kernelI11Fp32IOFp32WLi64ELi28ELi448EEv26Group_norm_nhwc_fwd_params
        .type           _Z35group_norm_nhwc_fwd_one_pass_kernelI11Fp32IOFp32WLi64ELi28ELi448EEv26Group_norm_nhwc_fwd_params,@function
        .size           _Z35group_norm_nhwc_fwd_one_pass_kernelI11Fp32IOFp32WLi64ELi28ELi448EEv26Group_norm_nhwc_fwd_params,(.L_x_3464 - _Z35group_norm_nhwc_fwd_one_pass_kernelI11Fp32IOFp32WLi64ELi28ELi448EEv26Group_norm_nhwc_fwd_params)
        .other          _Z35group_norm_nhwc_fwd_one_pass_kernelI11Fp32IOFp32WLi64ELi28ELi448EEv26Group_norm_nhwc_fwd_params,@"STO_CUDA_ENTRY STV_DEFAULT"
_Z35group_norm_nhwc_fwd_one_pass_kernelI11Fp32IOFp32WLi64ELi28ELi448EEv26Group_norm_nhwc_fwd_params:
.text._Z35group_norm_nhwc_fwd_one_pass_kernelI11Fp32IOFp32WLi64ELi28ELi448EEv26Group_norm_nhwc_fwd_params:
        /* <DEDUP_REMOVED lines=27> */
.L_x_2906:
[----:B0-----:R-:W0:Y:S01]  /*01b0*/  LDC R0, c[0x0][0x3f8] ;  /* 0x0000fe00ff007b82 */ /* 0x001e220000000800 */
[----:B-----5:R-:W-:Y:S01]  /*01c0*/  IABS R7, UR8 ;  /* 0x0000000800077c13 */ /* 0x020fe20008000000 */
[----:B-1----:R-:W1:Y:S01]  /*01d0*/  LDCU.64 UR10, c[0x0][0x3e8] ;  /* 0x00007d00ff0a77ac */ /* 0x002e620008000a00 */
[----:B---3--:R-:W-:Y:S02]  /*01e0*/  IADD3 R10, PT, PT, R24, 0x20, RZ ;  /* 0x00000020180a7810 */ /* 0x008fe40007ffe0ff */
[----:B------:R-:W-:Y:S02]  /*01f0*/  CS2R R20, SRZ ;  /* 0x0000000000147805 */ /* 0x000fe4000001ff00 */
[----:B------:R-:W-:Y:S02]  /*0200*/  SHF.R.S32.HI R13, RZ, 0x1f, R24 ;  /* 0x0000001fff0d7819 */ /* 0x000fe40000011418 */
[----:B------:R-:W-:Y:S02]  /*0210*/  SHF.R.S32.HI R11, RZ, 0x1f, R10 ;  /* 0x0000001fff0b7819 */ /* 0x000fe4000001140a */
[----:B0-----:R-:W-:-:S02]  /*0220*/  IABS R6, R0 ;  /* 0x0000000000067213 */ /* 0x001fc40000000000 */
[----:B------:R-:W-:Y:S02]  /*0230*/  ISETP.NE.AND P3, PT, R0, RZ, PT ;  /* 0x000000ff0000720c */ /* 0x000fe40003f65270 */
[----:B--2-4-:R-:W0:Y:S08]  /*0240*/  I2F.RP R4, R6 ;  /* 0x0000000600047306 */ /* 0x014e300000209400 */
        /* <DEDUP_REMOVED lines=58> */
[----:B-1----:R-:W-:Y:S02]  /*05f0*/  @!P1 LEA R6, P3, R8, R2, 0x2 ;  /* 0x0000000208069211 */ /* 0x002fe400078610ff */
[----:B------:R-:W-:Y:S01]  /*0600*/  MOV R2, RZ ;  /* 0x000000ff00027202 */ /* 0x000fe20000000f00 */
[----:B------:R-:W-:Y:S01]  /*0610*/  @!P1 IMAD.IADD R7, R9, 0x1, R11 ;  /* 0x0000000109079824 */ /* 0x000fe200078e020b */
[----:B------:R-:W-:Y:S02]  /*0620*/  @!P2 IADD3 R9, PT, PT, R13, R15, RZ ;  /* 0x0000000f0d09a210 */ /* 0x000fe40007ffe0ff */
[----:B0-----:R-:W-:Y:S02]  /*0630*/  @!P2 LEA R10, P4, R12, R4, 0x2 ;  /* 0x000000040c0aa211 */ /* 0x001fe400078810ff */
[----:B------:R-:W-:Y:S01]  /*0640*/  @!P1 LEA.HI.X R7, R8, R3, R7, 0x2, P3 ;  /* 0x0000000308079211 */ /* 0x000fe200018f1407 */
[----:B------:R-:W-:Y:S01]  /*0650*/  HFMA2 R3, -RZ, RZ, 0, 0 ;  /* 0x00000000ff037431 */ /* 0x000fe200000001ff */
[----:B------:R-:W-:-:S05]  /*0660*/  @!P2 LEA.HI.X R11, R12, R5, R9, 0x2, P4 ;  /* 0x000000050c0ba211 */ /* 0x000fca00020f1409 */
[----:B------:R-:W2:Y:S04]  /*0670*/  @!P1 LDG.E.64 R2, desc[UR14][R6.64] ;  /* 0x0000000e06029981 */ /* 0x000ea8000c1e1b00 */
[----:B------:R-:W3:Y:S01]  /*0680*/  @!P2 LDG.E.64 R20, desc[UR14][R10.64] ;  /* 0x0000000e0a14a981 */ /* 0x000ee2000c1e1b00 */
[----:B------:R-:W-:Y:S01]  /*0690*/  BSSY.RECONVERGENT B0, `(.L_x_2887) ;  /* 0x0000030000007945 */ /* 0x000fe20003800200 */
[----:B------:R-:W0:Y:S02]  /*06a0*/  S2R R4, SR_LANEID ;  /* 0x0000000000047919 */ /* 0x000e240000000000 */
[C---:B0-----:R-:W-:Y:S02]  /*06b0*/  ISETP.GT.AND P2, PT, R4.reuse, 0x1e, PT ;  /* 0x0000001e0400780c */ /* 0x041fe40003f44270 */
[----:B------:R-:W-:Y:S01]  /*06c0*/  ISETP.GT.AND P3, PT, R4, 0xf, PT ;  /* 0x0000000f0400780c */ /* 0x000fe20003f64270 */
[----:B--2---:R-:W-:Y:S01]  /*06d0*/  FMUL.FTZ R9, R3, R3 ;  /* 0x0000000303097220 */ /* 0x004fe20000410000 */
[----:B------:R-:W-:Y:S01]  /*06e0*/  FADD.FTZ R5, R2, R3 ;  /* 0x0000000302057221 */ /* 0x000fe20000010000 */
[----:B---3--:R-:W-:-:S02]  /*06f0*/  FMUL.FTZ R13, R21, R21 ;  /* 0x00000015150d7220 */ /* 0x008fc40000410000 */
        /* <DEDUP_REMOVED lines=41> */
.L_x_2888:
[----:B----4-:R-:W-:Y:S05]  /*0990*/  BSYNC.RECONVERGENT B0 ;  /* 0x0000000000007941 */ /* 0x010fea0003800200 */
.L_x_2887:
        /* <DEDUP_REMOVED lines=9> */
[----:B--2---:R-:W2:Y:S04]  /*0a30*/  LDS.128 R8, [UR5+0x20] ;  /* 0x00002005ff087984 */ /* 0x004ea80008000c00 */
[----:B------:R-:W5:Y:S04]  /*0a40*/  LDS.128 R12, [UR5+0x30] ;  /* 0x00003005ff0c7984 */ /* 0x000f680008000c00 */
[----:B-1-3--:R-:W1:Y:S01]  /*0a50*/  LDS.128 R4, [UR5+0x40] ;  /* 0x00004005ff047984 */ /* 0x00ae620008000c00 */
[----:B----4-:R-:W-:Y:S01]  /*0a60*/  FADD.FTZ R25, R18, R16 ;  /* 0x0000001012197221 */ /* 0x010fe20000010000 */
[----:B------:R-:W-:-:S03]  /*0a70*/  FADD.FTZ R16, R19, R17 ;  /* 0x0000001113107221 */ /* 0x000fc60000010000 */
[----:B--2---:R-:W-:Y:S01]  /*0a80*/  FADD.FTZ R25, R25, R8 ;  /* 0x0000000819197221 */ /* 0x004fe20000010000 */
[----:B------:R-:W-:-:S03]  /*0a90*/  FADD.FTZ R16, R16, R9 ;  /* 0x0000000910107221 */ /* 0x000fc60000010000 */
[----:B------:R-:W-:Y:S01]  /*0aa0*/  FADD.FTZ R25, R25, R10 ;  /* 0x0000000a19197221 */ /* 0x000fe20000010000 */
[----:B------:R-:W-:Y:S02]  /*0ab0*/  FADD.FTZ R16, R16, R11 ;  /* 0x0000000b10107221 */ /* 0x000fe40000010000 */
[----:B------:R-:W2:Y:S01]  /*0ac0*/  LDS.128 R8, [UR5+0x50] ;  /* 0x00005005ff087984 */ /* 0x000ea20008000c00 */
[----:B-----5:R-:W-:Y:S01]  /*0ad0*/  FADD.FTZ R25, R25, R12 ;  /* 0x0000000c19197221 */ /* 0x020fe20000010000 */
[----:B------:R-:W-:-:S03]  /*0ae0*/  FADD.FTZ R16, R16, R13 ;  /* 0x0000000d10107221 */ /* 0x000fc60000010000 */
[----:B------:R-:W-:Y:S01]  /*0af0*/  FADD.FTZ R25, R25, R14 ;  /* 0x0000000e19197221 */ /* 0x000fe20000010000 */
[----:B------:R-:W-:Y:S02]  /*0b00*/  FADD.FTZ R16, R16, R15 ;  /* 0x0000000f10107221 */ /* 0x000fe40000010000 */
[----:B------:R-:W3:Y:S01]  /*0b10*/  LDS.128 R12, [UR5+0x60] ;  /* 0x00006005ff0c7984 */ /* 0x000ee20008000c00 */
[----:B-1----:R-:W-:Y:S01]  /*0b20*/  FADD.FTZ R25, R25, R4 ;  /* 0x0000000419197221 */ /* 0x002fe20000010000 */
[----:B------:R-:W-:Y:S02]  /*0b30*/  FADD.FTZ R4, R16, R5 ;  /* 0x0000000510047221 */ /* 0x000fe40000010000 */
[----:B0-----:R-:W0:Y:S01]  /*0b40*/  LDS.128 R16, [UR5+0x70] ;  /* 0x00007005ff107984 */ /* 0x001e220008000c00 */
[----:B------:R-:W-:Y:S01]  /*0b50*/  FADD.FTZ R25, R25, R6 ;  /* 0x0000000619197221 */ /* 0x000fe20000010000 */
[----:B------:R-:W-:-:S03]  /*0b60*/  FADD.FTZ R4, R4, R7 ;  /* 0x0000000704047221 */ /* 0x000fc60000010000 */
        /* <DEDUP_REMOVED lines=8> */
[----:B0-----:R-:W-:Y:S01]  /*0bf0*/  FADD.FTZ R25, R25, R16 ;  /* 0x0000001019197221 */ /* 0x001fe20000010000 */
[----:B------:R-:W-:-:S03]  /*0c00*/  FADD.FTZ R4, R4, R17 ;  /* 0x0000001104047221 */ /* 0x000fc60000010000 */
[----:B------:R-:W-:Y:S01]  /*0c10*/  FADD.FTZ R18, R25, R18 ;  /* 0x0000001219127221 */ /* 0x000fe20000010000 */
[----:B------:R-:W-:-:S07]  /*0c20*/  FADD.FTZ R19, R4, R19 ;  /* 0x0000001304137221 */ /* 0x000fce0000010000 */
.L_x_2890:
[----:B------:R-:W-:Y:S05]  /*0c30*/  BSYNC.RECONVERGENT B0 ;  /* 0x0000000000007941 */ /* 0x000fea0003800200 */
.L_x_2889:
[----:B------:R-:W-:Y:S05]  /*0c40*/  @!P2 BRA `(.L_x_2891) ;  /* 0x0000000c00aca947 */ /* 0x000fea0003800000 */
[----:B---3--:R-:W3:Y:S01]  /*0c50*/  LDC.64 R4, c[0x0][0x3b8] ;  /* 0x0000ee00ff047b82 */ /* 0x008ee20000000a00 */
[----:B------:R-:W-:Y:S01]  /*0c60*/  ULOP3.LUT UR9, UR4, 0x1, URZ, 0xc0, !UPT ;  /* 0x0000000104097892 */ /* 0x000fe2000f8ec0ff */
[----:B------:R-:W-:-:S03]  /*0c70*/  ISETP.GE.U32.AND P4, PT, R22, 0x8, PT ;  /* 0x000000081600780c */ /* 0x000fc60003f86070 */
[----:B------:R-:W-:-:S06]  /*0c80*/  UIMAD UR5, UR9, UR19, URZ ;  /* 0x00000013090572a4 */ /* 0x000fcc000f8e02ff */
[----:B------:R-:W-:-:S05]  /*0c90*/  IMAD R6, R22, UR5, RZ ;  /* 0x0000000516067c24 */ /* 0x000fca000f8e02ff */
[----:B-1----:R-:W-:-:S05]  /*0ca0*/  SHF.L.U32 R7, R6, 0x1, RZ ;  /* 0x0000000106077819 */ /* 0x002fca00000006ff */
[----:B---3--:R-:W-:-:S03]  /*0cb0*/  IMAD.WIDE R4, R7, 0x4, R4 ;  /* 0x0000000407047825 */ /* 0x008fc600078e0204 */
[----:B------:R-:W-:Y:S02]  /*0cc0*/  R2UR UR16, R4 ;  /* 0x00000000041072ca */ /* 0x000fe400000e0000 */
[----:B------:R-:W-:Y:S01]  /*0cd0*/  R2UR UR17, R5 ;  /* 0x00000000051172ca */ /* 0x000fe200000e0000 */
[----:B------:R-:W-:-:S14]  /*0ce0*/  @P3 BRA `(.L_x_2892) ;  /* 0x0000000000643947 */ /* 0x000fdc0003800000 */
[----:B------:R-:W1:Y:S01]  /*0cf0*/  LDC.64 R4, c[0x0][0x3b0] ;  /* 0x0000ec00ff047b82 */ /* 0x000e620000000a00 */
        /* <DEDUP_REMOVED lines=8> */
[----:B--2---:R-:W-:Y:S02]  /*0d80*/  MOV R11, UR5 ;  /* 0x00000005000b7c02 */ /* 0x004fe40008000f00 */
[----:B------:R-:W-:Y:S02]  /*0d90*/  ISETP.NE.AND P2, PT, R9, -0x1, PT ;  /* 0xffffffff0900780c */ /* 0x000fe40003f45270 */
[----:B------:R-:W-:Y:S01]  /*0da0*/  MOV R6, UR10 ;  /* 0x0000000a00067c02 */ /* 0x000fe20008000f00 */
[----:B-1----:R-:W-:-:S04]  /*0db0*/  IMAD.WIDE.U32 R4, R7, 0x4, R4 ;  /* 0x0000000407047825 */ /* 0x002fc800078e0004 */
[----:B------:R-:W-:-:S05]  /*0dc0*/  IMAD.U32 R7, RZ, RZ, UR11 ;  /* 0x0000000bff077e24 */ /* 0x000fca000f8e00ff */
[----:B------:R1:W-:Y:S01]  /*0dd0*/  STG.E.64 desc[UR14][R6.64], R18 ;  /* 0x0000001206007986 */ /* 0x0003e2000c101b0e */
[----:B------:R-:W-:Y:S06]  /*0de0*/  MEMBAR.ALL.GPU ;  /* 0x0000000000007992 */ /* 0x000fec000000a000 */
[----:B------:R-:W-:-:S00]  /*0df0*/  ERRBAR ;  /* 0x00000000000079ab */ /* 0x000fc00000000000 */
[----:B------:R-:W-:Y:S06]  /*0e00*/  CGAERRBAR ;  /* 0x00000000000075ab */ /* 0x000fec0000000000 */
[----:B------:R1:W-:Y:S01]  /*0e10*/  REDG.E.ADD.S32.STRONG.GPU desc[UR14][R4.64], R11 ;  /* 0x0000000b0400798e */ /* 0x0003e2000c12e30e */
[----:B------:R-:W-:Y:S05]  /*0e20*/  @!P2 BRA `(.L_x_2892) ;  /* 0x000000000014a947 */ /* 0x000fea0003800000 */
.L_x_2893:
[----:B-1----:R-:W2:Y:S04]  /*0e30*/  LDG.E.STRONG.GPU R6, desc[UR14][R4.64] ;  /* 0x0000000e04067981 */ /* 0x002ea8000c1ef900 */
[----:B--2---:R-:W-:Y:S01]  /*0e40*/  CCTL.IVALL ;  /* 0x00000000ff00798f */ /* 0x004fe20002000000 */
[----:B------:R-:W-:Y:S05]  /*0e50*/  YIELD ;  /* 0x0000000000007946 */ /* 0x000fea0003800000 */
[----:B------:R-:W-:-:S13]  /*0e60*/  ISETP.NE.AND P2, PT, R6, R9, PT ;  /* 0x000000090600720c */ /* 0x000fda0003f45270 */
[----:B------:R-:W-:Y:S05]  /*0e70*/  @P2 BRA `(.L_x_2893) ;  /* 0xfffffffc00ec2947 */ /* 0x000fea000383ffff */
.L_x_2892:
        /* <DEDUP_REMOVED lines=15> */
.L_x_2895:
[----:B------:R-:W-:Y:S01]  /*0f70*/  UIADD3 UR24, UPT, UPT, UR5, 0x1, URZ ;  /* 0x0000000105187890 */ /* 0x000fe2000fffe0ff */
[----:B------:R-:W-:Y:S01]  /*0f80*/  ISETP.EQ.OR P2, PT, RZ, UR23, P3 ;  /* 0x00000017ff007c0c */ /* 0x000fe20009f42670 */
[----:B------:R-:W-:-:S04]  /*0f90*/  UIADD3 UR25, UPT, UPT, UR5, 0x2, URZ ;  /* 0x0000000205197890 */ /* 0x000fc8000fffe0ff */
[----:B-1----:R-:W-:Y:S01]  /*0fa0*/  MOV R4, UR24 ;  /* 0x0000001800047c02 */ /* 0x002fe20008000f00 */
        /* <DEDUP_REMOVED lines=16> */
[----:B------:R-:W-:Y:S02]  /*10b0*/  MOV R6, UR24 ;  /* 0x0000001800067c02 */ /* 0x000fe40008000f00 */
[----:B------:R-:W-:Y:S01]  /*10c0*/  MOV R7, UR25 ;  /* 0x0000001900077c02 */ /* 0x000fe20008000f00 */
[----:B------:R-:W-:Y:S01]  /*10d0*/  @!UP1 UIMAD.WIDE.U32 UR24, UR10, 0x8, UR16 ;  /* 0x000000080a1898a5 */ /* 0x000fe2000f8e0010 */
[----:B------:R-:W-:Y:S01]  /*10e0*/  IMAD.U32 R10, RZ, RZ, UR26 ;  /* 0x0000001aff0a7e24 */ /* 0x000fe2000f8e00ff */
[----:B--2---:R-:W-:-:S03]  /*10f0*/  MOV R11, UR27 ;  /* 0x0000001b000b7c02 */ /* 0x004fc60008000f00 */
[----:B------:R-:W2:Y:S01]  /*1100*/  @!P4 LDG.E.64 R6, desc[UR14][R6.64] ;  /* 0x0000000e0606c981 */ /* 0x000ea2000c1e1b00 */
[----:B------:R-:W-:Y:S02]  /*1110*/  MOV R8, UR24 ;  /* 0x0000001800087c02 */ /* 0x000fe40008000f00 */
[----:B------:R-:W-:Y:S01]  /*1120*/  MOV R9, UR25 ;  /* 0x0000001900097c02 */ /* 0x000fe20008000f00 */
[----:B------:R-:W3:Y:S05]  /*1130*/  @!P6 LDG.E.64 R10, desc[UR14][R10.64] ;  /* 0x0000000e0a0ae981 */ /* 0x000eea000c1e1b00 */
        /* <DEDUP_REMOVED lines=10> */
[----:B--2---:R-:W-:Y:S01]  /*11e0*/  @!P4 FADD.FTZ R18, R18, R6 ;  /* 0x000000061212c221 */ /* 0x004fe20000010000 */
[----:B------:R-:W-:Y:S02]  /*11f0*/  @!P4 FADD.FTZ R19, R19, R7 ;  /* 0x000000071313c221 */ /* 0x000fe40000010000 */
[----:B------:R-:W-:-:S02]  /*1200*/  ISETP.EQ.OR P4, PT, R4, UR18, P3 ;  /* 0x0000001204007c0c */ /* 0x000fc40009f82670 */
[----:B------:R-:W-:Y:S01]  /*1210*/  MOV R4, UR24 ;  /* 0x0000001800047c02 */ /* 0x000fe20008000f00 */
[----:B---3--:R-:W-:Y:S01]  /*1220*/  @!P6 FADD.FTZ R18, R18, R10 ;  /* 0x0000000a1212e221 */ /* 0x008fe20000010000 */
        /* <DEDUP_REMOVED lines=10> */
[----:B------:R-:W-:Y:S01]  /*12d0*/  @!UP2 UIMAD.WIDE.U32 UR26, UR20, 0x8, UR16 ;  /* 0x00000008141aa8a5 */ /* 0x000fe2000f8e0010 */
[----:B------:R-:W-:Y:S01]  /*12e0*/  MOV R5, UR25 ;  /* 0x0000001900057c02 */ /* 0x000fe20008000f00 */
[----:B------:R-:W-:-:S03]  /*12f0*/  VOTEU.ALL UP1, P6 ;  /* 0x0000000000ff7886 */ /* 0x000fc60003020000 */
[----:B------:R-:W-:Y:S01]  /*1300*/  VOTEU.ALL UP2, P5 ;  /* 0x0000000000ff7886 */ /* 0x000fe20002840000 */
[----:B------:R-:W-:Y:S01]  /*1310*/  IMAD.U32 R6, RZ, RZ, UR26 ;  /* 0x0000001aff067e24 */ /* 0x000fe2000f8e00ff */
[----:B------:R-:W-:Y:S01]  /*1320*/  @!UP1 UIMAD.WIDE.U32 UR24, UR13, 0x8, UR16 ;  /* 0x000000080d1898a5 */ /* 0x000fe2000f8e0010 */
[----:B------:R-:W2:Y:S01]  /*1330*/  @!P2 LDG.E.64 R4, desc[UR14][R4.64] ;  /* 0x0000000e0404a981 */ /* 0x000ea2000c1e1b00 */
[----:B------:R-:W-:Y:S01]  /*1340*/  MOV R7, UR27 ;  /* 0x0000001b00077c02 */ /* 0x000fe20008000f00 */
[----:B------:R-:W-:-:S03]  /*1350*/  @!UP2 UIMAD.WIDE.U32 UR26, UR12, 0x8, UR16 ;  /* 0x000000080c1aa8a5 */ /* 0x000fc6000f8e0010 */
        /* <DEDUP_REMOVED lines=28> */
.L_x_2894:
[----:B-1----:R-:W-:-:S04]  /*1520*/  LOP3.LUT R4, R22, 0x7, RZ, 0xc0, !PT ;  /* 0x0000000716047812 */ /* 0x002fc800078ec0ff */
        /* <DEDUP_REMOVED lines=28> */
[----:B------:R-:W-:Y:S01]  /*16f0*/  MOV R7, UR13 ;  /* 0x0000000d00077c02 */ /* 0x000fe20008000f00 */
[----:B0-----:R-:W-:Y:S01]  /*1700*/  @!P6 FADD.FTZ R18, R18, R4 ;  /* 0x000000041212e221 */ /* 0x001fe20000010000 */
[----:B------:R-:W-:Y:S01]  /*1710*/  @!P6 FADD.FTZ R19, R19, R5 ;  /* 0x000000051313e221 */ /* 0x000fe20000010000 */
[----:B------:R-:W-:Y:S01]  /*1720*/  ISETP.EQ.OR P6, PT, R6, UR18, P3 ;  /* 0x0000001206007c0c */ /* 0x000fe20009fc2670 */
[----:B------:R-:W-:Y:S01]  /*1730*/  IMAD.U32 R6, RZ, RZ, UR12 ;  /* 0x0000000cff067e24 */ /* 0x000fe2000f8e00ff */
[----:B------:R-:W-:Y:S02]  /*1740*/  MOV R4, UR10 ;  /* 0x0000000a00047c02 */ /* 0x000fe40008000f00 */
[----:B------:R-:W-:-:S03]  /*1750*/  MOV R5, UR11 ;  /* 0x0000000b00057c02 */ /* 0x000fc60008000f00 */
[----:B------:R-:W3:Y:S04]  /*1760*/  @!P4 LDG.E.64 R6, desc[UR14][R6.64] ;  /* 0x0000000e0606c981 */ /* 0x000ee8000c1e1b00 */
[----:B------:R-:W4:Y:S02]  /*1770*/  @!P5 LDG.E.64 R4, desc[UR14][R4.64] ;  /* 0x0000000e0404d981 */ /* 0x000f24000c1e1b00 */
[----:B------:R-:W-:-:S05]  /*1780*/  VOTEU.ALL UP3, P6 ;  /* 0x0000000000ff7886 */ /* 0x000fca0003060000 */
[----:B------:R-:W-:-:S04]  /*1790*/  @!UP3 UIMAD UR9, UR9, UR19, UR6 ;  /* 0x000000130909b2a4 */ /* 0x000fc8000f8e0206 */
[----:B------:R-:W-:-:S06]  /*17a0*/  @!UP3 UIMAD.WIDE.U32 UR10, UR9, 0x8, UR16 ;  /* 0x00000008090ab8a5 */ /* 0x000fcc000f8e0010 */
[----:B------:R-:W-:Y:S02]  /*17b0*/  MOV R8, UR10 ;  /* 0x0000000a00087c02 */ /* 0x000fe40008000f00 */
[----:B------:R-:W-:-:S06]  /*17c0*/  MOV R9, UR11 ;  /* 0x0000000b00097c02 */ /* 0x000fcc0008000f00 */
[----:B------:R-:W5:Y:S01]  /*17d0*/  @!P6 LDG.E.64 R8, desc[UR14][R8.64] ;  /* 0x0000000e0808e981 */ /* 0x000f62000c1e1b00 */
[----:B--2---:R-:W-:-:S05]  /*17e0*/  MOV R11, UR5 ;  /* 0x00000005000b7c02 */ /* 0x004fca0008000f00 */
[----:B------:R-:W-:-:S05]  /*17f0*/  VIADD R11, R11, 0x4 ;  /* 0x000000040b0b7836 */ /* 0x000fca0000000000 */
[----:B------:R-:W-:Y:S01]  /*1800*/  R2UR UR5, R11 ;  /* 0x000000000b0572ca */ /* 0x000fe200000e0000 */
[----:B----4-:R-:W-:Y:S01]  /*1810*/  @!P5 FADD.FTZ R18, R18, R4 ;  /* 0x000000041212d221 */ /* 0x010fe20000010000 */
[----:B------:R-:W-:-:S03]  /*1820*/  @!P5 FADD.FTZ R19, R19, R5 ;  /* 0x000000051313d221 */ /* 0x000fc60000010000 */
[----:B---3--:R-:W-:Y:S01]  /*1830*/  @!P4 FADD.FTZ R18, R18, R6 ;  /* 0x000000061212c221 */ /* 0x008fe20000010000 */
[----:B------:R-:W-:-:S03]  /*1840*/  @!P4 FADD.FTZ R19, R19, R7 ;  /* 0x000000071313c221 */ /* 0x000fc60000010000 */
[----:B-----5:R-:W-:Y:S01]  /*1850*/  @!P6 FADD.FTZ R18, R18, R8 ;  /* 0x000000081212e221 */ /* 0x020fe20000010000 */
[----:B------:R-:W-:-:S07]  /*1860*/  @!P6 FADD.FTZ R19, R19, R9 ;  /* 0x000000091313e221 */ /* 0x000fce0000010000 */
.L_x_2896:
        /* <DEDUP_REMOVED lines=27> */
.L_x_2897:
        /* <DEDUP_REMOVED lines=13> */
.L_x_2898:
[----:B------:R-:W-:Y:S05]  /*1af0*/  BSYNC.RECONVERGENT B0 ;  /* 0x0000000000007941 */ /* 0x000fea0003800200 */
.L_x_2891:
[----:B---3--:R-:W-:Y:S01]  /*1b00*/  LOP3.LUT R4, R23, 0xffff, RZ, 0xc0, !PT ;  /* 0x0000ffff17047812 */ /* 0x008fe200078ec0ff */
[----:B------:R-:W3:Y:S01]  /*1b10*/  S2UR UR9, SR_CgaCtaId ;  /* 0x00000000000979c3 */ /* 0x000ee20000008800 */
[----:B------:R-:W4:Y:S01]  /*1b20*/  LDCU UR10, c[0x0][0x414] ;  /* 0x00008280ff0a77ac */ /* 0x000f220008000800 */
[----:B--2---:R-:W-:Y:S02]  /*1b30*/  IMAD.U32 R11, RZ, RZ, UR8 ;  /* 0x00000008ff0b7e24 */ /* 0x004fe4000f8e00ff */
[----:B------:R-:W-:Y:S01]  /*1b40*/  IMAD R4, R4, 0x124a, RZ ;  /* 0x0000124a04047824 */ /* 0x000fe200078e02ff */
[----:B------:R-:W-:-:S03]  /*1b50*/  UMOV UR5, 0x400 ;  /* 0x0000040000057882 */ /* 0x000fc60000000000 */
[----:B------:R-:W2:Y:S01]  /*1b60*/  @P0 LDC.64 R8, c[0x0][0x388] ;  /* 0x0000e200ff080b82 */ /* 0x000ea20000000a00 */
[----:B------:R-:W-:-:S04]  /*1b70*/  SHF.R.U32.HI R4, RZ, 0x10, R4 ;  /* 0x00000010ff047819 */ /* 0x000fc80000011604 */
[----:B------:R-:W-:-:S03]  /*1b80*/  PRMT R4, R4, 0x9910, RZ ;  /* 0x0000991004047816 */ /* 0x000fc600000000ff */
[----:B-1----:R-:W1:Y:S02]  /*1b90*/  LDC.64 R6, c[0x0][0x398] ;  /* 0x0000e600ff067b82 */ /* 0x002e640000000a00 */
[----:B------:R-:W-:-:S05]  /*1ba0*/  IMAD R4, R4, 0xe, RZ ;  /* 0x0000000e04047824 */ /* 0x000fca00078e02ff */
[----:B------:R-:W-:Y:S01]  /*1bb0*/  IADD3 R10, PT, PT, RZ, -R4, RZ ;  /* 0x80000004ff0a7210 */ /* 0x000fe20007ffe0ff */
[----:B---3--:R-:W-:Y:S01]  /*1bc0*/  ULEA UR5, UR9, UR5, 0x18 ;  /* 0x0000000509057291 */ /* 0x008fe2000f8ec0ff */
[----:B------:R-:W3:Y:S02]  /*1bd0*/  LDC.64 R4, c[0x0][0x3a0] ;  /* 0x0000e800ff047b82 */ /* 0x000ee40000000a00 */
[----:B------:R-:W-:-:S04]  /*1be0*/  PRMT R10, R10, 0x7710, RZ ;  /* 0x000077100a0a7816 */ /* 0x000fc800000000ff */
[----:B------:R-:W-:Y:S01]  /*1bf0*/  IADD3 R10, PT, PT, R10, R23, RZ ;  /* 0x000000170a0a7210 */ /* 0x000fe20007ffe0ff */
[----:B--2---:R-:W-:-:S04]  /*1c00*/  @P0 IMAD.WIDE R8, R11, 0x8, R8 ;  /* 0x000000080b080825 */ /* 0x004fc800078e0208 */
[----:B----4-:R-:W-:Y:S01]  /*1c10*/  @P0 FMUL.FTZ R11, R19, UR10 ;  /* 0x0000000a130b0c20 */ /* 0x010fe20008410000 */
[----:B------:R-:W-:Y:S01]  /*1c20*/  @!P3 STS.64 [UR5+0x88], R18 ;  /* 0x00008812ff00b988 */ /* 0x000fe20008000a05 */
[----:B------:R-:W-:-:S04]  /*1c30*/  SHF.L.U32 R10, R10, 0x1, RZ ;  /* 0x000000010a0a7819 */ /* 0x000fc800000006ff */
[----:B------:R-:W-:Y:S01]  /*1c40*/  LOP3.LUT R13, R10, 0xffff, RZ, 0xc0, !PT ;  /* 0x0000ffff0a0d7812 */ /* 0x000fe200078ec0ff */
[----:B------:R-:W-:-:S03]  /*1c50*/  @P0 FMUL.FTZ R10, R18, UR10 ;  /* 0x0000000a120a0c20 */ /* 0x000fc60008410000 */
[----:B------:R-:W-:Y:S02]  /*1c60*/  IADD3 R13, PT, PT, R0, R13, RZ ;  /* 0x0000000d000d7210 */ /* 0x000fe40007ffe0ff */
[----:B------:R2:W-:Y:S03]  /*1c70*/  @P0 STG.E.64 desc[UR14][R8.64], R10 ;  /* 0x0000000a08000986 */ /* 0x0005e6000c101b0e */
[C---:B-1----:R-:W-:Y:S01]  /*1c80*/  IMAD.WIDE R6, R13.reuse, 0x4, R6 ;  /* 0x000000040d067825 */ /* 0x042fe200078e0206 */
[----:B------:R-:W-:Y:S03]  /*1c90*/  BAR.SYNC.DEFER_BLOCKING 0x0 ;  /* 0x0000000000007b1d */ /* 0x000fe60000010000 */
[----:B---3--:R-:W-:-:S03]  /*1ca0*/  IMAD.WIDE R4, R13, 0x4, R4 ;  /* 0x000000040d047825 */ /* 0x008fc600078e0204 */
[----:B------:R-:W5:Y:S04]  /*1cb0*/  LDG.E.64 R6, desc[UR14][R6.64] ;  /* 0x0000000e06067981 */ /* 0x000f68000c1e1b00 */
[----:B------:R-:W5:Y:S01]  /*1cc0*/  LDG.E.64 R4, desc[UR14][R4.64] ;  /* 0x0000000e04047981 */ /* 0x000f62000c1e1b00 */
[----:B------:R-:W-:Y:S01]  /*1cd0*/  BSSY.RECONVERGENT B0, `(.L_x_2899) ;  /* 0x0000076000007945 */ /* 0x000fe20003800200 */
[----:B--2---:R-:W-:Y:S02]  /*1ce0*/  SHF.R.S32.HI R8, RZ, 0x1f, R24 ;  /* 0x0000001fff087819 */ /* 0x004fe40000011418 */
[----:B------:R-:W1:Y:S02]  /*1cf0*/  LDS.64 R12, [UR5+0x88] ;  /* 0x00008805ff0c7984 */ /* 0x000e640008000a00 */
[----:B-1----:R-:W-:-:S04]  /*1d00*/  FMUL.FTZ R0, R12, UR10 ;  /* 0x0000000a0c007c20 */ /* 0x002fc80008410000 */
[----:B------:R-:W-:-:S04]  /*1d10*/  FMUL.FTZ R12, R0, R0 ;  /* 0x00000000000c7220 */ /* 0x000fc80000410000 */
[----:B------:R-:W-:Y:S01]  /*1d20*/  FFMA.FTZ R12, R13, UR10, -R12 ;  /* 0x0000000a0d0c7c23 */ /* 0x000fe2000801080c */
[----:B------:R-:W-:-:S04]  /*1d30*/  IADD3 R13, PT, PT, R24, 0x20, RZ ;  /* 0x00000020180d7810 */ /* 0x000fc80007ffe0ff */
[----:B------:R-:W-:Y:S02]  /*1d40*/  FSETP.GTU.FTZ.AND P2, PT, R12, RZ, PT ;  /* 0x000000ff0c00720b */ /* 0x000fe40003f5c000 */
[----:B------:R-:W-:-:S11]  /*1d50*/  SHF.R.S32.HI R14, RZ, 0x1f, R13 ;  /* 0x0000001fff0e7819 */ /* 0x000fd6000001140d */
[----:B------:R-:W1:Y:S02]  /*1d60*/  @P2 LDC R15, c[0x0][0x3a8] ;  /* 0x0000ea00ff0f2b82 */ /* 0x000e640000000800 */
[----:B-1----:R-:W-:Y:S01]  /*1d70*/  @P2 FADD.FTZ R15, R12, R15 ;  /* 0x0000000f0c0f2221 */ /* 0x002fe20000010000 */
[----:B------:R-:W-:-:S06]  /*1d80*/  HFMA2 R12, -RZ, RZ, 1.875, 0 ;  /* 0x3f800000ff0c7431 */ /* 0x000fcc00000001ff */
        /* <DEDUP_REMOVED lines=9> */
[----:B------:R-:W1:Y:S01]  /*1e20*/  LDCU.64 UR16, c[0x0][0x3e0] ;  /* 0x00007c00ff1077ac */ /* 0x000e620008000a00 */
[----:B------:R-:W-:Y:S02]  /*1e30*/  IMAD.MOV.U32 R9, RZ, RZ, R29 ;  /* 0x000000ffff097224 */ /* 0x000fe400078e001d */
[C---:B------:R-:W-:Y:S01]  /*1e40*/  FADD.FTZ R11, -R0.reuse, R2 ;  /* 0x00000002000b7221 */ /* 0x040fe20000010100 */
[----:B------:R-:W-:Y:S01]  /*1e50*/  FADD.FTZ R3, -R0, R3 ;  /* 0x0000000300037221 */ /* 0x000fe20000010100 */
[----:B------:R-:W3:Y:S02]  /*1e60*/  LDCU.64 UR10, c[0x0][0x380] ;  /* 0x00007000ff0a77ac */ /* 0x000ee40008000a00 */
[-C--:B--2---:R-:W-:Y:S01]  /*1e70*/  FMUL.FTZ R11, R11, R12.reuse ;  /* 0x0000000c0b0b7220 */ /* 0x084fe20000410000 */
[----:B------:R-:W-:-:S03]  /*1e80*/  FMUL.FTZ R16, R3, R12 ;  /* 0x0000000c03107220 */ /* 0x000fc60000410000 */
[----:B-----5:R-:W-:Y:S01]  /*1e90*/  FFMA.FTZ R10, R6, R11, R4 ;  /* 0x0000000b060a7223 */ /* 0x020fe20000010004 */
[----:B------:R-:W-:Y:S01]  /*1ea0*/  FFMA.FTZ R11, R7, R16, R5 ;  /* 0x00000010070b7223 */ /* 0x000fe20000010005 */
[----:B-1----:R-:W-:Y:S01]  /*1eb0*/  IMAD R15, R8, UR16, RZ ;  /* 0x00000010080f7c24 */ /* 0x002fe2000f8e02ff */
[----:B------:R-:W-:-:S03]  /*1ec0*/  MOV R8, R26 ;  /* 0x0000001a00087202 */ /* 0x000fc60000000f00 */
[C---:B------:R-:W-:Y:S02]  /*1ed0*/  IMAD R15, R24.reuse, UR17, R15 ;  /* 0x00000011180f7c24 */ /* 0x040fe4000f8e020f */
[----:B------:R-:W-:-:S03]  /*1ee0*/  IMAD.WIDE.U32 R8, R24, UR16, R8 ;  /* 0x0000001018087c25 */ /* 0x000fc6000f8e0008 */
[----:B---3--:R-:W-:Y:S02]  /*1ef0*/  LEA R2, P1, R8, UR10, 0x2 ;  /* 0x0000000a08027c11 */ /* 0x008fe4000f8210ff */
[----:B------:R-:W-:-:S04]  /*1f00*/  IADD3 R15, PT, PT, R9, R15, RZ ;  /* 0x0000000f090f7210 */ /* 0x000fc80007ffe0ff */
[----:B------:R-:W-:-:S05]  /*1f10*/  LEA.HI.X R3, R8, UR11, R15, 0x2, P1 ;  /* 0x0000000b08037c11 */ /* 0x000fca00088f140f */
[----:B------:R3:W-:Y:S02]  /*1f20*/  STG.E.64 desc[UR14][R2.64], R10 ;  /* 0x0000000a02007986 */ /* 0x0007e4000c101b0e */
.L_x_2902:
[----:B------:R-:W-:Y:S05]  /*1f30*/  BSYNC.RECONVERGENT B1 ;  /* 0x0000000000017941 */ /* 0x000fea0003800200 */
.L_x_2901:
[----:B------:R-:W-:Y:S05]  /*1f40*/  @P2 BRA `(.L_x_2903) ;  /* 0x0000000400382947 */ /* 0x000fea0003800000 */
[----:B------:R-:W4:Y:S01]  /*1f50*/  LDCU.64 UR10, c[0x0][0x3e0] ;  /* 0x00007c00ff0a77ac */ /* 0x000f220008000a00 */
[----:B---3--:R-:W-:Y:S01]  /*1f60*/  MOV R2, R26 ;  /* 0x0000001a00027202 */ /* 0x008fe20000000f00 */
[C---:B------:R-:W-:Y:S01]  /*1f70*/  FADD.FTZ R9, -R0.reuse, R20 ;  /* 0x0000001400097221 */ /* 0x040fe20000010100 */
[----:B------:R-:W-:Y:S01]  /*1f80*/  MOV R3, R29 ;  /* 0x0000001d00037202 */ /* 0x000fe20000000f00 */
[----:B------:R-:W3:Y:S01]  /*1f90*/  LDCU.64 UR12, c[0x0][0x380] ;  /* 0x00007000ff0c77ac */ /* 0x000ee20008000a00 */
[----:B------:R-:W-:Y:S01]  /*1fa0*/  FADD.FTZ R21, -R0, R21 ;  /* 0x0000001500157221 */ /* 0x000fe20000010100 */
        /* <DEDUP_REMOVED lines=8> */
[----:B------:R-:W-:-:S04]  /*2030*/  IADD3 R13, PT, PT, R3, R13, RZ ;  /* 0x0000000d030d7210 */ /* 0x000fc80007ffe0ff */
[----:B------:R-:W-:-:S05]  /*2040*/  LEA.HI.X R9, R2, UR13, R13, 0x2, P1 ;  /* 0x0000000d02097c11 */ /* 0x000fca00088f140d */
[----:B------:R4:W-:Y:S01]  /*2050*/  STG.E.64 desc[UR14][R8.64], R4 ;  /* 0x0000000408007986 */ /* 0x0009e2000c101b0e */
[----:B------:R-:W-:Y:S05]  /*2060*/  BRA `(.L_x_2903) ;  /* 0x0000000000f07947 */ /* 0x000fea0003800000 */
.L_x_2900:
[----:B------:R-:W-:Y:S04]  /*2070*/  BSSY.RECONVERGENT B1, `(.L_x_2904) ;  /* 0x000001d000017945 */ /* 0x000fe80003800200 */
[----:B------:R-:W-:Y:S05]  /*2080*/  @P1 BRA `(.L_x_2905) ;  /* 0x00000000006c1947 */ /* 0x000fea0003800000 */
[C---:B------:R-:W-:Y:S01]  /*2090*/  FADD.FTZ R9, -R0.reuse, R2 ;  /* 0x0000000200097221 */ /* 0x040fe20000010100 */
[----:B------:R-:W-:Y:S01]  /*20a0*/  FADD.FTZ R3, -R0, R3 ;  /* 0x0000000300037221 */ /* 0x000fe20000010100 */
[----:B------:R-:W3:Y:S02]  /*20b0*/  LDCU.64 UR10, c[0x0][0x3e0] ;  /* 0x00007c00ff0a77ac */ /* 0x000ee40008000a00 */
[-C--:B--2---:R-:W-:Y:S01]  /*20c0*/  FMUL.FTZ R9, R9, R12.reuse ;  /* 0x0000000c09097220 */ /* 0x084fe20000410000 */
[----:B------:R-:W-:Y:S01]  /*20d0*/  FMUL.FTZ R10, R3, R12 ;  /* 0x0000000c030a7220 */ /* 0x000fe20000410000 */
[----:B------:R-:W2:Y:S02]  /*20e0*/  LDCU.64 UR12, c[0x0][0x380] ;  /* 0x00007000ff0c77ac */ /* 0x000ea40008000a00 */
[----:B-----5:R-:W-:Y:S01]  /*20f0*/  FFMA.FTZ R11, R6, R9, R4 ;  /* 0x00000009060b7223 */ /* 0x020fe20000010004 */
[----:B------:R-:W-:Y:S01]  /*2100*/  FFMA.FTZ R10, R7, R10, R5 ;  /* 0x0000000a070a7223 */ /* 0x000fe20000010005 */
[----:B------:R-:W-:-:S02]  /*2110*/  MOV R9, R29 ;  /* 0x0000001d00097202 */ /* 0x000fc40000000f00 */
[----:B------:R-:W-:Y:S01]  /*2120*/  FMUL.FTZ R2, R11, -1.4426950216293334961 ;  /* 0xbfb8aa3b0b027820 */ /* 0x000fe20000410000 */
[----:B------:R-:W-:-:S05]  /*2130*/  FMUL.FTZ R3, R10, -1.4426950216293334961 ;  /* 0xbfb8aa3b0a037820 */ /* 0x000fca0000410000 */
[----:B------:R-:W4:Y:S01]  /*2140*/  MUFU.EX2 R2, R2 ;  /* 0x0000000200027308 */ /* 0x000f220000000800 */
[----:B---3--:R-:W-:-:S03]  /*2150*/  IMAD R17, R8, UR10, RZ ;  /* 0x0000000a08117c24 */ /* 0x008fc6000f8e02ff */
[----:B------:R-:W1:Y:S01]  /*2160*/  MUFU.EX2 R3, R3 ;  /* 0x0000000300037308 */ /* 0x000e620000000800 */
[----:B------:R-:W-:Y:S02]  /*2170*/  IMAD.MOV.U32 R8, RZ, RZ, R26 ;  /* 0x000000ffff087224 */ /* 0x000fe400078e001a */
[C---:B------:R-:W-:Y:S02]  /*2180*/  IMAD R17, R24.reuse, UR11, R17 ;  /* 0x0000000b18117c24 */ /* 0x040fe4000f8e0211 */
[----:B------:R-:W-:-:S04]  /*2190*/  IMAD.WIDE.U32 R8, R24, UR10, R8 ;  /* 0x0000000a18087c25 */ /* 0x000fc8000f8e0008 */
[----:B----4-:R-:W-:Y:S01]  /*21a0*/  FADD.FTZ R16, R2, 1 ;  /* 0x3f80000002107421 */ /* 0x010fe20000010000 */
[C---:B--2---:R-:W-:Y:S02]  /*21b0*/  LEA R2, P1, R8.reuse, UR12, 0x2 ;  /* 0x0000000c08027c11 */ /* 0x044fe4000f8210ff */
[----:B------:R-:W-:Y:S01]  /*21c0*/  IADD3 R17, PT, PT, R9, R17, RZ ;  /* 0x0000001109117210 */ /* 0x000fe20007ffe0ff */
[----:B-1----:R-:W-:Y:S02]  /*21d0*/  FADD.FTZ R15, R3, 1 ;  /* 0x3f800000030f7421 */ /* 0x002fe40000010000 */
[----:B------:R-:W1:Y:S01]  /*21e0*/  MUFU.RCP R16, R16 ;  /* 0x0000001000107308 */ /* 0x000e620000001000 */
[----:B------:R-:W-:-:S07]  /*21f0*/  LEA.HI.X R3, R8, UR13, R17, 0x2, P1 ;  /* 0x0000000d08037c11 */ /* 0x000fce00088f1411 */
[----:B------:R-:W2:Y:S01]  /*2200*/  MUFU.RCP R15, R15 ;  /* 0x0000000f000f7308 */ /* 0x000ea20000001000 */
[----:B-1----:R-:W-:Y:S01]  /*2210*/  FMUL.FTZ R8, R11, R16 ;  /* 0x000000100b087220 */ /* 0x002fe20000410000 */
[----:B--2---:R-:W-:-:S05]  /*2220*/  FMUL.FTZ R9, R10, R15 ;  /* 0x0000000f0a097220 */ /* 0x004fca0000410000 */
[----:B------:R3:W-:Y:S02]  /*2230*/  STG.E.64 desc[UR14][R2.64], R8 ;  /* 0x0000000802007986 */ /* 0x0007e4000c101b0e */
.L_x_2905:
[----:B------:R-:W-:Y:S05]  /*2240*/  BSYNC.RECONVERGENT B1 ;  /* 0x0000000000017941 */ /* 0x000fea0003800200 */
.L_x_2904:
[----:B------:R-:W4:Y:S02]  /*2250*/  LDCU.64 UR10, c[0x0][0x3e8] ;  /* 0x00007d00ff0a77ac */ /* 0x000f240008000a00 */
[----:B----4-:R-:W-:-:S04]  /*2260*/  ISETP.GE.U32.AND P1, PT, R13, UR10, PT ;  /* 0x0000000a0d007c0c */ /* 0x010fc8000bf26070 */
[----:B------:R-:W-:-:S13]  /*2270*/  ISETP.GE.AND.EX P1, PT, R14, UR11, PT, P1 ;  /* 0x0000000b0e007c0c */ /* 0x000fda000bf26310 */
[----:B------:R-:W-:Y:S05]  /*2280*/  @P1 BRA `(.L_x_2903) ;  /* 0x0000000000681947 */ /* 0x000fea0003800000 */
[C---:B---3--:R-:W-:Y:S01]  /*2290*/  FADD.FTZ R3, -R0.reuse, R20 ;  /* 0x0000001400037221 */ /* 0x048fe20000010100 */
[----:B------:R-:W-:Y:S01]  /*22a0*/  FADD.FTZ R21, -R0, R21 ;  /* 0x0000001500157221 */ /* 0x000fe20000010100 */
[----:B------:R-:W3:Y:S01]  /*22b0*/  LDCU.64 UR10, c[0x0][0x3e0] ;  /* 0x00007c00ff0a77ac */ /* 0x000ee20008000a00 */
[----:B------:R-:W-:Y:S01]  /*22c0*/  MOV R27, R29 ;  /* 0x0000001d001b7202 */ /* 0x000fe20000000f00 */
[-C--:B--2---:R-:W-:Y:S01]  /*22d0*/  FMUL.FTZ R3, R3, R12.reuse ;  /* 0x0000000c03037220 */ /* 0x084fe20000410000 */
[----:B------:R-:W-:Y:S01]  /*22e0*/  FMUL.FTZ R12, R21, R12 ;  /* 0x0000000c150c7220 */ /* 0x000fe20000410000 */
[----:B------:R-:W2:Y:S02]  /*22f0*/  LDCU.64 UR12, c[0x0][0x380] ;  /* 0x00007000ff0c77ac */ /* 0x000ea40008000a00 */
[----:B-----5:R-:W-:Y:S01]  /*2300*/  FFMA.FTZ R4, R6, R3, R4 ;  /* 0x0000000306047223 */ /* 0x020fe20000010004 */
[----:B------:R-:W-:-:S03]  /*2310*/  FFMA.FTZ R7, R7, R12, R5 ;  /* 0x0000000c07077223 */ /* 0x000fc60000010005 */
[----:B------:R-:W-:Y:S01]  /*2320*/  FMUL.FTZ R0, R4, -1.4426950216293334961 ;  /* 0xbfb8aa3b04007820 */ /* 0x000fe20000410000 */
[----:B------:R-:W-:-:S05]  /*2330*/  FMUL.FTZ R2, R7, -1.4426950216293334961 ;  /* 0xbfb8aa3b07027820 */ /* 0x000fca0000410000 */
[----:B------:R-:W4:Y:S01]  /*2340*/  MUFU.EX2 R0, R0 ;  /* 0x0000000000007308 */ /* 0x000f220000000800 */
[----:B---3--:R-:W-:-:S03]  /*2350*/  IMAD R14, R14, UR10, RZ ;  /* 0x0000000a0e0e7c24 */ /* 0x008fc6000f8e02ff */
[----:B------:R-:W3:Y:S01]  /*2360*/  MUFU.EX2 R2, R2 ;  /* 0x0000000200027308 */ /* 0x000ee20000000800 */
[----:B------:R-:W-:-:S04]  /*2370*/  IMAD.WIDE.U32 R26, R13, UR10, R26 ;  /* 0x0000000a0d1a7c25 */ /* 0x000fc8000f8e001a */
[----:B------:R-:W-:Y:S02]  /*2380*/  IMAD R13, R13, UR11, R14 ;  /* 0x0000000b0d0d7c24 */ /* 0x000fe4000f8e020e */
[----:B----4-:R-:W-:-:S03]  /*2390*/  FADD.FTZ R5, R0, 1 ;  /* 0x3f80000000057421 */ /* 0x010fc60000010000 */
[----:B------:R-:W-:Y:S01]  /*23a0*/  IADD3 R13, PT, PT, R27, R13, RZ ;  /* 0x0000000d1b0d7210 */ /* 0x000fe20007ffe0ff */
[----:B---3--:R-:W-:Y:S01]  /*23b0*/  FADD.FTZ R6, R2, 1 ;  /* 0x3f80000002067421 */ /* 0x008fe20000010000 */
[C---:B--2---:R-:W-:Y:S01]  /*23c0*/  LEA R2, P1, R26.reuse, UR12, 0x2 ;  /* 0x0000000c1a027c11 */ /* 0x044fe2000f8210ff */
[----:B------:R-:W2:Y:S03]  /*23d0*/  MUFU.RCP R5, R5 ;  /* 0x0000000500057308 */ /* 0x000ea60000001000 */
[----:B------:R-:W-:-:S05]  /*23e0*/  LEA.HI.X R3, R26, UR13, R13, 0x2, P1 ;  /* 0x0000000d1a037c11 */ /* 0x000fca00088f140d */
[----:B------:R-:W3:Y:S01]  /*23f0*/  MUFU.RCP R6, R6 ;  /* 0x0000000600067308 */ /* 0x000ee20000001000 */
[----:B--2---:R-:W-:Y:S01]  /*2400*/  FMUL.FTZ R4, R4, R5 ;  /* 0x0000000504047220 */ /* 0x004fe20000410000 */
[----:B---3--:R-:W-:-:S05]  /*2410*/  FMUL.FTZ R5, R7, R6 ;  /* 0x0000000607057220 */ /* 0x008fca0000410000 */
[----:B------:R2:W-:Y:S02]  /*2420*/  STG.E.64 desc[UR14][R2.64], R4 ;  /* 0x0000000402007986 */ /* 0x0005e4000c101b0e */
.L_x_2903:
[----:B------:R-:W-:Y:S05]  /*2430*/  BSYNC.RECONVERGENT B0 ;  /* 0x0000000000007941 */ /* 0x000fea0003800200 */
.L_x_2899:
[----:B------:R-:W-:Y:S02]  /*2440*/  UIADD3 UR8, UPT, UPT, UR19, UR8, URZ ;  /* 0x0000000813087290 */ /* 0x000fe4000fffe0ff */
[----:B------:R-:W-:Y:S02]  /*2450*/  UIADD3 UR4, UPT, UPT, UR4, 0x1, URZ ;  /* 0x0000000104047890 */ /* 0x000fe4000fffe0ff */
[----:B------:R-:W-:-:S09]  /*2460*/  UISETP.GE.AND UP1, UPT, UR8, UR7, UPT ;  /* 0x000000070800728c */ /* 0x000fd2000bf26270 */
[----:B------:R-:W-:Y:S05]  /*2470*/  BRA.U !UP1, `(.L_x_2906) ;  /* 0xffffffdd094c7547 */ /* 0x000fea000b83ffff */
[----:B------:R-:W-:Y:S05]  /*2480*/  EXIT ;  /* 0x000000000000794d */ /* 0x000fea0003800000 */
.L_x_2907:
        /* <DEDUP_REMOVED lines=15> */
.L_x_3464:


//--------------------- .text._Z35group_norm_nhwc_fwd_one_pass_kernelI11Fp32IOFp32WLi128ELi28ELi448EEv26Group_norm_nhwc_fwd_params --------------------------
	.section	.text._Z35group_norm_nhwc_fwd_one_pass_kernelI11Fp32IOFp32WLi128ELi28ELi448EEv26Group_norm_nhwc_fwd_params,"ax",@progbits
	.align	128
        .global         _Z35group_norm_nhwc_fwd_one_pass_kernelI11Fp32IOFp32WLi128ELi28ELi448EEv26Group_norm_nhwc_fwd_params
        .type           _Z35group_norm_nhwc_fwd_one_pass_kernelI11Fp32IOFp32WLi128ELi28ELi448EEv26Group_norm_nhwc_fwd_params,@function
        .size           _Z35group_norm_nhwc_fwd_one_pass_kernelI11Fp32IOFp32WLi128ELi28ELi448EEv26Group_norm_nhwc_fwd_params,(.L_x_3465 - _Z35group_norm_nhwc_fwd_one_pass_kernelI11Fp32IOFp32WLi128ELi28ELi448EEv26Group_norm_nhwc_fwd_params)
        .other          _Z35group_norm_nhwc_fwd_one_pass_kernelI11Fp32IOFp32WLi128ELi28ELi448EEv26Group_norm_nhwc_fwd_params,@"STO_CUDA_ENTRY STV_DEFAULT"
_Z35group_norm_nhwc_fwd_one_pass_kernelI11Fp32IOFp32WLi128ELi28ELi448EEv26Group_norm_nhwc_fwd_params:
.text._Z35group_norm_nhwc_fwd_one_pass_kernelI11Fp32IOFp32WLi128ELi28ELi448EEv26Group_norm_nhwc_fwd_params:
        /* <DEDUP_REMOVED lines=25> */
.L_x_2935:
[----:B------:R-:W0:Y:S01]  /*0190*/  LDC R0, c[0x0][0x3f8] ;  /* 0x0000fe00ff007b82 */ /* 0x000e220000000800 */
[----:B-1----:R-:W1:Y:S01]  /*01a0*/  S2R R8, SR_TID.X ;  /* 0x0000000000087919 */ /* 0x002e620000002100 */
[----:B--2---:R-:W2:Y:S01]  /*01b0*/  LDCU.64 UR8, c[0x0][0x3e8] ;  /* 0x00007d00ff0877ac */ /* 0x004ea20008000a00 */
[----:B------:R-:W-:Y:S01]  /*01c0*/  IADD3 R18, PT, PT, R23, 0x20, RZ ;  /* 0x0000002017127810 */ /* 0x000fe20007ffe0ff */
[----:B---3--:R-:W3:Y:S01]  /*01d0*/  LDCU.64 UR10, c[0x0][0x3f0] ;  /* 0x00007e00ff0a77ac */ /* 0x008ee20008000a00 */
[----:B0-----:R-:W-:Y:S02]  /*01e0*/  IABS R5, R0 ;  /* 0x0000000000057213 */ /* 0x001fe40000000000 */
[----:B------:R-:W-:Y:S02]  /*01f0*/  ISETP.NE.AND P3, PT, R0, RZ, PT ;  /* 0x000000ff0000720c */ /* 0x000fe40003f65270 */
[----:B------:R-:W0:Y:S08]  /*0200*/  I2F.RP R4, R5 ;  /* 0x0000000500047306 */ /* 0x000e300000209400 */
[----:B0-----:R-:W0:Y:S02]  /*0210*/  MUFU.RCP R4, R4 ;  /* 0x0000000400047308 */ /* 0x001e240000001000 */
[----:B0---4-:R-:W-:-:S06]  /*0220*/  IADD3 R2, PT, PT, R4, 0xffffffe, RZ ;  /* 0x0ffffffe04027810 */ /* 0x011fcc0007ffe0ff */
[----:B-----5:R0:W5:Y:S02]  /*0230*/  F2I.FTZ.U32.TRUNC.NTZ R3, R2 ;  /* 0x0000000200037305 */ /* 0x020164000021f000 */
[----:B0-----:R-:W-:Y:S01]  /*0240*/  HFMA2 R2, -RZ, RZ, 0, 0 ;  /* 0x00000000ff027431 */ /* 0x001fe200000001ff */
[----:B-----5:R-:W-:-:S05]  /*0250*/  IADD3 R6, PT, PT, RZ, -R3, RZ ;  /* 0x80000003ff067210 */ /* 0x020fca0007ffe0ff */
[----:B------:R-:W-:Y:S01]  /*0260*/  IMAD R7, R6, R5, RZ ;  /* 0x0000000506077224 */ /* 0x000fe200078e02ff */
[----:B------:R-:W-:-:S03]  /*0270*/  IABS R6, UR7 ;  /* 0x0000000700067c13 */ /* 0x000fc60008000000 */
[----:B------:R-:W-:Y:S01]  /*0280*/  IMAD.HI.U32 R3, R3, R7, R2 ;  /* 0x0000000703037227 */ /* 0x000fe200078e0002 */
[----:B------:R-:W-:-:S05]  /*0290*/  SHF.R.S32.HI R7, RZ, 0x1f, R23 ;  /* 0x0000001fff077819 */ /* 0x000fca0000011417 */
[----:B------:R-:W-:-:S05]  /*02a0*/  IMAD.HI.U32 R3, R3, R6, RZ ;  /* 0x0000000603037227 */ /* 0x000fca00078e00ff */
[----:B------:R-:W-:-:S05]  /*02b0*/  IADD3 R4, PT, PT, -R3, RZ, RZ ;  /* 0x000000ff03047210 */ /* 0x000fca0007ffe1ff */
[----:B------:R-:W-:Y:S01]  /*02c0*/  IMAD R2, R5, R4, R6 ;  /* 0x0000000405027224 */ /* 0x000fe200078e0206 */
[----:B-1----:R-:W-:-:S04]  /*02d0*/  LOP3.LUT R4, R8, 0xffff, RZ, 0xc0, !PT ;  /* 0x0000ffff08047812 */ /* 0x002fc800078ec0ff */
[----:B------:R-:W-:Y:S01]  /*02e0*/  ISETP.GT.U32.AND P2, PT, R5, R2, PT ;  /* 0x000000020500720c */ /* 0x000fe20003f44070 */
[----:B------:R-:W-:-:S05]  /*02f0*/  IMAD R4, R4, 0x124a, RZ ;  /* 0x0000124a04047824 */ /* 0x000fca00078e02ff */
[----:B------:R-:W-:-:S07]  /*0300*/  SHF.R.U32.HI R4, RZ, 0x10, R4 ;  /* 0x00000010ff047819 */ /* 0x000fce0000011604 */
[-C--:B------:R-:W-:Y:S01]  /*0310*/  @!P2 IADD3 R2, PT, PT, R2, -R5.reuse, RZ ;  /* 0x800000050202a210 */ /* 0x080fe20007ffe0ff */
[----:B------:R-:W-:Y:S01]  /*0320*/  @!P2 VIADD R3, R3, 0x1 ;  /* 0x000000010303a836 */ /* 0x000fe20000000000 */
[----:B--2---:R-:W-:Y:S02]  /*0330*/  ISETP.GE.U32.AND P2, PT, R23, UR8, PT ;  /* 0x0000000817007c0c */ /* 0x004fe4000bf46070 */
[----:B------:R-:W-:Y:S02]  /*0340*/  ISETP.GE.U32.AND P1, PT, R2, R5, PT ;  /* 0x000000050200720c */ /* 0x000fe40003f26070 */
[----:B------:R-:W-:Y:S02]  /*0350*/  LOP3.LUT R2, R0, UR7, RZ, 0x3c, !PT ;  /* 0x0000000700027c12 */ /* 0x000fe4000f8e3cff */
[----:B------:R-:W-:Y:S02]  /*0360*/  ISETP.GE.AND.EX P2, PT, R7, UR9, PT, P2 ;  /* 0x0000000907007c0c */ /* 0x000fe4000bf46320 */
[----:B------:R-:W-:-:S02]  /*0370*/  ISETP.GE.AND P4, PT, R2, RZ, PT ;  /* 0x000000ff0200720c */ /* 0x000fc40003f86270 */
[----:B------:R-:W-:-:S05]  /*0380*/  PRMT R2, R4, 0x9910, RZ ;  /* 0x0000991004027816 */ /* 0x000fca00000000ff */
[----:B------:R-:W-:Y:S01]  /*0390*/  IMAD R2, R2, 0xe, RZ ;  /* 0x0000000e02027824 */ /* 0x000fe200078e02ff */
[----:B------:R-:W-:Y:S02]  /*03a0*/  @P1 IADD3 R3, PT, PT, R3, 0x1, RZ ;  /* 0x0000000103031810 */ /* 0x000fe40007ffe0ff */
[----:B------:R-:W-:Y:S01]  /*03b0*/  ISETP.GE.U32.AND P1, PT, R18, UR8, PT ;  /* 0x0000000812007c0c */ /* 0x000fe2000bf26070 */
[----:B------:R-:W0:Y:S01]  /*03c0*/  @!P2 LDC.64 R12, c[0x0][0x3e0] ;  /* 0x0000f800ff0cab82 */ /* 0x000e220000000a00 */
[----:B------:R-:W-:Y:S02]  /*03d0*/  IADD3 R2, PT, PT, RZ, -R2, RZ ;  /* 0x80000002ff027210 */ /* 0x000fe40007ffe0ff */
[----:B------:R-:W-:Y:S02]  /*03e0*/  @!P4 IADD3 R3, PT, PT, -R3, RZ, RZ ;  /* 0x000000ff0303c210 */ /* 0x000fe40007ffe1ff */
[----:B------:R-:W-:Y:S02]  /*03f0*/  @!P3 LOP3.LUT R3, RZ, R0, RZ, 0x33, !PT ;  /* 0x00000000ff03b212 */ /* 0x000fe400078e33ff */
[----:B------:R-:W-:Y:S01]  /*0400*/  PRMT R9, R2, 0x7710, RZ ;  /* 0x0000771002097816 */ /* 0x000fe200000000ff */
[----:B------:R-:W1:Y:S01]  /*0410*/  @!P2 LDC.64 R10, c[0x0][0x390] ;  /* 0x0000e400ff0aab82 */ /* 0x000e620000000a00 */
[----:B------:R-:W-:-:S02]  /*0420*/  IADD3 R5, PT, PT, -R3, RZ, RZ ;  /* 0x000000ff03057210 */ /* 0x000fc40007ffe1ff */
[----:B------:R-:W-:Y:S01]  /*0430*/  IADD3 R2, PT, PT, R23, 0x40, RZ ;  /* 0x0000004017027810 */ /* 0x000fe20007ffe0ff */
[----:B------:R-:W-:Y:S01]  /*0440*/  IMAD.IADD R9, R9, 0x1, R8 ;  /* 0x0000000109097824 */ /* 0x000fe200078e0208 */
[----:B------:R-:W-:Y:S01]  /*0450*/  SHF.R.S32.HI R4, RZ, 0x1f, R3 ;  /* 0x0000001fff047819 */ /* 0x000fe20000011403 */
[----:B------:R-:W-:Y:S01]  /*0460*/  IMAD R0, R0, R5, UR7 ;  /* 0x0000000700007e24 */ /* 0x000fe2000f8e0205 */
[----:B------:R-:W-:Y:S02]  /*0470*/  ISETP.GE.U32.AND P3, PT, R2, UR8, PT ;  /* 0x0000000802007c0c */ /* 0x000fe4000bf66070 */
[----:B------:R-:W-:Y:S01]  /*0480*/  SHF.L.U32 R9, R9, 0x1, RZ ;  /* 0x0000000109097819 */ /* 0x000fe200000006ff */
[----:B------:R-:W-:Y:S01]  /*0490*/  IMAD R0, R0, 0x1c, RZ ;  /* 0x0000001c00007824 */ /* 0x000fe200078e02ff */
[----:B------:R-:W-:Y:S01]  /*04a0*/  SHF.R.S32.HI R5, RZ, 0x1f, R2 ;  /* 0x0000001fff057819 */ /* 0x000fe20000011402 */
[----:B---3--:R-:W-:Y:S01]  /*04b0*/  IMAD R6, R4, UR10, RZ ;  /* 0x0000000a04067c24 */ /* 0x008fe2000f8e02ff */
[----:B------:R-:W-:-:S02]  /*04c0*/  LOP3.LUT R25, R9, 0xffff, RZ, 0xc0, !PT ;  /* 0x0000ffff09197812 */ /* 0x000fc400078ec0ff */
[----:B------:R-:W-:Y:S01]  /*04d0*/  ISETP.GE.AND.EX P3, PT, R5, UR9, PT, P3 ;  /* 0x0000000905007c0c */ /* 0x000fe2000bf66330 */
[----:B------:R-:W-:Y:S01]  /*04e0*/  IMAD R27, R3, UR11, R6 ;  /* 0x0000000b031b7c24 */ /* 0x000fe2000f8e0206 */
[----:B------:R-:W-:Y:S01]  /*04f0*/  SHF.R.S32.HI R9, RZ, 0x1f, R18 ;  /* 0x0000001fff097819 */ /* 0x000fe20000011412 */
[----:B0-----:R-:W-:Y:S01]  /*0500*/  @!P2 IMAD R14, R7, R12, RZ ;  /* 0x0000000c070ea224 */ /* 0x001fe200078e02ff */
[C---:B------:R-:W-:Y:S02]  /*0510*/  IADD3 R24, P4, PT, R0.reuse, R25, RZ ;  /* 0x0000001900187210 */ /* 0x040fe40007f9e0ff */
[----:B------:R-:W-:Y:S01]  /*0520*/  ISETP.GE.AND.EX P1, PT, R9, UR9, PT, P1 ;  /* 0x0000000909007c0c */ /* 0x000fe2000bf26310 */
[C---:B------:R-:W-:Y:S01]  /*0530*/  @!P2 IMAD R13, R23.reuse, R13, R14 ;  /* 0x0000000d170da224 */ /* 0x040fe200078e020e */
[----:B------:R-:W-:Y:S02]  /*0540*/  LEA.HI.X.SX32 R25, R0, RZ, 0x1, P4 ;  /* 0x000000ff00197211 */ /* 0x000fe400020f0eff */
[----:B------:R-:W-:Y:S01]  /*0550*/  IADD3 R4, PT, PT, R23, 0x60, RZ ;  /* 0x0000006017047810 */ /* 0x000fe20007ffe0ff */
[----:B------:R-:W-:-:S02]  /*0560*/  IMAD.WIDE.U32 R24, R3, UR10, R24 ;  /* 0x0000000a03187c25 */ /* 0x000fc4000f8e0018 */
[----:B------:R-:W0:Y:S01]  /*0570*/  @!P3 LDC.64 R6, c[0x0][0x3e0] ;  /* 0x0000f800ff06bb82 */ /* 0x000e220000000a00 */
[----:B------:R-:W-:Y:S02]  /*0580*/  ISETP.GE.U32.AND P4, PT, R4, UR8, PT ;  /* 0x0000000804007c0c */ /* 0x000fe4000bf86070 */
[----:B------:R-:W-:Y:S02]  /*0590*/  SHF.R.S32.HI R3, RZ, 0x1f, R4 ;  /* 0x0000001fff037819 */ /* 0x000fe40000011404 */
[----:B------:R-:W-:Y:S02]  /*05a0*/  IADD3 R27, PT, PT, R25, R27, RZ ;  /* 0x0000001b191b7210 */ /* 0x000fe40007ffe0ff */
[-C--:B------:R-:W-:Y:S01]  /*05b0*/  @!P2 MOV R26, R24.reuse ;  /* 0x00000018001aa202 */ /* 0x080fe20000000f00 */
[----:B------:R-:W2:Y:S01]  /*05c0*/  @!P1 LDC.64 R16, c[0x0][0x3e0] ;  /* 0x0000f800ff109b82 */ /* 0x000ea20000000a00 */
[----:B------:R-:W-:Y:S02]  /*05d0*/  ISETP.GE.AND.EX P4, PT, R3, UR9, PT, P4 ;  /* 0x0000000903007c0c */ /* 0x000fe4000bf86340 */
[----:B------:R-:W-:Y:S01]  /*05e0*/  @!P3 MOV R20, R24 ;  /* 0x000000180014b202 */ /* 0x000fe20000000f00 */
[----:B------:R-:W-:Y:S01]  /*05f0*/  @!P2 IMAD.WIDE.U32 R14, R23, R12, R26 ;  /* 0x0000000c170ea225 */ /* 0x000fe200078e001a */
[----:B------:R-:W-:-:S03]  /*0600*/  @!P3 MOV R21, R27 ;  /* 0x0000001b0015b202 */ /* 0x000fc60000000f00 */
[----:B------:R-:W-:Y:S01]  /*0610*/  @!P2 IMAD.IADD R15, R15, 0x1, R13 ;  /* 0x000000010f0fa824 */ /* 0x000fe200078e020d */
[C---:B-1----:R-:W-:Y:S01]  /*0620*/  @!P2 LEA R28, P5, R14.reuse, R10, 0x2 ;  /* 0x0000000a0e1ca211 */ /* 0x042fe200078a10ff */
[----:B------:R-:W1:Y:S03]  /*0630*/  @!P3 LDC.64 R12, c[0x0][0x390] ;  /* 0x0000e400ff0cbb82 */ /* 0x000e660000000a00 */
[----:B------:R-:W-:Y:S01]  /*0640*/  @!P2 LEA.HI.X R29, R14, R11, R15, 0x2, P5 ;  /* 0x0000000b0e1da211 */ /* 0x000fe200028f140f */
[----:B0-----:R-:W-:-:S04]  /*0650*/  @!P3 IMAD R5, R5, R6, RZ ;  /* 0x000000060505b224 */ /* 0x001fc800078e02ff */
[----:B------:R-:W0:Y:S01]  /*0660*/  @!P1 LDC.64 R14, c[0x0][0x390] ;  /* 0x0000e400ff0e9b82 */ /* 0x000e220000000a00 */
[----:B------:R-:W-:Y:S01]  /*0670*/  @!P3 IMAD.WIDE.U32 R20, R2, R6, R20 ;  /* 0x000000060214b225 */ /* 0x000fe200078e0014 */
[----:B------:R-:W-:-:S03]  /*0680*/  @!P1 MOV R6, R24 ;  /* 0x0000001800069202 */ /* 0x000fc60000000f00 */
[----:B------:R-:W-:Y:S01]  /*0690*/  @!P3 IMAD R5, R2, R7, R5 ;  /* 0x000000070205b224 */ /* 0x000fe200078e0205 */
[----:B------:R-:W-:Y:S01]  /*06a0*/  @!P1 MOV R7, R27 ;  /* 0x0000001b00079202 */ /* 0x000fe20000000f00 */
[-C--:B--2---:R-:W-:Y:S01]  /*06b0*/  @!P1 IMAD R9, R9, R16.reuse, RZ ;  /* 0x0000001009099224 */ /* 0x084fe200078e02ff */
[----:B------:R-:W2:Y:S01]  /*06c0*/  @!P4 LDC.64 R10, c[0x0][0x3e0] ;  /* 0x0000f800ff0acb82 */ /* 0x000ea20000000a00 */
[----:B------:R-:W-:Y:S02]  /*06d0*/  MOV R2, RZ ;  /* 0x000000ff00027202 */ /* 0x000fe40000000f00 */
[C---:B------:R-:W-:Y:S01]  /*06e0*/  @!P1 IMAD R17, R18.reuse, R17, R9 ;  /* 0x0000001112119224 */ /* 0x040fe200078e0209 */
[----:B------:R-:W-:Y:S01]  /*06f0*/  @!P3 IADD3 R5, PT, PT, R21, R5, RZ ;  /* 0x000000051505b210 */ /* 0x000fe20007ffe0ff */
[----:B------:R-:W-:Y:S01]  /*0700*/  @!P1 IMAD.WIDE.U32 R18, R18, R16, R6 ;  /* 0x0000001012129225 */ /* 0x000fe200078e0006 */
[----:B------:R-:W-:Y:S02]  /*0710*/  @!P4 MOV R16, R24 ;  /* 0x000000180010c202 */ /* 0x000fe40000000f00 */
[----:B------:R-:W3:Y:S01]  /*0720*/  @!P4 LDC.64 R6, c[0x0][0x390] ;  /* 0x0000e400ff06cb82 */ /* 0x000ee20000000a00 */
[----:B------:R-:W-:Y:S01]  /*0730*/  @!P1 IMAD.IADD R17, R19, 0x1, R17 ;  /* 0x0000000113119824 */ /* 0x000fe200078e0211 */
[----:B-1----:R-:W-:-:S04]  /*0740*/  @!P3 LEA R12, P6, R20, R12, 0x2 ;  /* 0x0000000c140cb211 */ /* 0x002fc800078c10ff */
[----:B------:R-:W-:Y:S02]  /*0750*/  @!P3 LEA.HI.X R13, R20, R13, R5, 0x2, P6 ;  /* 0x0000000d140db211 */ /* 0x000fe400030f1405 */
[----:B------:R-:W-:Y:S02]  /*0760*/  CS2R R20, SRZ ;  /* 0x0000000000147805 */ /* 0x000fe4000001ff00 */
[----:B0-----:R-:W-:-:S04]  /*0770*/  @!P1 LEA R14, P5, R18, R14, 0x2 ;  /* 0x0000000e120e9211 */ /* 0x001fc800078a10ff */
[----:B------:R-:W-:Y:S01]  /*0780*/  @!P1 LEA.HI.X R15, R18, R15, R17, 0x2, P5 ;  /* 0x0000000f120f9211 */ /* 0x000fe200028f1411 */
[----:B------:R-:W5:Y:S01]  /*0790*/  @!P2 LDG.E.64 R20, desc[UR14][R28.64] ;  /* 0x0000000e1c14a981 */ /* 0x000f62000c1e1b00 */
[----:B------:R-:W-:Y:S01]  /*07a0*/  @!P4 MOV R17, R27 ;  /* 0x0000001b0011c202 */ /* 0x000fe20000000f00 */
[-C--:B--2---:R-:W-:Y:S02]  /*07b0*/  @!P4 IMAD R3, R3, R10.reuse, RZ ;  /* 0x0000000a0303c224 */ /* 0x084fe400078e02ff */
[----:B------:R-:W-:-:S04]  /*07c0*/  @!P4 IMAD.WIDE.U32 R16, R4, R10, R16 ;  /* 0x0000000a0410c225 */ /* 0x000fc800078e0010 */
[----:B------:R-:W-:Y:S02]  /*07d0*/  @!P4 IMAD R9, R4, R11, R3 ;  /* 0x0000000b0409c224 */ /* 0x000fe400078e0203 */
[----:B------:R-:W-:Y:S01]  /*07e0*/  HFMA2 R3, -RZ, RZ, 0, 0 ;  /* 0x00000000ff037431 */ /* 0x000fe200000001ff */
[----:B------:R-:W-:Y:S02]  /*07f0*/  CS2R R4, SRZ ;  /* 0x0000000000047805 */ /* 0x000fe4000001ff00 */
[C---:B---3--:R-:W-:Y:S02]  /*0800*/  @!P4 LEA R10, P2, R16.reuse, R6, 0x2 ;  /* 0x00000006100ac211 */ /* 0x048fe400078410ff */
[----:B------:R-:W-:Y:S01]  /*0810*/  @!P4 IADD3 R9, PT, PT, R17, R9, RZ ;  /* 0x000000091109c210 */ /* 0x000fe20007ffe0ff */
[----:B------:R0:W2:Y:S03]  /*0820*/  @!P1 LDG.E.64 R2, desc[UR14][R14.64] ;  /* 0x0000000e0e029981 */ /* 0x0000a6000c1e1b00 */
[----:B------:R-:W-:-:S02]  /*0830*/  @!P4 LEA.HI.X R11, R16, R7, R9, 0x2, P2 ;  /* 0x00000007100bc211 */ /* 0x000fc400010f1409 */
[----:B------:R-:W-:Y:S01]  /*0840*/  CS2R R6, SRZ ;  /* 0x0000000000067805 */ /* 0x000fe2000001ff00 */
[----:B------:R1:W3:Y:S05]  /*0850*/  @!P3 LDG.E.64 R4, desc[UR14][R12.64] ;  /* 0x0000000e0c04b981 */ /* 0x0002ea000c1e1b00 */
[----:B------:R4:W4:Y:S01]  /*0860*/  @!P4 LDG.E.64 R6, desc[UR14][R10.64] ;  /* 0x0000000e0a06c981 */ /* 0x000922000c1e1b00 */
[----:B------:R-:W0:Y:S02]  /*0870*/  S2R R9, SR_LANEID ;  /* 0x0000000000097919 */ /* 0x000e240000000000 */
[C---:B0-----:R-:W-:Y:S02]  /*0880*/  ISETP.GT.AND P2, PT, R9.reuse, 0x1e, PT ;  /* 0x0000001e0900780c */ /* 0x041fe40003f44270 */
[----:B------:R-:W-:Y:S01]  /*0890*/  ISETP.GT.AND P3, PT, R9, 0xf, PT ;  /* 0x0000000f0900780c */ /* 0x000fe20003f64270 */
[----:B------:R-:W-:Y:S01]  /*08a0*/  BSSY.RECONVERGENT B0, `(.L_x_2908) ;  /* 0x0000037000007945 */ /* 0x000fe20003800200 */
[----:B-----5:R-:W-:Y:S01]  /*08b0*/  FMUL.FTZ R17, R21, R21 ;  /* 0x0000001515117220 */ /* 0x020fe20000410000 */
[----:B------:R-:W-:-:S03]  /*08c0*/  FADD.FTZ R14, R20, R21 ;  /* 0x00000015140e7221 */ /* 0x000fc60000010000 */
[----:B------:R-:W-:Y:S01]  /*08d0*/  FFMA.FTZ R17, R20, R20, R17 ;  /* 0x0000001414117223 */ /* 0x000fe20000010011 */
[----:B------:R-:W-:-:S03]  /*08e0*/  FADD.FTZ R14, RZ, R14 ;  /* 0x0000000eff0e7221 */ /* 0x000fc60000010000 */
[----:B------:R-:W-:Y:S01]  /*08f0*/  FADD.FTZ R17, RZ, R17 ;  /* 0x00000011ff117221 */ /* 0x000fe20000010000 */
[----:B--2---:R-:W-:Y:S01]  /*0900*/  FMUL.FTZ R19, R3, R3 ;  /* 0x0000000303137220 */ /* 0x004fe20000410000 */
[----:B------:R-:W-:-:S03]  /*0910*/  FADD.FTZ R15, R2, R3 ;  /* 0x00000003020f7221 */ /* 0x000fc60000010000 */
[----:B-1----:R-:W-:Y:S01]  /*0920*/  FFMA.FTZ R12, R2, R2, R19 ;  /* 0x00000002020c7223 */ /* 0x002fe20000010013 */
[----:B---3--:R-:W-:Y:S01]  /*0930*/  FMUL.FTZ R13, R5, R5 ;  /* 0x00000005050d7220 */ /* 0x008fe20000410000 */
[----:B------:R-:W-:Y:S01]  /*0940*/  FADD.FTZ R14, R14, R15 ;  /* 0x0000000f0e0e7221 */ /* 0x000fe20000010000 */
[C---:B----4-:R-:W-:Y:S01]  /*0950*/  FADD.FTZ R11, R4.reuse, R5 ;  /* 0x00000005040b7221 */ /* 0x050fe20000010000 */
[----:B------:R-:W-:Y:S01]  /*0960*/  FADD.FTZ R12, R17, R12 ;  /* 0x0000000c110c7221 */ /* 0x000fe20000010000 */
[----:B------:R-:W-:Y:S01]  /*0970*/  FFMA.FTZ R13, R4, R4, R13 ;  /* 0x00000004040d7223 */ /* 0x000fe2000001000d */
[----:B------:R-:W-:Y:S01]  /*0980*/  FMUL.FTZ R15, R7, R7 ;  /* 0x00000007070f7220 */ /* 0x000fe20000410000 */
[----:B------:R-:W-:Y:S02]  /*0990*/  FADD.FTZ R11, R14, R11 ;  /* 0x0000000b0e0b7221 */ /* 0x000fe40000010000 */
        /* <DEDUP_REMOVED lines=36> */
[----:B--2---:R-:W-:-:S03]  /*0be0*/  FADD.FTZ R11, R14, R17 ;  /* 0x000000110e0b7221 */ /* 0x004fc60000010000 */
[----:B------:R-:W-:-:S05]  /*0bf0*/  @!P2 IMAD.IADD R9, R9, 0x1, R12 ;  /* 0x000000010909a824 */ /* 0x000fca00078e020c */
[----:B------:R3:W-:Y:S02]  /*0c00*/  @!P2 STS.64 [R9+0x10], R10 ;  /* 0x0000100a0900a388 */ /* 0x0007e40000000a00 */
.L_x_2909:
[----:B------:R-:W-:Y:S05]  /*0c10*/  BSYNC.RECONVERGENT B0 ;  /* 0x0000000000007941 */ /* 0x000fea0003800200 */
.L_x_2908:
        /* <DEDUP_REMOVED lines=41> */
.L_x_2911:
[----:B------:R-:W-:Y:S05]  /*0eb0*/  BSYNC.RECONVERGENT B0 ;  /* 0x0000000000007941 */ /* 0x000fea0003800200 */
.L_x_2910:
        /* <DEDUP_REMOVED lines=31> */
.L_x_2914:
[----:B---3--:R-:W2:Y:S04]  /*10b0*/  LDG.E.STRONG.GPU R12, desc[UR14][R8.64] ;  /* 0x0000000e080c7981 */ /* 0x008ea8000c1ef900 */
[----:B--2---:R-:W-:Y:S01]  /*10c0*/  CCTL.IVALL ;  /* 0x00000000ff00798f */ /* 0x004fe20002000000 */
[----:B------:R-:W-:Y:S05]  /*10d0*/  YIELD ;  /* 0x0000000000007946 */ /* 0x000fea0003800000 */
[----:B------:R-:W-:-:S13]  /*10e0*/  ISETP.NE.AND P2, PT, R12, R15, PT ;  /* 0x0000000f0c00720c */ /* 0x000fda0003f45270 */
[----:B------:R-:W-:Y:S05]  /*10f0*/  @P2 BRA `(.L_x_2914) ;  /* 0xfffffffc00ec2947 */ /* 0x000fea000383ffff */
.L_x_2913:
[----:B------:R-:W-:Y:S05]  /*1100*/  WARPSYNC.ALL ;  /* 0x0000000000007948 */ /* 0x000fea0003800000 */
[----:B------:R-:W-:Y:S06]  /*1110*/  BAR.SYNC.DEFER_BLOCKING 0x0 ;  /* 0x0000000000007b1d */ /* 0x000fec0000010000 */
[----:B------:R-:W-:Y:S01]  /*1120*/  UMOV UR5, URZ ;  /* 0x000000ff00057c82 */ /* 0x000fe20008000000 */
[----:B------:R-:W-:Y:S05]  /*1130*/  @!P4 BRA `(.L_x_2915) ;  /* 0x000000040098c947 */ /* 0x000fea0003800000 */
[----:B---3--:R-:W-:Y:S01]  /*1140*/  LOP3.LUT R8, R22, 0x7ffffff8, RZ, 0xc0, !PT ;  /* 0x7ffffff816087812 */ /* 0x008fe200078ec0ff */
        /* <DEDUP_REMOVED lines=10> */
.L_x_2916:
[----:B------:R-:W-:Y:S01]  /*11f0*/  UIADD3 UR23, UPT, UPT, UR5, 0x1, URZ ;  /* 0x0000000105177890 */ /* 0x000fe2000fffe0ff */
[----:B------:R-:W-:Y:S01]  /*1200*/  ISETP.EQ.OR P2, PT, RZ, UR22, P3 ;  /* 0x00000016ff007c0c */ /* 0x000fe20009f42670 */
[----:B------:R-:W-:-:S04]  /*1210*/  UIADD3 UR24, UPT, UPT, UR5, 0x2, URZ ;  /* 0x0000000205187890 */ /* 0x000fc8000fffe0ff */
[----:B------:R-:W-:Y:S01]  /*1220*/  IMAD.U32 R9, RZ, RZ, UR23 ;  /* 0x00000017ff097e24 */ /* 0x000fe2000f8e00ff */
        /* <DEDUP_REMOVED lines=19> */
[----:B-1----:R-:W-:Y:S01]  /*1360*/  IMAD.U32 R16, RZ, RZ, UR26 ;  /* 0x0000001aff107e24 */ /* 0x002fe2000f8e00ff */
        /* <DEDUP_REMOVED lines=12> */
[----:B------:R-:W-:-:S03]  /*1430*/  ISETP.EQ.OR P2, PT, R9, UR18, P3 ;  /* 0x0000001209007c0c */ /* 0x000fc60009f42670 */
[----:B------:R-:W-:Y:S01]  /*1440*/  MOV R9, UR23 ;  /* 0x0000001700097c02 */ /* 0x000fe20008000f00 */
[----:B------:R-:W-:Y:S01]  /*1450*/  UIADD3 UR23, UPT, UPT, UR5, 0x7, URZ ;  /* 0x0000000705177890 */ /* 0x000fe2000fffe0ff */
[----:B------:R-:W-:Y:S01]  /*1460*/  MOV R12, UR24 ;  /* 0x00000018000c7c02 */ /* 0x000fe20008000f00 */
[----:B--2---:R-:W-:Y:S01]  /*1470*/  @!P4 FADD.FTZ R10, R10, R14 ;  /* 0x0000000e0a0ac221 */ /* 0x004fe20000010000 */
[----:B------:R-:W-:Y:S01]  /*1480*/  @!P4 FADD.FTZ R11, R11, R15 ;  /* 0x0000000f0b0bc221 */ /* 0x000fe20000010000 */
[----:B------:R-:W-:Y:S02]  /*1490*/  ISETP.EQ.OR P4, PT, R9, UR18, P3 ;  /* 0x0000001209007c0c */ /* 0x000fe40009f82670 */
[----:B------:R-:W-:Y:S02]  /*14a0*/  IMAD.U32 R9, RZ, RZ, UR23 ;  /* 0x00000017ff097e24 */ /* 0x000fe4000f8e00ff */
[----:B---3--:R-:W-:Y:S01]  /*14b0*/  @!P6 FADD.FTZ R10, R10, R16 ;  /* 0x000000100a0ae221 */ /* 0x008fe20000010000 */
[----:B------:R-:W-:Y:S01]  /*14c0*/  @!P6 FADD.FTZ R11, R11, R17 ;  /* 0x000000110b0be221 */ /* 0x000fe20000010000 */
[----:B------:R-:W-:Y:S01]  /*14d0*/  ISETP.EQ.OR P6, PT, R12, UR18, P3 ;  /* 0x000000120c007c0c */ /* 0x000fe20009fc2670 */
[----:B------:R-:W-:Y:S01]  /*14e0*/  VOTEU.ALL UP0, P2 ;  /* 0x0000000000ff7886 */ /* 0x000fe20001000000 */
[----:B----4-:R-:W-:Y:S01]  /*14f0*/  @!P5 FADD.FTZ R10, R10, R18 ;  /* 0x000000120a0ad221 */ /* 0x010fe20000010000 */
[----:B------:R-:W-:Y:S01]  /*1500*/  @!P5 FADD.FTZ R11, R11, R19 ;  /* 0x000000130b0bd221 */ /* 0x000fe20000010000 */
[----:B------:R-:W-:-:S02]  /*1510*/  ISETP.EQ.OR P5, PT, R9, UR18, P3 ;  /* 0x0000001209007c0c */ /* 0x000fc40009fa2670 */
[----:B------:R-:W-:Y:S01]  /*1520*/  @!UP0 UIMAD.WIDE.U32 UR24, UR11, 0x8, UR16 ;  /* 0x000000080b1888a5 */ /* 0x000fe2000f8e0010 */
[----:B------:R-:W-:-:S05]  /*1530*/  VOTEU.ALL UP0, P4 ;  /* 0x0000000000ff7886 */ /* 0x000fca0002000000 */
[----:B------:R-:W-:Y:S01]  /*1540*/  MOV R12, UR24 ;  /* 0x00000018000c7c02 */ /* 0x000fe20008000f00 */
[----:B------:R-:W-:Y:S01]  /*1550*/  VOTEU.ALL UP1, P6 ;  /* 0x0000000000ff7886 */ /* 0x000fe20003020000 */
[----:B------:R-:W-:Y:S01]  /*1560*/  MOV R13, UR25 ;  /* 0x00000019000d7c02 */ /* 0x000fe20008000f00 */
[----:B------:R-:W-:Y:S02]  /*1570*/  @!UP0 UIMAD.WIDE.U32 UR24, UR13, 0x8, UR16 ;  /* 0x000000080d1888a5 */ /* 0x000fe4000f8e0010 */
[----:B------:R-:W-:Y:S01]  /*1580*/  VOTEU.ALL UP0, P5 ;  /* 0x0000000000ff7886 */ /* 0x000fe20002800000 */
[----:B------:R-:W-:Y:S02]  /*1590*/  @!UP1 UIMAD.WIDE.U32 UR26, UR12, 0x8, UR16 ;  /* 0x000000080c1a98a5 */ /* 0x000fe4000f8e0010 */
[----:B------:R-:W2:Y:S01]  /*15a0*/  @!P2 LDG.E.64 R12, desc[UR14][R12.64] ;  /* 0x0000000e0c0ca981 */ /* 0x000ea2000c1e1b00 */
[----:B------:R-:W-:Y:S02]  /*15b0*/  MOV R14, UR24 ;  /* 0x00000018000e7c02 */ /* 0x000fe40008000f00 */
[----:B------:R-:W-:Y:S01]  /*15c0*/  MOV R15, UR25 ;  /* 0x00000019000f7c02 */ /* 0x000fe20008000f00 */
[----:B------:R-:W-:Y:S01]  /*15d0*/  @!UP0 UIMAD.WIDE.U32 UR24, UR9, 0x8, UR16 ;  /* 0x00000008091888a5 */ /* 0x000fe2000f8e0010 */
[----:B------:R-:W-:-:S02]  /*15e0*/  MOV R16, UR26 ;  /* 0x0000001a00107c02 */ /* 0x000fc40008000f00 */
[----:B------:R-:W-:Y:S02]  /*15f0*/  MOV R17, UR27 ;  /* 0x0000001b00117c02 */ /* 0x000fe40008000f00 */
[----:B------:R-:W3:Y:S01]  /*1600*/  @!P4 LDG.E.64 R14, desc[UR14][R14.64] ;  /* 0x0000000e0e0ec981 */ /* 0x000ee2000c1e1b00 */
[----:B------:R-:W-:Y:S01]  /*1610*/  IMAD.U32 R18, RZ, RZ, UR24 ;  /* 0x00000018ff127e24 */ /* 0x000fe2000f8e00ff */
        /* <DEDUP_REMOVED lines=24> */
.L_x_2915:
        /* <DEDUP_REMOVED lines=34> */
[----:B-1----:R-:W-:-:S02]  /*19c0*/  MOV R16, UR8 ;  /* 0x0000000800107c02 */ /* 0x002fc40008000f00 */
[----:B--2---:R-:W-:Y:S02]  /*19d0*/  MOV R17, UR9 ;  /* 0x0000000900117c02 */ /* 0x004fe40008000f00 */
[----:B------:R-:W2:Y:S01]  /*19e0*/  @!P4 LDG.E.64 R12, desc[UR14][R12.64] ;  /* 0x0000000e0c0cc981 */ /* 0x000ea2000c1e1b00 */
[----:B------:R-:W-:Y:S01]  /*19f0*/  MOV R14, UR10 ;  /* 0x0000000a000e7c02 */ /* 0x000fe20008000f00 */
[----:B------:R-:W-:Y:S02]  /*1a00*/  IMAD.U32 R15, RZ, RZ, UR11 ;  /* 0x0000000bff0f7e24 */ /* 0x000fe4000f8e00ff */
[----:B------:R-:W3:Y:S04]  /*1a10*/  @!P5 LDG.E.64 R16, desc[UR14][R16.64] ;  /* 0x0000000e1010d981 */ /* 0x000ee8000c1e1b00 */
[----:B------:R-:W4:Y:S01]  /*1a20*/  @!P6 LDG.E.64 R14, desc[UR14][R14.64] ;  /* 0x0000000e0e0ee981 */ /* 0x000f22000c1e1b00 */
[----:B------:R-:W-:-:S04]  /*1a30*/  MOV R18, UR5 ;  /* 0x0000000500127c02 */ /* 0x000fc80008000f00 */
[----:B------:R-:W-:-:S04]  /*1a40*/  IADD3 R18, PT, PT, R18, 0x4, RZ ;  /* 0x0000000412127810 */ /* 0x000fc80007ffe0ff */
[----:B------:R-:W-:Y:S01]  /*1a50*/  R2UR UR5, R18 ;  /* 0x00000000120572ca */ /* 0x000fe200000e0000 */
        /* <DEDUP_REMOVED lines=8> */
.L_x_2917:
        /* <DEDUP_REMOVED lines=28> */
.L_x_2918:
        /* <DEDUP_REMOVED lines=13> */
.L_x_2919:
[----:B------:R-:W-:Y:S05]  /*1d70*/  BSYNC.RECONVERGENT B0 ;  /* 0x0000000000007941 */ /* 0x000fea0003800200 */
.L_x_2912:
[----:B-1----:R-:W1:Y:S01]  /*1d80*/  S2R R16, SR_TID.X ;  /* 0x0000000000107919 */ /* 0x002e620000002100 */
[----:B------:R-:W4:Y:S01]  /*1d90*/  S2UR UR8, SR_CgaCtaId ;  /* 0x00000000000879c3 */ /* 0x000f220000008800 */
[----:B------:R-:W0:Y:S01]  /*1da0*/  LDCU UR9, c[0x0][0x414] ;  /* 0x00008280ff0977ac */ /* 0x000e220008000800 */
[----:B------:R-:W-:Y:S01]  /*1db0*/  MOV R19, UR7 ;  /* 0x0000000700137c02 */ /* 0x000fe20008000f00 */
[----:B------:R-:W-:-:S05]  /*1dc0*/  UMOV UR5, 0x400 ;  /* 0x0000040000057882 */ /* 0x000fca0000000000 */
[----:B------:R-:W2:Y:S08]  /*1dd0*/  @P0 LDC.64 R14, c[0x0][0x388] ;  /* 0x0000e200ff0e0b82 */ /* 0x000eb00000000a00 */
[----:B---3--:R-:W3:Y:S01]  /*1de0*/  LDC.64 R12, c[0x0][0x398] ;  /* 0x0000e600ff0c7b82 */ /* 0x008ee20000000a00 */
[----:B0-----:R-:W-:Y:S01]  /*1df0*/  @P0 FMUL.FTZ R18, R10, UR9 ;  /* 0x000000090a120c20 */ /* 0x001fe20008410000 */
[----:B----4-:R-:W-:Y:S01]  /*1e00*/  ULEA UR5, UR8, UR5, 0x18 ;  /* 0x0000000508057291 */ /* 0x010fe2000f8ec0ff */
[----:B-1----:R-:W-:-:S08]  /*1e10*/  LOP3.LUT R8, R16, 0xffff, RZ, 0xc0, !PT ;  /* 0x0000ffff10087812 */ /* 0x002fd000078ec0ff */
[----:B------:R-:W-:Y:S01]  /*1e20*/  @!P3 STS.64 [UR5+0x88], R10 ;  /* 0x0000880aff00b988 */ /* 0x000fe20008000a05 */
[----:B------:R-:W-:-:S05]  /*1e30*/  IMAD R8, R8, 0x124a, RZ ;  /* 0x0000124a08087824 */ /* 0x000fca00078e02ff */
[----:B------:R-:W-:-:S04]  /*1e40*/  SHF.R.U32.HI R8, RZ, 0x10, R8 ;  /* 0x00000010ff087819 */ /* 0x000fc80000011608 */
[----:B------:R-:W-:-:S05]  /*1e50*/  PRMT R8, R8, 0x9910, RZ ;  /* 0x0000991008087816 */ /* 0x000fca00000000ff */
[----:B------:R-:W-:-:S04]  /*1e60*/  IMAD R8, R8, 0xe, RZ ;  /* 0x0000000e08087824 */ /* 0x000fc800078e02ff */
[----:B--2---:R-:W-:Y:S02]  /*1e70*/  IMAD.MOV R17, RZ, RZ, -R8 ;  /* 0x000000ffff117224 */ /* 0x004fe400078e0a08 */
[----:B------:R-:W0:Y:S03]  /*1e80*/  LDC.64 R8, c[0x0][0x3a0] ;  /* 0x0000e800ff087b82 */ /* 0x000e260000000a00 */
[----:B------:R-:W-:-:S04]  /*1e90*/  PRMT R17, R17, 0x7710, RZ ;  /* 0x0000771011117816 */ /* 0x000fc800000000ff */
[----:B------:R-:W-:-:S04]  /*1ea0*/  IADD3 R17, PT, PT, R17, R16, RZ ;  /* 0x0000001011117210 */ /* 0x000fc80007ffe0ff */
[----:B------:R-:W-:-:S04]  /*1eb0*/  SHF.L.U32 R17, R17, 0x1, RZ ;  /* 0x0000000111117819 */ /* 0x000fc800000006ff */
[----:B------:R-:W-:Y:S01]  /*1ec0*/  LOP3.LUT R29, R17, 0xffff, RZ, 0xc0, !PT ;  /* 0x0000ffff111d7812 */ /* 0x000fe200078ec0ff */
[----:B------:R-:W-:-:S04]  /*1ed0*/  @P0 IMAD.WIDE R16, R19, 0x8, R14 ;  /* 0x0000000813100825 */ /* 0x000fc800078e020e */
[----:B------:R-:W-:Y:S01]  /*1ee0*/  @P0 FMUL.FTZ R19, R11, UR9 ;  /* 0x000000090b130c20 */ /* 0x000fe20008410000 */
[----:B------:R-:W-:-:S04]  /*1ef0*/  IADD3 R29, PT, PT, R0, R29, RZ ;  /* 0x0000001d001d7210 */ /* 0x000fc80007ffe0ff */
[----:B------:R-:W-:Y:S01]  /*1f00*/  @P0 STG.E.64 desc[UR14][R16.64], R18 ;  /* 0x0000001210000986 */ /* 0x000fe2000c101b0e */
[C---:B---3--:R-:W-:Y:S01]  /*1f10*/  IMAD.WIDE R14, R29.reuse, 0x4, R12 ;  /* 0x000000041d0e7825 */ /* 0x048fe200078e020c */
[----:B------:R-:W-:Y:S03]  /*1f20*/  BAR.SYNC.DEFER_BLOCKING 0x0 ;  /* 0x0000000000007b1d */ /* 0x000fe60000010000 */
[----:B0-----:R-:W-:-:S03]  /*1f30*/  IMAD.WIDE R12, R29, 0x4, R8 ;  /* 0x000000041d0c7825 */ /* 0x001fc600078e0208 */
[----:B------:R-:W5:Y:S04]  /*1f40*/  LDG.E.64 R14, desc[UR14][R14.64] ;  /* 0x0000000e0e0e7981 */ /* 0x000f68000c1e1b00 */
[----:B------:R-:W5:Y:S01]  /*1f50*/  LDG.E.64 R12, desc[UR14][R12.64] ;  /* 0x0000000e0c0c7981 */ /* 0x000f62000c1e1b00 */
[----:B------:R-:W-:Y:S03]  /*1f60*/  BSSY.RECONVERGENT B0, `(.L_x_2920) ;  /* 0x00000ef000007945 */ /* 0x000fe60003800200 */
        /* <DEDUP_REMOVED lines=8> */
[----:B0-----:R-:W-:Y:S01]  /*1ff0*/  @P2 FADD.FTZ R9, R8, R9 ;  /* 0x0000000908092221 */ /* 0x001fe20000010000 */
[----:B------:R-:W-:-:S06]  /*2000*/  MOV R8, 0x3f800000 ;  /* 0x3f80000000087802 */ /* 0x000fcc0000000f00 */
[----:B------:R0:W1:Y:S01]  /*2010*/  @P2 MUFU.RSQ R8, R9 ;  /* 0x0000000900082308 */ /* 0x0000620000001400 */
[----:B------:R-:W-:Y:S05]  /*2020*/  BRA.U UP0, `(.L_x_2921) ;  /* 0x00000005007c7547 */ /* 0x000fea000b800000 */
[----:B------:R-:W2:Y:S01]  /*2030*/  LDCU.64 UR10, c[0x0][0x3e8] ;  /* 0x00007d00ff0a77ac */ /* 0x000ea20008000a00 */
[----:B------:R-:W-:Y:S01]  /*2040*/  SHF.R.S32.HI R16, RZ, 0x1f, R23 ;  /* 0x0000001fff107819 */ /* 0x000fe20000011417 */
[----:B------:R-:W-:Y:S01]  /*2050*/  BSSY.RECONVERGENT B1, `(.L_x_2922) ;  /* 0x0000018000017945 */ /* 0x000fe20003800200 */
[C---:B------:R-:W-:Y:S01]  /*2060*/  IADD3 R19, PT, PT, R23.reuse, 0x20, RZ ;  /* 0x0000002017137810 */ /* 0x040fe20007ffe0ff */
[C---:B0-----:R-:W-:Y:S01]  /*2070*/  VIADD R9, R23.reuse, 0x40 ;  /* 0x0000004017097836 */ /* 0x041fe20000000000 */
[C---:B------:R-:W-:Y:S02]  /*2080*/  IADD3 R18, PT, PT, R23.reuse, 0x60, RZ ;  /* 0x0000006017127810 */ /* 0x040fe40007ffe0ff */
[----:B--2---:R-:W-:-:S04]  /*2090*/  ISETP.GE.U32.AND P1, PT, R23, UR10, PT ;  /* 0x0000000a17007c0c */ /* 0x004fc8000bf26070 */
[----:B------:R-:W-:-:S13]  /*20a0*/  ISETP.GE.AND.EX P1, PT, R16, UR11, PT, P1 ;  /* 0x0000000b10007c0c */ /* 0x000fda000bf26310 */
[----:B------:R-:W-:Y:S05]  /*20b0*/  @P1 BRA `(.L_x_2923) ;  /* 0x0000000000441947 */ /* 0x000fea0003800000 */
[----:B------:R-:W0:Y:S01]  /*20c0*/  LDCU.64 UR12, c[0x0][0x3e0] ;  /* 0x00007c00ff0c77ac */ /* 0x000e220008000a00 */
[----:B------:R-:W-:Y:S01]  /*20d0*/  MOV R10, R24 ;  /* 0x00000018000a7202 */ /* 0x000fe20000000f00 */
[----:B------:R-:W-:Y:S01]  /*20e0*/  FADD.FTZ R21, -R0, R21 ;  /* 0x0000001500157221 */ /* 0x000fe20000010100 */
[----:B------:R-:W-:Y:S01]  /*20f0*/  MOV R11, R27 ;  /* 0x0000001b000b7202 */ /* 0x000fe20000000f00 */
[----:B------:R-:W2:Y:S01]  /*2100*/  LDCU.64 UR8, c[0x0][0x380] ;  /* 0x00007000ff0877ac */ /* 0x000ea20008000a00 */
[----:B0-----:R-:W-:Y:S02]  /*2110*/  IMAD R16, R16, UR12, RZ ;  /* 0x0000000c10107c24 */ /* 0x001fe4000f8e02ff */
[----:B------:R-:W-:-:S04]  /*2120*/  IMAD.WIDE.U32 R10, R23, UR12, R10 ;  /* 0x0000000c170a7c25 */ /* 0x000fc8000f8e000a */
[----:B------:R-:W-:Y:S01]  /*2130*/  IMAD R17, R23, UR13, R16 ;  /* 0x0000000d17117c24 */ /* 0x000fe2000f8e0210 */
[----:B--2---:R-:W-:-:S04]  /*2140*/  LEA R16, P1, R10, UR8, 0x2 ;  /* 0x000000080a107c11 */ /* 0x004fc8000f8210ff */
[----:B------:R-:W-:Y:S01]  /*2150*/  IADD3 R17, PT, PT, R11, R17, RZ ;  /* 0x000000110b117210 */ /* 0x000fe20007ffe0ff */
[----:B------:R-:W-:Y:S01]  /*2160*/  FADD.FTZ R11, -R0, R20 ;  /* 0x00000014000b7221 */ /* 0x000fe20000010100 */
[-C--:B-1----:R-:W-:Y:S02]  /*2170*/  FMUL.FTZ R20, R21, R8.reuse ;  /* 0x0000000815147220 */ /* 0x082fe40000410000 */
[----:B------:R-:W-:Y:S01]  /*2180*/  LEA.HI.X R17, R10, UR9, R17, 0x2, P1 ;  /* 0x000000090a117c11 */ /* 0x000fe200088f1411 */
[----:B------:R-:W-:-:S04]  /*2190*/  FMUL.FTZ R11, R11, R8 ;  /* 0x000000080b0b7220 */ /* 0x000fc80000410000 */
[----:B-----5:R-:W-:Y:S01]  /*21a0*/  FFMA.FTZ R10, R14, R11, R12 ;  /* 0x0000000b0e0a7223 */ /* 0x020fe2000001000c */
[----:B------:R-:W-:-:S05]  /*21b0*/  FFMA.FTZ R11, R15, R20, R13 ;  /* 0x000000140f0b7223 */ /* 0x000fca000001000d */
[----:B------:R0:W-:Y:S02]  /*21c0*/  STG.E.64 desc[UR14][R16.64], R10 ;  /* 0x0000000a10007986 */ /* 0x0001e4000c101b0e */
.L_x_2923:
[----:B------:R-:W-:Y:S05]  /*21d0*/  BSYNC.RECONVERGENT B1 ;  /* 0x0000000000017941 */ /* 0x000fea0003800200 */
.L_x_2922:
        /* <DEDUP_REMOVED lines=13> */
[----:B------:R-:W-:Y:S01]  /*22b0*/  FADD.FTZ R3, -R0, R3 ;  /* 0x0000000300037221 */ /* 0x000fe20000010100 */
[----:B------:R-:W2:Y:S03]  /*22c0*/  LDCU.64 UR12, c[0x0][0x380] ;  /* 0x00007000ff0c77ac */ /* 0x000ea60008000a00 */
[----:B-1----:R-:W-:-:S04]  /*22d0*/  FMUL.FTZ R28, R3, R8 ;  /* 0x00000008031c7220 */ /* 0x002fc80000410000 */
[----:B-----5:R-:W-:Y:S01]  /*22e0*/  FFMA.FTZ R3, R15, R28, R13 ;  /* 0x0000001c0f037223 */ /* 0x020fe2000001000d */
[----:B0-----:R-:W-:-:S04]  /*22f0*/  IMAD R10, R10, UR8, RZ ;  /* 0x000000080a0a7c24 */ /* 0x001fc8000f8e02ff */
[----:B------:R-:W-:Y:S01]  /*2300*/  IMAD R21, R19, UR9, R10 ;  /* 0x0000000913157c24 */ /* 0x000fe2000f8e020a */
[----:B------:R-:W-:-:S05]  /*2310*/  MOV R10, R24 ;  /* 0x00000018000a7202 */ /* 0x000fca0000000f00 */
[----:B------:R-:W-:-:S04]  /*2320*/  IMAD.WIDE.U32 R10, R19, UR8, R10 ;  /* 0x00000008130a7c25 */ /* 0x000fc8000f8e000a */
[----:B------:R-:W-:Y:S01]  /*2330*/  FADD.FTZ R19, -R0, R2 ;  /* 0x0000000200137221 */ /* 0x000fe20000010100 */
[----:B------:R-:W-:Y:S01]  /*2340*/  IMAD.IADD R21, R11, 0x1, R21 ;  /* 0x000000010b157824 */ /* 0x000fe200078e0215 */
[C---:B--2---:R-:W-:Y:S02]  /*2350*/  LEA R20, P1, R10.reuse, UR12, 0x2 ;  /* 0x0000000c0a147c11 */ /* 0x044fe4000f8210ff */
[----:B------:R-:W-:Y:S02]  /*2360*/  FMUL.FTZ R19, R19, R8 ;  /* 0x0000000813137220 */ /* 0x000fe40000410000 */
[----:B------:R-:W-:Y:S02]  /*2370*/  LEA.HI.X R21, R10, UR13, R21, 0x2, P1 ;  /* 0x0000000d0a157c11 */ /* 0x000fe400088f1415 */
[----:B------:R-:W-:-:S05]  /*2380*/  FFMA.FTZ R2, R14, R19, R12 ;  /* 0x000000130e027223 */ /* 0x000fca000001000c */
[----:B------:R0:W-:Y:S02]  /*2390*/  STG.E.64 desc[UR14][R20.64], R2 ;  /* 0x0000000214007986 */ /* 0x0001e4000c101b0e */
.L_x_2925:
[----:B------:R-:W-:Y:S05]  /*23a0*/  BSYNC.RECONVERGENT B1 ;  /* 0x0000000000017941 */ /* 0x000fea0003800200 */
.L_x_2924:
[----:B------:R-:W-:Y:S04]  /*23b0*/  BSSY.RECONVERGENT B1, `(.L_x_2926) ;  /* 0x0000013000017945 */ /* 0x000fe80003800200 */
[----:B------:R-:W-:Y:S05]  /*23c0*/  @P2 BRA `(.L_x_2927) ;  /* 0x0000000000442947 */ /* 0x000fea0003800000 */
[----:B------:R-:W2:Y:S01]  /*23d0*/  LDCU.64 UR8, c[0x0][0x3e0] ;  /* 0x00007c00ff0877ac */ /* 0x000ea20008000a00 */
[----:B0-----:R-:W-:Y:S01]  /*23e0*/  MOV R2, R24 ;  /* 0x0000001800027202 */ /* 0x001fe20000000f00 */
[C---:B------:R-:W-:Y:S01]  /*23f0*/  FADD.FTZ R11, -R0.reuse, R4 ;  /* 0x00000004000b7221 */ /* 0x040fe20000010100 */
[----:B------:R-:W-:Y:S01]  /*2400*/  MOV R3, R27 ;  /* 0x0000001b00037202 */ /* 0x000fe20000000f00 */
[----:B------:R-:W0:Y:S01]  /*2410*/  LDCU.64 UR12, c[0x0][0x380] ;  /* 0x00007000ff0c77ac */ /* 0x000e220008000a00 */
[----:B------:R-:W-:Y:S01]  /*2420*/  FADD.FTZ R5, -R0, R5 ;  /* 0x0000000500057221 */ /* 0x000fe20000010100 */
[----:B-1----:R-:W-:-:S04]  /*2430*/  FMUL.FTZ R11, R11, R8 ;  /* 0x000000080b0b7220 */ /* 0x002fc80000410000 */
[----:B-----5:R-:W-:Y:S01]  /*2440*/  FFMA.FTZ R10, R14, R11, R12 ;  /* 0x0000000b0e0a7223 */ /* 0x020fe2000001000c */
[----:B--2---:R-:W-:Y:S02]  /*2450*/  IMAD R16, R16, UR8, RZ ;  /* 0x0000000810107c24 */ /* 0x004fe4000f8e02ff */
[----:B------:R-:W-:-:S04]  /*2460*/  IMAD.WIDE.U32 R2, R9, UR8, R2 ;  /* 0x0000000809027c25 */ /* 0x000fc8000f8e0002 */
[----:B------:R-:W-:Y:S01]  /*2470*/  IMAD R9, R9, UR9, R16 ;  /* 0x0000000909097c24 */ /* 0x000fe2000f8e0210 */
[----:B0-----:R-:W-:Y:S01]  /*2480*/  LEA R4, P1, R2, UR12, 0x2 ;  /* 0x0000000c02047c11 */ /* 0x001fe2000f8210ff */
[----:B------:R-:W-:-:S03]  /*2490*/  FMUL.FTZ R16, R5, R8 ;  /* 0x0000000805107220 */ /* 0x000fc60000410000 */
[----:B------:R-:W-:Y:S01]  /*24a0*/  IADD3 R9, PT, PT, R3, R9, RZ ;  /* 0x0000000903097210 */ /* 0x000fe20007ffe0ff */
[----:B------:R-:W-:-:S03]  /*24b0*/  FFMA.FTZ R11, R15, R16, R13 ;  /* 0x000000100f0b7223 */ /* 0x000fc6000001000d */
[----:B------:R-:W-:-:S05]  /*24c0*/  LEA.HI.X R5, R2, UR13, R9, 0x2, P1 ;  /* 0x0000000d02057c11 */ /* 0x000fca00088f1409 */
[----:B------:R2:W-:Y:S02]  /*24d0*/  STG.E.64 desc[UR14][R4.64], R10 ;  /* 0x0000000a04007986 */ /* 0x0005e4000c101b0e */
.L_x_2927:
[----:B------:R-:W-:Y:S05]  /*24e0*/  BSYNC.RECONVERGENT B1 ;  /* 0x0000000000017941 */ /* 0x000fea0003800200 */
.L_x_2926:
[----:B------:R-:W-:Y:S05]  /*24f0*/  @P3 BRA `(.L_x_2928) ;  /* 0x0000000800543947 */ /* 0x000fea0003800000 */
[----:B------:R-:W3:Y:S01]  /*2500*/  LDCU.64 UR8, c[0x0][0x3e0] ;  /* 0x00007c00ff0877ac */ /* 0x000ee20008000a00 */
[----:B0-----:R-:W-:Y:S01]  /*2510*/  MOV R2, R24 ;  /* 0x0000001800027202 */ /* 0x001fe20000000f00 */
[C---:B--2---:R-:W-:Y:S01]  /*2520*/  FADD.FTZ R5, -R0.reuse, R6 ;  /* 0x0000000600057221 */ /* 0x044fe20000010100 */
[----:B------:R-:W-:Y:S01]  /*2530*/  MOV R3, R27 ;  /* 0x0000001b00037202 */ /* 0x000fe20000000f00 */
[----:B------:R-:W0:Y:S01]  /*2540*/  LDCU.64 UR10, c[0x0][0x380] ;  /* 0x00007000ff0a77ac */ /* 0x000e220008000a00 */
[----:B------:R-:W-:Y:S01]  /*2550*/  FADD.FTZ R7, -R0, R7 ;  /* 0x0000000700077221 */ /* 0x000fe20000010100 */
[----:B-1----:R-:W-:-:S03]  /*2560*/  FMUL.FTZ R5, R5, R8 ;  /* 0x0000000805057220 */ /* 0x002fc60000410000 */
[----:B------:R-:W-:Y:S01]  /*2570*/  FMUL.FTZ R8, R7, R8 ;  /* 0x0000000807087220 */ /* 0x000fe20000410000 */
[----:B-----5:R-:W-:-:S03]  /*2580*/  FFMA.FTZ R12, R14, R5, R12 ;  /* 0x000000050e0c7223 */ /* 0x020fc6000001000c */
[----:B------:R-:W-:Y:S01]  /*2590*/  FFMA.FTZ R13, R15, R8, R13 ;  /* 0x000000080f0d7223 */ /* 0x000fe2000001000d */
[----:B---3--:R-:W-:Y:S02]  /*25a0*/  IMAD R17, R17, UR8, RZ ;  /* 0x0000000811117c24 */ /* 0x008fe4000f8e02ff */
[----:B------:R-:W-:-:S04]  /*25b0*/  IMAD.WIDE.U32 R2, R18, UR8, R2 ;  /* 0x0000000812027c25 */ /* 0x000fc8000f8e0002 */
[----:B------:R-:W-:Y:S01]  /*25c0*/  IMAD R17, R18, UR9, R17 ;  /* 0x0000000912117c24 */ /* 0x000fe2000f8e0211 */
[----:B0-----:R-:W-:-:S04]  /*25d0*/  LEA R4, P1, R2, UR10, 0x2 ;  /* 0x0000000a02047c11 */ /* 0x001fc8000f8210ff */
[----:B------:R-:W-:-:S04]  /*25e0*/  IADD3 R17, PT, PT, R3, R17, RZ ;  /* 0x0000001103117210 */ /* 0x000fc80007ffe0ff */
[----:B------:R-:W-:-:S05]  /*25f0*/  LEA.HI.X R5, R2, UR11, R17, 0x2, P1 ;  /* 0x0000000b02057c11 */ /* 0x000fca00088f1411 */
[----:B------:R3:W-:Y:S01]  /*2600*/  STG.E.64 desc[UR14][R4.64], R12 ;  /* 0x0000000c04007986 */ /* 0x0007e2000c101b0e */
[----:B------:R-:W-:Y:S05]  /*2610*/  BRA `(.L_x_2928) ;  /* 0x00000008000c7947 */ /* 0x000fea0003800000 */
.L_x_2921:
[----:B------:R-:W2:Y:S01]  /*2620*/  LDCU.64 UR8, c[0x0][0x3e8] ;  /* 0x00007d00ff0877ac */ /* 0x000ea20008000a00 */
[----:B------:R-:W-:Y:S01]  /*2630*/  SHF.R.S32.HI R18, RZ, 0x1f, R23 ;  /* 0x0000001fff127819 */ /* 0x000fe20000011417 */
[C---:B------:R-:W-:Y:S01]  /*2640*/  VIADD R10, R23.reuse, 0x40 ;  /* 0x00000040170a7836 */ /* 0x040fe20000000000 */
[C---:B0-----:R-:W-:Y:S01]  /*2650*/  IADD3 R9, PT, PT, R23.reuse, 0x60, RZ ;  /* 0x0000006017097810 */ /* 0x041fe20007ffe0ff */
[----:B------:R-:W-:Y:S01]  /*2660*/  BSSY.RECONVERGENT B1, `(.L_x_2929) ;  /* 0x0000021000017945 */ /* 0x000fe20003800200 */
[----:B--2---:R-:W-:Y:S02]  /*2670*/  ISETP.GE.U32.AND P2, PT, R23, UR8, PT ;  /* 0x0000000817007c0c */ /* 0x004fe4000bf46070 */
[----:B------:R-:W-:Y:S02]  /*2680*/  ISETP.GE.U32.AND P3, PT, R10, UR8, PT ;  /* 0x000000080a007c0c */ /* 0x000fe4000bf66070 */
[----:B------:R-:W-:Y:S02]  /*2690*/  ISETP.GE.AND.EX P2, PT, R18, UR9, PT, P2 ;  /* 0x0000000912007c0c */ /* 0x000fe4000bf46320 */
[----:B------:R-:W-:-:S11]  /*26a0*/  ISETP.GE.U32.AND P4, PT, R9, UR8, PT ;  /* 0x0000000809007c0c */ /* 0x000fd6000bf86070 */
[----:B------:R-:W-:Y:S05]  /*26b0*/  @P2 BRA `(.L_x_2930) ;  /* 0x00000000006c2947 */ /* 0x000fea0003800000 */
[----:B------:R-:W0:Y:S01]  /*26c0*/  LDCU.64 UR10, c[0x0][0x3e0] ;  /* 0x00007c00ff0a77ac */ /* 0x000e220008000a00 */
[----:B------:R-:W-:Y:S01]  /*26d0*/  MOV R16, R24 ;  /* 0x0000001800107202 */ /* 0x000fe20000000f00 */
[C---:B------:R-:W-:Y:S01]  /*26e0*/  FADD.FTZ R21, -R0.reuse, R21 ;  /* 0x0000001500157221 */ /* 0x040fe20000010100 */
[----:B------:R-:W-:Y:S01]  /*26f0*/  MOV R17, R27 ;  /* 0x0000001b00117202 */ /* 0x000fe20000000f00 */
[----:B------:R-:W-:Y:S01]  /*2700*/  FADD.FTZ R11, -R0, R20 ;  /* 0x00000014000b7221 */ /* 0x000fe20000010100 */
[----:B------:R-:W2:Y:S01]  /*2710*/  LDCU.64 UR12, c[0x0][0x380] ;  /* 0x00007000ff0c77ac */ /* 0x000ea20008000a00 */
[-C--:B-1----:R-:W-:Y:S02]  /*2720*/  FMUL.FTZ R28, R21, R8.reuse ;  /* 0x00000008151c7220 */ /* 0x082fe40000410000 */
[----:B------:R-:W-:-:S04]  /*2730*/  FMUL.FTZ R11, R11, R8 ;  /* 0x000000080b0b7220 */ /* 0x000fc80000410000 */
[----:B-----5:R-:W-:-:S04]  /*2740*/  FFMA.FTZ R11, R14, R11, R12 ;  /* 0x0000000b0e0b7223 */ /* 0x020fc8000001000c */
[----:B------:R-:W-:Y:S01]  /*2750*/  FMUL.FTZ R20, R11, -1.4426950216293334961 ;  /* 0xbfb8aa3b0b147820 */ /* 0x000fe20000410000 */
[----:B0-----:R-:W-:Y:S02]  /*2760*/  IMAD R18, R18, UR10, RZ ;  /* 0x0000000a12127c24 */ /* 0x001fe4000f8e02ff */
[----:B------:R-:W-:-:S03]  /*2770*/  IMAD.WIDE.U32 R16, R23, UR10, R16 ;  /* 0x0000000a17107c25 */ /* 0x000fc6000f8e0010 */
[----:B------:R-:W0:Y:S01]  /*2780*/  MUFU.EX2 R20, R20 ;  /* 0x0000001400147308 */ /* 0x000e220000000800 */
[----:B------:R-:W-:Y:S01]  /*2790*/  IMAD R19, R23, UR11, R18 ;  /* 0x0000000b17137c24 */ /* 0x000fe2000f8e0212 */
[----:B--2---:R-:W-:-:S04]  /*27a0*/  LEA R18, P2, R16, UR12, 0x2 ;  /* 0x0000000c10127c11 */ /* 0x004fc8000f8410ff */
[----:B------:R-:W-:Y:S01]  /*27b0*/  IADD3 R19, PT, PT, R17, R19, RZ ;  /* 0x0000001311137210 */ /* 0x000fe20007ffe0ff */
[----:B------:R-:W-:-:S03]  /*27c0*/  FFMA.FTZ R17, R15, R28, R13 ;  /* 0x0000001c0f117223 */ /* 0x000fc6000001000d */
[----:B------:R-:W-:Y:S01]  /*27d0*/  LEA.HI.X R19, R16, UR13, R19, 0x2, P2 ;  /* 0x0000000d10137c11 */ /* 0x000fe200090f1413 */
[----:B------:R-:W-:Y:S01]  /*27e0*/  FMUL.FTZ R28, R17, -1.4426950216293334961 ;  /* 0xbfb8aa3b111c7820 */ /* 0x000fe20000410000 */
[----:B0-----:R-:W-:-:S05]  /*27f0*/  FADD.FTZ R21, R20, 1 ;  /* 0x3f80000014157421 */ /* 0x001fca0000010000 */
[----:B------:R-:W0:Y:S04]  /*2800*/  MUFU.EX2 R28, R28 ;  /* 0x0000001c001c7308 */ /* 0x000e280000000800 */
[----:B------:R-:W1:Y:S01]  /*2810*/  MUFU.RCP R16, R21 ;  /* 0x0000001500107308 */ /* 0x000e620000001000 */
[----:B0-----:R-:W-:-:S07]  /*2820*/  FADD.FTZ R29, R28, 1 ;  /* 0x3f8000001c1d7421 */ /* 0x001fce0000010000 */
[----:B------:R-:W0:Y:S01]  /*2830*/  MUFU.RCP R29, R29 ;  /* 0x0000001d001d7308 */ /* 0x000e220000001000 */
[----:B-1----:R-:W-:Y:S01]  /*2840*/  FMUL.FTZ R16, R11, R16 ;  /* 0x000000100b107220 */ /* 0x002fe20000410000 */
[----:B0-----:R-:W-:-:S05]  /*2850*/  FMUL.FTZ R17, R17, R29 ;  /* 0x0000001d11117220 */ /* 0x001fca0000410000 */
[----:B------:R0:W-:Y:S02]  /*2860*/  STG.E.64 desc[UR14][R18.64], R16 ;  /* 0x0000001012007986 */ /* 0x0001e4000c101b0e */
.L_x_2930:
[----:B------:R-:W-:Y:S05]  /*2870*/  BSYNC.RECONVERGENT B1 ;  /* 0x0000000000017941 */ /* 0x000fea0003800200 */
.L_x_2929:
[----:B------:R-:W-:Y:S01]  /*2880*/  SHF.R.S32.HI R11, RZ, 0x1f, R10 ;  /* 0x0000001fff0b7819 */ /* 0x000fe2000001140a */
[----:B------:R-:W-:Y:S01]  /*2890*/  BSSY.RECONVERGENT B1, `(.L_x_2931) ;  /* 0x0000022000017945 */ /* 0x000fe20003800200 */
[----:B0-----:R-:W-:Y:S02]  /*28a0*/  SHF.R.S32.HI R18, RZ, 0x1f, R9 ;  /* 0x0000001fff127819 */ /* 0x001fe40000011409 */
[----:B------:R-:W-:Y:S02]  /*28b0*/  ISETP.GE.AND.EX P3, PT, R11, UR9, PT, P3 ;  /* 0x000000090b007c0c */ /* 0x000fe4000bf66330 */
[----:B------:R-:W-:Y:S01]  /*28c0*/  ISETP.GE.AND.EX P4, PT, R18, UR9, PT, P4 ;  /* 0x0000000912007c0c */ /* 0x000fe2000bf86340 */
[----:B------:R-:W-:-:S12]  /*28d0*/  @P1 BRA `(.L_x_2932) ;  /* 0x0000000000741947 */ /* 0x000fd80003800000 */
[----:B------:R-:W0:Y:S01]  /*28e0*/  LDCU.64 UR10, c[0x0][0x3e0] ;  /* 0x00007c00ff0a77ac */ /* 0x000e220008000a00 */
[----:B------:R-:W-:Y:S01]  /*28f0*/  IADD3 R20, PT, PT, R23, 0x20, RZ ;  /* 0x0000002017147810 */ /* 0x000fe20007ffe0ff */
[----:B------:R-:W-:Y:S01]  /*2900*/  IMAD.MOV.U32 R17, RZ, RZ, R27 ;  /* 0x000000ffff117224 */ /* 0x000fe200078e001b */
[----:B------:R-:W-:Y:S01]  /*2910*/  MOV R16, R24 ;  /* 0x0000001800107202 */ /* 0x000fe20000000f00 */
[----:B------:R-:W2:Y:S01]  /*2920*/  LDCU.64 UR12, c[0x0][0x380] ;  /* 0x00007000ff0c77ac */ /* 0x000ea20008000a00 */
[----:B------:R-:W-:Y:S01]  /*2930*/  SHF.R.S32.HI R19, RZ, 0x1f, R20 ;  /* 0x0000001fff137819 */ /* 0x000fe20000011414 */
[C---:B------:R-:W-:Y:S01]  /*2940*/  FADD.FTZ R3, -R0.reuse, R3 ;  /* 0x0000000300037221 */ /* 0x040fe20000010100 */
[----:B------:R-:W-:-:S03]  /*2950*/  FADD.FTZ R21, -R0, R2 ;  /* 0x0000000200157221 */ /* 0x000fc60000010100 */
[-C--:B-1----:R-:W-:Y:S01]  /*2960*/  FMUL.FTZ R28, R3, R8.reuse ;  /* 0x00000008031c7220 */ /* 0x082fe20000410000 */
[----:B------:R-:W-:Y:S01]  /*2970*/  FMUL.FTZ R21, R21, R8 ;  /* 0x0000000815157220 */ /* 0x000fe20000410000 */
[----:B0-----:R-:W-:Y:S02]  /*2980*/  IMAD R19, R19, UR10, RZ ;  /* 0x0000000a13137c24 */ /* 0x001fe4000f8e02ff */
[----:B------:R-:W-:-:S04]  /*2990*/  IMAD.WIDE.U32 R16, R20, UR10, R16 ;  /* 0x0000000a14107c25 */ /* 0x000fc8000f8e0010 */
[----:B------:R-:W-:Y:S01]  /*29a0*/  IMAD R19, R20, UR11, R19 ;  /* 0x0000000b14137c24 */ /* 0x000fe2000f8e0213 */
[----:B--2---:R-:W-:-:S04]  /*29b0*/  LEA R2, P1, R16, UR12, 0x2 ;  /* 0x0000000c10027c11 */ /* 0x004fc8000f8210ff */
[----:B------:R-:W-:Y:S01]  /*29c0*/  IADD3 R19, PT, PT, R17, R19, RZ ;  /* 0x0000001311137210 */ /* 0x000fe20007ffe0ff */
[----:B-----5:R-:W-:-:S03]  /*29d0*/  FFMA.FTZ R17, R14, R21, R12 ;  /* 0x000000150e117223 */ /* 0x020fc6000001000c */
[----:B------:R-:W-:Y:S01]  /*29e0*/  LEA.HI.X R3, R16, UR13, R19, 0x2, P1 ;  /* 0x0000000d10037c11 */ /* 0x000fe200088f1413 */
[----:B------:R-:W-:Y:S01]  /*29f0*/  FFMA.FTZ R19, R15, R28, R13 ;  /* 0x0000001c0f137223 */ /* 0x000fe2000001000d */
[----:B------:R-:W-:-:S03]  /*2a00*/  FMUL.FTZ R20, R17, -1.4426950216293334961 ;  /* 0xbfb8aa3b11147820 */ /* 0x000fc60000410000 */
[----:B------:R-:W-:-:S03]  /*2a10*/  FMUL.FTZ R28, R19, -1.4426950216293334961 ;  /* 0xbfb8aa3b131c7820 */ /* 0x000fc60000410000 */
[----:B------:R-:W0:Y:S04]  /*2a20*/  MUFU.EX2 R20, R20 ;  /* 0x0000001400147308 */ /* 0x000e280000000800 */
[----:B------:R-:W1:Y:S01]  /*2a30*/  MUFU.EX2 R28, R28 ;  /* 0x0000001c001c7308 */ /* 0x000e620000000800 */
[----:B0-----:R-:W-:Y:S01]  /*2a40*/  FADD.FTZ R21, R20, 1 ;  /* 0x3f80000014157421 */ /* 0x001fe20000010000 */
[----:B-1----:R-:W-:-:S03]  /*2a50*/  FADD.FTZ R29, R28, 1 ;  /* 0x3f8000001c1d7421 */ /* 0x002fc60000010000 */
[----:B------:R-:W0:Y:S08]  /*2a60*/  MUFU.RCP R16, R21 ;  /* 0x0000001500107308 */ /* 0x000e300000001000 */
[----:B------:R-:W1:Y:S01]  /*2a70*/  MUFU.RCP R29, R29 ;  /* 0x0000001d001d7308 */ /* 0x000e620000001000 */
[----:B0-----:R-:W-:Y:S01]  /*2a80*/  FMUL.FTZ R16, R17, R16 ;  /* 0x0000001011107220 */ /* 0x001fe20000410000 */
[----:B-1----:R-:W-:-:S05]  /*2a90*/  FMUL.FTZ R17, R19, R29 ;  /* 0x0000001d13117220 */ /* 0x002fca0000410000 */
[----:B------:R0:W-:Y:S02]  /*2aa0*/  STG.E.64 desc[UR14][R2.64], R16 ;  /* 0x0000001002007986 */ /* 0x0001e4000c101b0e */
.L_x_2932:
[----:B------:R-:W-:Y:S05]  /*2ab0*/  BSYNC.RECONVERGENT B1 ;  /* 0x0000000000017941 */ /* 0x000fea0003800200 */
.L_x_2931:
[----:B------:R-:W-:Y:S04]  /*2ac0*/  BSSY.RECONVERGENT B1, `(.L_x_2933) ;  /* 0x000001d000017945 */ /* 0x000fe80003800200 */
[----:B------:R-:W-:Y:S05]  /*2ad0*/  @P3 BRA `(.L_x_2934) ;  /* 0x00000000006c3947 */ /* 0x000fea0003800000 */
[C---:B0-----:R-:W-:Y:S01]  /*2ae0*/  FADD.FTZ R3, -R0.reuse, R4 ;  /* 0x0000000400037221 */ /* 0x041fe20000010100 */
[----:B------:R-:W-:Y:S01]  /*2af0*/  FADD.FTZ R5, -R0, R5 ;  /* 0x0000000500057221 */ /* 0x000fe20000010100 */
[----:B------:R-:W0:Y:S02]  /*2b00*/  LDCU.64 UR10, c[0x0][0x3e0] ;  /* 0x00007c00ff0a77ac */ /* 0x000e240008000a00 */
[-C--:B-1----:R-:W-:Y:S01]  /*2b10*/  FMUL.FTZ R3, R3, R8.reuse ;  /* 0x0000000803037220 */ /* 0x082fe20000410000 */
[----:B------:R-:W-:Y:S01]  /*2b20*/  FMUL.FTZ R16, R5, R8 ;  /* 0x0000000805107220 */ /* 0x000fe20000410000 */
[----:B------:R-:W1:Y:S02]  /*2b30*/  LDCU.64 UR12, c[0x0][0x380] ;  /* 0x00007000ff0c77ac */ /* 0x000e640008000a00 */
[----:B-----5:R-:W-:Y:S01]  /*2b40*/  FFMA.FTZ R17, R14, R3, R12 ;  /* 0x000000030e117223 */ /* 0x020fe2000001000c */
        /* <DEDUP_REMOVED lines=15> */
[----:B------:R-:W-:-:S04]  /*2c40*/  IADD3 R11, PT, PT, R3, R11, RZ ;  /* 0x0000000b030b7210 */ /* 0x000fc80007ffe0ff */
[----:B------:R-:W-:Y:S01]  /*2c50*/  LEA.HI.X R5, R2, UR13, R11, 0x2, P1 ;  /* 0x0000000d02057c11 */ /* 0x000fe200088f140b */
[----:B0-----:R-:W-:Y:S01]  /*2c60*/  FMUL.FTZ R2, R17, R20 ;  /* 0x0000001411027220 */ /* 0x001fe20000410000 */
[----:B-1----:R-:W-:-:S05]  /*2c70*/  FMUL.FTZ R3, R16, R19 ;  /* 0x0000001310037220 */ /* 0x002fca0000410000 */
[----:B------:R2:W-:Y:S02]  /*2c80*/  STG.E.64 desc[UR14][R4.64], R2 ;  /* 0x0000000204007986 */ /* 0x0005e4000c101b0e */
.L_x_2934:
[----:B------:R-:W-:Y:S05]  /*2c90*/  BSYNC.RECONVERGENT B1 ;  /* 0x0000000000017941 */ /* 0x000fea0003800200 */
.L_x_2933:
[----:B------:R-:W-:Y:S05]  /*2ca0*/  @P4 BRA `(.L_x_2928) ;  /* 0x0000000000684947 */ /* 0x000fea0003800000 */
[C---:B0-2---:R-:W-:Y:S01]  /*2cb0*/  FADD.FTZ R3, -R0.reuse, R6 ;  /* 0x0000000600037221 */ /* 0x045fe20000010100 */
[----:B------:R-:W-:Y:S01]  /*2cc0*/  FADD.FTZ R7, -R0, R7 ;  /* 0x0000000700077221 */ /* 0x000fe20000010100 */
[----:B------:R-:W0:Y:S01]  /*2cd0*/  LDCU.64 UR8, c[0x0][0x3e0] ;  /* 0x00007c00ff0877ac */ /* 0x000e220008000a00 */
[----:B------:R-:W-:Y:S01]  /*2ce0*/  MOV R25, R27 ;  /* 0x0000001b00197202 */ /* 0x000fe20000000f00 */
[-C--:B-1----:R-:W-:Y:S01]  /*2cf0*/  FMUL.FTZ R3, R3, R8.reuse ;  /* 0x0000000803037220 */ /* 0x082fe20000410000 */
[----:B------:R-:W-:Y:S01]  /*2d00*/  FMUL.FTZ R8, R7, R8 ;  /* 0x0000000807087220 */ /* 0x000fe20000410000 */
[----:B------:R-:W1:Y:S02]  /*2d10*/  LDCU.64 UR10, c[0x0][0x380] ;  /* 0x00007000ff0a77ac */ /* 0x000e640008000a00 */
[----:B-----5:R-:W-:Y:S01]  /*2d20*/  FFMA.FTZ R12, R14, R3, R12 ;  /* 0x000000030e0c7223 */ /* 0x020fe2000001000c */
        /* <DEDUP_REMOVED lines=11> */
[----:B------:R-:W0:Y:S01]  /*2de0*/  MUFU.RCP R5, R4 ;  /* 0x0000000400057308 */ /* 0x000e220000001000 */
[----:B-1----:R-:W-:-:S04]  /*2df0*/  LEA R2, P1, R24, UR10, 0x2 ;  /* 0x0000000a18027c11 */ /* 0x002fc8000f8210ff */
[----:B------:R-:W-:-:S03]  /*2e00*/  LEA.HI.X R3, R24, UR11, R9, 0x2, P1 ;  /* 0x0000000b18037c11 */ /* 0x000fc600088f1409 */
[----:B------:R-:W1:Y:S01]  /*2e10*/  MUFU.RCP R6, R6 ;  /* 0x0000000600067308 */ /* 0x000e620000001000 */
[----:B0-----:R-:W-:Y:S01]  /*2e20*/  FMUL.FTZ R12, R12, R5 ;  /* 0x000000050c0c7220 */ /* 0x001fe20000410000 */
[----:B-1----:R-:W-:-:S05]  /*2e30*/  FMUL.FTZ R13, R13, R6 ;  /* 0x000000060d0d7220 */ /* 0x002fca0000410000 */
[----:B------:R4:W-:Y:S02]  /*2e40*/  STG.E.64 desc[UR14][R2.64], R12 ;  /* 0x0000000c02007986 */ /* 0x0009e4000c101b0e */
.L_x_2928:
[----:B------:R-:W-:Y:S05]  /*2e50*/  BSYNC.RECONVERGENT B0 ;  /* 0x0000000000007941 */ /* 0x000fea0003800200 */
.L_x_2920:
        /* <DEDUP_REMOVED lines=8> */
.L_x_2936:
        /* <DEDUP_REMOVED lines=10> */
.L_x_3465:


//--------------------- .text._Z35group_norm_nhwc_fwd_one_pass_kernelI11Fp32IOFp32WLi256ELi28ELi448EEv26Group_norm_nhwc_fwd_params --------------------------
	.section	.text._Z35group_norm_nhwc_fwd_one_pass_kernelI11Fp32IOFp32WLi256ELi28ELi448EEv26Group_norm_nhwc_fwd_params,"ax",@progbits
	.align	128
        .global         _Z35group_norm_nhwc_fwd_one_pass_kernelI11Fp32IOFp32WLi256ELi28ELi448EEv26Group_norm_nhwc_fwd_params
        .type           _Z35group_norm_nhwc_fwd_one_pass_kernelI11Fp32IOFp32WLi256ELi28ELi448EEv26Group_norm_nhwc_fwd_params,@function
        .size           _Z35group_norm_nhwc_fwd_one_pass_kernelI11Fp32IOFp32WLi256ELi28ELi448EEv26Group_norm_nhwc_fwd_params,(.L_x_3466 - _Z35group_norm_nhwc_fwd_one_pass_kernelI11Fp32IOFp32WLi256ELi28ELi448EEv26Group_norm_nhwc_fwd_params)
        .other          _Z35group_norm_nhwc_fwd_one_pass_kernelI11Fp32IOFp32WLi256ELi28ELi448EEv26Group_norm_nhwc_fwd_params,@"STO_CUDA_ENTRY STV_DEFAULT"
_Z35group_norm_nhwc_fwd_one_pass_kernelI11Fp32IOFp32WLi256ELi28ELi448EEv26Group_norm_nhwc_fwd_params:
.text._Z35group_norm_nhwc_fwd_one_pass_kernelI11Fp32IOFp32WLi256ELi28ELi448EEv26Group_norm_nhwc_fwd_params:
        /* <DEDUP_REMOVED lines=41> */
.L_x_2980:
[----:B0-234-:R-:W0:Y:S01]  /*0290*/  LDC R23, c[0x0][0x3f8] ;  /* 0x0000fe00ff177b82 */ /* 0x01de220000000800 */
[----:B------:R-:W1:Y:S01]  /*02a0*/  LDCU UR8, c[0x0][0x404] ;  /* 0x00008080ff0877ac */ /* 0x000e620008000800 */
[----:B------:R-:W-:Y:S01]  /*02b0*/  LOP3.LUT R59, R14, 0xffff, RZ, 0xc0, !PT ;  /* 0x0000ffff0e3b7812 */ /* 0x000fe200078ec0ff */
[----:B------:R-:W2:Y:S01]  /*02c0*/  LDCU.64 UR4, c[0x0][0x3e8] ;  /* 0x00007d00ff0477ac */ /* 0x000ea20008000a00 */
[----:B-1----:R-:W-:Y:S01]  /*02d0*/  IMAD R33, R3, UR8, R50 ;  /* 0x0000000803217c24 */ /* 0x002fe2000f8e0232 */
[----:B------:R-:W1:Y:S01]  /*02e0*/  LDCU.64 UR8, c[0x0][0x3f0] ;  /* 0x00007e00ff0877ac */ /* 0x000e620008000a00 */
[----:B0----5:R-:W-:-:S03]  /*02f0*/  IABS R19, R23 ;  /* 0x0000001700137213 */ /* 0x021fc60000000000 */
[C---:B--2---:R-:W-:Y:S01]  /*0300*/  ISETP.GE.U32.AND P5, PT, R33.reuse, UR4, PT ;  /* 0x0000000421007c0c */ /* 0x044fe2000bfa6070 */
        /* <DEDUP_REMOVED lines=21> */
[----:B------:R-:W-:Y:S02]  /*0460*/  ISETP.GE.U32.AND P1, PT, R18, R19, PT ;  /* 0x000000131200720c */ /* 0x000fe40003f26070 */
[----:B------:R-:W-:-:S11]  /*0470*/  ISETP.NE.AND P2, PT, R23, RZ, PT ;  /* 0x000000ff1700720c */ /* 0x000fd60003f45270 */
[----:B------:R-:W-:Y:S02]  /*0480*/  @P1 IADD3 R17, PT, PT, R17, 0x1, RZ ;  /* 0x0000000111111810 */ /* 0x000fe40007ffe0ff */
[----:B------:R-:W-:Y:S02]  /*0490*/  ISETP.GE.U32.AND P1, PT, R27, UR4, PT ;  /* 0x000000041b007c0c */ /* 0x000fe4000bf26070 */
[----:B------:R-:W-:Y:S02]  /*04a0*/  MOV R19, R17 ;  /* 0x0000001100137202 */ /* 0x000fe40000000f00 */
[----:B------:R-:W-:Y:S02]  /*04b0*/  ISETP.GE.AND.EX P1, PT, R29, UR5, PT, P1 ;  /* 0x000000051d007c0c */ /* 0x000fe4000bf26310 */
[----:B------:R-:W-:Y:S02]  /*04c0*/  @!P3 IADD3 R19, PT, PT, -R19, RZ, RZ ;  /* 0x000000ff1313b210 */ /* 0x000fe40007ffe1ff */
[----:B------:R-:W-:-:S02]  /*04d0*/  @!P2 LOP3.LUT R19, RZ, R23, RZ, 0x33, !PT ;  /* 0x00000017ff13a212 */ /* 0x000fc400078e33ff */
[----:B------:R-:W-:Y:S02]  /*04e0*/  ISETP.GE.U32.AND P3, PT, R9, UR4, PT ;  /* 0x0000000409007c0c */ /* 0x000fe4000bf66070 */
[----:B------:R-:W-:Y:S02]  /*04f0*/  IADD3 R17, PT, PT, -R19, RZ, RZ ;  /* 0x000000ff13117210 */ /* 0x000fe40007ffe1ff */
[----:B------:R-:W-:Y:S02]  /*0500*/  SHF.R.S32.HI R18, RZ, 0x1f, R19 ;  /* 0x0000001fff127819 */ /* 0x000fe40000011413 */
[----:B------:R-:W-:Y:S01]  /*0510*/  ISETP.GE.AND.EX P3, PT, R49, UR5, PT, P3 ;  /* 0x0000000531007c0c */ /* 0x000fe2000bf66330 */
[----:B------:R-:W-:Y:S01]  /*0520*/  IMAD R48, R23, R17, R8 ;  /* 0x0000001117307224 */ /* 0x000fe200078e0208 */
[----:B------:R-:W0:Y:S01]  /*0530*/  @!P1 LDC.64 R20, c[0x0][0x3e0] ;  /* 0x0000f800ff149b82 */ /* 0x000e220000000a00 */
[----:B-1----:R-:W-:Y:S02]  /*0540*/  IMAD R18, R18, UR8, RZ ;  /* 0x0000000812127c24 */ /* 0x002fe4000f8e02ff */
[----:B------:R-:W-:-:S02]  /*0550*/  IMAD R48, R48, 0x1c, RZ ;  /* 0x0000001c30307824 */ /* 0x000fc400078e02ff */
[----:B------:R-:W-:-:S03]  /*0560*/  IMAD R61, R19, UR9, R18 ;  /* 0x00000009133d7c24 */ /* 0x000fc6000f8e0212 */
[----:B------:R-:W1:Y:S01]  /*0570*/  @!P5 LDC.64 R16, c[0x0][0x3e0] ;  /* 0x0000f800ff10db82 */ /* 0x000e620000000a00 */
[----:B------:R-:W-:-:S04]  /*0580*/  IADD3 R58, P2, PT, R48, R59, RZ ;  /* 0x0000003b303a7210 */ /* 0x000fc80007f5e0ff */
[----:B------:R-:W-:Y:S02]  /*0590*/  LEA.HI.X.SX32 R59, R48, RZ, 0x1, P2 ;  /* 0x000000ff303b7211 */ /* 0x000fe400010f0eff */
[----:B------:R-:W-:Y:S01]  /*05a0*/  ISETP.GE.U32.AND P2, PT, R7, UR4, PT ;  /* 0x0000000407007c0c */ /* 0x000fe2000bf46070 */
[----:B------:R-:W2:Y:S01]  /*05b0*/  @!P5 LDC.64 R22, c[0x0][0x390] ;  /* 0x0000e400ff16db82 */ /* 0x000ea20000000a00 */
[----:B------:R-:W-:Y:S02]  /*05c0*/  IMAD.WIDE.U32 R58, R19, UR8, R58 ;  /* 0x00000008133a7c25 */ /* 0x000fe4000f8e003a */
[----:B------:R-:W-:-:S03]  /*05d0*/  ISETP.GE.AND.EX P2, PT, R15, UR5, PT, P2 ;  /* 0x000000050f007c0c */ /* 0x000fc6000bf46320 */
[----:B------:R-:W-:Y:S01]  /*05e0*/  IADD3 R61, PT, PT, R59, R61, RZ ;  /* 0x0000003d3b3d7210 */ /* 0x000fe20007ffe0ff */
[----:B0-----:R-:W-:Y:S01]  /*05f0*/  @!P1 IMAD R26, R29, R20, RZ ;  /* 0x000000141d1a9224 */ /* 0x001fe200078e02ff */
[----:B------:R-:W-:Y:S01]  /*0600*/  @!P5 MOV R60, R58 ;  /* 0x0000003a003cd202 */ /* 0x000fe20000000f00 */
[----:B------:R-:W0:Y:S02]  /*0610*/  @!P3 LDC.64 R40, c[0x0][0x3e0] ;  /* 0x0000f800ff28bb82 */ /* 0x000e240000000a00 */
[----:B------:R-:W-:Y:S02]  /*0620*/  @!P1 IMAD R29, R27, R21, R26 ;  /* 0x000000151b1d9224 */ /* 0x000fe400078e021a */
[-C--:B-1----:R-:W-:Y:S02]  /*0630*/  @!P5 IMAD R18, R25, R16.reuse, RZ ;  /* 0x000000101912d224 */ /* 0x082fe400078e02ff */
[C---:B------:R-:W-:Y:S02]  /*0640*/  @!P5 IMAD.WIDE.U32 R24, R33.reuse, R16, R60 ;  /* 0x000000102118d225 */ /* 0x040fe400078e003c */
[----:B------:R-:W1:Y:S02]  /*0650*/  @!P2 LDC.64 R42, c[0x0][0x390] ;  /* 0x0000e400ff2aab82 */ /* 0x000e640000000a00 */
[----:B------:R-:W-:Y:S01]  /*0660*/  @!P5 IMAD R31, R33, R17, R18 ;  /* 0x00000011211fd224 */ /* 0x000fe200078e0212 */
[----:B------:R-:W-:-:S02]  /*0670*/  CS2R R32, SRZ ;  /* 0x0000000000207805 */ /* 0x000fc4000001ff00 */
[----:B--2---:R-:W-:-:S03]  /*0680*/  @!P5 LEA R22, P4, R24, R22, 0x2 ;  /* 0x000000161816d211 */ /* 0x004fc600078810ff */
[----:B------:R-:W2:Y:S01]  /*0690*/  @!P1 LDC.64 R18, c[0x0][0x390] ;  /* 0x0000e400ff129b82 */ /* 0x000ea20000000a00 */
[----:B------:R-:W-:-:S04]  /*06a0*/  @!P5 IADD3 R25, PT, PT, R25, R31, RZ ;  /* 0x0000001f1919d210 */ /* 0x000fc80007ffe0ff */
[----:B------:R-:W-:Y:S02]  /*06b0*/  @!P5 LEA.HI.X R23, R24, R23, R25, 0x2, P4 ;  /* 0x000000171817d211 */ /* 0x000fe400020f1419 */
[----:B------:R-:W-:Y:S01]  /*06c0*/  @!P1 MOV R24, R58 ;  /* 0x0000003a00189202 */ /* 0x000fe20000000f00 */
[----:B------:R-:W3:Y:S01]  /*06d0*/  @!P2 LDC.64 R16, c[0x0][0x3e0] ;  /* 0x0000f800ff10ab82 */ /* 0x000ee20000000a00 */
[----:B------:R-:W-:Y:S01]  /*06e0*/  @!P1 MOV R25, R61 ;  /* 0x0000003d00199202 */ /* 0x000fe20000000f00 */
[----:B------:R4:W5:Y:S01]  /*06f0*/  @!P5 LDG.E.64 R32, desc[UR6][R22.64] ;  /* 0x000000061620d981 */ /* 0x000962000c1e1b00 */
[----:B------:R-:W-:Y:S01]  /*0700*/  ISETP.GE.U32.AND P4, PT, R10, UR4, PT ;  /* 0x000000040a007c0c */ /* 0x000fe2000bf86070 */
[----:B------:R-:W-:-:S03]  /*0710*/  @!P1 IMAD.WIDE.U32 R20, R27, R20, R24 ;  /* 0x000000141b149225 */ /* 0x000fc600078e0018 */
[----:B------:R-:W-:Y:S02]  /*0720*/  ISETP.GE.AND.EX P4, PT, R51, UR5, PT, P4 ;  /* 0x0000000533007c0c */ /* 0x000fe4000bf86340 */
[----:B------:R-:W-:Y:S02]  /*0730*/  @!P1 IADD3 R21, PT, PT, R21, R29, RZ ;  /* 0x0000001d15159210 */ /* 0x000fe40007ffe0ff */
[C---:B--2---:R-:W-:Y:S02]  /*0740*/  @!P1 LEA R18, P5, R20.reuse, R18, 0x2 ;  /* 0x0000001214129211 */ /* 0x044fe400078a10ff */
[----:B------:R-:W-:Y:S02]  /*0750*/  ISETP.GE.U32.AND P6, PT, R11, UR4, PT ;  /* 0x000000040b007c0c */ /* 0x000fe4000bfc6070 */
[----:B------:R-:W-:-:S05]  /*0760*/  @!P1 LEA.HI.X R19, R20, R19, R21, 0x2, P5 ;  /* 0x0000001314139211 */ /* 0x000fca00028f1415 */
[----:B----4-:R-:W2:Y:S01]  /*0770*/  @!P4 LDC.64 R22, c[0x0][0x3e0] ;  /* 0x0000f800ff16cb82 */ /* 0x010ea20000000a00 */
[----:B------:R-:W-:Y:S01]  /*0780*/  @!P2 MOV R20, R58 ;  /* 0x0000003a0014a202 */ /* 0x000fe20000000f00 */
[-C--:B---3--:R-:W-:Y:S01]  /*0790*/  @!P2 IMAD R24, R15, R16.reuse, RZ ;  /* 0x000000100f18a224 */ /* 0x088fe200078e02ff */
[----:B------:R-:W-:Y:S02]  /*07a0*/  @!P2 MOV R21, R61 ;  /* 0x0000003d0015a202 */ /* 0x000fe40000000f00 */
[----:B------:R-:W-:Y:S01]  /*07b0*/  ISETP.GE.AND.EX P6, PT, R53, UR5, PT, P6 ;  /* 0x0000000535007c0c */ /* 0x000fe2000bfc6360 */
[C---:B------:R-:W-:Y:S01]  /*07c0*/  @!P2 IMAD R27, R7.reuse, R17, R24 ;  /* 0x00000011071ba224 */ /* 0x040fe200078e0218 */
[----:B------:R-:W-:Y:S01]  /*07d0*/  ISETP.GE.U32.AND P5, PT, R12, UR4, PT ;  /* 0x000000040c007c0c */ /* 0x000fe2000bfa6070 */
[----:B------:R-:W-:Y:S01]  /*07e0*/  @!P2 IMAD.WIDE.U32 R16, R7, R16, R20 ;  /* 0x000000100710a225 */ /* 0x000fe200078e0014 */
[----:B------:R-:W-:Y:S01]  /*07f0*/  CS2R R34, SRZ ;  /* 0x0000000000227805 */ /* 0x000fe2000001ff00 */
[----:B------:R-:W3:Y:S01]  /*0800*/  @!P4 LDC.64 R30, c[0x0][0x390] ;  /* 0x0000e400ff1ecb82 */ /* 0x000ee20000000a00 */
[----:B------:R-:W-:-:S02]  /*0810*/  ISETP.GE.AND.EX P5, PT, R55, UR5, PT, P5 ;  /* 0x0000000537007c0c */ /* 0x000fc4000bfa6350 */
[----:B------:R-:W-:Y:S02]  /*0820*/  @!P2 IADD3 R17, PT, PT, R17, R27, RZ ;  /* 0x0000001b1111a210 */ /* 0x000fe40007ffe0ff */
[----:B------:R2:W4:Y:S01]  /*0830*/  @!P1 LDG.E.64 R34, desc[UR6][R18.64] ;  /* 0x0000000612229981 */ /* 0x000522000c1e1b00 */
[C---:B-1----:R-:W-:Y:S02]  /*0840*/  @!P2 LEA R42, P1, R16.reuse, R42, 0x2 ;  /* 0x0000002a102aa211 */ /* 0x042fe400078210ff */
[----:B------:R-:W1:Y:S02]  /*0850*/  @!P3 LDC.64 R26, c[0x0][0x390] ;  /* 0x0000e400ff1abb82 */ /* 0x000e640000000a00 */
[----:B------:R-:W-:Y:S01]  /*0860*/  @!P2 LEA.HI.X R43, R16, R43, R17, 0x2, P1 ;  /* 0x0000002b102ba211 */ /* 0x000fe200008f1411 */
[----:B0-----:R-:W-:Y:S01]  /*0870*/  @!P3 IMAD R16, R49, R40, RZ ;  /* 0x000000283110b224 */ /* 0x001fe200078e02ff */
[----:B------:R-:W-:-:S04]  /*0880*/  ISETP.GE.U32.AND P1, PT, R13, UR4, PT ;  /* 0x000000040d007c0c */ /* 0x000fc8000bf26070 */
[----:B------:R-:W0:Y:S01]  /*0890*/  @!P6 LDC.64 R24, c[0x0][0x3e0] ;  /* 0x0000f800ff18eb82 */ /* 0x000e220000000a00 */
[----:B------:R-:W-:Y:S01]  /*08a0*/  ISETP.GE.AND.EX P1, PT, R57, UR5, PT, P1 ;  /* 0x0000000539007c0c */ /* 0x000fe2000bf26310 */
[----:B------:R-:W-:Y:S01]  /*08b0*/  @!P3 IMAD R39, R9, R41, R16 ;  /* 0x000000290927b224 */ /* 0x000fe200078e0210 */
[----:B------:R-:W-:Y:S02]  /*08c0*/  @!P3 MOV R16, R58 ;  /* 0x0000003a0010b202 */ /* 0x000fe40000000f00 */
[----:B------:R-:W-:-:S03]  /*08d0*/  @!P3 MOV R17, R61 ;  /* 0x0000003d0011b202 */ /* 0x000fc60000000f00 */
[----:B------:R-:W3:Y:S01]  /*08e0*/  @!P5 LDC.64 R28, c[0x0][0x3e0] ;  /* 0x0000f800ff1cdb82 */ /* 0x000ee20000000a00 */
[----:B------:R-:W-:Y:S01]  /*08f0*/  CS2R R36, SRZ ;  /* 0x0000000000247805 */ /* 0x000fe2000001ff00 */
[----:B--2---:R-:W-:Y:S02]  /*0900*/  @!P4 IMAD R18, R51, R22, RZ ;  /* 0x000000163312c224 */ /* 0x004fe400078e02ff */
[----:B------:R-:W-:Y:S01]  /*0910*/  @!P3 IMAD.WIDE.U32 R40, R9, R40, R16 ;  /* 0x000000280928b225 */ /* 0x000fe200078e0010 */
[----:B------:R-:W-:Y:S02]  /*0920*/  @!P4 MOV R38, R58 ;  /* 0x0000003a0026c202 */ /* 0x000fe40000000f00 */
[----:B------:R2:W4:Y:S01]  /*0930*/  @!P2 LDG.E.64 R36, desc[UR6][R42.64] ;  /* 0x000000062a24a981 */ /* 0x000522000c1e1b00 */
[----:B------:R-:W2:Y:S01]  /*0940*/  @!P6 LDC.64 R20, c[0x0][0x390] ;  /* 0x0000e400ff14eb82 */ /* 0x000ea20000000a00 */
[----:B------:R-:W-:Y:S01]  /*0950*/  @!P4 IMAD R45, R10, R23, R18 ;  /* 0x000000170a2dc224 */ /* 0x000fe200078e0212 */
[----:B------:R-:W-:-:S02]  /*0960*/  @!P3 IADD3 R23, PT, PT, R41, R39, RZ ;  /* 0x000000272917b210 */ /* 0x000fc40007ffe0ff */
[----:B------:R-:W-:Y:S02]  /*0970*/  @!P4 MOV R39, R61 ;  /* 0x0000003d0027c202 */ /* 0x000fe40000000f00 */
[----:B-1----:R-:W-:Y:S02]  /*0980*/  @!P3 LEA R26, P2, R40, R26, 0x2 ;  /* 0x0000001a281ab211 */ /* 0x002fe400078410ff */
[----:B------:R-:W1:Y:S01]  /*0990*/  @!P1 LDC.64 R16, c[0x0][0x3e0] ;  /* 0x0000f800ff109b82 */ /* 0x000e620000000a00 */
[----:B------:R-:W-:Y:S01]  /*09a0*/  @!P4 IMAD.WIDE.U32 R38, R10, R22, R38 ;  /* 0x000000160a26c225 */ /* 0x000fe200078e0026 */
[----:B------:R-:W-:Y:S02]  /*09b0*/  @!P3 LEA.HI.X R27, R40, R27, R23, 0x2, P2 ;  /* 0x0000001b281bb211 */ /* 0x000fe400010f1417 */
[----:B------:R-:W-:Y:S01]  /*09c0*/  @!P6 MOV R22, R58 ;  /* 0x0000003a0016e202 */ /* 0x000fe20000000f00 */
[----:B0-----:R-:W-:-:S03]  /*09d0*/  @!P6 IMAD R44, R53, R24, RZ ;  /* 0x00000018352ce224 */ /* 0x001fc600078e02ff */
[----:B------:R-:W0:Y:S01]  /*09e0*/  @!P5 LDC.64 R18, c[0x0][0x390] ;  /* 0x0000e400ff12db82 */ /* 0x000e220000000a00 */
[----:B------:R-:W-:Y:S01]  /*09f0*/  @!P6 MOV R23, R61 ;  /* 0x0000003d0017e202 */ /* 0x000fe20000000f00 */
[----:B------:R-:W-:Y:S02]  /*0a00*/  @!P6 IMAD R41, R11, R25, R44 ;  /* 0x000000190b29e224 */ /* 0x000fe400078e022c */
[----:B---3--:R-:W-:Y:S02]  /*0a10*/  @!P5 IMAD R40, R55, R28, RZ ;  /* 0x0000001c3728d224 */ /* 0x008fe400078e02ff */
[----:B------:R-:W-:Y:S01]  /*0a20*/  @!P6 IMAD.WIDE.U32 R24, R11, R24, R22 ;  /* 0x000000180b18e225 */ /* 0x000fe200078e0016 */
[----:B------:R-:W-:Y:S02]  /*0a30*/  @!P5 MOV R22, R58 ;  /* 0x0000003a0016d202 */ /* 0x000fe40000000f00 */
[----:B------:R-:W-:Y:S01]  /*0a40*/  @!P5 MOV R23, R61 ;  /* 0x0000003d0017d202 */ /* 0x000fe20000000f00 */
[----:B--2---:R-:W-:Y:S01]  /*0a50*/  @!P5 IMAD R43, R12, R29, R40 ;  /* 0x0000001d0c2bd224 */ /* 0x004fe200078e0228 */
[----:B------:R-:W-:-:S02]  /*0a60*/  @!P4 IADD3 R39, PT, PT, R39, R45, RZ ;  /* 0x0000002d2727c210 */ /* 0x000fc40007ffe0ff */
[----:B------:R-:W-:Y:S01]  /*0a70*/  @!P4 LEA R30, P2, R38, R30, 0x2 ;  /* 0x0000001e261ec211 */ /* 0x000fe200078410ff */
[----:B------:R-:W-:Y:S02]  /*0a80*/  @!P5 IMAD.WIDE.U32 R28, R12, R28, R22 ;  /* 0x0000001c0c1cd225 */ /* 0x000fe400078e0016 */
[----:B------:R-:W2:Y:S01]  /*0a90*/  @!P1 LDC.64 R22, c[0x0][0x390] ;  /* 0x0000e400ff169b82 */ /* 0x000ea20000000a00 */
[----:B------:R-:W-:Y:S02]  /*0aa0*/  @!P4 LEA.HI.X R31, R38, R31, R39, 0x2, P2 ;  /* 0x0000001f261fc211 */ /* 0x000fe400010f1427 */
[----:B------:R-:W-:Y:S02]  /*0ab0*/  @!P6 IADD3 R25, PT, PT, R25, R41, RZ ;  /* 0x000000291919e210 */ /* 0x000fe40007ffe0ff */
[C---:B------:R-:W-:Y:S02]  /*0ac0*/  @!P6 LEA R20, P2, R24.reuse, R20, 0x2 ;  /* 0x000000141814e211 */ /* 0x040fe400078410ff */
[----:B------:R-:W-:Y:S01]  /*0ad0*/  CS2R R38, SRZ ;  /* 0x0000000000267805 */ /* 0x000fe2000001ff00 */
[----:B-1----:R-:W-:Y:S01]  /*0ae0*/  @!P1 IMAD R40, R57, R16, RZ ;  /* 0x0000001039289224 */ /* 0x002fe200078e02ff */
[----:B------:R-:W-:-:S02]  /*0af0*/  @!P6 LEA.HI.X R21, R24, R21, R25, 0x2, P2 ;  /* 0x000000151815e211 */ /* 0x000fc400010f1419 */
[----:B------:R-:W-:Y:S02]  /*0b00*/  @!P5 IADD3 R24, PT, PT, R29, R43, RZ ;  /* 0x0000002b1d18d210 */ /* 0x000fe40007ffe0ff */
[----:B------:R-:W3:Y:S01]  /*0b10*/  @!P3 LDG.E.64 R38, desc[UR6][R26.64] ;  /* 0x000000061a26b981 */ /* 0x000ee2000c1e1b00 */
[C---:B0-----:R-:W-:Y:S01]  /*0b20*/  @!P5 LEA R18, P2, R28.reuse, R18, 0x2 ;  /* 0x000000121c12d211 */ /* 0x041fe200078410ff */
[----:B------:R-:W-:Y:S01]  /*0b30*/  @!P1 IMAD R17, R13, R17, R40 ;  /* 0x000000110d119224 */ /* 0x000fe200078e0228 */
[----:B------:R-:W-:Y:S02]  /*0b40*/  CS2R R40, SRZ ;  /* 0x0000000000287805 */ /* 0x000fe4000001ff00 */
[----:B------:R-:W-:Y:S02]  /*0b50*/  @!P1 MOV R25, R61 ;  /* 0x0000003d00199202 */ /* 0x000fe40000000f00 */
[----:B------:R-:W-:Y:S02]  /*0b60*/  @!P5 LEA.HI.X R19, R28, R19, R24, 0x2, P2 ;  /* 0x000000131c13d211 */ /* 0x000fe400010f1418 */
[----:B------:R-:W-:-:S02]  /*0b70*/  @!P1 MOV R24, R58 ;  /* 0x0000003a00189202 */ /* 0x000fc40000000f00 */
[----:B------:R-:W-:Y:S01]  /*0b80*/  CS2R R42, SRZ ;  /* 0x00000000002a7805 */ /* 0x000fe2000001ff00 */
[----:B------:R-:W3:Y:S02]  /*0b90*/  @!P4 LDG.E.64 R40, desc[UR6][R30.64] ;  /* 0x000000061e28c981 */ /* 0x000ee4000c1e1b00 */
[----:B------:R-:W-:Y:S01]  /*0ba0*/  @!P1 IMAD.WIDE.U32 R24, R13, R16, R24 ;  /* 0x000000100d189225 */ /* 0x000fe200078e0018 */
[----:B------:R-:W-:Y:S02]  /*0bb0*/  CS2R R44, SRZ ;  /* 0x00000000002c7805 */ /* 0x000fe4000001ff00 */
[----:B------:R-:W3:Y:S02]  /*0bc0*/  @!P6 LDG.E.64 R42, desc[UR6][R20.64] ;  /* 0x00000006142ae981 */ /* 0x000ee4000c1e1b00 */
[----:B------:R-:W-:Y:S02]  /*0bd0*/  @!P1 IADD3 R16, PT, PT, R25, R17, RZ ;  /* 0x0000001119109210 */ /* 0x000fe40007ffe0ff */
[----:B--2---:R-:W-:-:S02]  /*0be0*/  @!P1 LEA R22, P2, R24, R22, 0x2 ;  /* 0x0000001618169211 */ /* 0x004fc400078410ff */
[----:B------:R-:W-:Y:S01]  /*0bf0*/  CS2R R46, SRZ ;  /* 0x00000000002e7805 */ /* 0x000fe2000001ff00 */
[----:B------:R4:W2:Y:S01]  /*0c00*/  @!P5 LDG.E.64 R44, desc[UR6][R18.64] ;  /* 0x00000006122cd981 */ /* 0x0008a2000c1e1b00 */
[----:B------:R-:W-:-:S05]  /*0c10*/  @!P1 LEA.HI.X R23, R24, R23, R16, 0x2, P2 ;  /* 0x0000001718179211 */ /* 0x000fca00010f1410 */
[----:B------:R-:W2:Y:S01]  /*0c20*/  @!P1 LDG.E.64 R46, desc[UR6][R22.64] ;  /* 0x00000006162e9981 */ /* 0x000ea2000c1e1b00 */
[C---:B------:R-:W-:Y:S02]  /*0c30*/  ISETP.GT.AND P1, PT, R4.reuse, 0x1e, PT ;  /* 0x0000001e0400780c */ /* 0x040fe40003f24270 */
[----:B------:R-:W-:Y:S01]  /*0c40*/  ISETP.GT.AND P3, PT, R4, 0xf, PT ;  /* 0x0000000f0400780c */ /* 0x000fe20003f64270 */
[----:B-----5:R-:W-:Y:S01]  /*0c50*/  FMUL.FTZ R17, R33, R33 ;  /* 0x0000002121117220 */ /* 0x020fe20000410000 */
[----:B------:R-:W-:-:S03]  /*0c60*/  FADD.FTZ R16, R32, R33 ;  /* 0x0000002120107221 */ /* 0x000fc60000010000 */
[----:B------:R-:W-:Y:S01]  /*0c70*/  FFMA.FTZ R17, R32, R32, R17 ;  /* 0x0000002020117223 */ /* 0x000fe20000010011 */
[----:B------:R-:W-:-:S03]  /*0c80*/  FADD.FTZ R16, RZ, R16 ;  /* 0x00000010ff107221 */ /* 0x000fc60000010000 */
[----:B------:R-:W-:Y:S01]  /*0c90*/  FADD.FTZ R17, RZ, R17 ;  /* 0x00000011ff117221 */ /* 0x000fe20000010000 */
[----:B----4-:R-:W-:Y:S01]  /*0ca0*/  FADD.FTZ R19, R34, R35 ;  /* 0x0000002322137221 */ /* 0x010fe20000010000 */
[----:B------:R-:W-:Y:S01]  /*0cb0*/  FMUL.FTZ R25, R37, R37 ;  /* 0x0000002525197220 */ /* 0x000fe20000410000 */
[----:B------:R-:W-:-:S03]  /*0cc0*/  FADD.FTZ R21, R36, R37 ;  /* 0x0000002524157221 */ /* 0x000fc60000010000 */
[----:B------:R-:W-:Y:S01]  /*0cd0*/  FFMA.FTZ R20, R36, R36, R25 ;  /* 0x0000002424147223 */ /* 0x000fe20000010019 */
[----:B------:R-:W-:Y:S01]  /*0ce0*/  FMUL.FTZ R25, R35, R35 ;  /* 0x0000002323197220 */ /* 0x000fe20000410000 */
[----:B------:R-:W-:Y:S02]  /*0cf0*/  FADD.FTZ R16, R16, R21 ;  /* 0x0000001510107221 */ /* 0x000fe40000010000 */
[----:B------:R-:W-:Y:S01]  /*0d00*/  FADD.FTZ R17, R17, R20 ;  /* 0x0000001411117221 */ /* 0x000fe20000010000 */
[----:B------:R-:W-:Y:S01]  /*0d10*/  FFMA.FTZ R18, R34, R34, R25 ;  /* 0x0000002222127223 */ /* 0x000fe20000010019 */
[----:B------:R-:W-:-:S03]  /*0d20*/  FADD.FTZ R16, R16, R19 ;  /* 0x0000001310107221 */ /* 0x000fc60000010000 */
[----:B------:R-:W-:Y:S01]  /*0d30*/  FADD.FTZ R17, R17, R18 ;  /* 0x0000001211117221 */ /* 0x000fe20000010000 */
[----:B---3--:R-:W-:Y:S01]  /*0d40*/  FMUL.FTZ R21, R39, R39 ;  /* 0x0000002727157220 */ /* 0x008fe20000410000 */
[----:B------:R-:W-:-:S03]  /*0d50*/  FADD.FTZ R19, R38, R39 ;  /* 0x0000002726137221 */ /* 0x000fc60000010000 */
[----:B------:R-:W-:Y:S01]  /*0d60*/  FFMA.FTZ R18, R38, R38, R21 ;  /* 0x0000002626127223 */ /* 0x000fe20000010015 */
[----:B------:R-:W-:Y:S01]  /*0d70*/  FADD.FTZ R16, R16, R19 ;  /* 0x0000001310107221 */ /* 0x000fe20000010000 */
[----:B------:R-:W-:Y:S02]  /*0d80*/  FMUL.FTZ R21, R41, R41 ;  /* 0x0000002929157220 */ /* 0x000fe40000410000 */
[----:B------:R-:W-:Y:S01]  /*0d90*/  FADD.FTZ R17, R17, R18 ;  /* 0x0000001211117221 */ /* 0x000fe20000010000 */
[C---:B------:R-:W-:Y:S01]  /*0da0*/  FADD.FTZ R19, R40.reuse, R41 ;  /* 0x0000002928137221 */ /* 0x040fe20000010000 */
[----:B------:R-:W-:Y:S01]  /*0db0*/  FFMA.FTZ R18, R40, R40, R21 ;  /* 0x0000002828127223 */ /* 0x000fe20000010015 */
[----:B------:R-:W-:Y:S02]  /*0dc0*/  FMUL.FTZ R21, R43, R43 ;  /* 0x0000002b2b157220 */ /* 0x000fe40000410000 */
[----:B------:R-:W-:Y:S01]  /*0dd0*/  FADD.FTZ R16, R16, R19 ;  /* 0x0000001310107221 */ /* 0x000fe20000010000 */
[C---:B------:R-:W-:Y:S01]  /*0de0*/  FADD.FTZ R19, R42.reuse, R43 ;  /* 0x0000002b2a137221 */ /* 0x040fe20000010000 */
[----:B------:R-:W-:Y:S01]  /*0df0*/  FADD.FTZ R17, R17, R18 ;  /* 0x0000001211117221 */ /* 0x000fe20000010000 */
[----:B------:R-:W-:Y:S01]  /*0e00*/  FFMA.FTZ R18, R42, R42, R21 ;  /* 0x0000002a2a127223 */ /* 0x000fe20000010015 */
[----:B--2---:R-:W-:Y:S01]  /*0e10*/  FMUL.FTZ R21, R45, R45 ;  /* 0x0000002d2d157220 */ /* 0x004fe20000410000 */
[----:B------:R-:W-:-:S02]  /*0e20*/  FADD.FTZ R16, R16, R19 ;  /* 0x0000001310107221 */ /* 0x000fc40000010000 */
[----:B------:R-:W-:Y:S01]  /*0e30*/  FADD.FTZ R17, R17, R18 ;  /* 0x0000001211117221 */ /* 0x000fe20000010000 */
        /* <DEDUP_REMOVED lines=45> */
.L_x_2938:
[----:B------:R-:W-:Y:S05]  /*1110*/  BSYNC.RECONVERGENT B0 ;  /* 0x0000000000007941 */ /* 0x000fea0003800200 */
.L_x_2937:
        /* <DEDUP_REMOVED lines=39> */
.L_x_2940:
[----:B------:R-:W-:Y:S05]  /*1390*/  BSYNC.RECONVERGENT B0 ;  /* 0x0000000000007941 */ /* 0x000fea0003800200 */
.L_x_2939:
        /* <DEDUP_REMOVED lines=26> */
.L_x_2943:
[----:B---3--:R-:W2:Y:S04]  /*1540*/  LDG.E.STRONG.GPU R18, desc[UR6][R16.64] ;  /* 0x0000000610127981 */ /* 0x008ea8000c1ef900 */
[----:B--2---:R-:W-:Y:S01]  /*1550*/  CCTL.IVALL ;  /* 0x00000000ff00798f */ /* 0x004fe20002000000 */
[----:B------:R-:W-:Y:S05]  /*1560*/  YIELD ;  /* 0x0000000000007946 */ /* 0x000fea0003800000 */
[----:B------:R-:W-:-:S13]  /*1570*/  ISETP.NE.AND P1, PT, R18, R23, PT ;  /* 0x000000171200720c */ /* 0x000fda0003f25270 */
[----:B------:R-:W-:Y:S05]  /*1580*/  @P1 BRA `(.L_x_2943) ;  /* 0xfffffffc00ec1947 */ /* 0x000fea000383ffff */
.L_x_2942:
        /* <DEDUP_REMOVED lines=14> */
.L_x_2945:
        /* <DEDUP_REMOVED lines=62> */
.L_x_2944:
        /* <DEDUP_REMOVED lines=36> */
.L_x_2946:
        /* <DEDUP_REMOVED lines=18> */
.L_x_2947:
        /* <DEDUP_REMOVED lines=9> */
.L_x_2948:
[----:B------:R-:W-:Y:S05]  /*1e40*/  BSYNC.RECONVERGENT B0 ;  /* 0x0000000000007941 */ /* 0x000fea0003800200 */
.L_x_2941:
[----:B------:R-:W4:Y:S01]  /*1e50*/  S2UR UR5, SR_CgaCtaId ;  /* 0x00000000000579c3 */ /* 0x000f220000008800 */
[----:B------:R-:W1:Y:S01]  /*1e60*/  LDCU UR8, c[0x0][0x414] ;  /* 0x00008280ff0877ac */ /* 0x000e620008000800 */
[----:B--23--:R-:W-:Y:S01]  /*1e70*/  LOP3.LUT R21, R14, 0xffff, RZ, 0xc0, !PT ;  /* 0x0000ffff0e157812 */ /* 0x00cfe200078ec0ff */
[----:B------:R-:W-:-:S03]  /*1e80*/  UMOV UR4, 0x400 ;  /* 0x0000040000047882 */ /* 0x000fc60000000000 */
[----:B------:R-:W-:Y:S02]  /*1e90*/  IADD3 R21, PT, PT, R48, R21, RZ ;  /* 0x0000001530157210 */ /* 0x000fe40007ffe0ff */
[----:B------:R-:W2:Y:S08]  /*1ea0*/  @P0 LDC.64 R28, c[0x0][0x388] ;  /* 0x0000e200ff1c0b82 */ /* 0x000eb00000000a00 */
[----:B------:R-:W3:Y:S01]  /*1eb0*/  LDC.64 R18, c[0x0][0x398] ;  /* 0x0000e600ff127b82 */ /* 0x000ee20000000a00 */
[----:B-1----:R-:W-:Y:S01]  /*1ec0*/  @P0 FMUL.FTZ R22, R24, UR8 ;  /* 0x0000000818160c20 */ /* 0x002fe20008410000 */
[----:B------:R-:W-:Y:S01]  /*1ed0*/  @P0 FMUL.FTZ R23, R25, UR8 ;  /* 0x0000000819170c20 */ /* 0x000fe20008410000 */
[----:B----4-:R-:W-:-:S05]  /*1ee0*/  ULEA UR4, UR5, UR4, 0x18 ;  /* 0x0000000405047291 */ /* 0x010fca000f8ec0ff */
[----:B------:R-:W1:Y:S01]  /*1ef0*/  LDC.64 R16, c[0x0][0x3a0] ;  /* 0x0000e800ff107b82 */ /* 0x000e620000000a00 */
[----:B------:R-:W0:Y:S01]  /*1f00*/  LDCU UR5, c[0x0][0x404] ;  /* 0x00008080ff0577ac */ /* 0x000e220008000800 */
[----:B--2---:R-:W-:Y:S02]  /*1f10*/  @P0 IMAD.WIDE R28, R8, 0x8, R28 ;  /* 0x00000008081c0825 */ /* 0x004fe400078e021c */
[----:B------:R0:W-:Y:S04]  /*1f20*/  @!P2 STS.64 [UR4+0x88], R24 ;  /* 0x00008818ff00a988 */ /* 0x0001e80008000a04 */
[----:B------:R2:W-:Y:S01]  /*1f30*/  @P0 STG.E.64 desc[UR6][R28.64], R22 ;  /* 0x000000161c000986 */ /* 0x0005e2000c101b06 */
[----:B---3--:R-:W-:-:S04]  /*1f40*/  IMAD.WIDE R30, R21, 0x4, R18 ;  /* 0x00000004151e7825 */ /* 0x008fc800078e0212 */
[----:B-1----:R-:W-:Y:S01]  /*1f50*/  IMAD.WIDE R18, R21, 0x4, R16 ;  /* 0x0000000415127825 */ /* 0x002fe200078e0210 */
[----:B------:R-:W-:Y:S06]  /*1f60*/  BAR.SYNC.DEFER_BLOCKING 0x0 ;  /* 0x0000000000007b1d */ /* 0x000fec0000010000 */
[----:B------:R1:W5:Y:S04]  /*1f70*/  LDG.E.64 R16, desc[UR6][R30.64] ;  /* 0x000000061e107981 */ /* 0x000368000c1e1b00 */
[----:B------:R-:W5:Y:S01]  /*1f80*/  LDG.E.64 R18, desc[UR6][R18.64] ;  /* 0x0000000612127981 */ /* 0x000f62000c1e1b00 */
[----:B------:R-:W-:-:S02]  /*1f90*/  HFMA2 R27, -RZ, RZ, 1.875, 0 ;  /* 0x3f800000ff1b7431 */ /* 0x000fc400000001ff */
[----:B0-----:R-:W-:Y:S01]  /*1fa0*/  IMAD R25, R3, UR5, R50 ;  /* 0x0000000503197c24 */ /* 0x001fe2000f8e0232 */
[----:B------:R-:W-:Y:S01]  /*1fb0*/  BSSY.RECONVERGENT B0, `(.L_x_2949) ;  /* 0x00001bd000007945 */ /* 0x000fe20003800200 */
[----:B------:R-:W0:Y:S01]  /*1fc0*/  LDS.64 R20, [UR4+0x88] ;  /* 0x00008804ff147984 */ /* 0x000e220008000a00 */
[----:B------:R-:W3:Y:S02]  /*1fd0*/  LDCU.U8 UR4, c[0x0][0x3fc] ;  /* 0x00007f80ff0477ac */ /* 0x000ee40008000000 */
[----:B--2---:R-:W-:Y:S02]  /*1fe0*/  IADD3 R28, PT, PT, R25, 0x40, RZ ;  /* 0x00000040191c7810 */ /* 0x004fe40007ffe0ff */
[----:B------:R-:W-:Y:S02]  /*1ff0*/  SHF.R.S32.HI R22, RZ, 0x1f, R25 ;  /* 0x0000001fff167819 */ /* 0x000fe40000011419 */
[----:B------:R-:W-:Y:S01]  /*2000*/  SHF.R.S32.HI R29, RZ, 0x1f, R28 ;  /* 0x0000001fff1d7819 */ /* 0x000fe2000001141c */
[----:B---3--:R-:W-:Y:S01]  /*2010*/  UISETP.NE.AND UP0, UPT, UR4, URZ, UPT ;  /* 0x000000ff0400728c */ /* 0x008fe2000bf05270 */
        /* <DEDUP_REMOVED lines=19> */
[----:B------:R-:W-:Y:S01]  /*2150*/  FADD.FTZ R32, -R26, R32 ;  /* 0x000000201a207221 */ /* 0x000fe20000010100 */
[----:B------:R-:W-:Y:S01]  /*2160*/  MOV R21, R61 ;  /* 0x0000003d00157202 */ /* 0x000fe20000000f00 */
[----:B------:R-:W1:Y:S02]  /*2170*/  LDCU.64 UR4, c[0x0][0x380] ;  /* 0x00007000ff0477ac */ /* 0x000e640008000a00 */
[----:B0-----:R-:W-:Y:S01]  /*2180*/  FMUL.FTZ R23, R32, R27 ;  /* 0x0000001b20177220 */ /* 0x001fe20000410000 */
[----:B--2---:R-:W-:Y:S02]  /*2190*/  IMAD R22, R22, UR10, RZ ;  /* 0x0000000a16167c24 */ /* 0x004fe4000f8e02ff */
[----:B------:R-:W-:-:S04]  /*21a0*/  IMAD.WIDE.U32 R20, R25, UR10, R20 ;  /* 0x0000000a19147c25 */ /* 0x000fc8000f8e0014 */
[----:B------:R-:W-:Y:S02]  /*21b0*/  IMAD R25, R25, UR11, R22 ;  /* 0x0000000b19197c24 */ /* 0x000fe4000f8e0216 */
[----:B------:R-:W-:Y:S01]  /*21c0*/  FADD.FTZ R22, -R26, R33 ;  /* 0x000000211a167221 */ /* 0x000fe20000010100 */
[----:B-1----:R-:W-:Y:S02]  /*21d0*/  LEA R24, P2, R20, UR4, 0x2 ;  /* 0x0000000414187c11 */ /* 0x002fe4000f8410ff */
[----:B------:R-:W-:Y:S01]  /*21e0*/  IADD3 R25, PT, PT, R21, R25, RZ ;  /* 0x0000001915197210 */ /* 0x000fe20007ffe0ff */
[----:B------:R-:W-:Y:S01]  /*21f0*/  FMUL.FTZ R30, R22, R27 ;  /* 0x0000001b161e7220 */ /* 0x000fe20000410000 */
[----:B-----5:R-:W-:Y:S02]  /*2200*/  FFMA.FTZ R22, R16, R23, R18 ;  /* 0x0000001710167223 */ /* 0x020fe40000010012 */
[----:B------:R-:W-:Y:S01]  /*2210*/  LEA.HI.X R25, R20, UR5, R25, 0x2, P2 ;  /* 0x0000000514197c11 */ /* 0x000fe200090f1419 */
[----:B------:R-:W-:-:S05]  /*2220*/  FFMA.FTZ R23, R17, R30, R19 ;  /* 0x0000001e11177223 */ /* 0x000fca0000010013 */
[----:B------:R2:W-:Y:S02]  /*2230*/  STG.E.64 desc[UR6][R24.64], R22 ;  /* 0x0000001618007986 */ /* 0x0005e4000c101b06 */
.L_x_2952:
[----:B------:R-:W-:Y:S05]  /*2240*/  BSYNC.RECONVERGENT B1 ;  /* 0x0000000000017941 */ /* 0x000fea0003800200 */
.L_x_2951:
[----:B------:R-:W-:Y:S04]  /*2250*/  BSSY.RECONVERGENT B1, `(.L_x_2953) ;  /* 0x0000013000017945 */ /* 0x000fe80003800200 */
[----:B------:R-:W-:Y:S05]  /*2260*/  @P3 BRA `(.L_x_2954) ;  /* 0x0000000000443947 */ /* 0x000fea0003800000 */
[----:B------:R-:W3:Y:S01]  /*2270*/  LDCU.64 UR4, c[0x0][0x3e0] ;  /* 0x00007c00ff0477ac */ /* 0x000ee20008000a00 */
[----:B-1----:R-:W-:Y:S01]  /*2280*/  MOV R20, R58 ;  /* 0x0000003a00147202 */ /* 0x002fe20000000f00 */
[----:B------:R-:W-:Y:S01]  /*2290*/  FADD.FTZ R36, -R26, R36 ;  /* 0x000000241a247221 */ /* 0x000fe20000010100 */
[----:B------:R-:W-:Y:S01]  /*22a0*/  MOV R21, R61 ;  /* 0x0000003d00157202 */ /* 0x000fe20000000f00 */
[----:B------:R-:W1:Y:S02]  /*22b0*/  LDCU.64 UR10, c[0x0][0x380] ;  /* 0x00007000ff0a77ac */ /* 0x000e640008000a00 */
[----:B0-2---:R-:W-:Y:S01]  /*22c0*/  FMUL.FTZ R23, R36, R27 ;  /* 0x0000001b24177220 */ /* 0x005fe20000410000 */
[----:B---3--:R-:W-:Y:S02]  /*22d0*/  IMAD R22, R15, UR4, RZ ;  /* 0x000000040f167c24 */ /* 0x008fe4000f8e02ff */
        /* <DEDUP_REMOVED lines=10> */
.L_x_2954:
[----:B------:R-:W-:Y:S05]  /*2380*/  BSYNC.RECONVERGENT B1 ;  /* 0x0000000000017941 */ /* 0x000fea0003800200 */
.L_x_2953:
        /* <DEDUP_REMOVED lines=14> */
[C---:B------:R-:W-:Y:S01]  /*2470*/  FADD.FTZ R34, -R26.reuse, R34 ;  /* 0x000000221a227221 */ /* 0x040fe20000010100 */
[----:B------:R-:W-:Y:S01]  /*2480*/  MOV R21, R61 ;  /* 0x0000003d00157202 */ /* 0x000fe20000000f00 */
[----:B------:R-:W1:Y:S01]  /*2490*/  LDCU.64 UR10, c[0x0][0x380] ;  /* 0x00007000ff0a77ac */ /* 0x000e620008000a00 */
[----:B--23--:R-:W-:Y:S01]  /*24a0*/  FADD.FTZ R22, -R26, R35 ;  /* 0x000000231a167221 */ /* 0x00cfe20000010100 */
[----:B0-----:R-:W-:Y:S01]  /*24b0*/  FMUL.FTZ R23, R34, R27 ;  /* 0x0000001b22177220 */ /* 0x001fe20000410000 */
[----:B----4-:R-:W-:Y:S02]  /*24c0*/  IMAD R29, R29, UR4, RZ ;  /* 0x000000041d1d7c24 */ /* 0x010fe4000f8e02ff */
[----:B------:R-:W-:-:S04]  /*24d0*/  IMAD.WIDE.U32 R20, R28, UR4, R20 ;  /* 0x000000041c147c25 */ /* 0x000fc8000f8e0014 */
[----:B------:R-:W-:Y:S01]  /*24e0*/  IMAD R29, R28, UR5, R29 ;  /* 0x000000051c1d7c24 */ /* 0x000fe2000f8e021d */
[----:B-1----:R-:W-:Y:S01]  /*24f0*/  LEA R24, P5, R20, UR10, 0x2 ;  /* 0x0000000a14187c11 */ /* 0x002fe2000f8a10ff */
[----:B------:R-:W-:Y:S01]  /*2500*/  FMUL.FTZ R28, R22, R27 ;  /* 0x0000001b161c7220 */ /* 0x000fe20000410000 */
[----:B-----5:R-:W-:Y:S02]  /*2510*/  FFMA.FTZ R22, R16, R23, R18 ;  /* 0x0000001710167223 */ /* 0x020fe40000010012 */
[----:B------:R-:W-:Y:S01]  /*2520*/  IADD3 R29, PT, PT, R21, R29, RZ ;  /* 0x0000001d151d7210 */ /* 0x000fe20007ffe0ff */
[----:B------:R-:W-:-:S03]  /*2530*/  FFMA.FTZ R23, R17, R28, R19 ;  /* 0x0000001c11177223 */ /* 0x000fc60000010013 */
[----:B------:R-:W-:-:S05]  /*2540*/  LEA.HI.X R25, R20, UR11, R29, 0x2, P5 ;  /* 0x0000000b14197c11 */ /* 0x000fca000a8f141d */
[----:B------:R4:W-:Y:S02]  /*2550*/  STG.E.64 desc[UR6][R24.64], R22 ;  /* 0x0000001618007986 */ /* 0x0009e4000c101b06 */
.L_x_2956:
[----:B------:R-:W-:Y:S05]  /*2560*/  BSYNC.RECONVERGENT B1 ;  /* 0x0000000000017941 */ /* 0x000fea0003800200 */
.L_x_2955:
[----:B------:R-:W-:Y:S04]  /*2570*/  BSSY.RECONVERGENT B1, `(.L_x_2957) ;  /* 0x0000013000017945 */ /* 0x000fe80003800200 */
[----:B------:R-:W-:Y:S05]  /*2580*/  @P1 BRA `(.L_x_2958) ;  /* 0x0000000000441947 */ /* 0x000fea0003800000 */
[----:B------:R-:W0:Y:S01]  /*2590*/  LDCU.64 UR4, c[0x0][0x3e0] ;  /* 0x00007c00ff0477ac */ /* 0x000e220008000a00 */
[----:B-1----:R-:W-:Y:S01]  /*25a0*/  MOV R20, R58 ;  /* 0x0000003a00147202 */ /* 0x002fe20000000f00 */
[C---:B------:R-:W-:Y:S01]  /*25b0*/  FADD.FTZ R38, -R26.reuse, R38 ;  /* 0x000000261a267221 */ /* 0x040fe20000010100 */
[----:B------:R-:W-:Y:S01]  /*25c0*/  MOV R21, R61 ;  /* 0x0000003d00157202 */ /* 0x000fe20000000f00 */
[----:B------:R-:W1:Y:S01]  /*25d0*/  LDCU.64 UR10, c[0x0][0x380] ;  /* 0x00007000ff0a77ac */ /* 0x000e620008000a00 */
[----:B--234-:R-:W-:Y:S01]  /*25e0*/  FADD.FTZ R24, -R26, R39 ;  /* 0x000000271a187221 */ /* 0x01cfe20000010100 */
[----:B0-----:R-:W-:-:S03]  /*25f0*/  FMUL.FTZ R23, R38, R27 ;  /* 0x0000001b26177220 */ /* 0x001fc60000410000 */
[----:B------:R-:W-:Y:S01]  /*2600*/  FMUL.FTZ R28, R24, R27 ;  /* 0x0000001b181c7220 */ /* 0x000fe20000410000 */
[----:B-----5:R-:W-:Y:S01]  /*2610*/  FFMA.FTZ R24, R16, R23, R18 ;  /* 0x0000001710187223 */ /* 0x020fe20000010012 */
[----:B------:R-:W-:Y:S02]  /*2620*/  IMAD R22, R49, UR4, RZ ;  /* 0x0000000431167c24 */ /* 0x000fe4000f8e02ff */
[----:B------:R-:W-:-:S04]  /*2630*/  IMAD.WIDE.U32 R20, R9, UR4, R20 ;  /* 0x0000000409147c25 */ /* 0x000fc8000f8e0014 */
[----:B------:R-:W-:Y:S01]  /*2640*/  IMAD R25, R9, UR5, R22 ;  /* 0x0000000509197c24 */ /* 0x000fe2000f8e0216 */
[----:B-1----:R-:W-:-:S04]  /*2650*/  LEA R22, P1, R20, UR10, 0x2 ;  /* 0x0000000a14167c11 */ /* 0x002fc8000f8210ff */
[----:B------:R-:W-:-:S04]  /*2660*/  IADD3 R25, PT, PT, R21, R25, RZ ;  /* 0x0000001915197210 */ /* 0x000fc80007ffe0ff */
[----:B------:R-:W-:Y:S01]  /*2670*/  LEA.HI.X R23, R20, UR11, R25, 0x2, P1 ;  /* 0x0000000b14177c11 */ /* 0x000fe200088f1419 */
[----:B------:R-:W-:-:S05]  /*2680*/  FFMA.FTZ R25, R17, R28, R19 ;  /* 0x0000001c11197223 */ /* 0x000fca0000010013 */
[----:B------:R0:W-:Y:S02]  /*2690*/  STG.E.64 desc[UR6][R22.64], R24 ;  /* 0x0000001816007986 */ /* 0x0001e4000c101b06 */
.L_x_2958:
[----:B------:R-:W-:Y:S05]  /*26a0*/  BSYNC.RECONVERGENT B1 ;  /* 0x0000000000017941 */ /* 0x000fea0003800200 */
.L_x_2957:
[----:B------:R-:W-:Y:S04]  /*26b0*/  BSSY.RECONVERGENT B1, `(.L_x_2959) ;  /* 0x0000013000017945 */ /* 0x000fe80003800200 */
[----:B------:R-:W-:Y:S05]  /*26c0*/  @P6 BRA `(.L_x_2960) ;  /* 0x0000000000446947 */ /* 0x000fea0003800000 */
[----:B------:R-:W0:Y:S01]  /*26d0*/  LDCU.64 UR4, c[0x0][0x3e0] ;  /* 0x00007c00ff0477ac */ /* 0x000e220008000a00 */
[----:B-1----:R-:W-:Y:S01]  /*26e0*/  MOV R20, R58 ;  /* 0x0000003a00147202 */ /* 0x002fe20000000f00 */
[C---:B------:R-:W-:Y:S01]  /*26f0*/  FADD.FTZ R40, -R26.reuse, R40 ;  /* 0x000000281a287221 */ /* 0x040fe20000010100 */
[----:B------:R-:W-:Y:S01]  /*2700*/  MOV R21, R61 ;  /* 0x0000003d00157202 */ /* 0x000fe20000000f00 */
[----:B------:R-:W1:Y:S01]  /*2710*/  LDCU.64 UR10, c[0x0][0x380] ;  /* 0x00007000ff0a77ac */ /* 0x000e620008000a00 */
[----:B0-234-:R-:W-:-:S04]  /*2720*/  FADD.FTZ R24, -R26, R41 ;  /* 0x000000291a187221 */ /* 0x01dfc80000010100 */
[----:B------:R-:W-:Y:S01]  /*2730*/  FMUL.FTZ R28, R24, R27 ;  /* 0x0000001b181c7220 */ /* 0x000fe20000410000 */
[----:B------:R-:W-:Y:S02]  /*2740*/  IMAD R23, R51, UR4, RZ ;  /* 0x0000000433177c24 */ /* 0x000fe4000f8e02ff */
[----:B------:R-:W-:-:S04]  /*2750*/  IMAD.WIDE.U32 R20, R10, UR4, R20 ;  /* 0x000000040a147c25 */ /* 0x000fc8000f8e0014 */
[----:B------:R-:W-:Y:S02]  /*2760*/  IMAD R25, R10, UR5, R23 ;  /* 0x000000050a197c24 */ /* 0x000fe4000f8e0217 */
[----:B------:R-:W-:Y:S01]  /*2770*/  FMUL.FTZ R23, R40, R27 ;  /* 0x0000001b28177220 */ /* 0x000fe20000410000 */
[----:B-1----:R-:W-:Y:S02]  /*2780*/  LEA R22, P1, R20, UR10, 0x2 ;  /* 0x0000000a14167c11 */ /* 0x002fe4000f8210ff */
[----:B------:R-:W-:Y:S01]  /*2790*/  IADD3 R25, PT, PT, R21, R25, RZ ;  /* 0x0000001915197210 */ /* 0x000fe20007ffe0ff */
[----:B-----5:R-:W-:-:S03]  /*27a0*/  FFMA.FTZ R24, R16, R23, R18 ;  /* 0x0000001710187223 */ /* 0x020fc60000010012 */
[----:B------:R-:W-:Y:S01]  /*27b0*/  LEA.HI.X R23, R20, UR11, R25, 0x2, P1 ;  /* 0x0000000b14177c11 */ /* 0x000fe200088f1419 */
[----:B------:R-:W-:-:S05]  /*27c0*/  FFMA.FTZ R25, R17, R28, R19 ;  /* 0x0000001c11197223 */ /* 0x000fca0000010013 */
[----:B------:R0:W-:Y:S02]  /*27d0*/  STG.E.64 desc[UR6][R22.64], R24 ;  /* 0x0000001816007986 */ /* 0x0001e4000c101b06 */
.L_x_2960:
[----:B------:R-:W-:Y:S05]  /*27e0*/  BSYNC.RECONVERGENT B1 ;  /* 0x0000000000017941 */ /* 0x000fea0003800200 */
.L_x_2959:
[----:B------:R-:W-:Y:S04]  /*27f0*/  BSSY.RECONVERGENT B1, `(.L_x_2961) ;  /* 0x0000013000017945 */ /* 0x000fe80003800200 */
[----:B------:R-:W-:Y:S05]  /*2800*/  @P2 BRA `(.L_x_2962) ;  /* 0x0000000000442947 */ /* 0x000fea0003800000 */
[----:B------:R-:W0:Y:S01]  /*2810*/  LDCU.64 UR4, c[0x0][0x3e0] ;  /* 0x00007c00ff0477ac */ /* 0x000e220008000a00 */
[----:B-1----:R-:W-:Y:S01]  /*2820*/  MOV R20, R58 ;  /* 0x0000003a00147202 */ /* 0x002fe20000000f00 */
[C---:B------:R-:W-:Y:S01]  /*2830*/  FADD.FTZ R42, -R26.reuse, R42 ;  /* 0x0000002a1a2a7221 */ /* 0x040fe20000010100 */
[----:B------:R-:W-:Y:S01]  /*2840*/  MOV R21, R61 ;  /* 0x0000003d00157202 */ /* 0x000fe20000000f00 */
[----:B------:R-:W1:Y:S01]  /*2850*/  LDCU.64 UR10, c[0x0][0x380] ;  /* 0x00007000ff0a77ac */ /* 0x000e620008000a00 */
[----:B0-234-:R-:W-:Y:S01]  /*2860*/  FADD.FTZ R24, -R26, R43 ;  /* 0x0000002b1a187221 */ /* 0x01dfe20000010100 */
[----:B------:R-:W-:-:S03]  /*2870*/  FMUL.FTZ R23, R42, R27 ;  /* 0x0000001b2a177220 */ /* 0x000fc60000410000 */
[----:B------:R-:W-:Y:S01]  /*2880*/  FMUL.FTZ R24, R24, R27 ;  /* 0x0000001b18187220 */ /* 0x000fe20000410000 */
[----:B-----5:R-:W-:-:S03]  /*2890*/  FFMA.FTZ R28, R16, R23, R18 ;  /* 0x00000017101c7223 */ /* 0x020fc60000010012 */
[----:B------:R-:W-:Y:S01]  /*28a0*/  FFMA.FTZ R29, R17, R24, R19 ;  /* 0x00000018111d7223 */ /* 0x000fe20000010013 */
[----:B------:R-:W-:Y:S02]  /*28b0*/  IMAD R22, R53, UR4, RZ ;  /* 0x0000000435167c24 */ /* 0x000fe4000f8e02ff */
[----:B------:R-:W-:-:S04]  /*28c0*/  IMAD.WIDE.U32 R20, R11, UR4, R20 ;  /* 0x000000040b147c25 */ /* 0x000fc8000f8e0014 */
[----:B------:R-:W-:Y:S01]  /*28d0*/  IMAD R25, R11, UR5, R22 ;  /* 0x000000050b197c24 */ /* 0x000fe2000f8e0216 */
[----:B-1----:R-:W-:-:S04]  /*28e0*/  LEA R22, P1, R20, UR10, 0x2 ;  /* 0x0000000a14167c11 */ /* 0x002fc8000f8210ff */
[----:B------:R-:W-:-:S04]  /*28f0*/  IADD3 R25, PT, PT, R21, R25, RZ ;  /* 0x0000001915197210 */ /* 0x000fc80007ffe0ff */
[----:B------:R-:W-:-:S05]  /*2900*/  LEA.HI.X R23, R20, UR11, R25, 0x2, P1 ;  /* 0x0000000b14177c11 */ /* 0x000fca00088f1419 */
[----:B------:R0:W-:Y:S02]  /*2910*/  STG.E.64 desc[UR6][R22.64], R28 ;  /* 0x0000001c16007986 */ /* 0x0001e4000c101b06 */
.L_x_2962:
[----:B------:R-:W-:Y:S05]  /*2920*/  BSYNC.RECONVERGENT B1 ;  /* 0x0000000000017941 */ /* 0x000fea0003800200 */
.L_x_2961:
        /* <DEDUP_REMOVED lines=8> */
[----:B------:R-:W-:-:S04]  /*29b0*/  FMUL.FTZ R24, R24, R27 ;  /* 0x0000001b18187220 */ /* 0x000fc80000410000 */
[----:B-----5:R-:W-:Y:S01]  /*29c0*/  FFMA.FTZ R29, R17, R24, R19 ;  /* 0x00000018111d7223 */ /* 0x020fe20000010013 */
[----:B------:R-:W-:Y:S02]  /*29d0*/  IMAD R23, R55, UR4, RZ ;  /* 0x0000000437177c24 */ /* 0x000fe4000f8e02ff */
[----:B------:R-:W-:-:S04]  /*29e0*/  IMAD.WIDE.U32 R20, R12, UR4, R20 ;  /* 0x000000040c147c25 */ /* 0x000fc8000f8e0014 */
[----:B------:R-:W-:Y:S02]  /*29f0*/  IMAD R25, R12, UR5, R23 ;  /* 0x000000050c197c24 */ /* 0x000fe4000f8e0217 */
[----:B------:R-:W-:Y:S01]  /*2a00*/  FMUL.FTZ R23, R44, R27 ;  /* 0x0000001b2c177220 */ /* 0x000fe20000410000 */
[----:B-1----:R-:W-:Y:S02]  /*2a10*/  LEA R22, P1, R20, UR10, 0x2 ;  /* 0x0000000a14167c11 */ /* 0x002fe4000f8210ff */
[----:B------:R-:W-:Y:S01]  /*2a20*/  IADD3 R25, PT, PT, R21, R25, RZ ;  /* 0x0000001915197210 */ /* 0x000fe20007ffe0ff */
[----:B------:R-:W-:-:S03]  /*2a30*/  FFMA.FTZ R28, R16, R23, R18 ;  /* 0x00000017101c7223 */ /* 0x000fc60000010012 */
[----:B------:R-:W-:-:S05]  /*2a40*/  LEA.HI.X R23, R20, UR11, R25, 0x2, P1 ;  /* 0x0000000b14177c11 */ /* 0x000fca00088f1419 */
[----:B------:R0:W-:Y:S02]  /*2a50*/  STG.E.64 desc[UR6][R22.64], R28 ;  /* 0x0000001c16007986 */ /* 0x0001e4000c101b06 */
.L_x_2964:
[----:B------:R-:W-:Y:S05]  /*2a60*/  BSYNC.RECONVERGENT B1 ;  /* 0x0000000000017941 */ /* 0x000fea0003800200 */
.L_x_2963:
[----:B------:R-:W-:Y:S05]  /*2a70*/  @P4 BRA `(.L_x_2965) ;  /* 0x0000001000404947 */ /* 0x000fea0003800000 */
[----:B------:R-:W0:Y:S01]  /*2a80*/  LDCU.64 UR4, c[0x0][0x3e0] ;  /* 0x00007c00ff0477ac */ /* 0x000e220008000a00 */
[----:B-1----:R-:W-:Y:S01]  /*2a90*/  MOV R20, R58 ;  /* 0x0000003a00147202 */ /* 0x002fe20000000f00 */
[C---:B------:R-:W-:Y:S01]  /*2aa0*/  FADD.FTZ R46, -R26.reuse, R46 ;  /* 0x0000002e1a2e7221 */ /* 0x040fe20000010100 */
[----:B------:R-:W-:Y:S01]  /*2ab0*/  MOV R21, R61 ;  /* 0x0000003d00157202 */ /* 0x000fe20000000f00 */
[----:B------:R-:W1:Y:S01]  /*2ac0*/  LDCU.64 UR8, c[0x0][0x380] ;  /* 0x00007000ff0877ac */ /* 0x000e620008000a00 */
[----:B------:R-:W-:Y:S01]  /*2ad0*/  FADD.FTZ R26, -R26, R47 ;  /* 0x0000002f1a1a7221 */ /* 0x000fe20000010100 */
[----:B0-234-:R-:W-:-:S03]  /*2ae0*/  FMUL.FTZ R23, R46, R27 ;  /* 0x0000001b2e177220 */ /* 0x01dfc60000410000 */
        /* <DEDUP_REMOVED lines=9> */
[----:B------:R0:W-:Y:S01]  /*2b80*/  STG.E.64 desc[UR6][R22.64], R16 ;  /* 0x0000001016007986 */ /* 0x0001e2000c101b06 */
[----:B------:R-:W-:Y:S05]  /*2b90*/  BRA `(.L_x_2965) ;  /* 0x0000000c00f87947 */ /* 0x000fea0003800000 */
.L_x_2950:
        /* <DEDUP_REMOVED lines=9> */
[C---:B-1----:R-:W-:Y:S01]  /*2c30*/  FADD.FTZ R20, -R26.reuse, R33 ;  /* 0x000000211a147221 */ /* 0x042fe20000010100 */
[----:B------:R-:W-:Y:S01]  /*2c40*/  FADD.FTZ R32, -R26, R32 ;  /* 0x000000201a207221 */ /* 0x000fe20000010100 */
[----:B------:R-:W1:Y:S01]  /*2c50*/  LDCU.64 UR8, c[0x0][0x3e0] ;  /* 0x00007c00ff0877ac */ /* 0x000e620008000a00 */
[----:B------:R-:W-:Y:S01]  /*2c60*/  MOV R23, R61 ;  /* 0x0000003d00177202 */ /* 0x000fe20000000f00 */
[-C--:B0-----:R-:W-:Y:S01]  /*2c70*/  FMUL.FTZ R30, R20, R27.reuse ;  /* 0x0000001b141e7220 */ /* 0x081fe20000410000 */
[----:B------:R-:W-:Y:S01]  /*2c80*/  FMUL.FTZ R21, R32, R27 ;  /* 0x0000001b20157220 */ /* 0x000fe20000410000 */
[----:B------:R-:W0:Y:S02]  /*2c90*/  LDCU.64 UR10, c[0x0][0x380] ;  /* 0x00007000ff0a77ac */ /* 0x000e240008000a00 */
[----:B-----5:R-:W-:Y:S01]  /*2ca0*/  FFMA.FTZ R33, R17, R30, R19 ;  /* 0x0000001e11217223 */ /* 0x020fe20000010013 */
[----:B------:R-:W-:-:S03]  /*2cb0*/  FFMA.FTZ R24, R16, R21, R18 ;  /* 0x0000001510187223 */ /* 0x000fc60000010012 */
[----:B------:R-:W-:Y:S01]  /*2cc0*/  FMUL.FTZ R21, R33, -1.4426950216293334961 ;  /* 0xbfb8aa3b21157820 */ /* 0x000fe20000410000 */
[----:B------:R-:W-:-:S05]  /*2cd0*/  FMUL.FTZ R20, R24, -1.4426950216293334961 ;  /* 0xbfb8aa3b18147820 */ /* 0x000fca0000410000 */
[----:B------:R-:W2:Y:S01]  /*2ce0*/  MUFU.EX2 R21, R21 ;  /* 0x0000001500157308 */ /* 0x000ea20000000800 */
[----:B-1----:R-:W-:Y:S01]  /*2cf0*/  IMAD R48, R22, UR8, RZ ;  /* 0x0000000816307c24 */ /* 0x002fe2000f8e02ff */
[----:B------:R-:W-:Y:S02]  /*2d00*/  MOV R22, R58 ;  /* 0x0000003a00167202 */ /* 0x000fe40000000f00 */
[----:B------:R-:W1:Y:S03]  /*2d10*/  MUFU.EX2 R20, R20 ;  /* 0x0000001400147308 */ /* 0x000e660000000800 */
        /* <DEDUP_REMOVED lines=11> */
[----:B------:R2:W-:Y:S02]  /*2dd0*/  STG.E.64 desc[UR6][R20.64], R22 ;  /* 0x0000001614007986 */ /* 0x0005e4000c101b06 */
.L_x_2967:
[----:B------:R-:W-:Y:S05]  /*2de0*/  BSYNC.RECONVERGENT B1 ;  /* 0x0000000000017941 */ /* 0x000fea0003800200 */
.L_x_2966:
[----:B------:R-:W-:Y:S04]  /*2df0*/  BSSY.RECONVERGENT B1, `(.L_x_2968) ;  /* 0x000001d000017945 */ /* 0x000fe80003800200 */
[----:B------:R-:W-:Y:S05]  /*2e00*/  @P3 BRA `(.L_x_2969) ;  /* 0x00000000006c3947 */ /* 0x000fea0003800000 */
[C---:B------:R-:W-:Y:S01]  /*2e10*/  FADD.FTZ R36, -R26.reuse, R36 ;  /* 0x000000241a247221 */ /* 0x040fe20000010100 */
[----:B-12---:R-:W-:Y:S01]  /*2e20*/  FADD.FTZ R20, -R26, R37 ;  /* 0x000000251a147221 */ /* 0x006fe20000010100 */
[----:B------:R-:W1:Y:S02]  /*2e30*/  LDCU.64 UR8, c[0x0][0x3e0] ;  /* 0x00007c00ff0877ac */ /* 0x000e640008000a00 */
[-C--:B0-----:R-:W-:Y:S01]  /*2e40*/  FMUL.FTZ R21, R36, R27.reuse ;  /* 0x0000001b24157220 */ /* 0x081fe20000410000 */
[----:B------:R-:W-:Y:S01]  /*2e50*/  FMUL.FTZ R22, R20, R27 ;  /* 0x0000001b14167220 */ /* 0x000fe20000410000 */
[----:B------:R-:W0:Y:S02]  /*2e60*/  LDCU.64 UR10, c[0x0][0x380] ;  /* 0x00007000ff0a77ac */ /* 0x000e240008000a00 */
[----:B-----5:R-:W-:Y:S01]  /*2e70*/  FFMA.FTZ R31, R16, R21, R18 ;  /* 0x00000015101f7223 */ /* 0x020fe20000010012 */
[----:B------:R-:W-:Y:S01]  /*2e80*/  FFMA.FTZ R30, R17, R22, R19 ;  /* 0x00000016111e7223 */ /* 0x000fe20000010013 */
[----:B------:R-:W-:-:S02]  /*2e90*/  MOV R21, R61 ;  /* 0x0000003d00157202 */ /* 0x000fc40000000f00 */
[----:B------:R-:W-:Y:S01]  /*2ea0*/  FMUL.FTZ R20, R31, -1.4426950216293334961 ;  /* 0xbfb8aa3b1f147820 */ /* 0x000fe20000410000 */
[----:B------:R-:W-:-:S05]  /*2eb0*/  FMUL.FTZ R22, R30, -1.4426950216293334961 ;  /* 0xbfb8aa3b1e167820 */ /* 0x000fca0000410000 */
[----:B------:R-:W2:Y:S01]  /*2ec0*/  MUFU.EX2 R20, R20 ;  /* 0x0000001400147308 */ /* 0x000ea20000000800 */
[----:B-1----:R-:W-:-:S03]  /*2ed0*/  IMAD R32, R15, UR8, RZ ;  /* 0x000000080f207c24 */ /* 0x002fc6000f8e02ff */
[----:B------:R-:W1:Y:S01]  /*2ee0*/  MUFU.EX2 R22, R22 ;  /* 0x0000001600167308 */ /* 0x000e620000000800 */
[----:B------:R-:W-:Y:S02]  /*2ef0*/  IMAD R23, R7, UR9, R32 ;  /* 0x0000000907177c24 */ /* 0x000fe4000f8e0220 */
[----:B--2---:R-:W-:Y:S01]  /*2f00*/  FADD.FTZ R24, R20, 1 ;  /* 0x3f80000014187421 */ /* 0x004fe20000010000 */
[----:B------:R-:W-:Y:S01]  /*2f10*/  MOV R20, R58 ;  /* 0x0000003a00147202 */ /* 0x000fe20000000f00 */
[----:B-1----:R-:W-:-:S04]  /*2f20*/  FADD.FTZ R25, R22, 1 ;  /* 0x3f80000016197421 */ /* 0x002fc80000010000 */
[----:B------:R-:W1:Y:S01]  /*2f30*/  MUFU.RCP R24, R24 ;  /* 0x0000001800187308 */ /* 0x000e620000001000 */
[----:B------:R-:W-:-:S03]  /*2f40*/  IMAD.WIDE.U32 R20, R7, UR8, R20 ;  /* 0x0000000807147c25 */ /* 0x000fc6000f8e0014 */
[----:B0-----:R-:W-:-:S04]  /*2f50*/  LEA R22, P2, R20, UR10, 0x2 ;  /* 0x0000000a14167c11 */ /* 0x001fc8000f8410ff */
[----:B------:R-:W0:Y:S01]  /*2f60*/  MUFU.RCP R25, R25 ;  /* 0x0000001900197308 */ /* 0x000e220000001000 */
[----:B------:R-:W-:-:S04]  /*2f70*/  IADD3 R23, PT, PT, R21, R23, RZ ;  /* 0x0000001715177210 */ /* 0x000fc80007ffe0ff */
[----:B------:R-:W-:Y:S01]  /*2f80*/  LEA.HI.X R23, R20, UR11, R23, 0x2, P2 ;  /* 0x0000000b14177c11 */ /* 0x000fe200090f1417 */
[----:B-1----:R-:W-:Y:S01]  /*2f90*/  FMUL.FTZ R20, R31, R24 ;  /* 0x000000181f147220 */ /* 0x002fe20000410000 */
[----:B0-----:R-:W-:-:S05]  /*2fa0*/  FMUL.FTZ R21, R30, R25 ;  /* 0x000000191e157220 */ /* 0x001fca0000410000 */
[----:B------:R3:W-:Y:S02]  /*2fb0*/  STG.E.64 desc[UR6][R22.64], R20 ;  /* 0x0000001416007986 */ /* 0x0007e4000c101b06 */
.L_x_2969:
[----:B------:R-:W-:Y:S05]  /*2fc0*/  BSYNC.RECONVERGENT B1 ;  /* 0x0000000000017941 */ /* 0x000fea0003800200 */
.L_x_2968:
        /* <DEDUP_REMOVED lines=12> */
[C---:B------:R-:W-:Y:S01]  /*3090*/  FADD.FTZ R34, -R26.reuse, R34 ;  /* 0x000000221a227221 */ /* 0x040fe20000010100 */
[----:B-123--:R-:W-:Y:S01]  /*30a0*/  FADD.FTZ R20, -R26, R35 ;  /* 0x000000231a147221 */ /* 0x00efe20000010100 */
        /* <DEDUP_REMOVED lines=25> */
.L_x_2971:
[----:B------:R-:W-:Y:S05]  /*3240*/  BSYNC.RECONVERGENT B1 ;  /* 0x0000000000017941 */ /* 0x000fea0003800200 */
.L_x_2970:
[----:B------:R-:W-:Y:S04]  /*3250*/  BSSY.RECONVERGENT B1, `(.L_x_2972) ;  /* 0x000001d000017945 */ /* 0x000fe80003800200 */
[----:B------:R-:W-:Y:S05]  /*3260*/  @P1 BRA `(.L_x_2973) ;  /* 0x00000000006c1947 */ /* 0x000fea0003800000 */
[C---:B------:R-:W-:Y:S01]  /*3270*/  FADD.FTZ R38, -R26.reuse, R38 ;  /* 0x000000261a267221 */ /* 0x040fe20000010100 */
[----:B-1234-:R-:W-:Y:S01]  /*3280*/  FADD.FTZ R20, -R26, R39 ;  /* 0x000000271a147221 */ /* 0x01efe20000010100 */
[----:B------:R-:W1:Y:S01]  /*3290*/  LDCU.64 UR8, c[0x0][0x3e0] ;  /* 0x00007c00ff0877ac */ /* 0x000e620008000a00 */
[----:B------:R-:W-:Y:S01]  /*32a0*/  MOV R23, R61 ;  /* 0x0000003d00177202 */ /* 0x000fe20000000f00 */
        /* <DEDUP_REMOVED lines=11> */
[----:B------:R-:W-:-:S04]  /*3360*/  IMAD.WIDE.U32 R22, R9, UR8, R22 ;  /* 0x0000000809167c25 */ /* 0x000fc8000f8e0016 */
[----:B------:R-:W-:Y:S02]  /*3370*/  IMAD R31, R9, UR9, R30 ;  /* 0x00000009091f7c24 */ /* 0x000fe4000f8e021e */
[----:B--2---:R-:W-:Y:S01]  /*3380*/  FADD.FTZ R24, R20, 1 ;  /* 0x3f80000014187421 */ /* 0x004fe20000010000 */
[C---:B0-----:R-:W-:Y:S02]  /*3390*/  LEA R20, P1, R22.reuse, UR10, 0x2 ;  /* 0x0000000a16147c11 */ /* 0x041fe4000f8210ff */
[----:B------:R-:W-:Y:S01]  /*33a0*/  IADD3 R31, PT, PT, R23, R31, RZ ;  /* 0x0000001f171f7210 */ /* 0x000fe20007ffe0ff */
[----:B-1----:R-:W-:Y:S02]  /*33b0*/  FADD.FTZ R25, R21, 1 ;  /* 0x3f80000015197421 */ /* 0x002fe40000010000 */
[----:B------:R-:W0:Y:S01]  /*33c0*/  MUFU.RCP R24, R24 ;  /* 0x0000001800187308 */ /* 0x000e220000001000 */
[----:B------:R-:W-:-:S07]  /*33d0*/  LEA.HI.X R21, R22, UR11, R31, 0x2, P1 ;  /* 0x0000000b16157c11 */ /* 0x000fce00088f141f */
[----:B------:R-:W1:Y:S01]  /*33e0*/  MUFU.RCP R25, R25 ;  /* 0x0000001900197308 */ /* 0x000e620000001000 */
[----:B0-----:R-:W-:Y:S01]  /*33f0*/  FMUL.FTZ R22, R29, R24 ;  /* 0x000000181d167220 */ /* 0x001fe20000410000 */
[----:B-1----:R-:W-:-:S05]  /*3400*/  FMUL.FTZ R23, R28, R25 ;  /* 0x000000191c177220 */ /* 0x002fca0000410000 */
[----:B------:R0:W-:Y:S02]  /*3410*/  STG.E.64 desc[UR6][R20.64], R22 ;  /* 0x0000001614007986 */ /* 0x0001e4000c101b06 */
.L_x_2973:
[----:B------:R-:W-:Y:S05]  /*3420*/  BSYNC.RECONVERGENT B1 ;  /* 0x0000000000017941 */ /* 0x000fea0003800200 */
.L_x_2972:
[----:B------:R-:W-:Y:S04]  /*3430*/  BSSY.RECONVERGENT B1, `(.L_x_2974) ;  /* 0x000001d000017945 */ /* 0x000fe80003800200 */
[----:B------:R-:W-:Y:S05]  /*3440*/  @P6 BRA `(.L_x_2975) ;  /* 0x00000000006c6947 */ /* 0x000fea0003800000 */
[C---:B------:R-:W-:Y:S01]  /*3450*/  FADD.FTZ R40, -R26.reuse, R40 ;  /* 0x000000281a287221 */ /* 0x040fe20000010100 */
[----:B01234-:R-:W-:Y:S01]  /*3460*/  FADD.FTZ R20, -R26, R41 ;  /* 0x000000291a147221 */ /* 0x01ffe20000010100 */
[----:B------:R-:W0:Y:S01]  /*3470*/  LDCU.64 UR8, c[0x0][0x3e0] ;  /* 0x00007c00ff0877ac */ /* 0x000e220008000a00 */
[----:B------:R-:W-:Y:S01]  /*3480*/  MOV R23, R61 ;  /* 0x0000003d00177202 */ /* 0x000fe20000000f00 */
[-C--:B------:R-:W-:Y:S01]  /*3490*/  FMUL.FTZ R21, R40, R27.reuse ;  /* 0x0000001b28157220 */ /* 0x080fe20000410000 */
        /* <DEDUP_REMOVED lines=11> */
[----:B------:R-:W-:Y:S02]  /*3550*/  IMAD R31, R10, UR9, R31 ;  /* 0x000000090a1f7c24 */ /* 0x000fe4000f8e021f */
[----:B--2---:R-:W-:Y:S01]  /*3560*/  FADD.FTZ R24, R20, 1 ;  /* 0x3f80000014187421 */ /* 0x004fe20000010000 */
[C---:B-1----:R-:W-:Y:S02]  /*3570*/  LEA R20, P1, R22.reuse, UR10, 0x2 ;  /* 0x0000000a16147c11 */ /* 0x042fe4000f8210ff */
[----:B------:R-:W-:Y:S01]  /*3580*/  IADD3 R31, PT, PT, R23, R31, RZ ;  /* 0x0000001f171f7210 */ /* 0x000fe20007ffe0ff */
[----:B0-----:R-:W-:Y:S02]  /*3590*/  FADD.FTZ R28, R21, 1 ;  /* 0x3f800000151c7421 */ /* 0x001fe40000010000 */
[----:B------:R-:W0:Y:S01]  /*35a0*/  MUFU.RCP R24, R24 ;  /* 0x0000001800187308 */ /* 0x000e220000001000 */
[----:B------:R-:W-:-:S07]  /*35b0*/  LEA.HI.X R21, R22, UR11, R31, 0x2, P1 ;  /* 0x0000000b16157c11 */ /* 0x000fce00088f141f */
[----:B------:R-:W1:Y:S01]  /*35c0*/  MUFU.RCP R25, R28 ;  /* 0x0000001c00197308 */ /* 0x000e620000001000 */
[----:B0-----:R-:W-:Y:S01]  /*35d0*/  FMUL.FTZ R24, R29, R24 ;  /* 0x000000181d187220 */ /* 0x001fe20000410000 */
[----:B-1----:R-:W-:-:S05]  /*35e0*/  FMUL.FTZ R25, R30, R25 ;  /* 0x000000191e197220 */ /* 0x002fca0000410000 */
[----:B------:R0:W-:Y:S02]  /*35f0*/  STG.E.64 desc[UR6][R20.64], R24 ;  /* 0x0000001814007986 */ /* 0x0001e4000c101b06 */
.L_x_2975:
[----:B------:R-:W-:Y:S05]  /*3600*/  BSYNC.RECONVERGENT B1 ;  /* 0x0000000000017941 */ /* 0x000fea0003800200 */
.L_x_2974:
        /* <DEDUP_REMOVED lines=29> */
.L_x_2977:
[----:B------:R-:W-:Y:S05]  /*37e0*/  BSYNC.RECONVERGENT B1 ;  /* 0x0000000000017941 */ /* 0x000fea0003800200 */
.L_x_2976:
        /* <DEDUP_REMOVED lines=29> */
.L_x_2979:
[----:B------:R-:W-:Y:S05]  /*39c0*/  BSYNC.RECONVERGENT B1 ;  /* 0x0000000000017941 */ /* 0x000fea0003800200 */
.L_x_2978:
[----:B------:R-:W-:Y:S05]  /*39d0*/  @P4 BRA `(.L_x_2965) ;  /* 0x0000000000684947 */ /* 0x000fea0003800000 */
[C---:B------:R-:W-:Y:S01]  /*39e0*/  FADD.FTZ R46, -R26.reuse, R46 ;  /* 0x0000002e1a2e7221 */ /* 0x040fe20000010100 */
[----:B------:R-:W-:Y:S01]  /*39f0*/  FADD.FTZ R26, -R26, R47 ;  /* 0x0000002f1a1a7221 */ /* 0x000fe20000010100 */
[----:B------:R-:W1:Y:S01]  /*3a00*/  LDCU.64 UR4, c[0x0][0x3e0] ;  /* 0x00007c00ff0477ac */ /* 0x000e620008000a00 */
[----:B------:R-:W-:Y:S01]  /*3a10*/  MOV R59, R61 ;  /* 0x0000003d003b7202 */ /* 0x000fe20000000f00 */
[-C--:B0-234-:R-:W-:Y:S01]  /*3a20*/  FMUL.FTZ R21, R46, R27.reuse ;  /* 0x0000001b2e157220 */ /* 0x09dfe20000410000 */
        /* <DEDUP_REMOVED lines=21> */
.L_x_2965:
[----:B------:R-:W-:Y:S05]  /*3b80*/  BSYNC.RECONVERGENT B0 ;  /* 0x0000000000007941 */ /* 0x000fea0003800200 */
.L_x_2949:
        /* <DEDUP_REMOVED lines=8> */
.L_x_2981:
        /* <DEDUP_REMOVED lines=15> */
.L_x_3466:


//--------------------- .text._Z35group_norm_nhwc_fwd_one_pass_kernelI11Fp32IOFp32WLi512ELi28ELi448EEv26Group_norm_nhwc_fwd_params --------------------------
	.section	.text._Z35group_norm_nhwc_fwd_one_pass_kernelI11Fp32IOFp32WLi512ELi28ELi448EEv26Group_norm_nhwc_fwd_params,"ax",@progbits
	.align	128
        .global         _Z35group_norm_nhwc_fwd_one_pass_kernelI11Fp32IOFp32WLi512ELi28ELi448EEv26Group_norm_nhwc_fwd_params
        .type           _Z35group_norm_nhwc_fwd_one_pass_kernelI11Fp32IOFp32WLi512ELi28ELi448EEv26Group_norm_nhwc_fwd_params,@function
        .size           _Z35group_norm_nhwc_fwd_one_pass_kernelI11Fp32IOFp32WLi512ELi28ELi448EEv26Group_norm_nhwc_fwd_params,(.L_x_3467 - _Z35group_norm_nhwc_fwd_one_pass_kernelI11Fp32IOFp32WLi512ELi28ELi448EEv26Group_norm_nhwc_fwd_params)
        .other          _Z35group_norm_nhwc_fwd_one_pass_kernelI11Fp32IOFp32WLi512ELi28ELi448EEv26Group_norm_nhwc_fwd_params,@"STO_CUDA_ENTRY STV_DEFAULT"
_Z35group_norm_nhwc_fwd_one_pass_kernelI11Fp32IOFp32WLi512ELi28ELi448EEv26Group_norm_nhwc_fwd_params:
.text._Z35group_norm_nhwc_fwd_one_pass_kernelI11Fp32IOFp32WLi512ELi28ELi448EEv26Group_norm_nhwc_fwd_params:
        /* <DEDUP_REMOVED lines=14> */
[----:B------:R-:W1:Y:S03]  /*00e0*/  S2R R94, SR_LANEID ;  /* 0x00000000005e7919 */ /* 0x000e660000000000 */
[----:B------:R-:W2:Y:S01]  /*00f0*/  LDC R58, c[0x0][0x370] ;  /* 0x0000dc00ff3a7b82 */ /* 0x000ea20000000800 */
[----:B----4-:R-:W-:-:S02]  /*0100*/  ISETP.NE.U32.AND P1, PT, RZ, UR6, PT ;  /* 0x00000006ff007c0c */ /* 0x010fc4000bf25070 */
[C---:B0-----:R-:W-:Y:S02]  /*0110*/  LOP3.LUT R0, R98.reuse, 0xffff, RZ, 0xc0, !PT ;  /* 0x0000ffff62007812 */ /* 0x041fe400078ec0ff */
[----:B---3--:R-:W-:-:S03]  /*0120*/  LOP3.LUT P0, RZ, R98, R95, RZ, 0xfc, !PT ;  /* 0x0000005f62ff7212 */ /* 0x008fc6000780fcff */
[----:B------:R-:W-:Y:S01]  /*0130*/  IMAD R0, R0, 0x124a, RZ ;  /* 0x0000124a00007824 */ /* 0x000fe200078e02ff */
[----:B------:R-:W-:Y:S01]  /*0140*/  ISETP.NE.AND.EX P0, PT, RZ, UR7, !P0, P1 ;  /* 0x00000007ff007c0c */ /* 0x000fe2000c705310 */
[----:B------:R-:W0:Y:S03]  /*0150*/  LDCU.64 UR6, c[0x0][0x358] ;  /* 0x00006b00ff0677ac */ /* 0x000e260008000a00 */
[----:B------:R-:W-:-:S05]  /*0160*/  SHF.R.U32.HI R0, RZ, 0x10, R0 ;  /* 0x00000010ff007819 */ /* 0x000fca0000011600 */
[----:B-1----:R-:W-:Y:S01]  /*0170*/  IMAD R93, R95, UR4, R0 ;  /* 0x000000045f5d7c24 */ /* 0x002fe2000f8e0200 */
[----:B------:R-:W-:-:S04]  /*0180*/  PRMT R0, R0, 0x9910, RZ ;  /* 0x0000991000007816 */ /* 0x000fc800000000ff */
[C---:B------:R-:W-:Y:S01]  /*0190*/  IADD3 R56, PT, PT, R93.reuse, 0x20, RZ ;  /* 0x000000205d387810 */ /* 0x040fe20007ffe0ff */
        /* <DEDUP_REMOVED lines=34> */
[----:B0-2---:R-:W-:-:S07]  /*03c0*/  SHF.L.U32 R2, R2, 0x1, RZ ;  /* 0x0000000102027819 */ /* 0x005fce00000006ff */
.L_x_3057:
[----:B0----5:R-:W0:Y:S01]  /*03d0*/  LDC R36, c[0x0][0x3f8] ;  /* 0x0000fe00ff247b82 */ /* 0x021e220000000800 */
[----:B------:R-:W1:Y:S01]  /*03e0*/  LDCU.64 UR4, c[0x0][0x3e8] ;  /* 0x00007d00ff0477ac */ /* 0x000e620008000a00 */
[----:B------:R-:W-:Y:S02]  /*03f0*/  LOP3.LUT R103, R2, 0xffff, RZ, 0xc0, !PT ;  /* 0x0000ffff02677812 */ /* 0x000fe400078ec0ff */
[----:B------:R-:W-:Y:S01]  /*0400*/  CS2R R90, SRZ ;  /* 0x00000000005a7805 */ /* 0x000fe2000001ff00 */
[----:B--2---:R-:W2:Y:S01]  /*0410*/  LDCU.64 UR8, c[0x0][0x3f0] ;  /* 0x00007e00ff0877ac */ /* 0x004ea20008000a00 */
[----:B-1----:R-:W-:Y:S02]  /*0420*/  ISETP.GE.U32.AND P4, PT, R56, UR4, PT ;  /* 0x0000000438007c0c */ /* 0x002fe4000bf86070 */
[----:B------:R-:W-:Y:S02]  /*0430*/  ISETP.GE.U32.AND P5, PT, R30, UR4, PT ;  /* 0x000000041e007c0c */ /* 0x000fe4000bfa6070 */
[----:B------:R-:W-:-:S02]  /*0440*/  ISETP.GE.AND.EX P4, PT, R31, UR5, PT, P4 ;  /* 0x000000051f007c0c */ /* 0x000fc4000bf86340 */
[----:B0--34-:R-:W-:Y:S02]  /*0450*/  IABS R35, R36 ;  /* 0x0000002400237213 */ /* 0x019fe40000000000 */
        /* <DEDUP_REMOVED lines=28> */
[----:B------:R-:W-:Y:S02]  /*0620*/  ISETP.GE.AND.EX P3, PT, R27, UR5, PT, P3 ;  /* 0x000000051b007c0c */ /* 0x000fe4000bf66330 */
[----:B------:R-:W-:Y:S01]  /*0630*/  SHF.R.S32.HI R32, RZ, 0x1f, R35 ;  /* 0x0000001fff207819 */ /* 0x000fe20000011423 */
[----:B------:R-:W-:Y:S01]  /*0640*/  IMAD R0, R36, R0, R59 ;  /* 0x0000000024007224 */ /* 0x000fe200078e023b */
[----:B------:R-:W-:-:S03]  /*0650*/  ISETP.GE.U32.AND P2, PT, R26, UR4, PT ;  /* 0x000000041a007c0c */ /* 0x000fc6000bf46070 */
[----:B------:R-:W-:Y:S01]  /*0660*/  IMAD R0, R0, 0x1c, RZ ;  /* 0x0000001c00007824 */ /* 0x000fe200078e02ff */
[----:B------:R-:W-:Y:S01]  /*0670*/  ISETP.GE.AND.EX P2, PT, R25, UR5, PT, P2 ;  /* 0x0000000519007c0c */ /* 0x000fe2000bf46320 */
[----:B--2---:R-:W-:Y:S02]  /*0680*/  IMAD R34, R32, UR8, RZ ;  /* 0x0000000820227c24 */ /* 0x004fe4000f8e02ff */
[----:B------:R-:W0:Y:S01]  /*0690*/  @!P5 LDC.64 R32, c[0x0][0x3e0] ;  /* 0x0000f800ff20db82 */ /* 0x000e220000000a00 */
[C---:B------:R-:W-:Y:S01]  /*06a0*/  IADD3 R102, P1, PT, R0.reuse, R103, RZ ;  /* 0x0000006700667210 */ /* 0x040fe20007f3e0ff */
[----:B------:R-:W-:Y:S02]  /*06b0*/  IMAD R101, R35, UR9, R34 ;  /* 0x0000000923657c24 */ /* 0x000fe4000f8e0222 */
[----:B-1----:R-:W-:Y:S01]  /*06c0*/  @!P4 IMAD R34, R31, R40, RZ ;  /* 0x000000281f22c224 */ /* 0x002fe200078e02ff */
[----:B------:R-:W-:Y:S02]  /*06d0*/  LEA.HI.X.SX32 R103, R0, RZ, 0x1, P1 ;  /* 0x000000ff00677211 */ /* 0x000fe400008f0eff */
[----:B------:R-:W-:Y:S01]  /*06e0*/  ISETP.GE.U32.AND P1, PT, R24, UR4, PT ;  /* 0x0000000418007c0c */ /* 0x000fe2000bf26070 */
[----:B------:R-:W1:Y:S01]  /*06f0*/  @!P3 LDC.64 R38, c[0x0][0x3e0] ;  /* 0x0000f800ff26bb82 */ /* 0x000e620000000a00 */
[----:B------:R-:W-:-:S02]  /*0700*/  @!P4 IMAD R41, R56, R41, R34 ;  /* 0x000000293829c224 */ /* 0x000fc400078e0222 */
[----:B------:R-:W-:Y:S01]  /*0710*/  IMAD.WIDE.U32 R102, R35, UR8, R102 ;  /* 0x0000000823667c25 */ /* 0x000fe2000f8e0066 */
[----:B------:R-:W-:-:S04]  /*0720*/  ISETP.GE.AND.EX P1, PT, R23, UR5, PT, P1 ;  /* 0x0000000517007c0c */ /* 0x000fc8000bf26310 */
[----:B------:R-:W-:Y:S01]  /*0730*/  IADD3 R101, PT, PT, R103, R101, RZ ;  /* 0x0000006567657210 */ /* 0x000fe20007ffe0ff */
[----:B------:R-:W2:Y:S01]  /*0740*/  @!P5 LDC.64 R34, c[0x0][0x390] ;  /* 0x0000e400ff22db82 */ /* 0x000ea20000000a00 */
[-C--:B------:R-:W-:Y:S02]  /*0750*/  @!P4 MOV R100, R102.reuse ;  /* 0x000000660064c202 */ /* 0x080fe40000000f00 */
[----:B------:R-:W-:Y:S02]  /*0760*/  @!P5 MOV R46, R102 ;  /* 0x00000066002ed202 */ /* 0x000fe40000000f00 */
[----:B------:R-:W-:Y:S01]  /*0770*/  @!P5 MOV R47, R101 ;  /* 0x00000065002fd202 */ /* 0x000fe20000000f00 */
[----:B------:R-:W-:Y:S02]  /*0780*/  @!P4 IMAD.WIDE.U32 R36, R56, R40, R100 ;  /* 0x000000283824c225 */ /* 0x000fe400078e0064 */
[----:B------:R-:W4:Y:S02]  /*0790*/  @!P3 LDC.64 R44, c[0x0][0x390] ;  /* 0x0000e400ff2cbb82 */ /* 0x000f240000000a00 */
[-C--:B0-----:R-:W-:Y:S01]  /*07a0*/  @!P5 IMAD R40, R29, R32.reuse, RZ ;  /* 0x000000201d28d224 */ /* 0x081fe200078e02ff */
[----:B------:R-:W-:Y:S01]  /*07b0*/  @!P4 IADD3 R37, PT, PT, R37, R41, RZ ;  /* 0x000000292525c210 */ /* 0x000fe20007ffe0ff */
[----:B------:R-:W-:Y:S01]  /*07c0*/  @!P5 IMAD.WIDE.U32 R46, R30, R32, R46 ;  /* 0x000000201e2ed225 */ /* 0x000fe200078e002e */
[----:B---3--:R-:W-:-:S03]  /*07d0*/  @!P4 LEA R42, P6, R36, R42, 0x2 ;  /* 0x0000002a242ac211 */ /* 0x008fc600078c10ff */
[----:B-1----:R-:W-:Y:S01]  /*07e0*/  @!P3 IMAD R41, R27, R38, RZ ;  /* 0x000000261b29b224 */ /* 0x002fe200078e02ff */
[----:B------:R-:W-:Y:S01]  /*07f0*/  @!P4 LEA.HI.X R43, R36, R43, R37, 0x2, P6 ;  /* 0x0000002b242bc211 */ /* 0x000fe200030f1425 */
[----:B------:R-:W-:Y:S01]  /*0800*/  @!P5 IMAD R49, R30, R33, R40 ;  /* 0x000000211e31d224 */ /* 0x000fe200078e0228 */
[----:B------:R-:W0:Y:S01]  /*0810*/  @!P2 LDC.64 R36, c[0x0][0x3e0] ;  /* 0x0000f800ff24ab82 */ /* 0x000e220000000a00 */
[----:B------:R-:W-:Y:S01]  /*0820*/  @!P3 IMAD R51, R28, R39, R41 ;  /* 0x000000271c33b224 */ /* 0x000fe200078e0229 */
[----:B------:R-:W-:Y:S01]  /*0830*/  ISETP.GE.U32.AND P6, PT, R22, UR4, PT ;  /* 0x0000000416007c0c */ /* 0x000fe2000bfc6070 */
[----:B------:R1:W3:Y:S01]  /*0840*/  @!P4 LDG.E.64 R90, desc[UR6][R42.64] ;  /* 0x000000062a5ac981 */ /* 0x0002e2000c1e1b00 */
[----:B------:R-:W-:Y:S02]  /*0850*/  @!P3 MOV R40, R102 ;  /* 0x000000660028b202 */ /* 0x000fe40000000f00 */
[----:B------:R-:W-:Y:S02]  /*0860*/  @!P3 MOV R41, R101 ;  /* 0x000000650029b202 */ /* 0x000fe40000000f00 */
[----:B------:R-:W5:Y:S01]  /*0870*/  @!P1 LDC.64 R32, c[0x0][0x3e0] ;  /* 0x0000f800ff209b82 */ /* 0x000f620000000a00 */
[----:B------:R-:W-:Y:S01]  /*0880*/  ISETP.GE.AND.EX P6, PT, R21, UR5, PT, P6 ;  /* 0x0000000515007c0c */ /* 0x000fe2000bfc6360 */
[----:B------:R-:W-:Y:S01]  /*0890*/  @!P3 IMAD.WIDE.U32 R38, R28, R38, R40 ;  /* 0x000000261c26b225 */ /* 0x000fe200078e0028 */
[----:B------:R-:W-:-:S02]  /*08a0*/  @!P5 IADD3 R47, PT, PT, R47, R49, RZ ;  /* 0x000000312f2fd210 */ /* 0x000fc40007ffe0ff */
[----:B--2---:R-:W-:-:S03]  /*08b0*/  @!P5 LEA R48, P4, R46, R34, 0x2 ;  /* 0x000000222e30d211 */ /* 0x004fc600078810ff */
[----:B------:R-:W2:Y:S01]  /*08c0*/  @!P2 LDC.64 R40, c[0x0][0x390] ;  /* 0x0000e400ff28ab82 */ /* 0x000ea20000000a00 */
[----:B------:R-:W-:Y:S02]  /*08d0*/  @!P3 IADD3 R39, PT, PT, R39, R51, RZ ;  /* 0x000000332727b210 */ /* 0x000fe40007ffe0ff */
[----:B------:R-:W-:Y:S02]  /*08e0*/  @!P5 LEA.HI.X R49, R46, R35, R47, 0x2, P4 ;  /* 0x000000232e31d211 */ /* 0x000fe400020f142f */
[----:B------:R-:W-:Y:S02]  /*08f0*/  CS2R R88, SRZ ;  /* 0x0000000000587805 */ /* 0x000fe4000001ff00 */
[C---:B----4-:R-:W-:Y:S01]  /*0900*/  @!P3 LEA R44, P4, R38.reuse, R44, 0x2 ;  /* 0x0000002c262cb211 */ /* 0x050fe200078810ff */
[----:B------:R-:W4:Y:S03]  /*0910*/  @!P1 LDC.64 R34, c[0x0][0x390] ;  /* 0x0000e400ff229b82 */ /* 0x000f260000000a00 */
[----:B------:R-:W-:Y:S01]  /*0920*/  @!P3 LEA.HI.X R45, R38, R45, R39, 0x2, P4 ;  /* 0x0000002d262db211 */ /* 0x000fe200020f1427 */
[----:B------:R4:W3:Y:S01]  /*0930*/  @!P5 LDG.E.64 R88, desc[UR6][R48.64] ;  /* 0x000000063058d981 */ /* 0x0008e2000c1e1b00 */
[----:B0-----:R-:W-:Y:S01]  /*0940*/  @!P2 IMAD R46, R25, R36, RZ ;  /* 0x00000024192ea224 */ /* 0x001fe200078e02ff */
[----:B------:R-:W-:-:S02]  /*0950*/  ISETP.GE.U32.AND P5, PT, R20, UR4, PT ;  /* 0x0000000414007c0c */ /* 0x000fc4000bfa6070 */
[----:B------:R-:W0:Y:S01]  /*0960*/  @!P6 LDC.64 R38, c[0x0][0x3e0] ;  /* 0x0000f800ff26eb82 */ /* 0x000e220000000a00 */
[----:B-1----:R-:W-:Y:S02]  /*0970*/  @!P2 MOV R42, R102 ;  /* 0x00000066002aa202 */ /* 0x002fe40000000f00 */
[----:B------:R-:W-:Y:S01]  /*0980*/  @!P2 MOV R43, R101 ;  /* 0x00000065002ba202 */ /* 0x000fe20000000f00 */
[C---:B------:R-:W-:Y:S01]  /*0990*/  @!P2 IMAD R47, R26.reuse, R37, R46 ;  /* 0x000000251a2fa224 */ /* 0x040fe200078e022e */
[----:B------:R-:W-:Y:S01]  /*09a0*/  ISETP.GE.AND.EX P5, PT, R19, UR5, PT, P5 ;  /* 0x0000000513007c0c */ /* 0x000fe2000bfa6350 */
[----:B-----5:R-:W-:Y:S02]  /*09b0*/  @!P1 IMAD R46, R23, R32, RZ ;  /* 0x00000020172e9224 */ /* 0x020fe400078e02ff */
[----:B------:R-:W-:Y:S01]  /*09c0*/  @!P2 IMAD.WIDE.U32 R36, R26, R36, R42 ;  /* 0x000000241a24a225 */ /* 0x000fe200078e002a */
[----:B------:R-:W-:Y:S02]  /*09d0*/  @!P1 MOV R42, R102 ;  /* 0x00000066002a9202 */ /* 0x000fe40000000f00 */
[----:B------:R-:W-:-:S02]  /*09e0*/  @!P1 MOV R43, R101 ;  /* 0x00000065002b9202 */ /* 0x000fc40000000f00 */
[----:B------:R-:W-:Y:S01]  /*09f0*/  CS2R R86, SRZ ;  /* 0x0000000000567805 */ /* 0x000fe2000001ff00 */
[----:B------:R-:W-:Y:S01]  /*0a00*/  @!P1 IMAD R51, R24, R33, R46 ;  /* 0x0000002118339224 */ /* 0x000fe200078e022e */
[----:B------:R-:W-:Y:S02]  /*0a10*/  @!P2 IADD3 R37, PT, PT, R37, R47, RZ ;  /* 0x0000002f2525a210 */ /* 0x000fe40007ffe0ff */
[----:B--2---:R-:W-:Y:S01]  /*0a20*/  @!P2 LEA R40, P4, R36, R40, 0x2 ;  /* 0x000000282428a211 */ /* 0x004fe200078810ff */
[----:B------:R-:W-:Y:S01]  /*0a30*/  @!P1 IMAD.WIDE.U32 R32, R24, R32, R42 ;  /* 0x0000002018209225 */ /* 0x000fe200078e002a */
[----:B------:R1:W2:Y:S01]  /*0a40*/  @!P3 LDG.E.64 R86, desc[UR6][R44.64] ;  /* 0x000000062c56b981 */ /* 0x0002a2000c1e1b00 */
[----:B------:R-:W5:Y:S01]  /*0a50*/  @!P6 LDC.64 R42, c[0x0][0x390] ;  /* 0x0000e400ff2aeb82 */ /* 0x000f620000000a00 */
[----:B------:R-:W-:Y:S02]  /*0a60*/  @!P2 LEA.HI.X R41, R36, R41, R37, 0x2, P4 ;  /* 0x000000292429a211 */ /* 0x000fe400020f1425 */
[----:B------:R-:W-:-:S02]  /*0a70*/  @!P1 IADD3 R33, PT, PT, R33, R51, RZ ;  /* 0x0000003321219210 */ /* 0x000fc40007ffe0ff */
[----:B----4-:R-:W-:Y:S02]  /*0a80*/  @!P1 LEA R48, P3, R32, R34, 0x2 ;  /* 0x0000002220309211 */ /* 0x010fe400078610ff */
[----:B------:R-:W-:Y:S01]  /*0a90*/  ISETP.GE.U32.AND P4, PT, R18, UR4, PT ;  /* 0x0000000412007c0c */ /* 0x000fe2000bf86070 */
[----:B------:R-:W4:Y:S01]  /*0aa0*/  @!P5 LDC.64 R36, c[0x0][0x3e0] ;  /* 0x0000f800ff24db82 */ /* 0x000f220000000a00 */
[----:B------:R-:W-:Y:S01]  /*0ab0*/  @!P1 LEA.HI.X R49, R32, R35, R33, 0x2, P3 ;  /* 0x0000002320319211 */ /* 0x000fe200018f1421 */
[----:B0-----:R-:W-:Y:S01]  /*0ac0*/  @!P6 IMAD R32, R21, R38, RZ ;  /* 0x000000261520e224 */ /* 0x001fe200078e02ff */
[----:B------:R-:W-:Y:S02]  /*0ad0*/  ISETP.GE.AND.EX P4, PT, R17, UR5, PT, P4 ;  /* 0x0000000511007c0c */ /* 0x000fe4000bf86340 */
[----:B------:R-:W-:Y:S01]  /*0ae0*/  @!P6 MOV R33, R101 ;  /* 0x000000650021e202 */ /* 0x000fe20000000f00 */
[----:B-1----:R-:W-:Y:S01]  /*0af0*/  @!P6 IMAD R45, R22, R39, R32 ;  /* 0x00000027162de224 */ /* 0x002fe200078e0220 */
[----:B------:R-:W-:Y:S01]  /*0b00*/  @!P6 MOV R32, R102 ;  /* 0x000000660020e202 */ /* 0x000fe20000000f00 */
[----:B------:R-:W0:Y:S01]  /*0b10*/  @!P5 LDC.64 R34, c[0x0][0x390] ;  /* 0x0000e400ff22db82 */ /* 0x000e220000000a00 */
[----:B------:R-:W-:-:S02]  /*0b20*/  ISETP.GE.U32.AND P3, PT, R16, UR4, PT ;  /* 0x0000000410007c0c */ /* 0x000fc4000bf66070 */
[----:B------:R-:W-:Y:S02]  /*0b30*/  CS2R R84, SRZ ;  /* 0x0000000000547805 */ /* 0x000fe4000001ff00 */
[----:B------:R-:W-:Y:S01]  /*0b40*/  CS2R R82, SRZ ;  /* 0x0000000000527805 */ /* 0x000fe2000001ff00 */
[----:B------:R-:W-:Y:S01]  /*0b50*/  @!P6 IMAD.WIDE.U32 R38, R22, R38, R32 ;  /* 0x000000261626e225 */ /* 0x000fe200078e0020 */
[----:B------:R-:W-:Y:S01]  /*0b60*/  ISETP.GE.AND.EX P3, PT, R15, UR5, PT, P3 ;  /* 0x000000050f007c0c */ /* 0x000fe2000bf66330 */
[----:B------:R-:W1:Y:S01]  /*0b70*/  @!P4 LDC.64 R32, c[0x0][0x3e0] ;  /* 0x0000f800ff20cb82 */ /* 0x000e620000000a00 */
[----:B------:R5:W2:Y:S02]  /*0b80*/  @!P2 LDG.E.64 R84, desc[UR6][R40.64] ;  /* 0x000000062854a981 */ /* 0x000aa4000c1e1b00 */
[----:B------:R-:W-:Y:S02]  /*0b90*/  @!P6 IADD3 R39, PT, PT, R39, R45, RZ ;  /* 0x0000002d2727e210 */ /* 0x000fe40007ffe0ff */
[----:B------:R0:W2:Y:S01]  /*0ba0*/  @!P1 LDG.E.64 R82, desc[UR6][R48.64] ;  /* 0x0000000630529981 */ /* 0x0000a2000c1e1b00 */
[----:B------:R-:W-:-:S02]  /*0bb0*/  ISETP.GE.U32.AND P2, PT, R14, UR4, PT ;  /* 0x000000040e007c0c */ /* 0x000fc4000bf46070 */
[----:B------:R-:W-:-:S04]  /*0bc0*/  CS2R R80, SRZ ;  /* 0x0000000000507805 */ /* 0x000fc8000001ff00 */
[----:B------:R-:W1:Y:S01]  /*0bd0*/  @!P3 LDC.64 R46, c[0x0][0x3e0] ;  /* 0x0000f800ff2ebb82 */ /* 0x000e620000000a00 */
[----:B-----5:R-:W-:Y:S01]  /*0be0*/  @!P6 LEA R40, P1, R38, R42, 0x2 ;  /* 0x0000002a2628e211 */ /* 0x020fe200078210ff */
[----:B----4-:R-:W-:-:S03]  /*0bf0*/  @!P5 IMAD R42, R19, R36, RZ ;  /* 0x00000024132ad224 */ /* 0x010fc600078e02ff */
[----:B------:R-:W-:Y:S02]  /*0c00*/  @!P6 LEA.HI.X R41, R38, R43, R39, 0x2, P1 ;  /* 0x0000002b2629e211 */ /* 0x000fe400008f1427 */
[----:B------:R-:W-:Y:S02]  /*0c10*/  @!P5 MOV R38, R102 ;  /* 0x000000660026d202 */ /* 0x000fe40000000f00 */
[----:B------:R-:W-:Y:S01]  /*0c20*/  @!P5 MOV R39, R101 ;  /* 0x000000650027d202 */ /* 0x000fe20000000f00 */
[C---:B------:R-:W-:Y:S01]  /*0c30*/  @!P5 IMAD R51, R20.reuse, R37, R42 ;  /* 0x000000251433d224 */ /* 0x040fe200078e022a */
[----:B------:R-:W-:Y:S01]  /*0c40*/  ISETP.GE.AND.EX P2, PT, R13, UR5, PT, P2 ;  /* 0x000000050d007c0c */ /* 0x000fe2000bf46320 */
[----:B------:R-:W4:Y:S01]  /*0c50*/  @!P4 LDC.64 R42, c[0x0][0x390] ;  /* 0x0000e400ff2acb82 */ /* 0x000f220000000a00 */
[----:B------:R-:W-:Y:S01]  /*0c60*/  ISETP.GE.U32.AND P1, PT, R93, UR4, PT ;  /* 0x000000045d007c0c */ /* 0x000fe2000bf26070 */
[----:B------:R-:W-:Y:S01]  /*0c70*/  @!P5 IMAD.WIDE.U32 R36, R20, R36, R38 ;  /* 0x000000241424d225 */ /* 0x000fe200078e0026 */
[----:B------:R5:W2:Y:S02]  /*0c80*/  @!P6 LDG.E.64 R80, desc[UR6][R40.64] ;  /* 0x000000062850e981 */ /* 0x000aa4000c1e1b00 */
[----:B------:R-:W-:-:S02]  /*0c90*/  ISETP.GE.AND.EX P1, PT, R57, UR5, PT, P1 ;  /* 0x0000000539007c0c */ /* 0x000fc4000bf26310 */
[----:B------:R-:W-:Y:S02]  /*0ca0*/  @!P5 IADD3 R37, PT, PT, R37, R51, RZ ;  /* 0x000000332525d210 */ /* 0x000fe40007ffe0ff */
[C---:B0-----:R-:W-:Y:S01]  /*0cb0*/  @!P5 LEA R48, P6, R36.reuse, R34, 0x2 ;  /* 0x000000222430d211 */ /* 0x041fe200078c10ff */
[----:B-1----:R-:W-:Y:S02]  /*0cc0*/  @!P4 IMAD R34, R17, R32, RZ ;  /* 0x000000201122c224 */ /* 0x002fe400078e02ff */
[----:B------:R-:W0:Y:S01]  /*0cd0*/  @!P2 LDC.64 R44, c[0x0][0x3e0] ;  /* 0x0000f800ff2cab82 */ /* 0x000e220000000a00 */
[----:B------:R-:W-:Y:S01]  /*0ce0*/  @!P5 LEA.HI.X R49, R36, R35, R37, 0x2, P6 ;  /* 0x000000232431d211 */ /* 0x000fe200030f1425 */
[----:B------:R-:W-:Y:S01]  /*0cf0*/  @!P4 IMAD R51, R18, R33, R34 ;  /* 0x000000211233c224 */ /* 0x000fe200078e0222 */
[----:B------:R-:W-:-:S05]  /*0d00*/  @!P4 MOV R34, R102 ;  /* 0x000000660022c202 */ /* 0x000fca0000000f00 */
[----:B------:R-:W1:Y:S01]  /*0d10*/  @!P3 LDC.64 R36, c[0x0][0x390] ;  /* 0x0000e400ff24bb82 */ /* 0x000e620000000a00 */
[----:B------:R-:W-:Y:S02]  /*0d20*/  @!P4 MOV R35, R101 ;  /* 0x000000650023c202 */ /* 0x000fe40000000f00 */
[----:B------:R-:W-:Y:S02]  /*0d30*/  CS2R R78, SRZ ;  /* 0x00000000004e7805 */ /* 0x000fe4000001ff00 */
[----:B------:R-:W-:-:S03]  /*0d40*/  ISETP.GE.U32.AND P6, PT, R12, UR4, PT ;  /* 0x000000040c007c0c */ /* 0x000fc6000bfc6070 */
[----:B------:R-:W1:Y:S01]  /*0d50*/  @!P1 LDC.64 R38, c[0x0][0x3e0] ;  /* 0x0000f800ff269b82 */ /* 0x000e620000000a00 */
[----:B------:R-:W-:Y:S01]  /*0d60*/  @!P4 IMAD.WIDE.U32 R32, R18, R32, R34 ;  /* 0x000000201220c225 */ /* 0x000fe200078e0022 */
[----:B------:R-:W-:Y:S01]  /*0d70*/  ISETP.GE.AND.EX P6, PT, R11, UR5, PT, P6 ;  /* 0x000000050b007c0c */ /* 0x000fe2000bfc6360 */
[----:B------:R4:W2:Y:S02]  /*0d80*/  @!P5 LDG.E.64 R78, desc[UR6][R48.64] ;  /* 0x00000006304ed981 */ /* 0x0008a4000c1e1b00 */
[----:B-----5:R-:W-:Y:S01]  /*0d90*/  @!P3 IMAD R40, R15, R46, RZ ;  /* 0x0000002e0f28b224 */ /* 0x020fe200078e02ff */
[----:B------:R-:W-:Y:S02]  /*0da0*/  @!P4 IADD3 R33, PT, PT, R33, R51, RZ ;  /* 0x000000332121c210 */ /* 0x000fe40007ffe0ff */
[----:B------:R-:W5:Y:S01]  /*0db0*/  @!P2 LDC.64 R34, c[0x0][0x390] ;  /* 0x0000e400ff22ab82 */ /* 0x000f620000000a00 */
[----:B----4-:R-:W-:Y:S01]  /*0dc0*/  @!P4 LEA R42, P5, R32, R42, 0x2 ;  /* 0x0000002a202ac211 */ /* 0x010fe200078a10ff */
[----:B------:R-:W-:Y:S01]  /*0dd0*/  @!P3 IMAD R53, R16, R47, R40 ;  /* 0x0000002f1035b224 */ /* 0x000fe200078e0228 */
[----:B------:R-:W-:-:S02]  /*0de0*/  @!P3 MOV R48, R102 ;  /* 0x000000660030b202 */ /* 0x000fc40000000f00 */
[----:B------:R-:W-:-:S03]  /*0df0*/  @!P3 MOV R49, R101 ;  /* 0x000000650031b202 */ /* 0x000fc60000000f00 */
[----:B------:R-:W4:Y:S01]  /*0e00*/  @!P1 LDC.64 R40, c[0x0][0x390] ;  /* 0x0000e400ff289b82 */ /* 0x000f220000000a00 */
[----:B------:R-:W-:Y:S02]  /*0e10*/  CS2R R76, SRZ ;  /* 0x00000000004c7805 */ /* 0x000fe4000001ff00 */
[----:B------:R-:W-:Y:S01]  /*0e20*/  @!P4 LEA.HI.X R43, R32, R43, R33, 0x2, P5 ;  /* 0x0000002b202bc211 */ /* 0x000fe200028f1421 */
[----:B------:R-:W-:Y:S01]  /*0e30*/  @!P3 IMAD.WIDE.U32 R46, R16, R46, R48 ;  /* 0x0000002e102eb225 */ /* 0x000fe200078e0030 */
[----:B------:R-:W-:-:S03]  /*0e40*/  @!P2 MOV R48, R102 ;  /* 0x000000660030a202 */ /* 0x000fc60000000f00 */
[----:B------:R-:W2:Y:S01]  /*0e50*/  @!P4 LDG.E.64 R76, desc[UR6][R42.64] ;  /* 0x000000062a4cc981 */ /* 0x000ea2000c1e1b00 */
[----:B0-----:R-:W-:Y:S01]  /*0e60*/  @!P2 IMAD R50, R13, R44, RZ ;  /* 0x0000002c0d32a224 */ /* 0x001fe200078e02ff */
[----:B------:R-:W0:Y:S01]  /*0e70*/  @!P6 LDC.64 R32, c[0x0][0x3e0] ;  /* 0x0000f800ff20eb82 */ /* 0x000e220000000a00 */
[----:B------:R-:W-:Y:S02]  /*0e80*/  @!P3 IADD3 R47, PT, PT, R47, R53, RZ ;  /* 0x000000352f2fb210 */ /* 0x000fe40007ffe0ff */
[----:B-1----:R-:W-:Y:S02]  /*0e90*/  @!P3 LEA R36, P5, R46, R36, 0x2 ;  /* 0x000000242e24b211 */ /* 0x002fe400078a10ff */
[----:B------:R-:W-:Y:S02]  /*0ea0*/  ISETP.GE.U32.AND P4, PT, R10, UR4, PT ;  /* 0x000000040a007c0c */ /* 0x000fe4000bf86070 */
[----:B------:R-:W-:Y:S01]  /*0eb0*/  @!P2 MOV R49, R101 ;  /* 0x000000650031a202 */ /* 0x000fe20000000f00 */
[----:B------:R-:W-:Y:S01]  /*0ec0*/  @!P2 IMAD R51, R14, R45, R50 ;  /* 0x0000002d0e33a224 */ /* 0x000fe200078e0232 */
[----:B------:R-:W-:Y:S01]  /*0ed0*/  @!P3 LEA.HI.X R37, R46, R37, R47, 0x2, P5 ;  /* 0x000000252e25b211 */ /* 0x000fe200028f142f */
[----:B------:R-:W-:Y:S01]  /*0ee0*/  @!P1 IMAD R50, R57, R38, RZ ;  /* 0x0000002639329224 */ /* 0x000fe200078e02ff */
[----:B------:R-:W-:-:S02]  /*0ef0*/  @!P1 MOV R46, R102 ;  /* 0x00000066002e9202 */ /* 0x000fc40000000f00 */
[----:B------:R-:W-:Y:S02]  /*0f00*/  @!P1 MOV R47, R101 ;  /* 0x00000065002f9202 */ /* 0x000fe40000000f00 */
[----:B------:R-:W-:Y:S01]  /*0f10*/  ISETP.GE.AND.EX P4, PT, R9, UR5, PT, P4 ;  /* 0x0000000509007c0c */ /* 0x000fe2000bf86340 */
[----:B------:R-:W-:Y:S01]  /*0f20*/  @!P2 IMAD.WIDE.U32 R44, R14, R44, R48 ;  /* 0x0000002c0e2ca225 */ /* 0x000fe200078e0030 */
[----:B------:R-:W-:-:S03]  /*0f30*/  CS2R R74, SRZ ;  /* 0x00000000004a7805 */ /* 0x000fc6000001ff00 */
[C---:B------:R-:W-:Y:S02]  /*0f40*/  @!P1 IMAD R49, R93.reuse, R39, R50 ;  /* 0x000000275d319224 */ /* 0x040fe400078e0232 */
[----:B------:R-:W-:Y:S01]  /*0f50*/  @!P1 IMAD.WIDE.U32 R38, R93, R38, R46 ;  /* 0x000000265d269225 */ /* 0x000fe200078e002e */
[----:B------:R-:W-:Y:S01]  /*0f60*/  @!P2 IADD3 R45, PT, PT, R45, R51, RZ ;  /* 0x000000332d2da210 */ /* 0x000fe20007ffe0ff */
[----:B------:R-:W1:Y:S01]  /*0f70*/  @!P6 LDC.64 R46, c[0x0][0x390] ;  /* 0x0000e400ff2eeb82 */ /* 0x000e620000000a00 */
[----:B-----5:R-:W-:Y:S01]  /*0f80*/  @!P2 LEA R34, P5, R44, R34, 0x2 ;  /* 0x000000222c22a211 */ /* 0x020fe200078a10ff */
[----:B------:R5:W2:Y:S01]  /*0f90*/  @!P3 LDG.E.64 R74, desc[UR6][R36.64] ;  /* 0x00000006244ab981 */ /* 0x000aa2000c1e1b00 */
[----:B------:R-:W-:Y:S02]  /*0fa0*/  ISETP.GE.U32.AND P3, PT, R8, UR4, PT ;  /* 0x0000000408007c0c */ /* 0x000fe4000bf66070 */
[----:B------:R-:W-:Y:S02]  /*0fb0*/  @!P2 LEA.HI.X R35, R44, R35, R45, 0x2, P5 ;  /* 0x000000232c23a211 */ /* 0x000fe400028f142d */
[----:B------:R-:W-:Y:S01]  /*0fc0*/  @!P1 IADD3 R39, PT, PT, R39, R49, RZ ;  /* 0x0000003127279210 */ /* 0x000fe20007ffe0ff */
[----:B------:R-:W1:Y:S01]  /*0fd0*/  @!P4 LDC.64 R44, c[0x0][0x3e0] ;  /* 0x0000f800ff2ccb82 */ /* 0x000e620000000a00 */
[----:B----4-:R-:W-:-:S02]  /*0fe0*/  @!P1 LEA R40, P5, R38, R40, 0x2 ;  /* 0x0000002826289211 */ /* 0x010fc400078a10ff */
[----:B------:R-:W-:Y:S02]  /*0ff0*/  ISETP.GE.AND.EX P3, PT, R7, UR5, PT, P3 ;  /* 0x0000000507007c0c */ /* 0x000fe4000bf66330 */
[----:B------:R-:W-:Y:S01]  /*1000*/  @!P1 LEA.HI.X R41, R38, R41, R39, 0x2, P5 ;  /* 0x0000002926299211 */ /* 0x000fe200028f1427 */
[----:B0-----:R-:W-:Y:S01]  /*1010*/  @!P6 IMAD R38, R11, R32, RZ ;  /* 0x000000200b26e224 */ /* 0x001fe200078e02ff */
[----:B------:R-:W-:Y:S02]  /*1020*/  ISETP.GE.U32.AND P5, PT, R6, UR4, PT ;  /* 0x0000000406007c0c */ /* 0x000fe4000bfa6070 */
[----:B------:R-:W-:Y:S02]  /*1030*/  CS2R R72, SRZ ;  /* 0x0000000000487805 */ /* 0x000fe4000001ff00 */
[----:B-----5:R-:W-:Y:S02]  /*1040*/  @!P6 MOV R36, R102 ;  /* 0x000000660024e202 */ /* 0x020fe40000000f00 */
[----:B------:R-:W-:-:S02]  /*1050*/  CS2R R70, SRZ ;  /* 0x0000000000467805 */ /* 0x000fc4000001ff00 */
[----:B------:R-:W-:Y:S01]  /*1060*/  @!P6 MOV R37, R101 ;  /* 0x000000650025e202 */ /* 0x000fe20000000f00 */
[C---:B------:R-:W-:Y:S01]  /*1070*/  @!P6 IMAD R39, R12.reuse, R33, R38 ;  /* 0x000000210c27e224 */ /* 0x040fe200078e0226 */
[----:B------:R-:W-:Y:S01]  /*1080*/  ISETP.GE.AND.EX P5, PT, R5, UR5, PT, P5 ;  /* 0x0000000505007c0c */ /* 0x000fe2000bfa6350 */
[----:B------:R-:W0:Y:S01]  /*1090*/  @!P4 LDC.64 R42, c[0x0][0x390] ;  /* 0x0000e400ff2acb82 */ /* 0x000e220000000a00 */
[----:B------:R4:W5:Y:S01]  /*10a0*/  @!P1 LDG.E.64 R72, desc[UR6][R40.64] ;  /* 0x0000000628489981 */ /* 0x000962000c1e1b00 */
[----:B------:R-:W-:-:S03]  /*10b0*/  @!P6 IMAD.WIDE.U32 R32, R12, R32, R36 ;  /* 0x000000200c20e225 */ /* 0x000fc600078e0024 */
[----:B------:R4:W2:Y:S02]  /*10c0*/  @!P2 LDG.E.64 R70, desc[UR6][R34.64] ;  /* 0x000000062246a981 */ /* 0x0008a4000c1e1b00 */
[----:B------:R-:W-:Y:S02]  /*10d0*/  @!P6 IADD3 R33, PT, PT, R33, R39, RZ ;  /* 0x000000272121e210 */ /* 0x000fe40007ffe0ff */
[C---:B-1----:R-:W-:Y:S01]  /*10e0*/  @!P6 LEA R46, P2, R32.reuse, R46, 0x2 ;  /* 0x0000002e202ee211 */ /* 0x042fe200078410ff */
[----:B----4-:R-:W1:Y:S03]  /*10f0*/  @!P3 LDC.64 R40, c[0x0][0x3e0] ;  /* 0x0000f800ff28bb82 */ /* 0x010e660000000a00 */
[----:B------:R-:W-:Y:S01]  /*1100*/  @!P6 LEA.HI.X R47, R32, R47, R33, 0x2, P2 ;  /* 0x0000002f202fe211 */ /* 0x000fe200010f1421 */
[----:B------:R-:W-:Y:S01]  /*1110*/  @!P4 IMAD R36, R9, R44, RZ ;  /* 0x0000002c0924c224 */ /* 0x000fe200078e02ff */
[----:B------:R-:W-:-:S02]  /*1120*/  @!P4 MOV R34, R102 ;  /* 0x000000660022c202 */ /* 0x000fc40000000f00 */
[----:B------:R-:W-:Y:S01]  /*1130*/  @!P4 MOV R35, R101 ;  /* 0x000000650023c202 */ /* 0x000fe20000000f00 */
[----:B------:R-:W4:Y:S01]  /*1140*/  @!P5 LDC.64 R32, c[0x0][0x3e0] ;  /* 0x0000f800ff20db82 */ /* 0x000f220000000a00 */
[----:B------:R-:W-:Y:S02]  /*1150*/  ISETP.GE.U32.AND P2, PT, R4, UR4, PT ;  /* 0x0000000404007c0c */ /* 0x000fe4000bf46070 */
[----:B------:R-:W-:Y:S01]  /*1160*/  CS2R R68, SRZ ;  /* 0x0000000000447805 */ /* 0x000fe2000001ff00 */
[C---:B------:R-:W-:Y:S01]  /*1170*/  @!P4 IMAD R49, R10.reuse, R45, R36 ;  /* 0x0000002d0a31c224 */ /* 0x040fe200078e0224 */
[----:B------:R-:W-:Y:S01]  /*1180*/  ISETP.GE.AND.EX P2, PT, R3, UR5, PT, P2 ;  /* 0x0000000503007c0c */ /* 0x000fe2000bf46320 */
[----:B------:R-:W-:Y:S02]  /*1190*/  @!P4 IMAD.WIDE.U32 R44, R10, R44, R34 ;  /* 0x0000002c0a2cc225 */ /* 0x000fe400078e0022 */
[----:B------:R-:W3:Y:S01]  /*11a0*/  @!P3 LDC.64 R36, c[0x0][0x390] ;  /* 0x0000e400ff24bb82 */ /* 0x000ee20000000a00 */
[----:B------:R-:W2:Y:S02]  /*11b0*/  @!P6 LDG.E.64 R68, desc[UR6][R46.64] ;  /* 0x000000062e44e981 */ /* 0x000ea4000c1e1b00 */
[----:B------:R-:W-:-:S02]  /*11c0*/  @!P4 IADD3 R45, PT, PT, R45, R49, RZ ;  /* 0x000000312d2dc210 */ /* 0x000fc40007ffe0ff */
[----:B0-----:R-:W-:-:S03]  /*11d0*/  @!P4 LEA R42, P6, R44, R42, 0x2 ;  /* 0x0000002a2c2ac211 */ /* 0x001fc600078c10ff */
[----:B------:R-:W0:Y:S01]  /*11e0*/  @!P5 LDC.64 R38, c[0x0][0x390] ;  /* 0x0000e400ff26db82 */ /* 0x000e220000000a00 */
[----:B------:R-:W-:Y:S01]  /*11f0*/  @!P4 LEA.HI.X R43, R44, R43, R45, 0x2, P6 ;  /* 0x0000002b2c2bc211 */ /* 0x000fe200030f142d */
[----:B-1----:R-:W-:Y:S01]  /*1200*/  @!P3 IMAD R48, R7, R40, RZ ;  /* 0x000000280730b224 */ /* 0x002fe200078e02ff */
[----:B------:R-:W-:Y:S02]  /*1210*/  @!P3 MOV R44, R102 ;  /* 0x00000066002cb202 */ /* 0x000fe40000000f00 */
[----:B------:R-:W-:Y:S01]  /*1220*/  @!P3 MOV R45, R101 ;  /* 0x00000065002db202 */ /* 0x000fe20000000f00 */
[C---:B------:R-:W-:Y:S02]  /*1230*/  @!P3 IMAD R49, R8.reuse, R41, R48 ;  /* 0x000000290831b224 */ /* 0x040fe400078e0230 */
[----:B------:R-:W1:Y:S01]  /*1240*/  @!P2 LDC.64 R34, c[0x0][0x3e0] ;  /* 0x0000f800ff22ab82 */ /* 0x000e620000000a00 */
[----:B------:R-:W-:Y:S01]  /*1250*/  @!P5 MOV R41, R101 ;  /* 0x000000650029d202 */ /* 0x000fe20000000f00 */
[----:B------:R-:W-:Y:S01]  /*1260*/  @!P3 IMAD.WIDE.U32 R44, R8, R40, R44 ;  /* 0x00000028082cb225 */ /* 0x000fe200078e002c */
[----:B------:R-:W-:-:S03]  /*1270*/  @!P5 MOV R40, R102 ;  /* 0x000000660028d202 */ /* 0x000fc60000000f00 */
[-C--:B----4-:R-:W-:Y:S02]  /*1280*/  @!P5 IMAD R50, R5, R32.reuse, RZ ;  /* 0x000000200532d224 */ /* 0x090fe400078e02ff */
[----:B------:R-:W-:-:S04]  /*1290*/  @!P5 IMAD.WIDE.U32 R40, R6, R32, R40 ;  /* 0x000000200628d225 */ /* 0x000fc800078e0028 */
[----:B------:R-:W-:Y:S02]  /*12a0*/  @!P5 IMAD R51, R6, R33, R50 ;  /* 0x000000210633d224 */ /* 0x000fe400078e0232 */
[----:B------:R-:W4:Y:S01]  /*12b0*/  @!P2 LDC.64 R32, c[0x0][0x390] ;  /* 0x0000e400ff20ab82 */ /* 0x000f220000000a00 */
[----:B------:R-:W-:Y:S02]  /*12c0*/  @!P3 IADD3 R45, PT, PT, R45, R49, RZ ;  /* 0x000000312d2db210 */ /* 0x000fe40007ffe0ff */
[C---:B---3--:R-:W-:Y:S02]  /*12d0*/  @!P3 LEA R36, P6, R44.reuse, R36, 0x2 ;  /* 0x000000242c24b211 */ /* 0x048fe400078c10ff */
[----:B------:R-:W-:Y:S02]  /*12e0*/  @!P5 IADD3 R41, PT, PT, R41, R51, RZ ;  /* 0x000000332929d210 */ /* 0x000fe40007ffe0ff */
[----:B------:R-:W-:Y:S02]  /*12f0*/  @!P3 LEA.HI.X R37, R44, R37, R45, 0x2, P6 ;  /* 0x000000252c25b211 */ /* 0x000fe400030f142d */
[----:B0-----:R-:W-:-:S02]  /*1300*/  @!P5 LEA R38, P6, R40, R38, 0x2 ;  /* 0x000000262826d211 */ /* 0x001fc400078c10ff */
[----:B------:R-:W-:Y:S01]  /*1310*/  CS2R R66, SRZ ;  /* 0x0000000000427805 */ /* 0x000fe2000001ff00 */
[----:B-1----:R-:W-:Y:S01]  /*1320*/  @!P2 IMAD R44, R3, R34, RZ ;  /* 0x00000022032ca224 */ /* 0x002fe200078e02ff */
[----:B------:R-:W-:Y:S02]  /*1330*/  @!P5 LEA.HI.X R39, R40, R39, R41, 0x2, P6 ;  /* 0x000000272827d211 */ /* 0x000fe400030f1429 */
[----:B------:R-:W-:Y:S02]  /*1340*/  @!P2 MOV R40, R102 ;  /* 0x000000660028a202 */ /* 0x000fe40000000f00 */
[----:B------:R-:W-:Y:S02]  /*1350*/  CS2R R64, SRZ ;  /* 0x0000000000407805 */ /* 0x000fe4000001ff00 */
[----:B------:R-:W-:Y:S01]  /*1360*/  @!P2 MOV R41, R101 ;  /* 0x000000650029a202 */ /* 0x000fe20000000f00 */
[C---:B------:R-:W-:Y:S01]  /*1370*/  @!P2 IMAD R35, R4.reuse, R35, R44 ;  /* 0x000000230423a224 */ /* 0x040fe200078e022c */
[----:B------:R-:W3:Y:S01]  /*1380*/  @!P4 LDG.E.64 R66, desc[UR6][R42.64] ;  /* 0x000000062a42c981 */ /* 0x000ee2000c1e1b00 */
[----:B------:R-:W-:-:S03]  /*1390*/  @!P2 IMAD.WIDE.U32 R40, R4, R34, R40 ;  /* 0x000000220428a225 */ /* 0x000fc600078e0028 */
[----:B------:R0:W3:Y:S01]  /*13a0*/  @!P3 LDG.E.64 R64, desc[UR6][R36.64] ;  /* 0x000000062440b981 */ /* 0x0000e2000c1e1b00 */
[----:B------:R-:W-:Y:S02]  /*13b0*/  CS2R R62, SRZ ;  /* 0x00000000003e7805 */ /* 0x000fe4000001ff00 */
[----:B------:R-:W-:Y:S02]  /*13c0*/  @!P2 IADD3 R34, PT, PT, R41, R35, RZ ;  /* 0x000000232922a210 */ /* 0x000fe40007ffe0ff */
[C---:B----4-:R-:W-:Y:S02]  /*13d0*/  @!P2 LEA R32, P3, R40.reuse, R32, 0x2 ;  /* 0x000000202820a211 */ /* 0x050fe400078610ff */
[----:B------:R-:W-:Y:S01]  /*13e0*/  CS2R R60, SRZ ;  /* 0x00000000003c7805 */ /* 0x000fe2000001ff00 */
[----:B------:R-:W4:Y:S01]  /*13f0*/  @!P5 LDG.E.64 R62, desc[UR6][R38.64] ;  /* 0x00000006263ed981 */ /* 0x000f22000c1e1b00 */
[----:B------:R-:W-:-:S05]  /*1400*/  @!P2 LEA.HI.X R33, R40, R33, R34, 0x2, P3 ;  /* 0x000000212821a211 */ /* 0x000fca00018f1422 */
[----:B------:R1:W4:Y:S01]  /*1410*/  @!P2 LDG.E.64 R60, desc[UR6][R32.64] ;  /* 0x00000006203ca981 */ /* 0x000322000c1e1b00 */
[----:B0-----:R-:W-:Y:S01]  /*1420*/  FADD.FTZ R37, R90, R91 ;  /* 0x0000005b5a257221 */ /* 0x001fe20000010000 */
[----:B------:R-:W-:-:S04]  /*1430*/  FMUL.FTZ R41, R91, R91 ;  /* 0x0000005b5b297220 */ /* 0x000fc80000410000 */
[----:B------:R-:W-:Y:S01]  /*1440*/  FFMA.FTZ R36, R90, R90, R41 ;  /* 0x0000005a5a247223 */ /* 0x000fe20000010029 */
[----:B-1----:R-:W-:Y:S01]  /*1450*/  FADD.FTZ R33, R88, R89 ;  /* 0x0000005958217221 */ /* 0x002fe20000010000 */
[----:B------:R-:W-:-:S04]  /*1460*/  FMUL.FTZ R39, R89, R89 ;  /* 0x0000005959277220 */ /* 0x000fc80000410000 */
[----:B------:R-:W-:Y:S01]  /*1470*/  FFMA.FTZ R32, R88, R88, R39 ;  /* 0x0000005858207223 */ /* 0x000fe20000010027 */
[----:B------:R-:W-:Y:S01]  /*1480*/  ISETP.GT.AND P2, PT, R94, 0x1e, PT ;  /* 0x0000001e5e00780c */ /* 0x000fe20003f44270 */
[----:B-----5:R-:W-:Y:S01]  /*1490*/  FADD.FTZ R34, R72, R73 ;  /* 0x0000004948227221 */ /* 0x020fe20000010000 */
[----:B------:R-:W-:-:S03]  /*14a0*/  FMUL.FTZ R35, R73, R73 ;  /* 0x0000004949237220 */ /* 0x000fc60000410000 */
[----:B------:R-:W-:Y:S01]  /*14b0*/  FADD.FTZ R34, RZ, R34 ;  /* 0x00000022ff227221 */ /* 0x000fe20000010000 */
[----:B------:R-:W-:-:S03]  /*14c0*/  FFMA.FTZ R35, R72, R72, R35 ;  /* 0x0000004848237223 */ /* 0x000fc60000010023 */
[----:B------:R-:W-:Y:S01]  /*14d0*/  FADD.FTZ R34, R34, R37 ;  /* 0x0000002522227221 */ /* 0x000fe20000010000 */
[----:B------:R-:W-:-:S03]  /*14e0*/  FADD.FTZ R35, RZ, R35 ;  /* 0x00000023ff237221 */ /* 0x000fc60000010000 */
[----:B------:R-:W-:Y:S01]  /*14f0*/  FADD.FTZ R33, R34, R33 ;  /* 0x0000002122217221 */ /* 0x000fe20000010000 */
[----:B--2---:R-:W-:Y:S01]  /*1500*/  FADD.FTZ R34, R86, R87 ;  /* 0x0000005756227221 */ /* 0x004fe20000010000 */
[----:B------:R-:W-:Y:S01]  /*1510*/  FADD.FTZ R35, R35, R36 ;  /* 0x0000002423237221 */ /* 0x000fe20000010000 */
[----:B------:R-:W-:Y:S02]  /*1520*/  FMUL.FTZ R37, R87, R87 ;  /* 0x0000005757257220 */ /* 0x000fe40000410000 */
[----:B------:R-:W-:Y:S01]  /*1530*/  FADD.FTZ R33, R33, R34 ;  /* 0x0000002221217221 */ /* 0x000fe20000010000 */
[----:B------:R-:W-:Y:S01]  /*1540*/  FADD.FTZ R34, R84, R85 ;  /* 0x0000005554227221 */ /* 0x000fe20000010000 */
[----:B------:R-:W-:Y:S01]  /*1550*/  FADD.FTZ R32, R35, R32 ;  /* 0x0000002023207221 */ /* 0x000fe20000010000 */
[----:B------:R-:W-:Y:S01]  /*1560*/  FFMA.FTZ R37, R86, R86, R37 ;  /* 0x0000005656257223 */ /* 0x000fe20000010025 */
[----:B------:R-:W-:Y:S01]  /*1570*/  FMUL.FTZ R35, R85, R85 ;  /* 0x0000005555237220 */ /* 0x000fe20000410000 */
        /* <DEDUP_REMOVED lines=20> */
[----:B------:R-:W-:-:S02]  /*16c0*/  FADD.FTZ R33, R33, R34 ;  /* 0x0000002221217221 */ /* 0x000fc40000010000 */
[----:B------:R-:W-:Y:S01]  /*16d0*/  FADD.FTZ R32, R32, R37 ;  /* 0x0000002520207221 */ /* 0x000fe20000010000 */
[----:B------:R-:W-:Y:S01]  /*16e0*/  FFMA.FTZ R35, R76, R76, R35 ;  /* 0x0000004c4c237223 */ /* 0x000fe20000010023 */
[----:B------:R-:W-:Y:S01]  /*16f0*/  FMUL.FTZ R37, R75, R75 ;  /* 0x0000004b4b257220 */ /* 0x000fe20000410000 */
[----:B------:R-:W-:Y:S02]  /*1700*/  FADD.FTZ R34, R74, R75 ;  /* 0x0000004b4a227221 */ /* 0x000fe40000010000 */
        /* <DEDUP_REMOVED lines=13> */
[----:B------:R-:W-:Y:S01]  /*17e0*/  FADD.FTZ R32, R32, R37 ;  /* 0x0000002520207221 */ /* 0x000fe20000010000 */
[----:B---3--:R-:W-:Y:S01]  /*17f0*/  FMUL.FTZ R35, R67, R67 ;  /* 0x0000004343237220 */ /* 0x008fe20000410000 */
[----:B------:R-:W-:-:S03]  /*1800*/  FADD.FTZ R34, R66, R67 ;  /* 0x0000004342227221 */ /* 0x000fc60000010000 */
[----:B------:R-:W-:Y:S01]  /*1810*/  FFMA.FTZ R35, R66, R66, R35 ;  /* 0x0000004242237223 */ /* 0x000fe20000010023 */
[----:B------:R-:W-:Y:S01]  /*1820*/  FMUL.FTZ R37, R65, R65 ;  /* 0x0000004141257220 */ /* 0x000fe20000410000 */
[----:B------:R-:W-:Y:S01]  /*1830*/  FADD.FTZ R33, R33, R34 ;  /* 0x0000002221217221 */ /* 0x000fe20000010000 */
[----:B------:R-:W-:Y:S01]  /*1840*/  FADD.FTZ R34, R64, R65 ;  /* 0x0000004140227221 */ /* 0x000fe20000010000 */
[----:B------:R-:W-:Y:S01]  /*1850*/  FADD.FTZ R32, R32, R35 ;  /* 0x0000002320207221 */ /* 0x000fe20000010000 */
[----:B------:R-:W-:Y:S01]  /*1860*/  FFMA.FTZ R37, R64, R64, R37 ;  /* 0x0000004040257223 */ /* 0x000fe20000010025 */
[----:B----4-:R-:W-:Y:S01]  /*1870*/  FMUL.FTZ R35, R63, R63 ;  /* 0x0000003f3f237220 */ /* 0x010fe20000410000 */
[----:B------:R-:W-:Y:S02]  /*1880*/  FADD.FTZ R33, R33, R34 ;  /* 0x0000002221217221 */ /* 0x000fe40000010000 */
[----:B------:R-:W-:Y:S01]  /*1890*/  FADD.FTZ R32, R32, R37 ;  /* 0x0000002520207221 */ /* 0x000fe20000010000 */
        /* <DEDUP_REMOVED lines=45> */
.L_x_2983:
[----:B------:R-:W-:Y:S05]  /*1b70*/  BSYNC.RECONVERGENT B0 ;  /* 0x0000000000007941 */ /* 0x000fea0003800200 */
.L_x_2982:
        /* <DEDUP_REMOVED lines=41> */
.L_x_2985:
[----:B------:R-:W-:Y:S05]  /*1e10*/  BSYNC.RECONVERGENT B0 ;  /* 0x0000000000007941 */ /* 0x000fea0003800200 */
.L_x_2984:
        /* <DEDUP_REMOVED lines=24> */
.L_x_2988:
[----:B----4-:R-:W3:Y:S04]  /*1fa0*/  LDG.E.STRONG.GPU R34, desc[UR6][R32.64] ;  /* 0x0000000620227981 */ /* 0x010ee8000c1ef900 */
[----:B---3--:R-:W-:Y:S01]  /*1fb0*/  CCTL.IVALL ;  /* 0x00000000ff00798f */ /* 0x008fe20002000000 */
[----:B------:R-:W-:Y:S05]  /*1fc0*/  YIELD ;  /* 0x0000000000007946 */ /* 0x000fea0003800000 */
[----:B------:R-:W-:-:S13]  /*1fd0*/  ISETP.NE.AND P2, PT, R34, R39, PT ;  /* 0x000000272200720c */ /* 0x000fda0003f45270 */
[----:B------:R-:W-:Y:S05]  /*1fe0*/  @P2 BRA `(.L_x_2988) ;  /* 0xfffffffc00ec2947 */ /* 0x000fea000383ffff */
.L_x_2987:
        /* <DEDUP_REMOVED lines=15> */
.L_x_2990:
        /* <DEDUP_REMOVED lines=60> */
.L_x_2989:
[----:B------:R-:W-:-:S13]  /*24a0*/  LOP3.LUT P2, RZ, R58, 0x7, RZ, 0xc0, !PT ;  /* 0x000000073aff7812 */ /* 0x000fda000784c0ff */
[----:B------:R-:W-:Y:S05]  /*24b0*/  @!P2 BRA `(.L_x_2986) ;  /* 0x0000000000f4a947 */ /* 0x000fea0003800000 */
[C---:B---34-:R-:W-:Y:S02]  /*24c0*/  LOP3.LUT R32, R58.reuse, 0x7, RZ, 0xc0, !PT ;  /* 0x000000073a207812 */ /* 0x058fe400078ec0ff */
        /* <DEDUP_REMOVED lines=32> */
.L_x_2991:
        /* <DEDUP_REMOVED lines=18> */
.L_x_2992:
        /* <DEDUP_REMOVED lines=9> */
.L_x_2993:
[----:B------:R-:W-:Y:S05]  /*2880*/  BSYNC.RECONVERGENT B0 ;  /* 0x0000000000007941 */ /* 0x000fea0003800200 */
.L_x_2986:
[----:B------:R-:W0:Y:S01]  /*2890*/  S2UR UR5, SR_CgaCtaId ;  /* 0x00000000000579c3 */ /* 0x000e220000008800 */
[----:B------:R-:W2:Y:S01]  /*28a0*/  LDCU UR8, c[0x0][0x414] ;  /* 0x00008280ff0877ac */ /* 0x000ea20008000800 */
[----:B------:R-:W-:Y:S01]  /*28b0*/  LOP3.LUT R41, R2, 0xffff, RZ, 0xc0, !PT ;  /* 0x0000ffff02297812 */ /* 0x000fe200078ec0ff */
[----:B------:R-:W-:-:S03]  /*28c0*/  UMOV UR4, 0x400 ;  /* 0x0000040000047882 */ /* 0x000fc60000000000 */
[----:B------:R-:W-:Y:S02]  /*28d0*/  IADD3 R41, PT, PT, R0, R41, RZ ;  /* 0x0000002900297210 */ /* 0x000fe40007ffe0ff */
[----:B----4-:R-:W2:Y:S08]  /*28e0*/  @P0 LDC.64 R34, c[0x0][0x388] ;  /* 0x0000e200ff220b82 */ /* 0x010eb00000000a00 */
[----:B-1----:R-:W1:Y:S01]  /*28f0*/  LDC.64 R36, c[0x0][0x398] ;  /* 0x0000e600ff247b82 */ /* 0x002e620000000a00 */
[----:B0-----:R-:W-:-:S07]  /*2900*/  ULEA UR4, UR5, UR4, 0x18 ;  /* 0x0000000405047291 */ /* 0x001fce000f8ec0ff */
[----:B---3--:R-:W0:Y:S01]  /*2910*/  LDC.64 R32, c[0x0][0x3a0] ;  /* 0x0000e800ff207b82 */ /* 0x008e220000000a00 */
[----:B--2---:R-:W-:-:S04]  /*2920*/  @P0 IMAD.WIDE R38, R59, 0x8, R34 ;  /* 0x000000083b260825 */ /* 0x004fc800078e0222 */
[----:B------:R-:W-:Y:S01]  /*2930*/  @P0 FMUL.FTZ R34, R54, UR8 ;  /* 0x0000000836220c20 */ /* 0x000fe20008410000 */
[----:B------:R-:W-:Y:S01]  /*2940*/  @P0 FMUL.FTZ R35, R55, UR8 ;  /* 0x0000000837230c20 */ /* 0x000fe20008410000 */
[----:B------:R-:W-:Y:S04]  /*2950*/  @!P3 STS.64 [UR4+0x88], R54 ;  /* 0x00008836ff00b988 */ /* 0x000fe80008000a04 */
[----:B------:R-:W-:Y:S01]  /*2960*/  @P0 STG.E.64 desc[UR6][R38.64], R34 ;  /* 0x0000002226000986 */ /* 0x000fe2000c101b06 */
[C---:B-1----:R-:W-:Y:S01]  /*2970*/  IMAD.WIDE R36, R41.reuse, 0x4, R36 ;  /* 0x0000000429247825 */ /* 0x042fe200078e0224 */
[----:B------:R-:W-:Y:S03]  /*2980*/  BAR.SYNC.DEFER_BLOCKING 0x0 ;  /* 0x0000000000007b1d */ /* 0x000fe60000010000 */
[----:B0-----:R-:W-:-:S03]  /*2990*/  IMAD.WIDE R32, R41, 0x4, R32 ;  /* 0x0000000429207825 */ /* 0x001fc600078e0220 */
[----:B------:R-:W5:Y:S04]  /*29a0*/  LDG.E.64 R36, desc[UR6][R36.64] ;  /* 0x0000000624247981 */ /* 0x000f68000c1e1b00 */
[----:B------:R-:W5:Y:S01]  /*29b0*/  LDG.E.64 R32, desc[UR6][R32.64] ;  /* 0x0000000620207981 */ /* 0x000f62000c1e1b00 */
[----:B------:R-:W-:Y:S01]  /*29c0*/  HFMA2 R42, -RZ, RZ, 1.875, 0 ;  /* 0x3f800000ff2a7431 */ /* 0x000fe200000001ff */
[----:B------:R-:W-:Y:S02]  /*29d0*/  BSSY.RECONVERGENT B0, `(.L_x_2994) ;  /* 0x0000367000007945 */ /* 0x000fe40003800200 */
        /* <DEDUP_REMOVED lines=21> */
[----:B------:R-:W-:Y:S01]  /*2b30*/  MOV R34, R102 ;  /* 0x0000006600227202 */ /* 0x000fe20000000f00 */
[C---:B------:R-:W-:Y:S01]  /*2b40*/  FADD.FTZ R39, -R0.reuse, R72 ;  /* 0x0000004800277221 */ /* 0x040fe20000010100 */
[----:B------:R-:W-:Y:S01]  /*2b50*/  MOV R35, R101 ;  /* 0x0000006500237202 */ /* 0x000fe20000000f00 */
[----:B------:R-:W0:Y:S01]  /*2b60*/  LDCU.64 UR4, c[0x0][0x380] ;  /* 0x00007000ff0477ac */ /* 0x000e220008000a00 */
[----:B------:R-:W-:Y:S01]  /*2b70*/  FADD.FTZ R73, -R0, R73 ;  /* 0x0000004900497221 */ /* 0x000fe20000010100 */
[----:B-1----:R-:W-:-:S03]  /*2b80*/  FMUL.FTZ R39, R39, R42 ;  /* 0x0000002a27277220 */ /* 0x002fc60000410000 */
[----:B------:R-:W-:Y:S01]  /*2b90*/  FMUL.FTZ R44, R73, R42 ;  /* 0x0000002a492c7220 */ /* 0x000fe20000410000 */
[----:B--2---:R-:W-:Y:S02]  /*2ba0*/  IMAD R38, R57, UR10, RZ ;  /* 0x0000000a39267c24 */ /* 0x004fe4000f8e02ff */
[----:B------:R-:W-:-:S04]  /*2bb0*/  IMAD.WIDE.U32 R34, R93, UR10, R34 ;  /* 0x0000000a5d227c25 */ /* 0x000fc8000f8e0022 */
[----:B------:R-:W-:Y:S01]  /*2bc0*/  IMAD R41, R93, UR11, R38 ;  /* 0x0000000b5d297c24 */ /* 0x000fe2000f8e0226 */
[----:B0-----:R-:W-:Y:S01]  /*2bd0*/  LEA R40, P1, R34, UR4, 0x2 ;  /* 0x0000000422287c11 */ /* 0x001fe2000f8210ff */
[----:B-----5:R-:W-:Y:S01]  /*2be0*/  FFMA.FTZ R38, R36, R39, R32 ;  /* 0x0000002724267223 */ /* 0x020fe20000010020 */
[----:B------:R-:W-:Y:S02]  /*2bf0*/  FFMA.FTZ R39, R37, R44, R33 ;  /* 0x0000002c25277223 */ /* 0x000fe40000010021 */
[----:B------:R-:W-:-:S04]  /*2c00*/  IADD3 R41, PT, PT, R35, R41, RZ ;  /* 0x0000002923297210 */ /* 0x000fc80007ffe0ff */
[----:B------:R-:W-:-:S05]  /*2c10*/  LEA.HI.X R41, R34, UR5, R41, 0x2, P1 ;  /* 0x0000000522297c11 */ /* 0x000fca00088f1429 */
[----:B------:R2:W-:Y:S02]  /*2c20*/  STG.E.64 desc[UR6][R40.64], R38 ;  /* 0x0000002628007986 */ /* 0x0005e4000c101b06 */
.L_x_2997:
[----:B------:R-:W-:Y:S05]  /*2c30*/  BSYNC.RECONVERGENT B1 ;  /* 0x0000000000017941 */ /* 0x000fea0003800200 */
.L_x_2996:
[----:B------:R-:W-:Y:S04]  /*2c40*/  BSSY.RECONVERGENT B1, `(.L_x_2998) ;  /* 0x0000013000017945 */ /* 0x000fe80003800200 */
[----:B------:R-:W-:Y:S05]  /*2c50*/  @P2 BRA `(.L_x_2999) ;  /* 0x0000000000442947 */ /* 0x000fea0003800000 */
[----:B------:R-:W3:Y:S01]  /*2c60*/  LDCU.64 UR4, c[0x0][0x3e0] ;  /* 0x00007c00ff0477ac */ /* 0x000ee20008000a00 */
[----:B------:R-:W-:Y:S01]  /*2c70*/  MOV R34, R102 ;  /* 0x0000006600227202 */ /* 0x000fe20000000f00 */
[C---:B--2---:R-:W-:Y:S01]  /*2c80*/  FADD.FTZ R39, -R0.reuse, R90 ;  /* 0x0000005a00277221 */ /* 0x044fe20000010100 */
[----:B------:R-:W-:Y:S01]  /*2c90*/  MOV R35, R101 ;  /* 0x0000006500237202 */ /* 0x000fe20000000f00 */
[----:B------:R-:W2:Y:S01]  /*2ca0*/  LDCU.64 UR10, c[0x0][0x380] ;  /* 0x00007000ff0a77ac */ /* 0x000ea20008000a00 */
[----:B------:R-:W-:Y:S01]  /*2cb0*/  FADD.FTZ R91, -R0, R91 ;  /* 0x0000005b005b7221 */ /* 0x000fe20000010100 */
[----:B-1----:R-:W-:-:S03]  /*2cc0*/  FMUL.FTZ R39, R39, R42 ;  /* 0x0000002a27277220 */ /* 0x002fc60000410000 */
[----:B------:R-:W-:Y:S01]  /*2cd0*/  FMUL.FTZ R44, R91, R42 ;  /* 0x0000002a5b2c7220 */ /* 0x000fe20000410000 */
[----:B0----5:R-:W-:Y:S01]  /*2ce0*/  FFMA.FTZ R40, R36, R39, R32 ;  /* 0x0000002724287223 */ /* 0x021fe20000010020 */
[----:B---3--:R-:W-:Y:S02]  /*2cf0*/  IMAD R41, R31, UR4, RZ ;  /* 0x000000041f297c24 */ /* 0x008fe4000f8e02ff */
[----:B------:R-:W-:-:S04]  /*2d00*/  IMAD.WIDE.U32 R34, R56, UR4, R34 ;  /* 0x0000000438227c25 */ /* 0x000fc8000f8e0022 */
[----:B------:R-:W-:Y:S01]  /*2d10*/  IMAD R41, R56, UR5, R41 ;  /* 0x0000000538297c24 */ /* 0x000fe2000f8e0229 */
[----:B--2---:R-:W-:-:S04]  /*2d20*/  LEA R38, P1, R34, UR10, 0x2 ;  /* 0x0000000a22267c11 */ /* 0x004fc8000f8210ff */
[----:B------:R-:W-:-:S04]  /*2d30*/  IADD3 R41, PT, PT, R35, R41, RZ ;  /* 0x0000002923297210 */ /* 0x000fc80007ffe0ff */
[----:B------:R-:W-:Y:S01]  /*2d40*/  LEA.HI.X R39, R34, UR11, R41, 0x2, P1 ;  /* 0x0000000b22277c11 */ /* 0x000fe200088f1429 */
[----:B------:R-:W-:-:S05]  /*2d50*/  FFMA.FTZ R41, R37, R44, R33 ;  /* 0x0000002c25297223 */ /* 0x000fca0000010021 */
[----:B------:R3:W-:Y:S02]  /*2d60*/  STG.E.64 desc[UR6][R38.64], R40 ;  /* 0x0000002826007986 */ /* 0x0007e4000c101b06 */
.L_x_2999:
[----:B------:R-:W-:Y:S05]  /*2d70*/  BSYNC.RECONVERGENT B1 ;  /* 0x0000000000017941 */ /* 0x000fea0003800200 */
.L_x_2998:
        /* <DEDUP_REMOVED lines=10> */
[----:B------:R-:W4:Y:S01]  /*2e20*/  LDCU.64 UR4, c[0x0][0x3e0] ;  /* 0x00007c00ff0477ac */ /* 0x000f220008000a00 */
[----:B------:R-:W-:Y:S01]  /*2e30*/  MOV R34, R102 ;  /* 0x0000006600227202 */ /* 0x000fe20000000f00 */
[C---:B--23--:R-:W-:Y:S01]  /*2e40*/  FADD.FTZ R39, -R0.reuse, R88 ;  /* 0x0000005800277221 */ /* 0x04cfe20000010100 */
[----:B------:R-:W-:Y:S01]  /*2e50*/  MOV R35, R101 ;  /* 0x0000006500237202 */ /* 0x000fe20000000f00 */
[----:B------:R-:W2:Y:S01]  /*2e60*/  LDCU.64 UR10, c[0x0][0x380] ;  /* 0x00007000ff0a77ac */ /* 0x000ea20008000a00 */
[----:B------:R-:W-:Y:S01]  /*2e70*/  FADD.FTZ R89, -R0, R89 ;  /* 0x0000005900597221 */ /* 0x000fe20000010100 */
[----:B-1----:R-:W-:-:S03]  /*2e80*/  FMUL.FTZ R39, R39, R42 ;  /* 0x0000002a27277220 */ /* 0x002fc60000410000 */
[----:B------:R-:W-:Y:S01]  /*2e90*/  FMUL.FTZ R44, R89, R42 ;  /* 0x0000002a592c7220 */ /* 0x000fe20000410000 */
[----:B0----5:R-:W-:Y:S01]  /*2ea0*/  FFMA.FTZ R40, R36, R39, R32 ;  /* 0x0000002724287223 */ /* 0x021fe20000010020 */
[----:B----4-:R-:W-:Y:S02]  /*2eb0*/  IMAD R41, R29, UR4, RZ ;  /* 0x000000041d297c24 */ /* 0x010fe4000f8e02ff */
[----:B------:R-:W-:-:S04]  /*2ec0*/  IMAD.WIDE.U32 R34, R30, UR4, R34 ;  /* 0x000000041e227c25 */ /* 0x000fc8000f8e0022 */
[----:B------:R-:W-:Y:S01]  /*2ed0*/  IMAD R41, R30, UR5, R41 ;  /* 0x000000051e297c24 */ /* 0x000fe2000f8e0229 */
[----:B--2---:R-:W-:-:S04]  /*2ee0*/  LEA R38, P5, R34, UR10, 0x2 ;  /* 0x0000000a22267c11 */ /* 0x004fc8000f8a10ff */
[----:B------:R-:W-:-:S04]  /*2ef0*/  IADD3 R41, PT, PT, R35, R41, RZ ;  /* 0x0000002923297210 */ /* 0x000fc80007ffe0ff */
[----:B------:R-:W-:Y:S01]  /*2f00*/  LEA.HI.X R39, R34, UR11, R41, 0x2, P5 ;  /* 0x0000000b22277c11 */ /* 0x000fe2000a8f1429 */
[----:B------:R-:W-:-:S05]  /*2f10*/  FFMA.FTZ R41, R37, R44, R33 ;  /* 0x0000002c25297223 */ /* 0x000fca0000010021 */
[----:B------:R4:W-:Y:S02]  /*2f20*/  STG.E.64 desc[UR6][R38.64], R40 ;  /* 0x0000002826007986 */ /* 0x0009e4000c101b06 */
.L_x_3001:
[----:B------:R-:W-:Y:S05]  /*2f30*/  BSYNC.RECONVERGENT B1 ;  /* 0x0000000000017941 */ /* 0x000fea0003800200 */
.L_x_3000:
[----:B------:R-:W-:Y:S04]  /*2f40*/  BSSY.RECONVERGENT B1, `(.L_x_3002) ;  /* 0x0000013000017945 */ /* 0x000fe80003800200 */
[----:B------:R-:W-:Y:S05]  /*2f50*/  @P6 BRA `(.L_x_3003) ;  /* 0x0000000000446947 */ /* 0x000fea0003800000 */
[----:B------:R-:W0:Y:S01]  /*2f60*/  LDCU.64 UR4, c[0x0][0x3e0] ;  /* 0x00007c00ff0477ac */ /* 0x000e220008000a00 */
[----:B------:R-:W-:Y:S01]  /*2f70*/  MOV R34, R102 ;  /* 0x0000006600227202 */ /* 0x000fe20000000f00 */
[C---:B--234-:R-:W-:Y:S01]  /*2f80*/  FADD.FTZ R39, -R0.reuse, R86 ;  /* 0x0000005600277221 */ /* 0x05cfe20000010100 */
[----:B------:R-:W-:Y:S01]  /*2f90*/  MOV R35, R101 ;  /* 0x0000006500237202 */ /* 0x000fe20000000f00 */
[----:B------:R-:W2:Y:S01]  /*2fa0*/  LDCU.64 UR10, c[0x0][0x380] ;  /* 0x00007000ff0a77ac */ /* 0x000ea20008000a00 */
[----:B------:R-:W-:Y:S01]  /*2fb0*/  FADD.FTZ R87, -R0, R87 ;  /* 0x0000005700577221 */ /* 0x000fe20000010100 */
[----:B-1----:R-:W-:-:S03]  /*2fc0*/  FMUL.FTZ R39, R39, R42 ;  /* 0x0000002a27277220 */ /* 0x002fc60000410000 */
[----:B------:R-:W-:Y:S01]  /*2fd0*/  FMUL.FTZ R44, R87, R42 ;  /* 0x0000002a572c7220 */ /* 0x000fe20000410000 */
[----:B0----5:R-:W-:Y:S01]  /*2fe0*/  FFMA.FTZ R40, R36, R39, R32 ;  /* 0x0000002724287223 */ /* 0x021fe20000010020 */
[----:B------:R-:W-:Y:S02]  /*2ff0*/  IMAD R41, R27, UR4, RZ ;  /* 0x000000041b297c24 */ /* 0x000fe4000f8e02ff */
[----:B------:R-:W-:-:S04]  /*3000*/  IMAD.WIDE.U32 R34, R28, UR4, R34 ;  /* 0x000000041c227c25 */ /* 0x000fc8000f8e0022 */
[----:B------:R-:W-:Y:S01]  /*3010*/  IMAD R41, R28, UR5, R41 ;  /* 0x000000051c297c24 */ /* 0x000fe2000f8e0229 */
[----:B--2---:R-:W-:-:S04]  /*3020*/  LEA R38, P5, R34, UR10, 0x2 ;  /* 0x0000000a22267c11 */ /* 0x004fc8000f8a10ff */
[----:B------:R-:W-:-:S04]  /*3030*/  IADD3 R41, PT, PT, R35, R41, RZ ;  /* 0x0000002923297210 */ /* 0x000fc80007ffe0ff */
[----:B------:R-:W-:Y:S01]  /*3040*/  LEA.HI.X R39, R34, UR11, R41, 0x2, P5 ;  /* 0x0000000b22277c11 */ /* 0x000fe2000a8f1429 */
[----:B------:R-:W-:-:S05]  /*3050*/  FFMA.FTZ R41, R37, R44, R33 ;  /* 0x0000002c25297223 */ /* 0x000fca0000010021 */
[----:B------:R0:W-:Y:S02]  /*3060*/  STG.E.64 desc[UR6][R38.64], R40 ;  /* 0x0000002826007986 */ /* 0x0001e4000c101b06 */
.L_x_3003:
[----:B------:R-:W-:Y:S05]  /*3070*/  BSYNC.RECONVERGENT B1 ;  /* 0x0000000000017941 */ /* 0x000fea0003800200 */
.L_x_3002:
[----:B------:R-:W-:Y:S04]  /*3080*/  BSSY.RECONVERGENT B1, `(.L_x_3004) ;  /* 0x0000013000017945 */ /* 0x000fe80003800200 */
[----:B------:R-:W-:Y:S05]  /*3090*/  @P1 BRA `(.L_x_3005) ;  /* 0x0000000000441947 */ /* 0x000fea0003800000 */
[----:B------:R-:W1:Y:S01]  /*30a0*/  LDCU.64 UR4, c[0x0][0x3e0] ;  /* 0x00007c00ff0477ac */ /* 0x000e620008000a00 */
[----:B------:R-:W-:Y:S01]  /*30b0*/  MOV R34, R102 ;  /* 0x0000006600227202 */ /* 0x000fe20000000f00 */
[C---:B0-234-:R-:W-:Y:S01]  /*30c0*/  FADD.FTZ R39, -R0.reuse, R84 ;  /* 0x0000005400277221 */ /* 0x05dfe20000010100 */
[----:B------:R-:W-:Y:S01]  /*30d0*/  MOV R35, R101 ;  /* 0x0000006500237202 */ /* 0x000fe20000000f00 */
[----:B------:R-:W0:Y:S01]  /*30e0*/  LDCU.64 UR10, c[0x0][0x380] ;  /* 0x00007000ff0a77ac */ /* 0x000e220008000a00 */
[----:B------:R-:W-:Y:S01]  /*30f0*/  FADD.FTZ R85, -R0, R85 ;  /* 0x0000005500557221 */ /* 0x000fe20000010100 */
[----:B-1----:R-:W-:-:S03]  /*3100*/  FMUL.FTZ R39, R39, R42 ;  /* 0x0000002a27277220 */ /* 0x002fc60000410000 */
[----:B------:R-:W-:Y:S01]  /*3110*/  FMUL.FTZ R44, R85, R42 ;  /* 0x0000002a552c7220 */ /* 0x000fe20000410000 */
[----:B-----5:R-:W-:Y:S01]  /*3120*/  FFMA.FTZ R40, R36, R39, R32 ;  /* 0x0000002724287223 */ /* 0x020fe20000010020 */
[----:B------:R-:W-:Y:S02]  /*3130*/  IMAD R41, R25, UR4, RZ ;  /* 0x0000000419297c24 */ /* 0x000fe4000f8e02ff */
[----:B------:R-:W-:-:S04]  /*3140*/  IMAD.WIDE.U32 R34, R26, UR4, R34 ;  /* 0x000000041a227c25 */ /* 0x000fc8000f8e0022 */
[----:B------:R-:W-:Y:S01]  /*3150*/  IMAD R41, R26, UR5, R41 ;  /* 0x000000051a297c24 */ /* 0x000fe2000f8e0229 */
[----:B0-----:R-:W-:-:S04]  /*3160*/  LEA R38, P1, R34, UR10, 0x2 ;  /* 0x0000000a22267c11 */ /* 0x001fc8000f8210ff */
[----:B------:R-:W-:-:S04]  /*3170*/  IADD3 R41, PT, PT, R35, R41, RZ ;  /* 0x0000002923297210 */ /* 0x000fc80007ffe0ff */
[----:B------:R-:W-:Y:S01]  /*3180*/  LEA.HI.X R39, R34, UR11, R41, 0x2, P1 ;  /* 0x0000000b22277c11 */ /* 0x000fe200088f1429 */
[----:B------:R-:W-:-:S05]  /*3190*/  FFMA.FTZ R41, R37, R44, R33 ;  /* 0x0000002c25297223 */ /* 0x000fca0000010021 */
[----:B------:R0:W-:Y:S02]  /*31a0*/  STG.E.64 desc[UR6][R38.64], R40 ;  /* 0x0000002826007986 */ /* 0x0001e4000c101b06 */
.L_x_3005:
[----:B------:R-:W-:Y:S05]  /*31b0*/  BSYNC.RECONVERGENT B1 ;  /* 0x0000000000017941 */ /* 0x000fea0003800200 */
.L_x_3004:
        /* <DEDUP_REMOVED lines=16> */
[----:B------:R-:W-:-:S04]  /*32c0*/  IADD3 R41, PT, PT, R35, R41, RZ ;  /* 0x0000002923297210 */ /* 0x000fc80007ffe0ff */
[----:B------:R-:W-:-:S05]  /*32d0*/  LEA.HI.X R39, R34, UR11, R41, 0x2, P1 ;  /* 0x0000000b22277c11 */ /* 0x000fca00088f1429 */
[----:B------:R0:W-:Y:S02]  /*32e0*/  STG.E.64 desc[UR6][R38.64], R44 ;  /* 0x0000002c26007986 */ /* 0x0001e4000c101b06 */
.L_x_3007:
[----:B------:R-:W-:Y:S05]  /*32f0*/  BSYNC.RECONVERGENT B1 ;  /* 0x0000000000017941 */ /* 0x000fea0003800200 */
.L_x_3006:
        /* <DEDUP_REMOVED lines=27> */
.L_x_3009:
[----:B------:R-:W-:Y:S05]  /*34b0*/  BSYNC.RECONVERGENT B1 ;  /* 0x0000000000017941 */ /* 0x000fea0003800200 */
.L_x_3008:
        /* <DEDUP_REMOVED lines=19> */
.L_x_3011:
[----:B------:R-:W-:Y:S05]  /*35f0*/  BSYNC.RECONVERGENT B1 ;  /* 0x0000000000017941 */ /* 0x000fea0003800200 */
.L_x_3010:
        /* <DEDUP_REMOVED lines=19> */
.L_x_3013:
[----:B------:R-:W-:Y:S05]  /*3730*/  BSYNC.RECONVERGENT B1 ;  /* 0x0000000000017941 */ /* 0x000fea0003800200 */
.L_x_3012:
        /* <DEDUP_REMOVED lines=19> */
.L_x_3015:
[----:B------:R-:W-:Y:S05]  /*3870*/  BSYNC.RECONVERGENT B1 ;  /* 0x0000000000017941 */ /* 0x000fea0003800200 */
.L_x_3014:
        /* <DEDUP_REMOVED lines=29> */
.L_x_3017:
[----:B------:R-:W-:Y:S05]  /*3a50*/  BSYNC.RECONVERGENT B1 ;  /* 0x0000000000017941 */ /* 0x000fea0003800200 */
.L_x_3016:
        /* <DEDUP_REMOVED lines=19> */
.L_x_3019:
[----:B------:R-:W-:Y:S05]  /*3b90*/  BSYNC.RECONVERGENT B1 ;  /* 0x0000000000017941 */ /* 0x000fea0003800200 */
.L_x_3018:
[----:B------:R-:W-:Y:S04]  /*3ba0*/  BSSY.RECONVERGENT B1, `(.L_x_3020) ;  /* 0x0000013000017945 */ /* 0x000fe80003800200 */
[----:B------:R-:W-:Y:S05]  /*3bb0*/  @P1 BRA `(.L_x_3021) ;  /* 0x0000000000441947 */ /* 0x000fea0003800000 */
[----:B------:R-:W1:Y:S01]  /*3bc0*/  LDCU.64 UR4, c[0x0][0x3e0] ;  /* 0x00007c00ff0477ac */ /* 0x000e620008000a00 */
[----:B0-----:R-:W-:Y:S01]  /*3bd0*/  MOV R34, R102 ;  /* 0x0000006600227202 */ /* 0x001fe20000000f00 */
[C---:B--234-:R-:W-:Y:S01]  /*3be0*/  FADD.FTZ R41, -R0.reuse, R66 ;  /* 0x0000004200297221 */ /* 0x05cfe20000010100 */
        /* <DEDUP_REMOVED lines=14> */
.L_x_3021:
[----:B------:R-:W-:Y:S05]  /*3cd0*/  BSYNC.RECONVERGENT B1 ;  /* 0x0000000000017941 */ /* 0x000fea0003800200 */
.L_x_3020:
        /* <DEDUP_REMOVED lines=19> */
.L_x_3023:
[----:B------:R-:W-:Y:S05]  /*3e10*/  BSYNC.RECONVERGENT B1 ;  /* 0x0000000000017941 */ /* 0x000fea0003800200 */
.L_x_3022:
        /* <DEDUP_REMOVED lines=19> */
.L_x_3025:
[----:B------:R-:W-:Y:S05]  /*3f50*/  BSYNC.RECONVERGENT B1 ;  /* 0x0000000000017941 */ /* 0x000fea0003800200 */
.L_x_3024:
[----:B------:R-:W-:Y:S05]  /*3f60*/  @P4 BRA `(.L_x_3026) ;  /* 0x0000002000344947 */ /* 0x000fea0003800000 */
[----:B------:R-:W2:Y:S01]  /*3f70*/  LDCU.64 UR4, c[0x0][0x3e0] ;  /* 0x00007c00ff0477ac */ /* 0x000ea20008000a00 */
[----:B------:R-:W-:Y:S01]  /*3f80*/  MOV R100, R102 ;  /* 0x0000006600647202 */ /* 0x000fe20000000f00 */
[C---:B0-----:R-:W-:Y:S01]  /*3f90*/  FADD.FTZ R35, -R0.reuse, R60 ;  /* 0x0000003c00237221 */ /* 0x041fe20000010100 */
[----:B------:R-:W-:Y:S01]  /*3fa0*/  FADD.FTZ R61, -R0, R61 ;  /* 0x0000003d003d7221 */ /* 0x000fe20000010100 */
[----:B------:R-:W0:Y:S02]  /*3fb0*/  LDCU.64 UR8, c[0x0][0x380] ;  /* 0x00007000ff0877ac */ /* 0x000e240008000a00 */
[-C--:B-1----:R-:W-:Y:S01]  /*3fc0*/  FMUL.FTZ R35, R35, R42.reuse ;  /* 0x0000002a23237220 */ /* 0x082fe20000410000 */
[----:B------:R-:W-:-:S03]  /*3fd0*/  FMUL.FTZ R42, R61, R42 ;  /* 0x0000002a3d2a7220 */ /* 0x000fc60000410000 */
[----:B-----5:R-:W-:Y:S01]  /*3fe0*/  FFMA.FTZ R32, R36, R35, R32 ;  /* 0x0000002324207223 */ /* 0x020fe20000010020 */
[----:B------:R-:W-:Y:S01]  /*3ff0*/  FFMA.FTZ R33, R37, R42, R33 ;  /* 0x0000002a25217223 */ /* 0x000fe20000010021 */
[----:B--234-:R-:W-:Y:S02]  /*4000*/  IMAD R39, R3, UR4, RZ ;  /* 0x0000000403277c24 */ /* 0x01cfe4000f8e02ff */
[----:B------:R-:W-:-:S04]  /*4010*/  IMAD.WIDE.U32 R100, R4, UR4, R100 ;  /* 0x0000000404647c25 */ /* 0x000fc8000f8e0064 */
[----:B------:R-:W-:Y:S01]  /*4020*/  IMAD R39, R4, UR5, R39 ;  /* 0x0000000504277c24 */ /* 0x000fe2000f8e0227 */
[----:B0-----:R-:W-:-:S04]  /*4030*/  LEA R34, P1, R100, UR8, 0x2 ;  /* 0x0000000864227c11 */ /* 0x001fc8000f8210ff */
[----:B------:R-:W-:-:S04]  /*4040*/  IADD3 R39, PT, PT, R101, R39, RZ ;  /* 0x0000002765277210 */ /* 0x000fc80007ffe0ff */
[----:B------:R-:W-:-:S05]  /*4050*/  LEA.HI.X R35, R100, UR9, R39, 0x2, P1 ;  /* 0x0000000964237c11 */ /* 0x000fca00088f1427 */
[----:B------:R0:W-:Y:S01]  /*4060*/  STG.E.64 desc[UR6][R34.64], R32 ;  /* 0x0000002022007986 */ /* 0x0001e2000c101b06 */
[----:B------:R-:W-:Y:S05]  /*4070*/  BRA `(.L_x_3026) ;  /* 0x0000001c00f07947 */ /* 0x000fea0003800000 */
.L_x_2995:
[----:B------:R-:W2:Y:S01]  /*4080*/  LDCU.64 UR10, c[0x0][0x3e8] ;  /* 0x00007d00ff0a77ac */ /* 0x000ea20008000a00 */
[----:B------:R-:W-:Y:S01]  /*4090*/  BSSY.RECONVERGENT B1, `(.L_x_3027) ;  /* 0x0000021000017945 */ /* 0x000fe20003800200 */
[----:B--2---:R-:W-:Y:S02]  /*40a0*/  ISETP.GE.U32.AND P3, PT, R56, UR10, PT ;  /* 0x0000000a38007c0c */ /* 0x004fe4000bf66070 */
[----:B------:R-:W-:Y:S02]  /*40b0*/  ISETP.GE.U32.AND P5, PT, R30, UR10, PT ;  /* 0x0000000a1e007c0c */ /* 0x000fe4000bfa6070 */
[----:B------:R-:W-:Y:S02]  /*40c0*/  ISETP.GE.U32.AND P2, PT, R28, UR10, PT ;  /* 0x0000000a1c007c0c */ /* 0x000fe4000bf46070 */
[----:B------:R-:W-:Y:S01]  /*40d0*/  ISETP.GE.AND.EX P3, PT, R31, UR11, PT, P3 ;  /* 0x0000000b1f007c0c */ /* 0x000fe2000bf66330 */
[----:B------:R-:W-:-:S12]  /*40e0*/  @P1 BRA `(.L_x_3028) ;  /* 0x00000000006c1947 */ /* 0x000fd80003800000 */
[C---:B------:R-:W-:Y:S01]  /*40f0*/  FADD.FTZ R35, -R0.reuse, R72 ;  /* 0x0000004800237221 */ /* 0x040fe20000010100 */
[----:B------:R-:W-:Y:S01]  /*4100*/  FADD.FTZ R73, -R0, R73 ;  /* 0x0000004900497221 */ /* 0x000fe20000010100 */
[----:B------:R-:W2:Y:S01]  /*4110*/  LDCU.64 UR4, c[0x0][0x3e0] ;  /* 0x00007c00ff0477ac */ /* 0x000ea20008000a00 */
[----:B------:R-:W-:Y:S01]  /*4120*/  MOV R39, R101 ;  /* 0x0000006500277202 */ /* 0x000fe20000000f00 */
        /* <DEDUP_REMOVED lines=8> */
[----:B------:R-:W0:Y:S01]  /*41b0*/  MUFU.EX2 R34, R34 ;  /* 0x0000002200227308 */ /* 0x000e220000000800 */
[----:B--2---:R-:W-:-:S03]  /*41c0*/  IMAD R46, R57, UR4, RZ ;  /* 0x00000004392e7c24 */ /* 0x004fc6000f8e02ff */
[----:B------:R-:W2:Y:S01]  /*41d0*/  MUFU.EX2 R35, R35 ;  /* 0x0000002300237308 */ /* 0x000ea20000000800 */
[----:B------:R-:W-:-:S04]  /*41e0*/  IMAD.WIDE.U32 R38, R93, UR4, R38 ;  /* 0x000000045d267c25 */ /* 0x000fc8000f8e0026 */
[----:B------:R-:W-:Y:S02]  /*41f0*/  IMAD R45, R93, UR5, R46 ;  /* 0x000000055d2d7c24 */ /* 0x000fe4000f8e022e */
[----:B0-----:R-:W-:Y:S01]  /*4200*/  FADD.FTZ R40, R34, 1 ;  /* 0x3f80000022287421 */ /* 0x001fe20000010000 */
[C---:B-1----:R-:W-:Y:S02]  /*4210*/  LEA R34, P1, R38.reuse, UR8, 0x2 ;  /* 0x0000000826227c11 */ /* 0x042fe4000f8210ff */
[----:B------:R-:W-:Y:S01]  /*4220*/  IADD3 R45, PT, PT, R39, R45, RZ ;  /* 0x0000002d272d7210 */ /* 0x000fe20007ffe0ff */
[----:B--2---:R-:W-:Y:S02]  /*4230*/  FADD.FTZ R41, R35, 1 ;  /* 0x3f80000023297421 */ /* 0x004fe40000010000 */
[----:B------:R-:W0:Y:S01]  /*4240*/  MUFU.RCP R40, R40 ;  /* 0x0000002800287308 */ /* 0x000e220000001000 */
[----:B------:R-:W-:-:S07]  /*4250*/  LEA.HI.X R35, R38, UR9, R45, 0x2, P1 ;  /* 0x0000000926237c11 */ /* 0x000fce00088f142d */
[----:B------:R-:W1:Y:S01]  /*4260*/  MUFU.RCP R41, R41 ;  /* 0x0000002900297308 */ /* 0x000e620000001000 */
[----:B0-----:R-:W-:Y:S01]  /*4270*/  FMUL.FTZ R38, R43, R40 ;  /* 0x000000282b267220 */ /* 0x001fe20000410000 */
[----:B-1----:R-:W-:-:S05]  /*4280*/  FMUL.FTZ R39, R44, R41 ;  /* 0x000000292c277220 */ /* 0x002fca0000410000 */
[----:B------:R2:W-:Y:S02]  /*4290*/  STG.E.64 desc[UR6][R34.64], R38 ;  /* 0x0000002622007986 */ /* 0x0005e4000c101b06 */
.L_x_3028:
[----:B------:R-:W-:Y:S05]  /*42a0*/  BSYNC.RECONVERGENT B1 ;  /* 0x0000000000017941 */ /* 0x000fea0003800200 */
.L_x_3027:
[----:B------:R-:W-:Y:S04]  /*42b0*/  BSSY.RECONVERGENT B1, `(.L_x_3029) ;  /* 0x000001d000017945 */ /* 0x000fe80003800200 */
[----:B------:R-:W-:Y:S05]  /*42c0*/  @P3 BRA `(.L_x_3030) ;  /* 0x00000000006c3947 */ /* 0x000fea0003800000 */
[C---:B--2---:R-:W-:Y:S01]  /*42d0*/  FADD.FTZ R35, -R0.reuse, R90 ;  /* 0x0000005a00237221 */ /* 0x044fe20000010100 */
        /* <DEDUP_REMOVED lines=26> */
.L_x_3030:
[----:B------:R-:W-:Y:S05]  /*4480*/  BSYNC.RECONVERGENT B1 ;  /* 0x0000000000017941 */ /* 0x000fea0003800200 */
.L_x_3029:
        /* <DEDUP_REMOVED lines=10> */
[C---:B--23--:R-:W-:Y:S01]  /*4530*/  FADD.FTZ R35, -R0.reuse, R88 ;  /* 0x0000005800237221 */ /* 0x04cfe20000010100 */
        /* <DEDUP_REMOVED lines=26> */
.L_x_3032:
[----:B------:R-:W-:Y:S05]  /*46e0*/  BSYNC.RECONVERGENT B1 ;  /* 0x0000000000017941 */ /* 0x000fea0003800200 */
.L_x_3031:
[----:B------:R-:W-:Y:S04]  /*46f0*/  BSSY.RECONVERGENT B1, `(.L_x_3033) ;  /* 0x000001d000017945 */ /* 0x000fe80003800200 */
[----:B------:R-:W-:Y:S05]  /*4700*/  @P2 BRA `(.L_x_3034) ;  /* 0x00000000006c2947 */ /* 0x000fea0003800000 */
[C---:B--234-:R-:W-:Y:S01]  /*4710*/  FADD.FTZ R35, -R0.reuse, R86 ;  /* 0x0000005600237221 */ /* 0x05cfe20000010100 */
        /* <DEDUP_REMOVED lines=26> */
.L_x_3034:
[----:B------:R-:W-:Y:S05]  /*48c0*/  BSYNC.RECONVERGENT B1 ;  /* 0x0000000000017941 */ /* 0x000fea0003800200 */
.L_x_3033:
[----:B------:R-:W-:Y:S04]  /*48d0*/  BSSY.RECONVERGENT B1, `(.L_x_3035) ;  /* 0x000001d000017945 */ /* 0x000fe80003800200 */
[----:B------:R-:W-:Y:S05]  /*48e0*/  @P1 BRA `(.L_x_3036) ;  /* 0x00000000006c1947 */ /* 0x000fea0003800000 */
[C---:B0-234-:R-:W-:Y:S01]  /*48f0*/  FADD.FTZ R35, -R0.reuse, R84 ;  /* 0x0000005400237221 */ /* 0x05dfe20000010100 */
[----:B------:R-:W-:Y:S01]  /*4900*/  FADD.FTZ R85, -R0, R85 ;  /* 0x0000005500557221 */ /* 0x000fe20000010100 */
[----:B------:R-:W0:Y:S01]  /*4910*/  LDCU.64 UR4, c[0x0][0x3e0] ;  /* 0x00007c00ff0477ac */ /* 0x000e220008000a00 */
        /* <DEDUP_REMOVED lines=24> */
.L_x_3036:
[----:B------:R-:W-:Y:S05]  /*4aa0*/  BSYNC.RECONVERGENT B1 ;  /* 0x0000000000017941 */ /* 0x000fea0003800200 */
.L_x_3035:
        /* <DEDUP_REMOVED lines=29> */
.L_x_3038:
[----:B------:R-:W-:Y:S05]  /*4c80*/  BSYNC.RECONVERGENT B1 ;  /* 0x0000000000017941 */ /* 0x000fea0003800200 */
.L_x_3037:
        /* <DEDUP_REMOVED lines=37> */
.L_x_3040:
[----:B------:R-:W-:Y:S05]  /*4ee0*/  BSYNC.RECONVERGENT B1 ;  /* 0x0000000000017941 */ /* 0x000fea0003800200 */
.L_x_3039:
[----:B------:R-:W-:Y:S04]  /*4ef0*/  BSSY.RECONVERGENT B1, `(.L_x_3041) ;  /* 0x000001d000017945 */ /* 0x000fe80003800200 */
[----:B------:R-:W-:Y:S05]  /*4f00*/  @P3 BRA `(.L_x_3042) ;  /* 0x00000000006c3947 */ /* 0x000fea0003800000 */
[C---:B0-234-:R-:W-:Y:S01]  /*4f10*/  FADD.FTZ R35, -R0.reuse, R78 ;  /* 0x0000004e00237221 */ /* 0x05dfe20000010100 */
        /* <DEDUP_REMOVED lines=26> */
.L_x_3042:
[----:B------:R-:W-:Y:S05]  /*50c0*/  BSYNC.RECONVERGENT B1 ;  /* 0x0000000000017941 */ /* 0x000fea0003800200 */
.L_x_3041:
        /* <DEDUP_REMOVED lines=29> */
.L_x_3044:
[----:B------:R-:W-:Y:S05]  /*52a0*/  BSYNC.RECONVERGENT B1 ;  /* 0x0000000000017941 */ /* 0x000fea0003800200 */
.L_x_3043:
        /* <DEDUP_REMOVED lines=29> */
.L_x_3046:
[----:B------:R-:W-:Y:S05]  /*5480*/  BSYNC.RECONVERGENT B1 ;  /* 0x0000000000017941 */ /* 0x000fea0003800200 */
.L_x_3045:
        /* <DEDUP_REMOVED lines=39> */
.L_x_3048:
[----:B------:R-:W-:Y:S05]  /*5700*/  BSYNC.RECONVERGENT B1 ;  /* 0x0000000000017941 */ /* 0x000fea0003800200 */
.L_x_3047:
        /* <DEDUP_REMOVED lines=29> */
.L_x_3050:
[----:B------:R-:W-:Y:S05]  /*58e0*/  BSYNC.RECONVERGENT B1 ;  /* 0x0000000000017941 */ /* 0x000fea0003800200 */
.L_x_3049:
        /* <DEDUP_REMOVED lines=29> */
.L_x_3052:
[----:B------:R-:W-:Y:S05]  /*5ac0*/  BSYNC.RECONVERGENT B1 ;  /* 0x0000000000017941 */ /* 0x000fea0003800200 */
.L_x_3051:
        /* <DEDUP_REMOVED lines=29> */
.L_x_3054:
[----:B------:R-:W-:Y:S05]  /*5ca0*/  BSYNC.RECONVERGENT B1 ;  /* 0x0000000000017941 */ /* 0x000fea0003800200 */
.L_x_3053:
        /* <DEDUP_REMOVED lines=29> */
.L_x_3056:
[----:B------:R-:W-:Y:S05]  /*5e80*/  BSYNC.RECONVERGENT B1 ;  /* 0x0000000000017941 */ /* 0x000fea0003800200 */
.L_x_3055:
        /* <DEDUP_REMOVED lines=26> */
[----:B------:R0:W-:Y:S02]  /*6030*/  STG.E.64 desc[UR6][R32.64], R34 ;  /* 0x0000002220007986 */ /* 0x0001e4000c101b06 */
.L_x_3026:
[----:B------:R-:W-:Y:S05]  /*6040*/  BSYNC.RECONVERGENT B0 ;  /* 0x0000000000007941 */ /* 0x000fea0003800200 */
.L_x_2994:
        /* <DEDUP_REMOVED lines=8> */
.L_x_3058:
        /* <DEDUP_REMOVED lines=11> */
.L_x_3467:


//--------------------- .text._Z35group_norm_nhwc_fwd_one_pass_kernelI11Fp32IOBf16WLi64ELi28ELi448EEv26Group_norm_nhwc_fwd_params --------------------------
	.section	.text._Z35group_norm_nhwc_fwd_one_pass_kernelI11Fp32IOBf16WLi64ELi28ELi448EEv26Group_norm_nhwc_fwd_params,"ax",@progbits
	.align	128
        .global         _Z35group_norm_nhwc_fwd_one_pass_kernelI11Fp32IOBf16WLi64ELi28ELi448EEv26Group_norm_nhwc_fwd_params
        .type           _Z35group_norm_nhwc_fwd_one_pass_kernelI11Fp32IOBf16WLi64ELi28ELi448EEv26Group_norm_nhwc_fwd_params,@function
        .size           _Z35group_norm_nhwc_fwd_one_pass_kernelI11Fp32IOBf16WLi64ELi28ELi448EEv26Group_norm_nhwc_fwd_params,(.L_x_3468 - _Z35group_norm_nhwc_fwd_one_pass_kernelI11Fp32IOBf16WLi64ELi28ELi448EEv26Group_norm_nhwc_fwd_params)
        .other          _Z35group_norm_nhwc_fwd_one_pass_kernelI11Fp32IOBf16WLi64ELi28ELi448EEv26Group_norm_nhwc_fwd_params,@"STO_CUDA_ENTRY STV_DEFAULT"
_Z35group_norm_nhwc_fwd_one_pass_kernelI11Fp32IOBf16WLi64ELi28ELi448EEv26Group_norm_nhwc_fwd_params:
.text._Z35group_norm_nhwc_fwd_one_pass_kernelI11Fp32IOBf16WLi64ELi28ELi448EEv26Group_norm_nhwc_fwd_params:
        /* <DEDUP_REMOVED lines=27> */
.L_x_3078:
[----:B0-----:R-:W0:Y:S01]  /*01b0*/  LDC R0, c[0x0][0x3f8] ;  /* 0x0000fe00ff007b82 */ /* 0x001e220000000800 */
[----:B--2---:R-:W-:Y:S01]  /*01c0*/  IABS R7, UR8 ;  /* 0x0000000800077c13 */ /* 0x004fe20008000000 */
[----:B-1----:R-:W1:Y:S01]  /*01d0*/  LDCU.64 UR10, c[0x0][0x3e8] ;  /* 0x00007d00ff0a77ac */ /* 0x002e620008000a00 */
[----:B------:R-:W-:Y:S02]  /*01e0*/  IADD3 R10, PT, PT, R24, 0x20, RZ ;  /* 0x00000020180a7810 */ /* 0x000fe40007ffe0ff */
[----:B------:R-:W-:Y:S02]  /*01f0*/  CS2R R20, SRZ ;  /* 0x0000000000147805 */ /* 0x000fe4000001ff00 */
[----:B------:R-:W-:Y:S02]  /*0200*/  SHF.R.S32.HI R13, RZ, 0x1f, R24 ;  /* 0x0000001fff0d7819 */ /* 0x000fe40000011418 */
[----:B------:R-:W-:Y:S02]  /*0210*/  SHF.R.S32.HI R11, RZ, 0x1f, R10 ;  /* 0x0000001fff0b7819 */ /* 0x000fe4000001140a */
[----:B0-----:R-:W-:-:S02]  /*0220*/  IABS R6, R0 ;  /* 0x0000000000067213 */ /* 0x001fc40000000000 */
[----:B------:R-:W-:Y:S02]  /*0230*/  ISETP.NE.AND P3, PT, R0, RZ, PT ;  /* 0x000000ff0000720c */ /* 0x000fe40003f65270 */
[----:B---3--:R-:W0:Y:S08]  /*0240*/  I2F.RP R4, R6 ;  /* 0x0000000600047306 */ /* 0x008e300000209400 */
        /* <DEDUP_REMOVED lines=116> */
.L_x_3060:
[----:B----4-:R-:W-:Y:S05]  /*0990*/  BSYNC.RECONVERGENT B0 ;  /* 0x0000000000007941 */ /* 0x010fea0003800200 */
.L_x_3059:
        /* <DEDUP_REMOVED lines=41> */
.L_x_3062:
[----:B------:R-:W-:Y:S05]  /*0c30*/  BSYNC.RECONVERGENT B0 ;  /* 0x0000000000007941 */ /* 0x000fea0003800200 */
.L_x_3061:
        /* <DEDUP_REMOVED lines=31> */
.L_x_3065:
[----:B-1----:R-:W2:Y:S04]  /*0e30*/  LDG.E.STRONG.GPU R6, desc[UR14][R4.64] ;  /* 0x0000000e04067981 */ /* 0x002ea8000c1ef900 */
[----:B--2---:R-:W-:Y:S01]  /*0e40*/  CCTL.IVALL ;  /* 0x00000000ff00798f */ /* 0x004fe20002000000 */
[----:B------:R-:W-:Y:S05]  /*0e50*/  YIELD ;  /* 0x0000000000007946 */ /* 0x000fea0003800000 */
[----:B------:R-:W-:-:S13]  /*0e60*/  ISETP.NE.AND P2, PT, R6, R9, PT ;  /* 0x000000090600720c */ /* 0x000fda0003f45270 */
[----:B------:R-:W-:Y:S05]  /*0e70*/  @P2 BRA `(.L_x_3065) ;  /* 0xfffffffc00ec2947 */ /* 0x000fea000383ffff */
.L_x_3064:
        /* <DEDUP_REMOVED lines=15> */
.L_x_3067:
        /* <DEDUP_REMOVED lines=24> */
[----:B--2---:R-:W-:Y:S01]  /*10f0*/  MOV R11, UR27 ;  /* 0x0000001b000b7c02 */ /* 0x004fe20008000f00 */
[----:B------:R-:W2:Y:S01]  /*1100*/  @!P4 LDG.E.64 R6, desc[UR14][R6.64] ;  /* 0x0000000e0606c981 */ /* 0x000ea2000c1e1b00 */
[----:B------:R-:W-:Y:S01]  /*1110*/  MOV R8, UR24 ;  /* 0x0000001800087c02 */ /* 0x000fe20008000f00 */
[----:B------:R-:W-:-:S03]  /*1120*/  IMAD.U32 R9, RZ, RZ, UR25 ;  /* 0x00000019ff097e24 */ /* 0x000fc6000f8e00ff */
[----:B------:R-:W3:Y:S04]  /*1130*/  @!P6 LDG.E.64 R10, desc[UR14][R10.64] ;  /* 0x0000000e0a0ae981 */ /* 0x000ee8000c1e1b00 */
        /* <DEDUP_REMOVED lines=10> */
[----:B--2---:R-:W-:Y:S01]  /*11e0*/  @!P4 FADD.FTZ R18, R18, R6 ;  /* 0x000000061212c221 */ /* 0x004fe20000010000 */
[----:B------:R-:W-:Y:S01]  /*11f0*/  @!P4 FADD.FTZ R19, R19, R7 ;  /* 0x000000071313c221 */ /* 0x000fe20000010000 */
[----:B------:R-:W-:-:S03]  /*1200*/  ISETP.EQ.OR P4, PT, R4, UR18, P3 ;  /* 0x0000001204007c0c */ /* 0x000fc60009f82670 */
[----:B------:R-:W-:Y:S01]  /*1210*/  IMAD.U32 R5, RZ, RZ, UR25 ;  /* 0x00000019ff057e24 */ /* 0x000fe2000f8e00ff */
[----:B------:R-:W-:Y:S01]  /*1220*/  MOV R4, UR24 ;  /* 0x0000001800047c02 */ /* 0x000fe20008000f00 */
[----:B---3--:R-:W-:Y:S01]  /*1230*/  @!P6 FADD.FTZ R18, R18, R10 ;  /* 0x0000000a1212e221 */ /* 0x008fe20000010000 */
        /* <DEDUP_REMOVED lines=46> */
.L_x_3066:
        /* <DEDUP_REMOVED lines=35> */
[----:B------:R-:W-:-:S04]  /*1750*/  MOV R6, UR12 ;  /* 0x0000000c00067c02 */ /* 0x000fc80008000f00 */
[----:B------:R-:W3:Y:S04]  /*1760*/  @!P5 LDG.E.64 R4, desc[UR14][R4.64] ;  /* 0x0000000e0404d981 */ /* 0x000ee8000c1e1b00 */
[----:B------:R-:W4:Y:S01]  /*1770*/  @!P4 LDG.E.64 R6, desc[UR14][R6.64] ;  /* 0x0000000e0606c981 */ /* 0x000f22000c1e1b00 */
        /* <DEDUP_REMOVED lines=9> */
[----:B---3--:R-:W-:Y:S01]  /*1810*/  @!P5 FADD.FTZ R18, R18, R4 ;  /* 0x000000041212d221 */ /* 0x008fe20000010000 */
[----:B------:R-:W-:-:S03]  /*1820*/  @!P5 FADD.FTZ R19, R19, R5 ;  /* 0x000000051313d221 */ /* 0x000fc60000010000 */
[----:B----4-:R-:W-:Y:S01]  /*1830*/  @!P4 FADD.FTZ R18, R18, R6 ;  /* 0x000000061212c221 */ /* 0x010fe20000010000 */
[----:B------:R-:W-:-:S03]  /*1840*/  @!P4 FADD.FTZ R19, R19, R7 ;  /* 0x000000071313c221 */ /* 0x000fc60000010000 */
[----:B-----5:R-:W-:Y:S01]  /*1850*/  @!P6 FADD.FTZ R18, R18, R8 ;  /* 0x000000081212e221 */ /* 0x020fe20000010000 */
[----:B------:R-:W-:-:S07]  /*1860*/  @!P6 FADD.FTZ R19, R19, R9 ;  /* 0x000000091313e221 */ /* 0x000fce0000010000 */
.L_x_3068:
        /* <DEDUP_REMOVED lines=27> */
.L_x_3069:
        /* <DEDUP_REMOVED lines=13> */
.L_x_3070:
[----:B------:R-:W-:Y:S05]  /*1af0*/  BSYNC.RECONVERGENT B0 ;  /* 0x0000000000007941 */ /* 0x000fea0003800200 */
.L_x_3063:
[----:B---3--:R-:W-:Y:S01]  /*1b00*/  LOP3.LUT R4, R23, 0xffff, RZ, 0xc0, !PT ;  /* 0x0000ffff17047812 */ /* 0x008fe200078ec0ff */
[----:B------:R-:W3:Y:S01]  /*1b10*/  S2UR UR9, SR_CgaCtaId ;  /* 0x00000000000979c3 */ /* 0x000ee20000008800 */
[----:B------:R-:W4:Y:S01]  /*1b20*/  LDCU UR10, c[0x0][0x414] ;  /* 0x00008280ff0a77ac */ /* 0x000f220008000800 */
[----:B--2---:R-:W-:Y:S02]  /*1b30*/  MOV R11, UR8 ;  /* 0x00000008000b7c02 */ /* 0x004fe40008000f00 */
        /* <DEDUP_REMOVED lines=15> */
[----:B------:R-:W-:-:S05]  /*1c30*/  IMAD.SHL.U32 R10, R10, 0x2, RZ ;  /* 0x000000020a0a7824 */ /* 0x000fca00078e00ff */
[----:B------:R-:W-:Y:S01]  /*1c40*/  LOP3.LUT R17, R10, 0xffff, RZ, 0xc0, !PT ;  /* 0x0000ffff0a117812 */ /* 0x000fe200078ec0ff */
[----:B------:R-:W-:-:S03]  /*1c50*/  @P0 FMUL.FTZ R10, R18, UR10 ;  /* 0x0000000a120a0c20 */ /* 0x000fc60008410000 */
[----:B------:R-:W-:Y:S02]  /*1c60*/  IADD3 R17, PT, PT, R0, R17, RZ ;  /* 0x0000001100117210 */ /* 0x000fe40007ffe0ff */
[----:B------:R2:W-:Y:S03]  /*1c70*/  @P0 STG.E.64 desc[UR14][R8.64], R10 ;  /* 0x0000000a08000986 */ /* 0x0005e6000c101b0e */
[C---:B-1----:R-:W-:Y:S01]  /*1c80*/  IMAD.WIDE R6, R17.reuse, 0x2, R6 ;  /* 0x0000000211067825 */ /* 0x042fe200078e0206 */
[----:B------:R-:W-:Y:S03]  /*1c90*/  BAR.SYNC.DEFER_BLOCKING 0x0 ;  /* 0x0000000000007b1d */ /* 0x000fe60000010000 */
[----:B---3--:R-:W-:-:S03]  /*1ca0*/  IMAD.WIDE R16, R17, 0x2, R4 ;  /* 0x0000000211107825 */ /* 0x008fc600078e0204 */
[----:B------:R-:W3:Y:S04]  /*1cb0*/  LDG.E.U16 R12, desc[UR14][R6.64] ;  /* 0x0000000e060c7981 */ /* 0x000ee8000c1e1500 */
[----:B------:R1:W4:Y:S04]  /*1cc0*/  LDG.E.U16 R13, desc[UR14][R6.64+0x2] ;  /* 0x0000020e060d7981 */ /* 0x000328000c1e1500 */
[----:B------:R-:W5:Y:S04]  /*1cd0*/  LDG.E.U16 R14, desc[UR14][R16.64] ;  /* 0x0000000e100e7981 */ /* 0x000f68000c1e1500 */
[----:B------:R-:W5:Y:S01]  /*1ce0*/  LDG.E.U16 R15, desc[UR14][R16.64+0x2] ;  /* 0x0000020e100f7981 */ /* 0x000f62000c1e1500 */
[----:B------:R-:W-:Y:S01]  /*1cf0*/  BSSY.RECONVERGENT B0, `(.L_x_3071) ;  /* 0x000007a000007945 */ /* 0x000fe20003800200 */
[----:B--2---:R-:W-:-:S02]  /*1d00*/  SHF.R.S32.HI R8, RZ, 0x1f, R24 ;  /* 0x0000001fff087819 */ /* 0x004fc40000011418 */
[----:B------:R-:W2:Y:S02]  /*1d10*/  LDS.64 R4, [UR5+0x88] ;  /* 0x00008805ff047984 */ /* 0x000ea40008000a00 */
[----:B--2---:R-:W-:-:S04]  /*1d20*/  FMUL.FTZ R0, R4, UR10 ;  /* 0x0000000a04007c20 */ /* 0x004fc80008410000 */
[----:B------:R-:W-:-:S04]  /*1d30*/  FMUL.FTZ R4, R0, R0 ;  /* 0x0000000000047220 */ /* 0x000fc80000410000 */
[----:B------:R-:W-:Y:S01]  /*1d40*/  FFMA.FTZ R4, R5, UR10, -R4 ;  /* 0x0000000a05047c23 */ /* 0x000fe20008010804 */
[----:B------:R-:W-:-:S04]  /*1d50*/  IADD3 R5, PT, PT, R24, 0x20, RZ ;  /* 0x0000002018057810 */ /* 0x000fc80007ffe0ff */
[----:B------:R-:W-:Y:S02]  /*1d60*/  FSETP.GTU.FTZ.AND P2, PT, R4, RZ, PT ;  /* 0x000000ff0400720b */ /* 0x000fe40003f5c000 */
[----:B-1----:R-:W-:-:S11]  /*1d70*/  SHF.R.S32.HI R6, RZ, 0x1f, R5 ;  /* 0x0000001fff067819 */ /* 0x002fd60000011405 */
[----:B------:R-:W1:Y:S02]  /*1d80*/  @P2 LDC R9, c[0x0][0x3a8] ;  /* 0x0000ea00ff092b82 */ /* 0x000e640000000800 */
[----:B-1----:R-:W-:Y:S01]  /*1d90*/  @P2 FADD.FTZ R9, R4, R9 ;  /* 0x0000000904092221 */ /* 0x002fe20000010000 */
[----:B------:R-:W-:-:S06]  /*1da0*/  MOV R4, 0x3f800000 ;  /* 0x3f80000000047802 */ /* 0x000fcc0000000f00 */
[----:B------:R1:W2:Y:S01]  /*1db0*/  @P2 MUFU.RSQ R4, R9 ;  /* 0x0000000900042308 */ /* 0x0002a20000001400 */
[----:B---3--:R-:W-:Y:S01]  /*1dc0*/  IMAD.U32 R7, R12, 0x10000, RZ ;  /* 0x000100000c077824 */ /* 0x008fe200078e00ff */
[----:B----4-:R-:W-:Y:S02]  /*1dd0*/  SHF.L.U32 R12, R13, 0x10, RZ ;  /* 0x000000100d0c7819 */ /* 0x010fe400000006ff */
[----:B-----5:R-:W-:Y:S02]  /*1de0*/  SHF.L.U32 R14, R14, 0x10, RZ ;  /* 0x000000100e0e7819 */ /* 0x020fe400000006ff */
[----:B------:R-:W-:Y:S01]  /*1df0*/  SHF.L.U32 R13, R15, 0x10, RZ ;  /* 0x000000100f0d7819 */ /* 0x000fe200000006ff */
[----:B-12---:R-:W-:Y:S06]  /*1e00*/  BRA.U UP0, `(.L_x_3072) ;  /* 0x0000000100b07547 */ /* 0x006fec000b800000 */
[----:B------:R-:W1:Y:S01]  /*1e10*/  LDCU.64 UR12, c[0x0][0x3e8] ;  /* 0x00007d00ff0c77ac */ /* 0x000e620008000a00 */
[----:B------:R-:W-:Y:S01]  /*1e20*/  BSSY.RECONVERGENT B1, `(.L_x_3073) ;  /* 0x0000017000017945 */ /* 0x000fe20003800200 */
[----:B-1----:R-:W-:Y:S02]  /*1e30*/  ISETP.GE.U32.AND P1, PT, R24, UR12, PT ;  /* 0x0000000c18007c0c */ /* 0x002fe4000bf26070 */
        /* <DEDUP_REMOVED lines=8> */
[----:B------:R-:W2:Y:S02]  /*1ec0*/  LDCU.64 UR10, c[0x0][0x380] ;  /* 0x00007000ff0a77ac */ /* 0x000ea40008000a00 */
[-C--:B------:R-:W-:Y:S01]  /*1ed0*/  FMUL.FTZ R10, R11, R4.reuse ;  /* 0x000000040b0a7220 */ /* 0x080fe20000410000 */
[----:B------:R-:W-:-:S03]  /*1ee0*/  FMUL.FTZ R11, R3, R4 ;  /* 0x00000004030b7220 */ /* 0x000fc60000410000 */
[----:B------:R-:W-:Y:S01]  /*1ef0*/  FFMA.FTZ R10, R7, R10, R14 ;  /* 0x0000000a070a7223 */ /* 0x000fe2000001000e */
[----:B------:R-:W-:Y:S01]  /*1f00*/  FFMA.FTZ R11, R12, R11, R13 ;  /* 0x0000000b0c0b7223 */ /* 0x000fe2000001000d */
[----:B-1----:R-:W-:Y:S01]  /*1f10*/  IMAD R15, R8, UR16, RZ ;  /* 0x00000010080f7c24 */ /* 0x002fe2000f8e02ff */
[----:B------:R-:W-:-:S03]  /*1f20*/  MOV R8, R26 ;  /* 0x0000001a00087202 */ /* 0x000fc60000000f00 */
[C---:B------:R-:W-:Y:S02]  /*1f30*/  IMAD R15, R24.reuse, UR17, R15 ;  /* 0x00000011180f7c24 */ /* 0x040fe4000f8e020f */
[----:B------:R-:W-:-:S03]  /*1f40*/  IMAD.WIDE.U32 R8, R24, UR16, R8 ;  /* 0x0000001018087c25 */ /* 0x000fc6000f8e0008 */
[----:B--2---:R-:W-:Y:S02]  /*1f50*/  LEA R2, P1, R8, UR10, 0x2 ;  /* 0x0000000a08027c11 */ /* 0x004fe4000f8210ff */
[----:B------:R-:W-:-:S04]  /*1f60*/  IADD3 R15, PT, PT, R9, R15, RZ ;  /* 0x0000000f090f7210 */ /* 0x000fc80007ffe0ff */
[----:B------:R-:W-:-:S05]  /*1f70*/  LEA.HI.X R3, R8, UR11, R15, 0x2, P1 ;  /* 0x0000000b08037c11 */ /* 0x000fca00088f140f */
[----:B------:R1:W-:Y:S02]  /*1f80*/  STG.E.64 desc[UR14][R2.64], R10 ;  /* 0x0000000a02007986 */ /* 0x0003e4000c101b0e */
.L_x_3074:
[----:B------:R-:W-:Y:S05]  /*1f90*/  BSYNC.RECONVERGENT B1 ;  /* 0x0000000000017941 */ /* 0x000fea0003800200 */
.L_x_3073:
[----:B------:R-:W-:Y:S05]  /*1fa0*/  @P2 BRA `(.L_x_3075) ;  /* 0x0000000400382947 */ /* 0x000fea0003800000 */
[----:B------:R-:W2:Y:S01]  /*1fb0*/  LDCU.64 UR10, c[0x0][0x3e0] ;  /* 0x00007c00ff0a77ac */ /* 0x000ea20008000a00 */
[----:B-1----:R-:W-:Y:S01]  /*1fc0*/  MOV R2, R26 ;  /* 0x0000001a00027202 */ /* 0x002fe20000000f00 */
[C---:B------:R-:W-:Y:S01]  /*1fd0*/  FADD.FTZ R9, -R0.reuse, R20 ;  /* 0x0000001400097221 */ /* 0x040fe20000010100 */
[----:B------:R-:W-:Y:S01]  /*1fe0*/  MOV R3, R29 ;  /* 0x0000001d00037202 */ /* 0x000fe20000000f00 */
[----:B------:R-:W1:Y:S01]  /*1ff0*/  LDCU.64 UR12, c[0x0][0x380] ;  /* 0x00007000ff0c77ac */ /* 0x000e620008000a00 */
[----:B------:R-:W-:Y:S01]  /*2000*/  FADD.FTZ R21, -R0, R21 ;  /* 0x0000001500157221 */ /* 0x000fe20000010100 */
[----:B------:R-:W-:-:S03]  /*2010*/  FMUL.FTZ R9, R9, R4 ;  /* 0x0000000409097220 */ /* 0x000fc60000410000 */
[----:B------:R-:W-:Y:S01]  /*2020*/  FMUL.FTZ R21, R21, R4 ;  /* 0x0000000415157220 */ /* 0x000fe20000410000 */
[----:B------:R-:W-:-:S03]  /*2030*/  FFMA.FTZ R20, R7, R9, R14 ;  /* 0x0000000907147223 */ /* 0x000fc6000001000e */
[----:B------:R-:W-:Y:S01]  /*2040*/  FFMA.FTZ R21, R12, R21, R13 ;  /* 0x000000150c157223 */ /* 0x000fe2000001000d */
[----:B--2---:R-:W-:Y:S02]  /*2050*/  IMAD R6, R6, UR10, RZ ;  /* 0x0000000a06067c24 */ /* 0x004fe4000f8e02ff */
[----:B------:R-:W-:-:S04]  /*2060*/  IMAD.WIDE.U32 R2, R5, UR10, R2 ;  /* 0x0000000a05027c25 */ /* 0x000fc8000f8e0002 */
[----:B------:R-:W-:Y:S01]  /*2070*/  IMAD R5, R5, UR11, R6 ;  /* 0x0000000b05057c24 */ /* 0x000fe2000f8e0206 */
[----:B-1----:R-:W-:-:S04]  /*2080*/  LEA R6, P1, R2, UR12, 0x2 ;  /* 0x0000000c02067c11 */ /* 0x002fc8000f8210ff */
[----:B------:R-:W-:-:S04]  /*2090*/  IADD3 R5, PT, PT, R3, R5, RZ ;  /* 0x0000000503057210 */ /* 0x000fc80007ffe0ff */
[----:B------:R-:W-:-:S05]  /*20a0*/  LEA.HI.X R7, R2, UR13, R5, 0x2, P1 ;  /* 0x0000000d02077c11 */ /* 0x000fca00088f1405 */
[----:B------:R2:W-:Y:S01]  /*20b0*/  STG.E.64 desc[UR14][R6.64], R20 ;  /* 0x0000001406007986 */ /* 0x0005e2000c101b0e */
[----:B------:R-:W-:Y:S05]  /*20c0*/  BRA `(.L_x_3075) ;  /* 0x0000000000f07947 */ /* 0x000fea0003800000 */
.L_x_3072:
[----:B------:R-:W-:Y:S04]  /*20d0*/  BSSY.RECONVERGENT B1, `(.L_x_3076) ;  /* 0x000001d000017945 */ /* 0x000fe80003800200 */
[----:B------:R-:W-:Y:S05]  /*20e0*/  @P1 BRA `(.L_x_3077) ;  /* 0x00000000006c1947 */ /* 0x000fea0003800000 */
[C---:B------:R-:W-:Y:S01]  /*20f0*/  FADD.FTZ R9, -R0.reuse, R2 ;  /* 0x0000000200097221 */ /* 0x040fe20000010100 */
[----:B------:R-:W-:Y:S01]  /*2100*/  FADD.FTZ R3, -R0, R3 ;  /* 0x0000000300037221 */ /* 0x000fe20000010100 */
[----:B------:R-:W1:Y:S02]  /*2110*/  LDCU.64 UR10, c[0x0][0x3e0] ;  /* 0x00007c00ff0a77ac */ /* 0x000e640008000a00 */
[-C--:B------:R-:W-:Y:S01]  /*2120*/  FMUL.FTZ R9, R9, R4.reuse ;  /* 0x0000000409097220 */ /* 0x080fe20000410000 */
[----:B------:R-:W-:Y:S01]  /*2130*/  FMUL.FTZ R3, R3, R4 ;  /* 0x0000000403037220 */ /* 0x000fe20000410000 */
[----:B------:R-:W2:Y:S02]  /*2140*/  LDCU.64 UR12, c[0x0][0x380] ;  /* 0x00007000ff0c77ac */ /* 0x000ea40008000a00 */
[----:B------:R-:W-:Y:S01]  /*2150*/  FFMA.FTZ R11, R7, R9, R14 ;  /* 0x00000009070b7223 */ /* 0x000fe2000001000e */
[----:B------:R-:W-:Y:S01]  /*2160*/  FFMA.FTZ R10, R12, R3, R13 ;  /* 0x000000030c0a7223 */ /* 0x000fe2000001000d */
[----:B------:R-:W-:-:S02]  /*2170*/  MOV R9, R29 ;  /* 0x0000001d00097202 */ /* 0x000fc40000000f00 */
[----:B------:R-:W-:Y:S01]  /*2180*/  FMUL.FTZ R2, R11, -1.4426950216293334961 ;  /* 0xbfb8aa3b0b027820 */ /* 0x000fe20000410000 */
[----:B------:R-:W-:-:S05]  /*2190*/  FMUL.FTZ R3, R10, -1.4426950216293334961 ;  /* 0xbfb8aa3b0a037820 */ /* 0x000fca0000410000 */
[----:B------:R-:W3:Y:S01]  /*21a0*/  MUFU.EX2 R2, R2 ;  /* 0x0000000200027308 */ /* 0x000ee20000000800 */
[----:B-1----:R-:W-:-:S03]  /*21b0*/  IMAD R17, R8, UR10, RZ ;  /* 0x0000000a08117c24 */ /* 0x002fc6000f8e02ff */
[----:B------:R-:W1:Y:S01]  /*21c0*/  MUFU.EX2 R3, R3 ;  /* 0x0000000300037308 */ /* 0x000e620000000800 */
[----:B------:R-:W-:Y:S02]  /*21d0*/  IMAD.MOV.U32 R8, RZ, RZ, R26 ;  /* 0x000000ffff087224 */ /* 0x000fe400078e001a */
[C---:B------:R-:W-:Y:S02]  /*21e0*/  IMAD R17, R24.reuse, UR11, R17 ;  /* 0x0000000b18117c24 */ /* 0x040fe4000f8e0211 */
[----:B------:R-:W-:-:S04]  /*21f0*/  IMAD.WIDE.U32 R8, R24, UR10, R8 ;  /* 0x0000000a18087c25 */ /* 0x000fc8000f8e0008 */
[----:B---3--:R-:W-:Y:S01]  /*2200*/  FADD.FTZ R16, R2, 1 ;  /* 0x3f80000002107421 */ /* 0x008fe20000010000 */
        /* <DEDUP_REMOVED lines=9> */
.L_x_3077:
[----:B------:R-:W-:Y:S05]  /*22a0*/  BSYNC.RECONVERGENT B1 ;  /* 0x0000000000017941 */ /* 0x000fea0003800200 */
.L_x_3076:
[----:B------:R-:W2:Y:S02]  /*22b0*/  LDCU.64 UR10, c[0x0][0x3e8] ;  /* 0x00007d00ff0a77ac */ /* 0x000ea40008000a00 */
[----:B--2---:R-:W-:-:S04]  /*22c0*/  ISETP.GE.U32.AND P1, PT, R5, UR10, PT ;  /* 0x0000000a05007c0c */ /* 0x004fc8000bf26070 */
[----:B------:R-:W-:-:S13]  /*22d0*/  ISETP.GE.AND.EX P1, PT, R6, UR11, PT, P1 ;  /* 0x0000000b06007c0c */ /* 0x000fda000bf26310 */
[----:B------:R-:W-:Y:S05]  /*22e0*/  @P1 BRA `(.L_x_3075) ;  /* 0x0000000000681947 */ /* 0x000fea0003800000 */
[C---:B-1----:R-:W-:Y:S01]  /*22f0*/  FADD.FTZ R3, -R0.reuse, R20 ;  /* 0x0000001400037221 */ /* 0x042fe20000010100 */
[----:B------:R-:W-:Y:S01]  /*2300*/  FADD.FTZ R21, -R0, R21 ;  /* 0x0000001500157221 */ /* 0x000fe20000010100 */
[----:B------:R-:W1:Y:S01]  /*2310*/  LDCU.64 UR10, c[0x0][0x3e0] ;  /* 0x00007c00ff0a77ac */ /* 0x000e620008000a00 */
[----:B------:R-:W-:Y:S01]  /*2320*/  MOV R27, R29 ;  /* 0x0000001d001b7202 */ /* 0x000fe20000000f00 */
[-C--:B------:R-:W-:Y:S01]  /*2330*/  FMUL.FTZ R3, R3, R4.reuse ;  /* 0x0000000403037220 */ /* 0x080fe20000410000 */
[----:B------:R-:W-:Y:S01]  /*2340*/  FMUL.FTZ R21, R21, R4 ;  /* 0x0000000415157220 */ /* 0x000fe20000410000 */
[----:B------:R-:W2:Y:S02]  /*2350*/  LDCU.64 UR12, c[0x0][0x380] ;  /* 0x00007000ff0c77ac */ /* 0x000ea40008000a00 */
[----:B------:R-:W-:Y:S01]  /*2360*/  FFMA.FTZ R7, R7, R3, R14 ;  /* 0x0000000307077223 */ /* 0x000fe2000001000e */
[----:B------:R-:W-:-:S03]  /*2370*/  FFMA.FTZ R21, R12, R21, R13 ;  /* 0x000000150c157223 */ /* 0x000fc6000001000d */
[----:B------:R-:W-:Y:S01]  /*2380*/  FMUL.FTZ R0, R7, -1.4426950216293334961 ;  /* 0xbfb8aa3b07007820 */ /* 0x000fe20000410000 */
[----:B------:R-:W-:-:S05]  /*2390*/  FMUL.FTZ R2, R21, -1.4426950216293334961 ;  /* 0xbfb8aa3b15027820 */ /* 0x000fca0000410000 */
[----:B------:R-:W3:Y:S01]  /*23a0*/  MUFU.EX2 R0, R0 ;  /* 0x0000000000007308 */ /* 0x000ee20000000800 */
[----:B-1----:R-:W-:-:S03]  /*23b0*/  IMAD R6, R6, UR10, RZ ;  /* 0x0000000a06067c24 */ /* 0x002fc6000f8e02ff */
[----:B------:R-:W1:Y:S01]  /*23c0*/  MUFU.EX2 R2, R2 ;  /* 0x0000000200027308 */ /* 0x000e620000000800 */
[----:B------:R-:W-:-:S04]  /*23d0*/  IMAD.WIDE.U32 R26, R5, UR10, R26 ;  /* 0x0000000a051a7c25 */ /* 0x000fc8000f8e001a */
[----:B------:R-:W-:Y:S02]  /*23e0*/  IMAD R5, R5, UR11, R6 ;  /* 0x0000000b05057c24 */ /* 0x000fe4000f8e0206 */
[----:B---3--:R-:W-:-:S03]  /*23f0*/  FADD.FTZ R4, R0, 1 ;  /* 0x3f80000000047421 */ /* 0x008fc60000010000 */
[----:B------:R-:W-:Y:S01]  /*2400*/  IADD3 R5, PT, PT, R27, R5, RZ ;  /* 0x000000051b057210 */ /* 0x000fe20007ffe0ff */
[----:B-1----:R-:W-:Y:S01]  /*2410*/  FADD.FTZ R8, R2, 1 ;  /* 0x3f80000002087421 */ /* 0x002fe20000010000 */
[C---:B--2---:R-:W-:Y:S01]  /*2420*/  LEA R2, P1, R26.reuse, UR12, 0x2 ;  /* 0x0000000c1a027c11 */ /* 0x044fe2000f8210ff */
[----:B------:R-:W1:Y:S03]  /*2430*/  MUFU.RCP R4, R4 ;  /* 0x0000000400047308 */ /* 0x000e660000001000 */
[----:B------:R-:W-:-:S05]  /*2440*/  LEA.HI.X R3, R26, UR13, R5, 0x2, P1 ;  /* 0x0000000d1a037c11 */ /* 0x000fca00088f1405 */
[----:B------:R-:W2:Y:S01]  /*2450*/  MUFU.RCP R8, R8 ;  /* 0x0000000800087308 */ /* 0x000ea20000001000 */
[----:B-1----:R-:W-:Y:S01]  /*2460*/  FMUL.FTZ R4, R7, R4 ;  /* 0x0000000407047220 */ /* 0x002fe20000410000 */
[----:B--2---:R-:W-:-:S05]  /*2470*/  FMUL.FTZ R5, R21, R8 ;  /* 0x0000000815057220 */ /* 0x004fca0000410000 */
[----:B------:R3:W-:Y:S02]  /*2480*/  STG.E.64 desc[UR14][R2.64], R4 ;  /* 0x0000000402007986 */ /* 0x0007e4000c101b0e */
.L_x_3075:
[----:B------:R-:W-:Y:S05]  /*2490*/  BSYNC.RECONVERGENT B0 ;  /* 0x0000000000007941 */ /* 0x000fea0003800200 */
.L_x_3071:
[----:B------:R-:W-:Y:S02]  /*24a0*/  UIADD3 UR8, UPT, UPT, UR19, UR8, URZ ;  /* 0x0000000813087290 */ /* 0x000fe4000fffe0ff */
[----:B------:R-:W-:Y:S02]  /*24b0*/  UIADD3 UR4, UPT, UPT, UR4, 0x1, URZ ;  /* 0x0000000104047890 */ /* 0x000fe4000fffe0ff */
[----:B------:R-:W-:-:S09]  /*24c0*/  UISETP.GE.AND UP1, UPT, UR8, UR7, UPT ;  /* 0x000000070800728c */ /* 0x000fd2000bf26270 */
[----:B------:R-:W-:Y:S05]  /*24d0*/  BRA.U !UP1, `(.L_x_3078) ;  /* 0xffffffdd09347547 */ /* 0x000fea000b83ffff */
[----:B------:R-:W-:Y:S05]  /*24e0*/  EXIT ;  /* 0x000000000000794d */ /* 0x000fea0003800000 */
.L_x_3079:
        /* <DEDUP_REMOVED lines=9> */
.L_x_3468:


//--------------------- .text._Z35group_norm_nhwc_fwd_one_pass_kernelI11Fp32IOBf16WLi128ELi28ELi448EEv26Group_norm_nhwc_fwd_params --------------------------
	.section	.text._Z35group_norm_nhwc_fwd_one_pass_kernelI11Fp32IOBf16WLi128ELi28ELi448EEv26Group_norm_nhwc_fwd_params,"ax",@progbits
	.align	128
        .global         _Z35group_norm_nhwc_fwd_one_pass_kernelI11Fp32IOBf16WLi128ELi28ELi448EEv26Group_norm_nhwc_fwd_params
        .type           _Z35group_norm_nhwc_fwd_one_pass_kernelI11Fp32IOBf16WLi128ELi28ELi448EEv26Group_norm_nhwc_fwd_params,@function
        .size           _Z35group_norm_nhwc_fwd_one_pass_kernelI11Fp32IOBf16WLi128ELi28ELi448EEv26Group_norm_nhwc_fwd_params,(.L_x_3469 - _Z35group_norm_nhwc_fwd_one_pass_kernelI11Fp32IOBf16WLi128ELi28ELi448EEv26Group_norm_nhwc_fwd_params)
        .other          _Z35group_norm_nhwc_fwd_one_pass_kernelI11Fp32IOBf16WLi128ELi28ELi448EEv26Group_norm_nhwc_fwd_params,@"STO_CUDA_ENTRY STV_DEFAULT"
_Z35group_norm_nhwc_fwd_one_pass_kernelI11Fp32IOBf16WLi128ELi28ELi448EEv26Group_norm_nhwc_fwd_params:
.text._Z35group_norm_nhwc_fwd_one_pass_kernelI11Fp32IOBf16WLi128ELi28ELi448EEv26Group_norm_nhwc_fwd_params:
        /* <DEDUP_REMOVED lines=25> */
.L_x_3107:
[----:B0-----:R-:W0:Y:S01]  /*0190*/  LDC R0, c[0x0][0x3f8] ;  /* 0x0000fe00ff007b82 */ /* 0x001e220000000800 */
        /* <DEDUP_REMOVED lines=8> */
[----:B0-----:R-:W-:-:S06]  /*0220*/  IADD3 R2, PT, PT, R4, 0xffffffe, RZ ;  /* 0x0ffffffe04027810 */ /* 0x001fcc0007ffe0ff */
[----:B------:R0:W5:Y:S02]  /*0230*/  F2I.FTZ.U32.TRUNC.NTZ R3, R2 ;  /* 0x0000000200037305 */ /* 0x000164000021f000 */
        /* <DEDUP_REMOVED lines=13> */
[----:B------:R-:W-:Y:S01]  /*0310*/  @!P2 IMAD.IADD R2, R2, 0x1, -R5 ;  /* 0x000000010202a824 */ /* 0x000fe200078e0a05 */
[----:B------:R-:W-:Y:S02]  /*0320*/  @!P2 IADD3 R3, PT, PT, R3, 0x1, RZ ;  /* 0x000000010303a810 */ /* 0x000fe40007ffe0ff */
        /* <DEDUP_REMOVED lines=14> */
[----:B------:R-:W-:Y:S01]  /*0410*/  VIADD R2, R23, 0x40 ;  /* 0x0000004017027836 */ /* 0x000fe20000000000 */
[----:B------:R-:W-:Y:S01]  /*0420*/  IADD3 R5, PT, PT, -R3, RZ, RZ ;  /* 0x000000ff03057210 */ /* 0x000fe20007ffe1ff */
[----:B------:R-:W1:Y:S01]  /*0430*/  @!P2 LDC.64 R10, c[0x0][0x390] ;  /* 0x0000e400ff0aab82 */ /* 0x000e620000000a00 */
[----:B------:R-:W-:-:S02]  /*0440*/  IADD3 R9, PT, PT, R9, R8, RZ ;  /* 0x0000000809097210 */ /* 0x000fc40007ffe0ff */
[----:B------:R-:W-:Y:S01]  /*0450*/  ISETP.GE.U32.AND P3, PT, R2, UR8, PT ;  /* 0x0000000802007c0c */ /* 0x000fe2000bf66070 */
[----:B------:R-:W-:Y:S01]  /*0460*/  IMAD R0, R0, R5, UR7 ;  /* 0x0000000700007e24 */ /* 0x000fe2000f8e0205 */
[----:B------:R-:W-:Y:S02]  /*0470*/  SHF.L.U32 R9, R9, 0x1, RZ ;  /* 0x0000000109097819 */ /* 0x000fe400000006ff */
[----:B------:R-:W-:Y:S01]  /*0480*/  SHF.R.S32.HI R5, RZ, 0x1f, R2 ;  /* 0x0000001fff057819 */ /* 0x000fe20000011402 */
[----:B------:R-:W-:Y:S01]  /*0490*/  IMAD R0, R0, 0x1c, RZ ;  /* 0x0000001c00007824 */ /* 0x000fe200078e02ff */
[----:B------:R-:W-:Y:S02]  /*04a0*/  LOP3.LUT R25, R9, 0xffff, RZ, 0xc0, !PT ;  /* 0x0000ffff09197812 */ /* 0x000fe400078ec0ff */
[----:B------:R-:W-:Y:S02]  /*04b0*/  ISETP.GE.AND.EX P3, PT, R5, UR9, PT, P3 ;  /* 0x0000000905007c0c */ /* 0x000fe4000bf66330 */
[----:B------:R-:W-:Y:S01]  /*04c0*/  SHF.R.S32.HI R9, RZ, 0x1f, R18 ;  /* 0x0000001fff097819 */ /* 0x000fe20000011412 */
[----:B0-----:R-:W-:Y:S01]  /*04d0*/  @!P2 IMAD R14, R7, R12, RZ ;  /* 0x0000000c070ea224 */ /* 0x001fe200078e02ff */
[----:B------:R-:W-:-:S02]  /*04e0*/  SHF.R.S32.HI R4, RZ, 0x1f, R3 ;  /* 0x0000001fff047819 */ /* 0x000fc40000011403 */
[----:B------:R-:W-:Y:S01]  /*04f0*/  IADD3 R24, P4, PT, R0, R25, RZ ;  /* 0x0000001900187210 */ /* 0x000fe20007f9e0ff */
[----:B------:R-:W-:Y:S01]  /*0500*/  @!P2 IMAD R13, R23, R13, R14 ;  /* 0x0000000d170da224 */ /* 0x000fe200078e020e */
[----:B------:R-:W-:Y:S01]  /*0510*/  ISETP.GE.AND.EX P1, PT, R9, UR9, PT, P1 ;  /* 0x0000000909007c0c */ /* 0x000fe2000bf26310 */
[----:B---3--:R-:W-:Y:S01]  /*0520*/  IMAD R6, R4, UR10, RZ ;  /* 0x0000000a04067c24 */ /* 0x008fe2000f8e02ff */
[----:B------:R-:W-:Y:S02]  /*0530*/  LEA.HI.X.SX32 R25, R0, RZ, 0x1, P4 ;  /* 0x000000ff00197211 */ /* 0x000fe400020f0eff */
[----:B------:R-:W-:Y:S01]  /*0540*/  IADD3 R4, PT, PT, R23, 0x60, RZ ;  /* 0x0000006017047810 */ /* 0x000fe20007ffe0ff */
[C---:B------:R-:W-:Y:S02]  /*0550*/  IMAD R27, R3.reuse, UR11, R6 ;  /* 0x0000000b031b7c24 */ /* 0x040fe4000f8e0206 */
[----:B------:R-:W-:Y:S01]  /*0560*/  IMAD.WIDE.U32 R24, R3, UR10, R24 ;  /* 0x0000000a03187c25 */ /* 0x000fe2000f8e0018 */
[----:B------:R-:W0:Y:S01]  /*0570*/  @!P3 LDC.64 R6, c[0x0][0x3e0] ;  /* 0x0000f800ff06bb82 */ /* 0x000e220000000a00 */
[----:B------:R-:W-:-:S02]  /*0580*/  ISETP.GE.U32.AND P4, PT, R4, UR8, PT ;  /* 0x0000000804007c0c */ /* 0x000fc4000bf86070 */
[----:B------:R-:W-:Y:S01]  /*0590*/  @!P2 IMAD.MOV.U32 R26, RZ, RZ, R24 ;  /* 0x000000ffff1aa224 */ /* 0x000fe200078e0018 */
[----:B------:R-:W-:Y:S02]  /*05a0*/  IADD3 R27, PT, PT, R25, R27, RZ ;  /* 0x0000001b191b7210 */ /* 0x000fe40007ffe0ff */
[----:B------:R-:W-:Y:S02]  /*05b0*/  SHF.R.S32.HI R3, RZ, 0x1f, R4 ;  /* 0x0000001fff037819 */ /* 0x000fe40000011404 */
[----:B------:R-:W2:Y:S01]  /*05c0*/  @!P1 LDC.64 R16, c[0x0][0x3e0] ;  /* 0x0000f800ff109b82 */ /* 0x000ea20000000a00 */
[----:B------:R-:W-:Y:S01]  /*05d0*/  @!P2 IMAD.WIDE.U32 R14, R23, R12, R26 ;  /* 0x0000000c170ea225 */ /* 0x000fe200078e001a */
[----:B------:R-:W-:Y:S02]  /*05e0*/  ISETP.GE.AND.EX P4, PT, R3, UR9, PT, P4 ;  /* 0x0000000903007c0c */ /* 0x000fe4000bf86340 */
[----:B------:R-:W-:Y:S02]  /*05f0*/  @!P3 MOV R20, R24 ;  /* 0x000000180014b202 */ /* 0x000fe40000000f00 */
[----:B------:R-:W-:-:S02]  /*0600*/  @!P2 IADD3 R15, PT, PT, R15, R13, RZ ;  /* 0x0000000d0f0fa210 */ /* 0x000fc40007ffe0ff */
[C---:B-1----:R-:W-:Y:S01]  /*0610*/  @!P2 LEA R28, P5, R14.reuse, R10, 0x2 ;  /* 0x0000000a0e1ca211 */ /* 0x042fe200078a10ff */
[----:B------:R-:W1:Y:S01]  /*0620*/  @!P3 LDC.64 R12, c[0x0][0x390] ;  /* 0x0000e400ff0cbb82 */ /* 0x000e620000000a00 */
[----:B------:R-:W-:Y:S02]  /*0630*/  @!P3 MOV R21, R27 ;  /* 0x0000001b0015b202 */ /* 0x000fe40000000f00 */
        /* <DEDUP_REMOVED lines=9> */
[----:B------:R-:W-:Y:S01]  /*06d0*/  @!P3 IMAD.IADD R5, R21, 0x1, R5 ;  /* 0x000000011505b824 */ /* 0x000fe200078e0205 */
[----:B------:R-:W-:Y:S01]  /*06e0*/  MOV R2, RZ ;  /* 0x000000ff00027202 */ /* 0x000fe20000000f00 */
[C---:B------:R-:W-:Y:S02]  /*06f0*/  @!P1 IMAD R17, R18.reuse, R17, R9 ;  /* 0x0000001112119224 */ /* 0x040fe400078e0209 */
[----:B------:R-:W-:Y:S01]  /*0700*/  @!P1 IMAD.WIDE.U32 R18, R18, R16, R6 ;  /* 0x0000001012129225 */ /* 0x000fe200078e0006 */
[----:B------:R-:W-:Y:S02]  /*0710*/  @!P4 MOV R16, R24 ;  /* 0x000000180010c202 */ /* 0x000fe40000000f00 */
[----:B------:R-:W3:Y:S01]  /*0720*/  @!P4 LDC.64 R6, c[0x0][0x390] ;  /* 0x0000e400ff06cb82 */ /* 0x000ee20000000a00 */
[----:B-1----:R-:W-:-:S02]  /*0730*/  @!P3 LEA R12, P6, R20, R12, 0x2 ;  /* 0x0000000c140cb211 */ /* 0x002fc400078c10ff */
[----:B------:R-:W-:Y:S02]  /*0740*/  @!P1 IADD3 R17, PT, PT, R19, R17, RZ ;  /* 0x0000001113119210 */ /* 0x000fe40007ffe0ff */
        /* <DEDUP_REMOVED lines=11> */
[C---:B---3--:R-:W-:Y:S01]  /*0800*/  @!P4 LEA R10, P2, R16.reuse, R6, 0x2 ;  /* 0x00000006100ac211 */ /* 0x048fe200078410ff */
[----:B------:R-:W-:Y:S02]  /*0810*/  @!P4 IMAD.IADD R9, R17, 0x1, R9 ;  /* 0x000000011109c824 */ /* 0x000fe400078e0209 */
        /* <DEDUP_REMOVED lines=63> */
.L_x_3081:
[----:B------:R-:W-:Y:S05]  /*0c10*/  BSYNC.RECONVERGENT B0 ;  /* 0x0000000000007941 */ /* 0x000fea0003800200 */
.L_x_3080:
        /* <DEDUP_REMOVED lines=41> */
.L_x_3083:
[----:B------:R-:W-:Y:S05]  /*0eb0*/  BSYNC.RECONVERGENT B0 ;  /* 0x0000000000007941 */ /* 0x000fea0003800200 */
.L_x_3082:
        /* <DEDUP_REMOVED lines=31> */
.L_x_3086:
[----:B---3--:R-:W2:Y:S04]  /*10b0*/  LDG.E.STRONG.GPU R12, desc[UR14][R8.64] ;  /* 0x0000000e080c7981 */ /* 0x008ea8000c1ef900 */
[----:B--2---:R-:W-:Y:S01]  /*10c0*/  CCTL.IVALL ;  /* 0x00000000ff00798f */ /* 0x004fe20002000000 */
[----:B------:R-:W-:Y:S05]  /*10d0*/  YIELD ;  /* 0x0000000000007946 */ /* 0x000fea0003800000 */
[----:B------:R-:W-:-:S13]  /*10e0*/  ISETP.NE.AND P2, PT, R12, R15, PT ;  /* 0x0000000f0c00720c */ /* 0x000fda0003f45270 */
[----:B------:R-:W-:Y:S05]  /*10f0*/  @P2 BRA `(.L_x_3086) ;  /* 0xfffffffc00ec2947 */ /* 0x000fea000383ffff */
.L_x_3085:
        /* <DEDUP_REMOVED lines=15> */
.L_x_3088:
[----:B------:R-:W-:Y:S01]  /*11f0*/  UIADD3 UR23, UPT, UPT, UR5, 0x1, URZ ;  /* 0x0000000105177890 */ /* 0x000fe2000fffe0ff */
[----:B------:R-:W-:Y:S01]  /*1200*/  ISETP.EQ.OR P2, PT, RZ, UR22, P3 ;  /* 0x00000016ff007c0c */ /* 0x000fe20009f42670 */
[----:B------:R-:W-:-:S04]  /*1210*/  UIADD3 UR24, UPT, UPT, UR5, 0x2, URZ ;  /* 0x0000000205187890 */ /* 0x000fc8000fffe0ff */
[----:B------:R-:W-:Y:S01]  /*1220*/  MOV R9, UR23 ;  /* 0x0000001700097c02 */ /* 0x000fe20008000f00 */
        /* <DEDUP_REMOVED lines=10> */
[----:B------:R-:W-:Y:S02]  /*12d0*/  MOV R12, UR24 ;  /* 0x00000018000c7c02 */ /* 0x000fe40008000f00 */
[----:B------:R-:W-:Y:S01]  /*12e0*/  MOV R13, UR25 ;  /* 0x00000019000d7c02 */ /* 0x000fe20008000f00 */
[----:B------:R-:W-:Y:S02]  /*12f0*/  @!UP0 UIMAD.WIDE.U32 UR24, UR21, 0x8, UR16 ;  /* 0x00000008151888a5 */ /* 0x000fe4000f8e0010 */
[----:B------:R-:W-:Y:S01]  /*1300*/  VOTEU.ALL UP0, P5 ;  /* 0x0000000000ff7886 */ /* 0x000fe20002800000 */
[----:B------:R-:W-:Y:S02]  /*1310*/  @!UP1 UIMAD.WIDE.U32 UR26, UR10, 0x8, UR16 ;  /* 0x000000080a1a98a5 */ /* 0x000fe4000f8e0010 */
[----:B------:R-:W0:Y:S01]  /*1320*/  @!P2 LDG.E.64 R12, desc[UR14][R12.64] ;  /* 0x0000000e0c0ca981 */ /* 0x000e22000c1e1b00 */
[----:B------:R-:W-:Y:S01]  /*1330*/  IMAD.U32 R14, RZ, RZ, UR24 ;  /* 0x00000018ff0e7e24 */ /* 0x000fe2000f8e00ff */
[----:B------:R-:W-:Y:S01]  /*1340*/  MOV R15, UR25 ;  /* 0x00000019000f7c02 */ /* 0x000fe20008000f00 */
[----:B------:R-:W-:Y:S01]  /*1350*/  @!UP0 UIMAD.WIDE.U32 UR24, UR20, 0x8, UR16 ;  /* 0x00000008141888a5 */ /* 0x000fe2000f8e0010 */
[----:B-1----:R-:W-:-:S02]  /*1360*/  MOV R16, UR26 ;  /* 0x0000001a00107c02 */ /* 0x002fc40008000f00 */
[----:B--2---:R-:W-:Y:S02]  /*1370*/  MOV R17, UR27 ;  /* 0x0000001b00117c02 */ /* 0x004fe40008000f00 */
[----:B------:R-:W2:Y:S01]  /*1380*/  @!P4 LDG.E.64 R14, desc[UR14][R14.64] ;  /* 0x0000000e0e0ec981 */ /* 0x000ea2000c1e1b00 */
[----:B------:R-:W-:Y:S02]  /*1390*/  MOV R18, UR24 ;  /* 0x0000001800127c02 */ /* 0x000fe40008000f00 */
[----:B------:R-:W-:Y:S01]  /*13a0*/  MOV R19, UR25 ;  /* 0x0000001900137c02 */ /* 0x000fe20008000f00 */
[----:B------:R-:W3:Y:S05]  /*13b0*/  @!P6 LDG.E.64 R16, desc[UR14][R16.64] ;  /* 0x0000000e1010e981 */ /* 0x000eea000c1e1b00 */
        /* <DEDUP_REMOVED lines=10> */
[----:B------:R-:W-:Y:S01]  /*1460*/  MOV R12, UR24 ;  /* 0x00000018000c7c02 */ /* 0x000fe20008000f00 */
[----:B--2---:R-:W-:Y:S01]  /*1470*/  @!P4 FADD.FTZ R10, R10, R14 ;  /* 0x0000000e0a0ac221 */ /* 0x004fe20000010000 */
[----:B------:R-:W-:Y:S01]  /*1480*/  @!P4 FADD.FTZ R11, R11, R15 ;  /* 0x0000000f0b0bc221 */ /* 0x000fe20000010000 */
[----:B------:R-:W-:-:S02]  /*1490*/  ISETP.EQ.OR P4, PT, R9, UR18, P3 ;  /* 0x0000001209007c0c */ /* 0x000fc40009f82670 */
[----:B---3--:R-:W-:Y:S01]  /*14a0*/  @!P6 FADD.FTZ R10, R10, R16 ;  /* 0x000000100a0ae221 */ /* 0x008fe20000010000 */
[----:B------:R-:W-:Y:S01]  /*14b0*/  @!P6 FADD.FTZ R11, R11, R17 ;  /* 0x000000110b0be221 */ /* 0x000fe20000010000 */
[----:B------:R-:W-:Y:S02]  /*14c0*/  ISETP.EQ.OR P6, PT, R12, UR18, P3 ;  /* 0x000000120c007c0c */ /* 0x000fe40009fc2670 */
        /* <DEDUP_REMOVED lines=45> */
.L_x_3087:
        /* <DEDUP_REMOVED lines=26> */
[----:B------:R-:W-:Y:S01]  /*1940*/  IMAD.U32 R9, RZ, RZ, UR9 ;  /* 0x00000009ff097e24 */ /* 0x000fe2000f8e00ff */
        /* <DEDUP_REMOVED lines=25> */
.L_x_3089:
        /* <DEDUP_REMOVED lines=28> */
.L_x_3090:
        /* <DEDUP_REMOVED lines=13> */
.L_x_3091:
[----:B------:R-:W-:Y:S05]  /*1d70*/  BSYNC.RECONVERGENT B0 ;  /* 0x0000000000007941 */ /* 0x000fea0003800200 */
.L_x_3084:
[----:B------:R-:W4:Y:S01]  /*1d80*/  S2R R14, SR_TID.X ;  /* 0x00000000000e7919 */ /* 0x000f220000002100 */
[----:B------:R-:W5:Y:S01]  /*1d90*/  S2UR UR8, SR_CgaCtaId ;  /* 0x00000000000879c3 */ /* 0x000f620000008800 */
[----:B------:R-:W0:Y:S01]  /*1da0*/  LDCU UR9, c[0x0][0x414] ;  /* 0x00008280ff0977ac */ /* 0x000e220008000800 */
[----:B------:R-:W-:Y:S01]  /*1db0*/  MOV R29, UR7 ;  /* 0x00000007001d7c02 */ /* 0x000fe20008000f00 */
[----:B------:R-:W-:-:S05]  /*1dc0*/  UMOV UR5, 0x400 ;  /* 0x0000040000057882 */ /* 0x000fca0000000000 */
[----:B-123--:R-:W1:Y:S08]  /*1dd0*/  @P0 LDC.64 R16, c[0x0][0x388] ;  /* 0x0000e200ff100b82 */ /* 0x00ee700000000a00 */
[----:B------:R-:W2:Y:S01]  /*1de0*/  LDC.64 R12, c[0x0][0x398] ;  /* 0x0000e600ff0c7b82 */ /* 0x000ea20000000a00 */
[----:B-----5:R-:W-:Y:S01]  /*1df0*/  ULEA UR5, UR8, UR5, 0x18 ;  /* 0x0000000508057291 */ /* 0x020fe2000f8ec0ff */
[----:B----4-:R-:W-:Y:S01]  /*1e00*/  LOP3.LUT R8, R14, 0xffff, RZ, 0xc0, !PT ;  /* 0x0000ffff0e087812 */ /* 0x010fe200078ec0ff */
[----:B-1----:R-:W-:-:S07]  /*1e10*/  @P0 IMAD.WIDE R16, R29, 0x8, R16 ;  /* 0x000000081d100825 */ /* 0x002fce00078e0210 */
[----:B------:R-:W-:Y:S01]  /*1e20*/  @!P3 STS.64 [UR5+0x88], R10 ;  /* 0x0000880aff00b988 */ /* 0x000fe20008000a05 */
[----:B------:R-:W-:-:S05]  /*1e30*/  IMAD R8, R8, 0x124a, RZ ;  /* 0x0000124a08087824 */ /* 0x000fca00078e02ff */
[----:B------:R-:W-:-:S04]  /*1e40*/  SHF.R.U32.HI R8, RZ, 0x10, R8 ;  /* 0x00000010ff087819 */ /* 0x000fc80000011608 */
[----:B------:R-:W-:-:S05]  /*1e50*/  PRMT R8, R8, 0x9910, RZ ;  /* 0x0000991008087816 */ /* 0x000fca00000000ff */
[----:B------:R-:W-:-:S05]  /*1e60*/  IMAD R8, R8, 0xe, RZ ;  /* 0x0000000e08087824 */ /* 0x000fca00078e02ff */
[----:B------:R-:W-:Y:S02]  /*1e70*/  IADD3 R15, PT, PT, RZ, -R8, RZ ;  /* 0x80000008ff0f7210 */ /* 0x000fe40007ffe0ff */
[----:B------:R-:W1:Y:S02]  /*1e80*/  LDC.64 R8, c[0x0][0x3a0] ;  /* 0x0000e800ff087b82 */ /* 0x000e640000000a00 */
[----:B------:R-:W-:-:S04]  /*1e90*/  PRMT R15, R15, 0x7710, RZ ;  /* 0x000077100f0f7816 */ /* 0x000fc800000000ff */
[----:B------:R-:W-:Y:S01]  /*1ea0*/  IADD3 R15, PT, PT, R15, R14, RZ ;  /* 0x0000000e0f0f7210 */ /* 0x000fe20007ffe0ff */
[----:B0-----:R-:W-:-:S03]  /*1eb0*/  @P0 FMUL.FTZ R14, R10, UR9 ;  /* 0x000000090a0e0c20 */ /* 0x001fc60008410000 */
[----:B------:R-:W-:-:S04]  /*1ec0*/  SHF.L.U32 R15, R15, 0x1, RZ ;  /* 0x000000010f0f7819 */ /* 0x000fc800000006ff */
[----:B------:R-:W-:Y:S01]  /*1ed0*/  LOP3.LUT R19, R15, 0xffff, RZ, 0xc0, !PT ;  /* 0x0000ffff0f137812 */ /* 0x000fe200078ec0ff */
[----:B------:R-:W-:-:S04]  /*1ee0*/  @P0 FMUL.FTZ R15, R11, UR9 ;  /* 0x000000090b0f0c20 */ /* 0x000fc80008410000 */
[----:B------:R-:W-:Y:S01]  /*1ef0*/  IMAD.IADD R19, R0, 0x1, R19 ;  /* 0x0000000100137824 */ /* 0x000fe200078e0213 */
[----:B------:R-:W-:Y:S03]  /*1f00*/  @P0 STG.E.64 desc[UR14][R16.64], R14 ;  /* 0x0000000e10000986 */ /* 0x000fe6000c101b0e */
[C---:B--2---:R-:W-:Y:S01]  /*1f10*/  IMAD.WIDE R12, R19.reuse, 0x2, R12 ;  /* 0x00000002130c7825 */ /* 0x044fe200078e020c */
[----:B------:R-:W-:Y:S03]  /*1f20*/  BAR.SYNC.DEFER_BLOCKING 0x0 ;  /* 0x0000000000007b1d */ /* 0x000fe60000010000 */
[----:B-1----:R-:W-:-:S03]  /*1f30*/  IMAD.WIDE R18, R19, 0x2, R8 ;  /* 0x0000000213127825 */ /* 0x002fc600078e0208 */
[----:B------:R-:W2:Y:S04]  /*1f40*/  LDG.E.U16 R28, desc[UR14][R12.64] ;  /* 0x0000000e0c1c7981 */ /* 0x000ea8000c1e1500 */
[----:B------:R-:W3:Y:S04]  /*1f50*/  LDG.E.U16 R29, desc[UR14][R18.64] ;  /* 0x0000000e121d7981 */ /* 0x000ee8000c1e1500 */
[----:B------:R-:W0:Y:S01]  /*1f60*/  LDS.64 R8, [UR5+0x88] ;  /* 0x00008805ff087984 */ /* 0x000e220008000a00 */
[----:B------:R-:W1:Y:S03]  /*1f70*/  LDCU.U8 UR5, c[0x0][0x3fc] ;  /* 0x00007f80ff0577ac */ /* 0x000e660008000000 */
[----:B------:R-:W4:Y:S04]  /*1f80*/  LDG.E.U16 R12, desc[UR14][R12.64+0x2] ;  /* 0x0000020e0c0c7981 */ /* 0x000f28000c1e1500 */
[----:B------:R-:W5:Y:S01]  /*1f90*/  LDG.E.U16 R18, desc[UR14][R18.64+0x2] ;  /* 0x0000020e12127981 */ /* 0x000f62000c1e1500 */
        /* <DEDUP_REMOVED lines=10> */
[----:B--2---:R-:W-:Y:S02]  /*2040*/  SHF.L.U32 R9, R28, 0x10, RZ ;  /* 0x000000101c097819 */ /* 0x004fe400000006ff */
[----:B----4-:R-:W-:Y:S02]  /*2050*/  SHF.L.U32 R10, R12, 0x10, RZ ;  /* 0x000000100c0a7819 */ /* 0x010fe400000006ff */
[----:B---3--:R-:W-:Y:S02]  /*2060*/  SHF.L.U32 R12, R29, 0x10, RZ ;  /* 0x000000101d0c7819 */ /* 0x008fe400000006ff */
[----:B-----5:R-:W-:Y:S01]  /*2070*/  SHF.L.U32 R11, R18, 0x10, RZ ;  /* 0x00000010120b7819 */ /* 0x020fe200000006ff */
        /* <DEDUP_REMOVED lines=12> */
[----:B------:R-:W-:Y:S01]  /*2140*/  FADD.FTZ R21, -R0, R21 ;  /* 0x0000001500157221 */ /* 0x000fe20000010100 */
[----:B------:R-:W-:Y:S01]  /*2150*/  MOV R17, R27 ;  /* 0x0000001b00117202 */ /* 0x000fe20000000f00 */
[----:B------:R-:W1:Y:S01]  /*2160*/  LDCU.64 UR8, c[0x0][0x380] ;  /* 0x00007000ff0877ac */ /* 0x000e620008000a00 */
[----:B0-----:R-:W-:Y:S02]  /*2170*/  IMAD R14, R14, UR12, RZ ;  /* 0x0000000c0e0e7c24 */ /* 0x001fe4000f8e02ff */
[----:B------:R-:W-:-:S04]  /*2180*/  IMAD.WIDE.U32 R16, R23, UR12, R16 ;  /* 0x0000000c17107c25 */ /* 0x000fc8000f8e0010 */
[----:B------:R-:W-:Y:S01]  /*2190*/  IMAD R15, R23, UR13, R14 ;  /* 0x0000000d170f7c24 */ /* 0x000fe2000f8e020e */
[----:B-1----:R-:W-:-:S04]  /*21a0*/  LEA R14, P1, R16, UR8, 0x2 ;  /* 0x00000008100e7c11 */ /* 0x002fc8000f8210ff */
[----:B------:R-:W-:Y:S01]  /*21b0*/  IADD3 R15, PT, PT, R17, R15, RZ ;  /* 0x0000000f110f7210 */ /* 0x000fe20007ffe0ff */
[----:B------:R-:W-:-:S03]  /*21c0*/  FADD.FTZ R17, -R0, R20 ;  /* 0x0000001400117221 */ /* 0x000fc60000010100 */
[----:B------:R-:W-:Y:S01]  /*21d0*/  LEA.HI.X R15, R16, UR9, R15, 0x2, P1 ;  /* 0x00000009100f7c11 */ /* 0x000fe200088f140f */
[-C--:B------:R-:W-:Y:S01]  /*21e0*/  FMUL.FTZ R16, R17, R8.reuse ;  /* 0x0000000811107220 */ /* 0x080fe20000410000 */
[----:B------:R-:W-:-:S03]  /*21f0*/  FMUL.FTZ R17, R21, R8 ;  /* 0x0000000815117220 */ /* 0x000fc60000410000 */
[----:B------:R-:W-:Y:S01]  /*2200*/  FFMA.FTZ R16, R9, R16, R12 ;  /* 0x0000001009107223 */ /* 0x000fe2000001000c */
[----:B------:R-:W-:-:S05]  /*2210*/  FFMA.FTZ R17, R10, R17, R11 ;  /* 0x000000110a117223 */ /* 0x000fca000001000b */
[----:B------:R0:W-:Y:S02]  /*2220*/  STG.E.64 desc[UR14][R14.64], R16 ;  /* 0x000000100e007986 */ /* 0x0001e4000c101b0e */
.L_x_3095:
[----:B------:R-:W-:Y:S05]  /*2230*/  BSYNC.RECONVERGENT B1 ;  /* 0x0000000000017941 */ /* 0x000fea0003800200 */
.L_x_3094:
        /* <DEDUP_REMOVED lines=14> */
[----:B------:R-:W1:Y:S03]  /*2320*/  LDCU.64 UR12, c[0x0][0x380] ;  /* 0x00007000ff0c77ac */ /* 0x000e660008000a00 */
[----:B------:R-:W-:-:S04]  /*2330*/  FMUL.FTZ R3, R3, R8 ;  /* 0x0000000803037220 */ /* 0x000fc80000410000 */
[----:B------:R-:W-:Y:S01]  /*2340*/  FFMA.FTZ R3, R10, R3, R11 ;  /* 0x000000030a037223 */ /* 0x000fe2000001000b */
[----:B0-----:R-:W-:-:S04]  /*2350*/  IMAD R14, R14, UR8, RZ ;  /* 0x000000080e0e7c24 */ /* 0x001fc8000f8e02ff */
[----:B------:R-:W-:Y:S01]  /*2360*/  IMAD R21, R19, UR9, R14 ;  /* 0x0000000913157c24 */ /* 0x000fe2000f8e020e */
[----:B------:R-:W-:-:S05]  /*2370*/  MOV R14, R24 ;  /* 0x00000018000e7202 */ /* 0x000fca0000000f00 */
[----:B------:R-:W-:-:S04]  /*2380*/  IMAD.WIDE.U32 R14, R19, UR8, R14 ;  /* 0x00000008130e7c25 */ /* 0x000fc8000f8e000e */
[----:B------:R-:W-:Y:S01]  /*2390*/  FADD.FTZ R19, -R0, R2 ;  /* 0x0000000200137221 */ /* 0x000fe20000010100 */
[----:B------:R-:W-:Y:S01]  /*23a0*/  IMAD.IADD R21, R15, 0x1, R21 ;  /* 0x000000010f157824 */ /* 0x000fe200078e0215 */
[C---:B-1----:R-:W-:Y:S02]  /*23b0*/  LEA R20, P1, R14.reuse, UR12, 0x2 ;  /* 0x0000000c0e147c11 */ /* 0x042fe4000f8210ff */
[----:B------:R-:W-:Y:S02]  /*23c0*/  FMUL.FTZ R2, R19, R8 ;  /* 0x0000000813027220 */ /* 0x000fe40000410000 */
[----:B------:R-:W-:Y:S02]  /*23d0*/  LEA.HI.X R21, R14, UR13, R21, 0x2, P1 ;  /* 0x0000000d0e157c11 */ /* 0x000fe400088f1415 */
[----:B------:R-:W-:-:S05]  /*23e0*/  FFMA.FTZ R2, R9, R2, R12 ;  /* 0x0000000209027223 */ /* 0x000fca000001000c */
[----:B------:R0:W-:Y:S02]  /*23f0*/  STG.E.64 desc[UR14][R20.64], R2 ;  /* 0x0000000214007986 */ /* 0x0001e4000c101b0e */
.L_x_3097:
[----:B------:R-:W-:Y:S05]  /*2400*/  BSYNC.RECONVERGENT B1 ;  /* 0x0000000000017941 */ /* 0x000fea0003800200 */
.L_x_3096:
[----:B------:R-:W-:Y:S04]  /*2410*/  BSSY.RECONVERGENT B1, `(.L_x_3098) ;  /* 0x0000013000017945 */ /* 0x000fe80003800200 */
[----:B------:R-:W-:Y:S05]  /*2420*/  @P2 BRA `(.L_x_3099) ;  /* 0x0000000000442947 */ /* 0x000fea0003800000 */
[----:B------:R-:W1:Y:S01]  /*2430*/  LDCU.64 UR8, c[0x0][0x3e0] ;  /* 0x00007c00ff0877ac */ /* 0x000e620008000a00 */
[----:B------:R-:W-:Y:S01]  /*2440*/  MOV R14, R24 ;  /* 0x00000018000e7202 */ /* 0x000fe20000000f00 */
[C---:B0-----:R-:W-:Y:S01]  /*2450*/  FADD.FTZ R3, -R0.reuse, R4 ;  /* 0x0000000400037221 */ /* 0x041fe20000010100 */
[----:B------:R-:W-:Y:S01]  /*2460*/  MOV R15, R27 ;  /* 0x0000001b000f7202 */ /* 0x000fe20000000f00 */
[----:B------:R-:W0:Y:S01]  /*2470*/  LDCU.64 UR12, c[0x0][0x380] ;  /* 0x00007000ff0c77ac */ /* 0x000e220008000a00 */
[----:B------:R-:W-:Y:S01]  /*2480*/  FADD.FTZ R5, -R0, R5 ;  /* 0x0000000500057221 */ /* 0x000fe20000010100 */
        /* <DEDUP_REMOVED lines=8> */
[----:B------:R-:W-:-:S04]  /*2510*/  IADD3 R13, PT, PT, R15, R13, RZ ;  /* 0x0000000d0f0d7210 */ /* 0x000fc80007ffe0ff */
[----:B------:R-:W-:-:S05]  /*2520*/  LEA.HI.X R5, R14, UR13, R13, 0x2, P1 ;  /* 0x0000000d0e057c11 */ /* 0x000fca00088f140d */
[----:B------:R1:W-:Y:S02]  /*2530*/  STG.E.64 desc[UR14][R4.64], R2 ;  /* 0x0000000204007986 */ /* 0x0003e4000c101b0e */
.L_x_3099:
[----:B------:R-:W-:Y:S05]  /*2540*/  BSYNC.RECONVERGENT B1 ;  /* 0x0000000000017941 */ /* 0x000fea0003800200 */
.L_x_3098:
[----:B------:R-:W-:Y:S05]  /*2550*/  @P3 BRA `(.L_x_3100) ;  /* 0x0000000800543947 */ /* 0x000fea0003800000 */
[----:B------:R-:W2:Y:S01]  /*2560*/  LDCU.64 UR8, c[0x0][0x3e0] ;  /* 0x00007c00ff0877ac */ /* 0x000ea20008000a00 */
[----:B01----:R-:W-:Y:S01]  /*2570*/  MOV R2, R24 ;  /* 0x0000001800027202 */ /* 0x003fe20000000f00 */
[C---:B------:R-:W-:Y:S01]  /*2580*/  FADD.FTZ R5, -R0.reuse, R6 ;  /* 0x0000000600057221 */ /* 0x040fe20000010100 */
[----:B------:R-:W-:Y:S01]  /*2590*/  MOV R3, R27 ;  /* 0x0000001b00037202 */ /* 0x000fe20000000f00 */
[----:B------:R-:W0:Y:S01]  /*25a0*/  LDCU.64 UR10, c[0x0][0x380] ;  /* 0x00007000ff0a77ac */ /* 0x000e220008000a00 */
        /* <DEDUP_REMOVED lines=9> */
[----:B------:R-:W-:-:S04]  /*2640*/  IADD3 R17, PT, PT, R3, R17, RZ ;  /* 0x0000001103117210 */ /* 0x000fc80007ffe0ff */
[----:B------:R-:W-:-:S05]  /*2650*/  LEA.HI.X R5, R2, UR11, R17, 0x2, P1 ;  /* 0x0000000b02057c11 */ /* 0x000fca00088f1411 */
[----:B------:R2:W-:Y:S01]  /*2660*/  STG.E.64 desc[UR14][R4.64], R6 ;  /* 0x0000000604007986 */ /* 0x0005e2000c101b0e */
[----:B------:R-:W-:Y:S05]  /*2670*/  BRA `(.L_x_3100) ;  /* 0x00000008000c7947 */ /* 0x000fea0003800000 */
.L_x_3093:
[----:B------:R-:W0:Y:S01]  /*2680*/  LDCU.64 UR8, c[0x0][0x3e8] ;  /* 0x00007d00ff0877ac */ /* 0x000e220008000a00 */
[----:B------:R-:W-:Y:S01]  /*2690*/  SHF.R.S32.HI R18, RZ, 0x1f, R23 ;  /* 0x0000001fff127819 */ /* 0x000fe20000011417 */
[C---:B------:R-:W-:Y:S01]  /*26a0*/  VIADD R13, R23.reuse, 0x40 ;  /* 0x00000040170d7836 */ /* 0x040fe20000000000 */
[C---:B------:R-:W-:Y:S01]  /*26b0*/  IADD3 R16, PT, PT, R23.reuse, 0x60, RZ ;  /* 0x0000006017107810 */ /* 0x040fe20007ffe0ff */
[----:B------:R-:W-:Y:S01]  /*26c0*/  BSSY.RECONVERGENT B1, `(.L_x_3101) ;  /* 0x0000021000017945 */ /* 0x000fe20003800200 */
[----:B0-----:R-:W-:Y:S02]  /*26d0*/  ISETP.GE.U32.AND P2, PT, R23, UR8, PT ;  /* 0x0000000817007c0c */ /* 0x001fe4000bf46070 */
        /* <DEDUP_REMOVED lines=9> */
[----:B------:R-:W1:Y:S01]  /*2770*/  LDCU.64 UR12, c[0x0][0x380] ;  /* 0x00007000ff0c77ac */ /* 0x000e620008000a00 */
[----:B------:R-:W-:Y:S01]  /*2780*/  FMUL.FTZ R17, R17, R8 ;  /* 0x0000000811117220 */ /* 0x000fe20000410000 */
[----:B0-----:R-:W-:Y:S02]  /*2790*/  IMAD R18, R18, UR10, RZ ;  /* 0x0000000a12127c24 */ /* 0x001fe4000f8e02ff */
[----:B------:R-:W-:-:S04]  /*27a0*/  IMAD.WIDE.U32 R14, R23, UR10, R14 ;  /* 0x0000000a170e7c25 */ /* 0x000fc8000f8e000e */
[----:B------:R-:W-:Y:S01]  /*27b0*/  IMAD R19, R23, UR11, R18 ;  /* 0x0000000b17137c24 */ /* 0x000fe2000f8e0212 */
[----:B-1----:R-:W-:-:S04]  /*27c0*/  LEA R18, P2, R14, UR12, 0x2 ;  /* 0x0000000c0e127c11 */ /* 0x002fc8000f8410ff */
[----:B------:R-:W-:Y:S01]  /*27d0*/  IADD3 R19, PT, PT, R15, R19, RZ ;  /* 0x000000130f137210 */ /* 0x000fe20007ffe0ff */
[----:B------:R-:W-:Y:S01]  /*27e0*/  FFMA.FTZ R15, R9, R17, R12 ;  /* 0x00000011090f7223 */ /* 0x000fe2000001000c */
[----:B------:R-:W-:Y:S02]  /*27f0*/  FMUL.FTZ R17, R21, R8 ;  /* 0x0000000815117220 */ /* 0x000fe40000410000 */
[----:B------:R-:W-:Y:S01]  /*2800*/  LEA.HI.X R19, R14, UR13, R19, 0x2, P2 ;  /* 0x0000000d0e137c11 */ /* 0x000fe200090f1413 */
[----:B------:R-:W-:Y:S01]  /*2810*/  FMUL.FTZ R20, R15, -1.4426950216293334961 ;  /* 0xbfb8aa3b0f147820 */ /* 0x000fe20000410000 */
[----:B------:R-:W-:-:S04]  /*2820*/  FFMA.FTZ R17, R10, R17, R11 ;  /* 0x000000110a117223 */ /* 0x000fc8000001000b */
[----:B------:R-:W-:Y:S01]  /*2830*/  FMUL.FTZ R28, R17, -1.4426950216293334961 ;  /* 0xbfb8aa3b111c7820 */ /* 0x000fe20000410000 */
[----:B------:R-:W0:Y:S05]  /*2840*/  MUFU.EX2 R20, R20 ;  /* 0x0000001400147308 */ /* 0x000e2a0000000800 */
[----:B------:R-:W1:Y:S01]  /*2850*/  MUFU.EX2 R28, R28 ;  /* 0x0000001c001c7308 */ /* 0x000e620000000800 */
[----:B0-----:R-:W-:-:S04]  /*2860*/  FADD.FTZ R21, R20, 1 ;  /* 0x3f80000014157421 */ /* 0x001fc80000010000 */
[----:B------:R-:W0:Y:S01]  /*2870*/  MUFU.RCP R14, R21 ;  /* 0x00000015000e7308 */ /* 0x000e220000001000 */
[----:B-1----:R-:W-:-:S07]  /*2880*/  FADD.FTZ R29, R28, 1 ;  /* 0x3f8000001c1d7421 */ /* 0x002fce0000010000 */
[----:B------:R-:W1:Y:S01]  /*2890*/  MUFU.RCP R29, R29 ;  /* 0x0000001d001d7308 */ /* 0x000e620000001000 */
[----:B0-----:R-:W-:Y:S01]  /*28a0*/  FMUL.FTZ R14, R15, R14 ;  /* 0x0000000e0f0e7220 */ /* 0x001fe20000410000 */
[----:B-1----:R-:W-:-:S05]  /*28b0*/  FMUL.FTZ R15, R17, R29 ;  /* 0x0000001d110f7220 */ /* 0x002fca0000410000 */
[----:B------:R0:W-:Y:S02]  /*28c0*/  STG.E.64 desc[UR14][R18.64], R14 ;  /* 0x0000000e12007986 */ /* 0x0001e4000c101b0e */
.L_x_3102:
[----:B------:R-:W-:Y:S05]  /*28d0*/  BSYNC.RECONVERGENT B1 ;  /* 0x0000000000017941 */ /* 0x000fea0003800200 */
.L_x_3101:
        /* <DEDUP_REMOVED lines=10> */
[C---:B------:R-:W-:Y:S01]  /*2980*/  FADD.FTZ R3, -R0.reuse, R3 ;  /* 0x0000000300037221 */ /* 0x040fe20000010100 */
[----:B------:R-:W-:Y:S01]  /*2990*/  SHF.R.S32.HI R19, RZ, 0x1f, R20 ;  /* 0x0000001fff137819 */ /* 0x000fe20000011414 */
[----:B------:R-:W-:Y:S01]  /*29a0*/  FADD.FTZ R21, -R0, R2 ;  /* 0x0000000200157221 */ /* 0x000fe20000010100 */
[----:B------:R-:W1:Y:S03]  /*29b0*/  LDCU.64 UR12, c[0x0][0x380] ;  /* 0x00007000ff0c77ac */ /* 0x000e660008000a00 */
[----:B------:R-:W-:Y:S01]  /*29c0*/  FMUL.FTZ R21, R21, R8 ;  /* 0x0000000815157220 */ /* 0x000fe20000410000 */
[----:B0-----:R-:W-:-:S02]  /*29d0*/  IMAD R19, R19, UR10, RZ ;  /* 0x0000000a13137c24 */ /* 0x001fc4000f8e02ff */
[----:B------:R-:W-:-:S04]  /*29e0*/  IMAD.WIDE.U32 R14, R20, UR10, R14 ;  /* 0x0000000a140e7c25 */ /* 0x000fc8000f8e000e */
[----:B------:R-:W-:Y:S01]  /*29f0*/  IMAD R19, R20, UR11, R19 ;  /* 0x0000000b14137c24 */ /* 0x000fe2000f8e0213 */
[----:B-1----:R-:W-:-:S04]  /*2a00*/  LEA R2, P1, R14, UR12, 0x2 ;  /* 0x0000000c0e027c11 */ /* 0x002fc8000f8210ff */
[----:B------:R-:W-:Y:S01]  /*2a10*/  IADD3 R29, PT, PT, R15, R19, RZ ;  /* 0x000000130f1d7210 */ /* 0x000fe20007ffe0ff */
[----:B------:R-:W-:Y:S01]  /*2a20*/  FMUL.FTZ R19, R3, R8 ;  /* 0x0000000803137220 */ /* 0x000fe20000410000 */
[----:B------:R-:W-:Y:S02]  /*2a30*/  FFMA.FTZ R15, R9, R21, R12 ;  /* 0x00000015090f7223 */ /* 0x000fe4000001000c */
        /* <DEDUP_REMOVED lines=13> */
.L_x_3104:
[----:B------:R-:W-:Y:S05]  /*2b10*/  BSYNC.RECONVERGENT B1 ;  /* 0x0000000000017941 */ /* 0x000fea0003800200 */
.L_x_3103:
[----:B------:R-:W-:Y:S04]  /*2b20*/  BSSY.RECONVERGENT B1, `(.L_x_3105) ;  /* 0x000001d000017945 */ /* 0x000fe80003800200 */
[----:B------:R-:W-:Y:S05]  /*2b30*/  @P3 BRA `(.L_x_3106) ;  /* 0x00000000006c3947 */ /* 0x000fea0003800000 */
[C---:B0-----:R-:W-:Y:S01]  /*2b40*/  FADD.FTZ R3, -R0.reuse, R4 ;  /* 0x0000000400037221 */ /* 0x041fe20000010100 */
[----:B------:R-:W-:Y:S01]  /*2b50*/  FADD.FTZ R5, -R0, R5 ;  /* 0x0000000500057221 */ /* 0x000fe20000010100 */
        /* <DEDUP_REMOVED lines=12> */
[----:B--2---:R-:W-:Y:S01]  /*2c20*/  FADD.FTZ R20, R2, 1 ;  /* 0x3f80000002147421 */ /* 0x004fe20000010000 */
[----:B------:R-:W-:Y:S01]  /*2c30*/  MOV R2, R24 ;  /* 0x0000001800027202 */ /* 0x000fe20000000f00 */
[----:B0-----:R-:W-:-:S04]  /*2c40*/  FADD.FTZ R19, R4, 1 ;  /* 0x3f80000004137421 */ /* 0x001fc80000010000 */
[----:B------:R-:W0:Y:S01]  /*2c50*/  MUFU.RCP R20, R20 ;  /* 0x0000001400147308 */ /* 0x000e220000001000 */
[----:B------:R-:W-:-:S04]  /*2c60*/  IMAD.WIDE.U32 R2, R13, UR10, R2 ;  /* 0x0000000a0d027c25 */ /* 0x000fc8000f8e0002 */
[----:B------:R-:W-:Y:S01]  /*2c70*/  IMAD R13, R13, UR11, R28 ;  /* 0x0000000b0d0d7c24 */ /* 0x000fe2000f8e021c */
[----:B-1----:R-:W-:Y:S02]  /*2c80*/  LEA R4, P1, R2, UR12, 0x2 ;  /* 0x0000000c02047c11 */ /* 0x002fe4000f8210ff */
[----:B------:R-:W1:Y:S02]  /*2c90*/  MUFU.RCP R19, R19 ;  /* 0x0000001300137308 */ /* 0x000e640000001000 */
[----:B------:R-:W-:-:S04]  /*2ca0*/  IADD3 R13, PT, PT, R3, R13, RZ ;  /* 0x0000000d030d7210 */ /* 0x000fc80007ffe0ff */
[----:B------:R-:W-:Y:S01]  /*2cb0*/  LEA.HI.X R5, R2, UR13, R13, 0x2, P1 ;  /* 0x0000000d02057c11 */ /* 0x000fe200088f140d */
[----:B0-----:R-:W-:Y:S01]  /*2cc0*/  FMUL.FTZ R2, R15, R20 ;  /* 0x000000140f027220 */ /* 0x001fe20000410000 */
[----:B-1----:R-:W-:-:S05]  /*2cd0*/  FMUL.FTZ R3, R14, R19 ;  /* 0x000000130e037220 */ /* 0x002fca0000410000 */
[----:B------:R1:W-:Y:S02]  /*2ce0*/  STG.E.64 desc[UR14][R4.64], R2 ;  /* 0x0000000204007986 */ /* 0x0003e4000c101b0e */
.L_x_3106:
[----:B------:R-:W-:Y:S05]  /*2cf0*/  BSYNC.RECONVERGENT B1 ;  /* 0x0000000000017941 */ /* 0x000fea0003800200 */
.L_x_3105:
[----:B------:R-:W-:Y:S05]  /*2d00*/  @P4 BRA `(.L_x_3100) ;  /* 0x0000000000684947 */ /* 0x000fea0003800000 */
[C---:B01----:R-:W-:Y:S01]  /*2d10*/  FADD.FTZ R3, -R0.reuse, R6 ;  /* 0x0000000600037221 */ /* 0x043fe20000010100 */
[----:B------:R-:W-:Y:S01]  /*2d20*/  FADD.FTZ R7, -R0, R7 ;  /* 0x0000000700077221 */ /* 0x000fe20000010100 */
        /* <DEDUP_REMOVED lines=24> */
.L_x_3100:
[----:B------:R-:W-:Y:S05]  /*2eb0*/  BSYNC.RECONVERGENT B0 ;  /* 0x0000000000007941 */ /* 0x000fea0003800200 */
.L_x_3092:
        /* <DEDUP_REMOVED lines=8> */
.L_x_3108:
        /* <DEDUP_REMOVED lines=12> */
.L_x_3469:


//--------------------- .text._Z35group_norm_nhwc_fwd_one_pass_kernelI11Fp32IOBf16WLi256ELi28ELi448EEv26Group_norm_nhwc_fwd_params --------------------------
	.section	.text._Z35group_norm_nhwc_fwd_one_pass_kernelI11Fp32IOBf16WLi256ELi28ELi448EEv26Group_norm_nhwc_fwd_params,"ax",@progbits
	.align	128
        .global         _Z35group_norm_nhwc_fwd_one_pass_kernelI11Fp32IOBf16WLi256ELi28ELi448EEv26Group_norm_nhwc_fwd_params
        .type           _Z35group_norm_nhwc_fwd_one_pass_kernelI11Fp32IOBf16WLi256ELi28ELi448EEv26Group_norm_nhwc_fwd_params,@function
        .size           _Z35group_norm_nhwc_fwd_one_pass_kernelI11Fp32IOBf16WLi256ELi28ELi448EEv26Group_norm_nhwc_fwd_params,(.L_x_3470 - _Z35group_norm_nhwc_fwd_one_pass_kernelI11Fp32IOBf16WLi256ELi28ELi448EEv26Group_norm_nhwc_fwd_params)
        .other          _Z35group_norm_nhwc_fwd_one_pass_kernelI11Fp32IOBf16WLi256ELi28ELi448EEv26Group_norm_nhwc_fwd_params,@"STO_CUDA_ENTRY STV_DEFAULT"
_Z35group_norm_nhwc_fwd_one_pass_kernelI11Fp32IOBf16WLi256ELi28ELi448EEv26Group_norm_nhwc_fwd_params:
.text._Z35group_norm_nhwc_fwd_one_pass_kernelI11Fp32IOBf16WLi256ELi28ELi448EEv26Group_norm_nhwc_fwd_params:
        /* <DEDUP_REMOVED lines=41> */
.L_x_3152:
[----:B01234-:R-:W0:Y:S01]  /*0290*/  LDC R23, c[0x0][0x3f8] ;  /* 0x0000fe00ff177b82 */ /* 0x01fe220000000800 */
[----:B------:R-:W1:Y:S01]  /*02a0*/  LDCU UR8, c[0x0][0x404] ;  /* 0x00008080ff0877ac */ /* 0x000e620008000800 */
[----:B------:R-:W-:Y:S01]  /*02b0*/  LOP3.LUT R59, R14, 0xffff, RZ, 0xc0, !PT ;  /* 0x0000ffff0e3b7812 */ /* 0x000fe200078ec0ff */
[----:B------:R-:W2:Y:S01]  /*02c0*/  LDCU.64 UR4, c[0x0][0x3e8] ;  /* 0x00007d00ff0477ac */ /* 0x000ea20008000a00 */
[----:B-1----:R-:W-:Y:S01]  /*02d0*/  IMAD R33, R3, UR8, R50 ;  /* 0x0000000803217c24 */ /* 0x002fe2000f8e0232 */
[----:B------:R-:W1:Y:S01]  /*02e0*/  LDCU.64 UR8, c[0x0][0x3f0] ;  /* 0x00007e00ff0877ac */ /* 0x000e620008000a00 */
[----:B0-----:R-:W-:-:S03]  /*02f0*/  IABS R19, R23 ;  /* 0x0000001700137213 */ /* 0x001fc60000000000 */
        /* <DEDUP_REMOVED lines=225> */
.L_x_3110:
[----:B------:R-:W-:Y:S05]  /*1110*/  BSYNC.RECONVERGENT B0 ;  /* 0x0000000000007941 */ /* 0x000fea0003800200 */
.L_x_3109:
        /* <DEDUP_REMOVED lines=39> */
.L_x_3112:
[----:B------:R-:W-:Y:S05]  /*1390*/  BSYNC.RECONVERGENT B0 ;  /* 0x0000000000007941 */ /* 0x000fea0003800200 */
.L_x_3111:
        /* <DEDUP_REMOVED lines=26> */
.L_x_3115:
[----:B---3--:R-:W2:Y:S04]  /*1540*/  LDG.E.STRONG.GPU R18, desc[UR6][R16.64] ;  /* 0x0000000610127981 */ /* 0x008ea8000c1ef900 */
[----:B--2---:R-:W-:Y:S01]  /*1550*/  CCTL.IVALL ;  /* 0x00000000ff00798f */ /* 0x004fe20002000000 */
[----:B------:R-:W-:Y:S05]  /*1560*/  YIELD ;  /* 0x0000000000007946 */ /* 0x000fea0003800000 */
[----:B------:R-:W-:-:S13]  /*1570*/  ISETP.NE.AND P1, PT, R18, R23, PT ;  /* 0x000000171200720c */ /* 0x000fda0003f25270 */
[----:B------:R-:W-:Y:S05]  /*1580*/  @P1 BRA `(.L_x_3115) ;  /* 0xfffffffc00ec1947 */ /* 0x000fea000383ffff */
.L_x_3114:
        /* <DEDUP_REMOVED lines=14> */
.L_x_3117:
        /* <DEDUP_REMOVED lines=62> */
.L_x_3116:
        /* <DEDUP_REMOVED lines=36> */
.L_x_3118:
        /* <DEDUP_REMOVED lines=18> */
.L_x_3119:
        /* <DEDUP_REMOVED lines=9> */
.L_x_3120:
[----:B------:R-:W-:Y:S05]  /*1e40*/  BSYNC.RECONVERGENT B0 ;  /* 0x0000000000007941 */ /* 0x000fea0003800200 */
.L_x_3113:
[----:B------:R-:W4:Y:S01]  /*1e50*/  S2UR UR5, SR_CgaCtaId ;  /* 0x00000000000579c3 */ /* 0x000f220000008800 */
[----:B------:R-:W5:Y:S01]  /*1e60*/  LDCU UR8, c[0x0][0x414] ;  /* 0x00008280ff0877ac */ /* 0x000f620008000800 */
[----:B------:R-:W-:Y:S01]  /*1e70*/  LOP3.LUT R27, R14, 0xffff, RZ, 0xc0, !PT ;  /* 0x0000ffff0e1b7812 */ /* 0x000fe200078ec0ff */
        /* <DEDUP_REMOVED lines=16> */
[----:B------:R1:W2:Y:S04]  /*1f80*/  LDG.E.U16 R31, desc[UR6][R20.64+0x2] ;  /* 0x00000206141f7981 */ /* 0x0002a8000c1e1500 */
[----:B------:R-:W3:Y:S04]  /*1f90*/  LDG.E.U16 R48, desc[UR6][R26.64] ;  /* 0x000000061a307981 */ /* 0x000ee8000c1e1500 */
[----:B------:R3:W5:Y:S01]  /*1fa0*/  LDG.E.U16 R52, desc[UR6][R26.64+0x2] ;  /* 0x000002061a347981 */ /* 0x000762000c1e1500 */
[----:B----4-:R-:W-:Y:S01]  /*1fb0*/  IMAD R23, R3, UR5, R50 ;  /* 0x0000000503177c24 */ /* 0x010fe2000f8e0232 */
[----:B------:R-:W-:Y:S02]  /*1fc0*/  BSSY.RECONVERGENT B0, `(.L_x_3121) ;  /* 0x00001c2000007945 */ /* 0x000fe40003800200 */
[----:B------:R-:W4:Y:S01]  /*1fd0*/  LDS.64 R16, [UR4+0x88] ;  /* 0x00008804ff107984 */ /* 0x000f220008000a00 */
[----:B------:R-:W1:Y:S02]  /*1fe0*/  LDCU.U8 UR4, c[0x0][0x3fc] ;  /* 0x00007f80ff0477ac */ /* 0x000e640008000000 */
[----:B-1----:R-:W-:Y:S01]  /*1ff0*/  SHF.R.S32.HI R20, RZ, 0x1f, R23 ;  /* 0x0000001fff147819 */ /* 0x002fe20000011417 */
[----:B------:R-:W-:Y:S01]  /*2000*/  UISETP.NE.AND UP0, UPT, UR4, URZ, UPT ;  /* 0x000000ff0400728c */ /* 0x000fe2000bf05270 */
[----:B----4-:R-:W-:-:S04]  /*2010*/  FMUL.FTZ R16, R16, UR8 ;  /* 0x0000000810107c20 */ /* 0x010fc80008410000 */
        /* <DEDUP_REMOVED lines=25> */
[C---:B------:R-:W-:Y:S01]  /*21b0*/  FADD.FTZ R32, -R16.reuse, R32 ;  /* 0x0000002010207221 */ /* 0x040fe20000010100 */
[----:B------:R-:W-:Y:S01]  /*21c0*/  MOV R19, R61 ;  /* 0x0000003d00137202 */ /* 0x000fe20000000f00 */
[----:B------:R-:W1:Y:S01]  /*21d0*/  LDCU.64 UR4, c[0x0][0x380] ;  /* 0x00007000ff0477ac */ /* 0x000e620008000a00 */
[----:B------:R-:W-:Y:S01]  /*21e0*/  FADD.FTZ R30, -R16, R33 ;  /* 0x00000021101e7221 */ /* 0x000fe20000010100 */
[----:B------:R-:W-:-:S04]  /*21f0*/  FMUL.FTZ R22, R32, R17 ;  /* 0x0000001120167220 */ /* 0x000fc80000410000 */
[----:B------:R-:W-:Y:S01]  /*2200*/  FFMA.FTZ R22, R24, R22, R27 ;  /* 0x0000001618167223 */ /* 0x000fe2000001001b */
[----:B0-----:R-:W-:Y:S02]  /*2210*/  IMAD R20, R20, UR10, RZ ;  /* 0x0000000a14147c24 */ /* 0x001fe4000f8e02ff */
[----:B------:R-:W-:-:S04]  /*2220*/  IMAD.WIDE.U32 R18, R23, UR10, R18 ;  /* 0x0000000a17127c25 */ /* 0x000fc8000f8e0012 */
[----:B------:R-:W-:Y:S01]  /*2230*/  IMAD R23, R23, UR11, R20 ;  /* 0x0000000b17177c24 */ /* 0x000fe2000f8e0214 */
[----:B-1----:R-:W-:-:S04]  /*2240*/  LEA R20, P2, R18, UR4, 0x2 ;  /* 0x0000000412147c11 */ /* 0x002fc8000f8410ff */
[----:B------:R-:W-:Y:S01]  /*2250*/  IADD3 R19, PT, PT, R19, R23, RZ ;  /* 0x0000001713137210 */ /* 0x000fe20007ffe0ff */
[----:B------:R-:W-:-:S03]  /*2260*/  FMUL.FTZ R23, R30, R17 ;  /* 0x000000111e177220 */ /* 0x000fc60000410000 */
[----:B------:R-:W-:Y:S01]  /*2270*/  LEA.HI.X R21, R18, UR5, R19, 0x2, P2 ;  /* 0x0000000512157c11 */ /* 0x000fe200090f1413 */
[----:B------:R-:W-:-:S05]  /*2280*/  FFMA.FTZ R23, R25, R23, R26 ;  /* 0x0000001719177223 */ /* 0x000fca000001001a */
[----:B------:R0:W-:Y:S02]  /*2290*/  STG.E.64 desc[UR6][R20.64], R22 ;  /* 0x0000001614007986 */ /* 0x0001e4000c101b06 */
.L_x_3124:
[----:B------:R-:W-:Y:S05]  /*22a0*/  BSYNC.RECONVERGENT B1 ;  /* 0x0000000000017941 */ /* 0x000fea0003800200 */
.L_x_3123:
[----:B------:R-:W-:Y:S04]  /*22b0*/  BSSY.RECONVERGENT B1, `(.L_x_3125) ;  /* 0x0000013000017945 */ /* 0x000fe80003800200 */
[----:B------:R-:W-:Y:S05]  /*22c0*/  @P3 BRA `(.L_x_3126) ;  /* 0x0000000000443947 */ /* 0x000fea0003800000 */
[----:B------:R-:W0:Y:S01]  /*22d0*/  LDCU.64 UR4, c[0x0][0x3e0] ;  /* 0x00007c00ff0477ac */ /* 0x000e220008000a00 */
[----:B------:R-:W-:Y:S01]  /*22e0*/  MOV R18, R58 ;  /* 0x0000003a00127202 */ /* 0x000fe20000000f00 */
[C---:B------:R-:W-:Y:S01]  /*22f0*/  FADD.FTZ R36, -R16.reuse, R36 ;  /* 0x0000002410247221 */ /* 0x040fe20000010100 */
[----:B------:R-:W-:Y:S01]  /*2300*/  MOV R19, R61 ;  /* 0x0000003d00137202 */ /* 0x000fe20000000f00 */
[----:B------:R-:W1:Y:S01]  /*2310*/  LDCU.64 UR10, c[0x0][0x380] ;  /* 0x00007000ff0a77ac */ /* 0x000e620008000a00 */
[----:B------:R-:W-:Y:S01]  /*2320*/  FADD.FTZ R30, -R16, R37 ;  /* 0x00000025101e7221 */ /* 0x000fe20000010100 */
[----:B0-----:R-:W-:Y:S02]  /*2330*/  IMAD R20, R15, UR4, RZ ;  /* 0x000000040f147c24 */ /* 0x001fe4000f8e02ff */
[----:B------:R-:W-:-:S04]  /*2340*/  IMAD.WIDE.U32 R18, R7, UR4, R18 ;  /* 0x0000000407127c25 */ /* 0x000fc8000f8e0012 */
[----:B------:R-:W-:Y:S02]  /*2350*/  IMAD R21, R7, UR5, R20 ;  /* 0x0000000507157c24 */ /* 0x000fe4000f8e0214 */
[----:B------:R-:W-:Y:S01]  /*2360*/  FMUL.FTZ R20, R36, R17 ;  /* 0x0000001124147220 */ /* 0x000fe20000410000 */
[----:B-1----:R-:W-:Y:S02]  /*2370*/  LEA R22, P2, R18, UR10, 0x2 ;  /* 0x0000000a12167c11 */ /* 0x002fe4000f8410ff */
[----:B------:R-:W-:Y:S01]  /*2380*/  IADD3 R19, PT, PT, R19, R21, RZ ;  /* 0x0000001513137210 */ /* 0x000fe20007ffe0ff */
[----:B------:R-:W-:Y:S01]  /*2390*/  FMUL.FTZ R21, R30, R17 ;  /* 0x000000111e157220 */ /* 0x000fe20000410000 */
[----:B------:R-:W-:Y:S02]  /*23a0*/  FFMA.FTZ R20, R24, R20, R27 ;  /* 0x0000001418147223 */ /* 0x000fe4000001001b */
[----:B------:R-:W-:Y:S01]  /*23b0*/  LEA.HI.X R23, R18, UR11, R19, 0x2, P2 ;  /* 0x0000000b12177c11 */ /* 0x000fe200090f1413 */
[----:B------:R-:W-:-:S05]  /*23c0*/  FFMA.FTZ R21, R25, R21, R26 ;  /* 0x0000001519157223 */ /* 0x000fca000001001a */
[----:B------:R1:W-:Y:S02]  /*23d0*/  STG.E.64 desc[UR6][R22.64], R20 ;  /* 0x0000001416007986 */ /* 0x0003e4000c101b06 */
.L_x_3126:
[----:B------:R-:W-:Y:S05]  /*23e0*/  BSYNC.RECONVERGENT B1 ;  /* 0x0000000000017941 */ /* 0x000fea0003800200 */
.L_x_3125:
        /* <DEDUP_REMOVED lines=13> */
[----:B01----:R-:W-:Y:S01]  /*24c0*/  MOV R20, R58 ;  /* 0x0000003a00147202 */ /* 0x003fe20000000f00 */
[----:B------:R-:W-:Y:S01]  /*24d0*/  FADD.FTZ R34, -R16, R34 ;  /* 0x0000002210227221 */ /* 0x000fe20000010100 */
[----:B------:R-:W-:Y:S01]  /*24e0*/  MOV R21, R61 ;  /* 0x0000003d00157202 */ /* 0x000fe20000000f00 */
[----:B------:R-:W0:Y:S02]  /*24f0*/  LDCU.64 UR10, c[0x0][0x380] ;  /* 0x00007000ff0a77ac */ /* 0x000e240008000a00 */
[----:B------:R-:W-:-:S04]  /*2500*/  FMUL.FTZ R18, R34, R17 ;  /* 0x0000001122127220 */ /* 0x000fc80000410000 */
[----:B------:R-:W-:Y:S01]  /*2510*/  FFMA.FTZ R18, R24, R18, R27 ;  /* 0x0000001218127223 */ /* 0x000fe2000001001b */
[----:B--2---:R-:W-:Y:S02]  /*2520*/  IMAD R29, R29, UR4, RZ ;  /* 0x000000041d1d7c24 */ /* 0x004fe4000f8e02ff */
[----:B------:R-:W-:-:S04]  /*2530*/  IMAD.WIDE.U32 R20, R28, UR4, R20 ;  /* 0x000000041c147c25 */ /* 0x000fc8000f8e0014 */
[----:B------:R-:W-:Y:S02]  /*2540*/  IMAD R29, R28, UR5, R29 ;  /* 0x000000051c1d7c24 */ /* 0x000fe4000f8e021d */
[----:B------:R-:W-:Y:S01]  /*2550*/  FADD.FTZ R28, -R16, R35 ;  /* 0x00000023101c7221 */ /* 0x000fe20000010100 */
[----:B0-----:R-:W-:Y:S02]  /*2560*/  LEA R22, P5, R20, UR10, 0x2 ;  /* 0x0000000a14167c11 */ /* 0x001fe4000f8a10ff */
[----:B------:R-:W-:Y:S01]  /*2570*/  IADD3 R29, PT, PT, R21, R29, RZ ;  /* 0x0000001d151d7210 */ /* 0x000fe20007ffe0ff */
[----:B------:R-:W-:-:S03]  /*2580*/  FMUL.FTZ R19, R28, R17 ;  /* 0x000000111c137220 */ /* 0x000fc60000410000 */
[----:B------:R-:W-:Y:S01]  /*2590*/  LEA.HI.X R23, R20, UR11, R29, 0x2, P5 ;  /* 0x0000000b14177c11 */ /* 0x000fe2000a8f141d */
[----:B------:R-:W-:-:S05]  /*25a0*/  FFMA.FTZ R19, R25, R19, R26 ;  /* 0x0000001319137223 */ /* 0x000fca000001001a */
[----:B------:R2:W-:Y:S02]  /*25b0*/  STG.E.64 desc[UR6][R22.64], R18 ;  /* 0x0000001216007986 */ /* 0x0005e4000c101b06 */
.L_x_3128:
[----:B------:R-:W-:Y:S05]  /*25c0*/  BSYNC.RECONVERGENT B1 ;  /* 0x0000000000017941 */ /* 0x000fea0003800200 */
.L_x_3127:
[----:B------:R-:W-:Y:S04]  /*25d0*/  BSSY.RECONVERGENT B1, `(.L_x_3129) ;  /* 0x0000013000017945 */ /* 0x000fe80003800200 */
[----:B------:R-:W-:Y:S05]  /*25e0*/  @P1 BRA `(.L_x_3130) ;  /* 0x0000000000441947 */ /* 0x000fea0003800000 */
[----:B------:R-:W2:Y:S01]  /*25f0*/  LDCU.64 UR4, c[0x0][0x3e0] ;  /* 0x00007c00ff0477ac */ /* 0x000ea20008000a00 */
[----:B01----:R-:W-:Y:S01]  /*2600*/  MOV R20, R58 ;  /* 0x0000003a00147202 */ /* 0x003fe20000000f00 */
[C---:B------:R-:W-:Y:S01]  /*2610*/  FADD.FTZ R38, -R16.reuse, R38 ;  /* 0x0000002610267221 */ /* 0x040fe20000010100 */
[----:B------:R-:W-:Y:S01]  /*2620*/  MOV R21, R61 ;  /* 0x0000003d00157202 */ /* 0x000fe20000000f00 */
[----:B------:R-:W0:Y:S01]  /*2630*/  LDCU.64 UR10, c[0x0][0x380] ;  /* 0x00007000ff0a77ac */ /* 0x000e220008000a00 */
[----:B------:R-:W-:Y:S01]  /*2640*/  FADD.FTZ R28, -R16, R39 ;  /* 0x00000027101c7221 */ /* 0x000fe20000010100 */
[----:B--2---:R-:W-:Y:S02]  /*2650*/  IMAD R18, R49, UR4, RZ ;  /* 0x0000000431127c24 */ /* 0x004fe4000f8e02ff */
[----:B------:R-:W-:-:S04]  /*2660*/  IMAD.WIDE.U32 R20, R9, UR4, R20 ;  /* 0x0000000409147c25 */ /* 0x000fc8000f8e0014 */
[----:B------:R-:W-:Y:S02]  /*2670*/  IMAD R19, R9, UR5, R18 ;  /* 0x0000000509137c24 */ /* 0x000fe4000f8e0212 */
[----:B------:R-:W-:Y:S01]  /*2680*/  FMUL.FTZ R18, R38, R17 ;  /* 0x0000001126127220 */ /* 0x000fe20000410000 */
[----:B0-----:R-:W-:Y:S02]  /*2690*/  LEA R22, P1, R20, UR10, 0x2 ;  /* 0x0000000a14167c11 */ /* 0x001fe4000f8210ff */
[----:B------:R-:W-:Y:S01]  /*26a0*/  IADD3 R21, PT, PT, R21, R19, RZ ;  /* 0x0000001315157210 */ /* 0x000fe20007ffe0ff */
[----:B------:R-:W-:Y:S01]  /*26b0*/  FMUL.FTZ R19, R28, R17 ;  /* 0x000000111c137220 */ /* 0x000fe20000410000 */
[----:B------:R-:W-:Y:S02]  /*26c0*/  FFMA.FTZ R18, R24, R18, R27 ;  /* 0x0000001218127223 */ /* 0x000fe4000001001b */
[----:B------:R-:W-:Y:S01]  /*26d0*/  LEA.HI.X R23, R20, UR11, R21, 0x2, P1 ;  /* 0x0000000b14177c11 */ /* 0x000fe200088f1415 */
[----:B------:R-:W-:-:S05]  /*26e0*/  FFMA.FTZ R19, R25, R19, R26 ;  /* 0x0000001319137223 */ /* 0x000fca000001001a */
[----:B------:R3:W-:Y:S02]  /*26f0*/  STG.E.64 desc[UR6][R22.64], R18 ;  /* 0x0000001216007986 */ /* 0x0007e4000c101b06 */
.L_x_3130:
[----:B------:R-:W-:Y:S05]  /*2700*/  BSYNC.RECONVERGENT B1 ;  /* 0x0000000000017941 */ /* 0x000fea0003800200 */
.L_x_3129:
[----:B------:R-:W-:Y:S04]  /*2710*/  BSSY.RECONVERGENT B1, `(.L_x_3131) ;  /* 0x0000013000017945 */ /* 0x000fe80003800200 */
[----:B------:R-:W-:Y:S05]  /*2720*/  @P6 BRA `(.L_x_3132) ;  /* 0x0000000000446947 */ /* 0x000fea0003800000 */
[----:B------:R-:W4:Y:S01]  /*2730*/  LDCU.64 UR4, c[0x0][0x3e0] ;  /* 0x00007c00ff0477ac */ /* 0x000f220008000a00 */
[----:B--23--:R-:W-:Y:S01]  /*2740*/  MOV R18, R58 ;  /* 0x0000003a00127202 */ /* 0x00cfe20000000f00 */
[C---:B------:R-:W-:Y:S01]  /*2750*/  FADD.FTZ R40, -R16.reuse, R40 ;  /* 0x0000002810287221 */ /* 0x040fe20000010100 */
[----:B------:R-:W-:Y:S01]  /*2760*/  MOV R19, R61 ;  /* 0x0000003d00137202 */ /* 0x000fe20000000f00 */
[----:B------:R-:W2:Y:S01]  /*2770*/  LDCU.64 UR10, c[0x0][0x380] ;  /* 0x00007000ff0a77ac */ /* 0x000ea20008000a00 */
[----:B------:R-:W-:Y:S01]  /*2780*/  FADD.FTZ R28, -R16, R41 ;  /* 0x00000029101c7221 */ /* 0x000fe20000010100 */
[----:B01----:R-:W-:-:S04]  /*2790*/  FMUL.FTZ R20, R40, R17 ;  /* 0x0000001128147220 */ /* 0x003fc80000410000 */
[----:B------:R-:W-:Y:S01]  /*27a0*/  FFMA.FTZ R20, R24, R20, R27 ;  /* 0x0000001418147223 */ /* 0x000fe2000001001b */
[----:B----4-:R-:W-:Y:S02]  /*27b0*/  IMAD R21, R51, UR4, RZ ;  /* 0x0000000433157c24 */ /* 0x010fe4000f8e02ff */
[----:B------:R-:W-:-:S04]  /*27c0*/  IMAD.WIDE.U32 R18, R10, UR4, R18 ;  /* 0x000000040a127c25 */ /* 0x000fc8000f8e0012 */
[----:B------:R-:W-:Y:S01]  /*27d0*/  IMAD R21, R10, UR5, R21 ;  /* 0x000000050a157c24 */ /* 0x000fe2000f8e0215 */
[----:B--2---:R-:W-:-:S04]  /*27e0*/  LEA R22, P1, R18, UR10, 0x2 ;  /* 0x0000000a12167c11 */ /* 0x004fc8000f8210ff */
[----:B------:R-:W-:Y:S01]  /*27f0*/  IADD3 R19, PT, PT, R19, R21, RZ ;  /* 0x0000001513137210 */ /* 0x000fe20007ffe0ff */
[----:B------:R-:W-:-:S03]  /*2800*/  FMUL.FTZ R21, R28, R17 ;  /* 0x000000111c157220 */ /* 0x000fc60000410000 */
[----:B------:R-:W-:Y:S01]  /*2810*/  LEA.HI.X R23, R18, UR11, R19, 0x2, P1 ;  /* 0x0000000b12177c11 */ /* 0x000fe200088f1413 */
[----:B------:R-:W-:-:S05]  /*2820*/  FFMA.FTZ R21, R25, R21, R26 ;  /* 0x0000001519157223 */ /* 0x000fca000001001a */
[----:B------:R4:W-:Y:S02]  /*2830*/  STG.E.64 desc[UR6][R22.64], R20 ;  /* 0x0000001416007986 */ /* 0x0009e4000c101b06 */
.L_x_3132:
[----:B------:R-:W-:Y:S05]  /*2840*/  BSYNC.RECONVERGENT B1 ;  /* 0x0000000000017941 */ /* 0x000fea0003800200 */
.L_x_3131:
[----:B------:R-:W-:Y:S04]  /*2850*/  BSSY.RECONVERGENT B1, `(.L_x_3133) ;  /* 0x0000013000017945 */ /* 0x000fe80003800200 */
[----:B------:R-:W-:Y:S05]  /*2860*/  @P2 BRA `(.L_x_3134) ;  /* 0x0000000000442947 */ /* 0x000fea0003800000 */
[----:B------:R-:W5:Y:S01]  /*2870*/  LDCU.64 UR4, c[0x0][0x3e0] ;  /* 0x00007c00ff0477ac */ /* 0x000f620008000a00 */
[----:B--23--:R-:W-:Y:S01]  /*2880*/  MOV R18, R58 ;  /* 0x0000003a00127202 */ /* 0x00cfe20000000f00 */
[C---:B------:R-:W-:Y:S01]  /*2890*/  FADD.FTZ R42, -R16.reuse, R42 ;  /* 0x0000002a102a7221 */ /* 0x040fe20000010100 */
[----:B------:R-:W-:Y:S01]  /*28a0*/  MOV R19, R61 ;  /* 0x0000003d00137202 */ /* 0x000fe20000000f00 */
[----:B------:R-:W2:Y:S01]  /*28b0*/  LDCU.64 UR10, c[0x0][0x380] ;  /* 0x00007000ff0a77ac */ /* 0x000ea20008000a00 */
[----:B------:R-:W-:Y:S01]  /*28c0*/  FADD.FTZ R28, -R16, R43 ;  /* 0x0000002b101c7221 */ /* 0x000fe20000010100 */
[----:B01--4-:R-:W-:-:S03]  /*28d0*/  FMUL.FTZ R22, R42, R17 ;  /* 0x000000112a167220 */ /* 0x013fc60000410000 */
[----:B------:R-:W-:Y:S01]  /*28e0*/  FMUL.FTZ R23, R28, R17 ;  /* 0x000000111c177220 */ /* 0x000fe20000410000 */
[----:B------:R-:W-:-:S03]  /*28f0*/  FFMA.FTZ R22, R24, R22, R27 ;  /* 0x0000001618167223 */ /* 0x000fc6000001001b */
[----:B------:R-:W-:Y:S01]  /*2900*/  FFMA.FTZ R23, R25, R23, R26 ;  /* 0x0000001719177223 */ /* 0x000fe2000001001a */
[----:B-----5:R-:W-:Y:S02]  /*2910*/  IMAD R20, R53, UR4, RZ ;  /* 0x0000000435147c24 */ /* 0x020fe4000f8e02ff */
[----:B------:R-:W-:-:S04]  /*2920*/  IMAD.WIDE.U32 R18, R11, UR4, R18 ;  /* 0x000000040b127c25 */ /* 0x000fc8000f8e0012 */
[----:B------:R-:W-:Y:S01]  /*2930*/  IMAD R21, R11, UR5, R20 ;  /* 0x000000050b157c24 */ /* 0x000fe2000f8e0214 */
[----:B--2---:R-:W-:-:S04]  /*2940*/  LEA R20, P1, R18, UR10, 0x2 ;  /* 0x0000000a12147c11 */ /* 0x004fc8000f8210ff */
[----:B------:R-:W-:-:S04]  /*2950*/  IADD3 R21, PT, PT, R19, R21, RZ ;  /* 0x0000001513157210 */ /* 0x000fc80007ffe0ff */
[----:B------:R-:W-:-:S05]  /*2960*/  LEA.HI.X R21, R18, UR11, R21, 0x2, P1 ;  /* 0x0000000b12157c11 */ /* 0x000fca00088f1415 */
[----:B------:R0:W-:Y:S02]  /*2970*/  STG.E.64 desc[UR6][R20.64], R22 ;  /* 0x0000001614007986 */ /* 0x0001e4000c101b06 */
.L_x_3134:
[----:B------:R-:W-:Y:S05]  /*2980*/  BSYNC.RECONVERGENT B1 ;  /* 0x0000000000017941 */ /* 0x000fea0003800200 */
.L_x_3133:
        /* <DEDUP_REMOVED lines=19> */
.L_x_3136:
[----:B------:R-:W-:Y:S05]  /*2ac0*/  BSYNC.RECONVERGENT B1 ;  /* 0x0000000000017941 */ /* 0x000fea0003800200 */
.L_x_3135:
[----:B------:R-:W-:Y:S05]  /*2ad0*/  @P4 BRA `(.L_x_3137) ;  /* 0x0000001000404947 */ /* 0x000fea0003800000 */
[----:B------:R-:W0:Y:S01]  /*2ae0*/  LDCU.64 UR4, c[0x0][0x3e0] ;  /* 0x00007c00ff0477ac */ /* 0x000e220008000a00 */
[----:B--23--:R-:W-:Y:S01]  /*2af0*/  MOV R18, R58 ;  /* 0x0000003a00127202 */ /* 0x00cfe20000000f00 */
[----:B------:R-:W-:Y:S01]  /*2b00*/  FADD.FTZ R46, -R16, R46 ;  /* 0x0000002e102e7221 */ /* 0x000fe20000010100 */
[----:B------:R-:W-:Y:S01]  /*2b10*/  MOV R19, R61 ;  /* 0x0000003d00137202 */ /* 0x000fe20000000f00 */
[----:B------:R-:W2:Y:S02]  /*2b20*/  LDCU.64 UR8, c[0x0][0x380] ;  /* 0x00007000ff0877ac */ /* 0x000ea40008000a00 */
[----:B------:R-:W-:-:S04]  /*2b30*/  FMUL.FTZ R46, R46, R17 ;  /* 0x000000112e2e7220 */ /* 0x000fc80000410000 */
[----:B------:R-:W-:Y:S01]  /*2b40*/  FFMA.FTZ R24, R24, R46, R27 ;  /* 0x0000002e18187223 */ /* 0x000fe2000001001b */
[----:B01--4-:R-:W-:Y:S02]  /*2b50*/  IMAD R20, R57, UR4, RZ ;  /* 0x0000000439147c24 */ /* 0x013fe4000f8e02ff */
[----:B------:R-:W-:-:S04]  /*2b60*/  IMAD.WIDE.U32 R18, R13, UR4, R18 ;  /* 0x000000040d127c25 */ /* 0x000fc8000f8e0012 */
[----:B------:R-:W-:Y:S02]  /*2b70*/  IMAD R21, R13, UR5, R20 ;  /* 0x000000050d157c24 */ /* 0x000fe4000f8e0214 */
[----:B------:R-:W-:Y:S01]  /*2b80*/  FADD.FTZ R20, -R16, R47 ;  /* 0x0000002f10147221 */ /* 0x000fe20000010100 */
[----:B--2---:R-:W-:Y:S02]  /*2b90*/  LEA R16, P1, R18, UR8, 0x2 ;  /* 0x0000000812107c11 */ /* 0x004fe4000f8210ff */
[----:B------:R-:W-:Y:S01]  /*2ba0*/  IADD3 R21, PT, PT, R19, R21, RZ ;  /* 0x0000001513157210 */ /* 0x000fe20007ffe0ff */
[----:B------:R-:W-:-:S03]  /*2bb0*/  FMUL.FTZ R20, R20, R17 ;  /* 0x0000001114147220 */ /* 0x000fc60000410000 */
[----:B------:R-:W-:Y:S01]  /*2bc0*/  LEA.HI.X R17, R18, UR9, R21, 0x2, P1 ;  /* 0x0000000912117c11 */ /* 0x000fe200088f1415 */
[----:B------:R-:W-:-:S05]  /*2bd0*/  FFMA.FTZ R25, R25, R20, R26 ;  /* 0x0000001419197223 */ /* 0x000fca000001001a */
[----:B------:R0:W-:Y:S01]  /*2be0*/  STG.E.64 desc[UR6][R16.64], R24 ;  /* 0x0000001810007986 */ /* 0x0001e2000c101b06 */
[----:B------:R-:W-:Y:S05]  /*2bf0*/  BRA `(.L_x_3137) ;  /* 0x0000000c00f87947 */ /* 0x000fea0003800000 */
.L_x_3122:
        /* <DEDUP_REMOVED lines=9> */
[C---:B------:R-:W-:Y:S01]  /*2c90*/  FADD.FTZ R18, -R16.reuse, R33 ;  /* 0x0000002110127221 */ /* 0x040fe20000010100 */
        /* <DEDUP_REMOVED lines=13> */
[----:B------:R-:W0:Y:S03]  /*2d70*/  MUFU.EX2 R18, R18 ;  /* 0x0000001200127308 */ /* 0x000e260000000800 */
        /* <DEDUP_REMOVED lines=12> */
.L_x_3139:
[----:B------:R-:W-:Y:S05]  /*2e40*/  BSYNC.RECONVERGENT B1 ;  /* 0x0000000000017941 */ /* 0x000fea0003800200 */
.L_x_3138:
[----:B------:R-:W-:Y:S04]  /*2e50*/  BSSY.RECONVERGENT B1, `(.L_x_3140) ;  /* 0x000001d000017945 */ /* 0x000fe80003800200 */
[----:B------:R-:W-:Y:S05]  /*2e60*/  @P3 BRA `(.L_x_3141) ;  /* 0x00000000006c3947 */ /* 0x000fea0003800000 */
[C---:B------:R-:W-:Y:S01]  /*2e70*/  FADD.FTZ R36, -R16.reuse, R36 ;  /* 0x0000002410247221 */ /* 0x040fe20000010100 */
[----:B0-----:R-:W-:Y:S01]  /*2e80*/  FADD.FTZ R18, -R16, R37 ;  /* 0x0000002510127221 */ /* 0x001fe20000010100 */
        /* <DEDUP_REMOVED lines=25> */
.L_x_3141:
[----:B------:R-:W-:Y:S05]  /*3020*/  BSYNC.RECONVERGENT B1 ;  /* 0x0000000000017941 */ /* 0x000fea0003800200 */
.L_x_3140:
        /* <DEDUP_REMOVED lines=13> */
[----:B01----:R-:W-:Y:S01]  /*3100*/  FADD.FTZ R18, -R16, R35 ;  /* 0x0000002310127221 */ /* 0x003fe20000010100 */
        /* <DEDUP_REMOVED lines=25> */
.L_x_3143:
[----:B------:R-:W-:Y:S05]  /*32a0*/  BSYNC.RECONVERGENT B1 ;  /* 0x0000000000017941 */ /* 0x000fea0003800200 */
.L_x_3142:
[----:B------:R-:W-:Y:S04]  /*32b0*/  BSSY.RECONVERGENT B1, `(.L_x_3144) ;  /* 0x000001d000017945 */ /* 0x000fe80003800200 */
[----:B------:R-:W-:Y:S05]  /*32c0*/  @P1 BRA `(.L_x_3145) ;  /* 0x00000000006c1947 */ /* 0x000fea0003800000 */
[C---:B------:R-:W-:Y:S01]  /*32d0*/  FADD.FTZ R38, -R16.reuse, R38 ;  /* 0x0000002610267221 */ /* 0x040fe20000010100 */
[----:B012---:R-:W-:Y:S01]  /*32e0*/  FADD.FTZ R18, -R16, R39 ;  /* 0x0000002710127221 */ /* 0x007fe20000010100 */
        /* <DEDUP_REMOVED lines=25> */
.L_x_3145:
[----:B------:R-:W-:Y:S05]  /*3480*/  BSYNC.RECONVERGENT B1 ;  /* 0x0000000000017941 */ /* 0x000fea0003800200 */
.L_x_3144:
[----:B------:R-:W-:Y:S04]  /*3490*/  BSSY.RECONVERGENT B1, `(.L_x_3146) ;  /* 0x000001d000017945 */ /* 0x000fe80003800200 */
[----:B------:R-:W-:Y:S05]  /*34a0*/  @P6 BRA `(.L_x_3147) ;  /* 0x00000000006c6947 */ /* 0x000fea0003800000 */
[C---:B------:R-:W-:Y:S01]  /*34b0*/  FADD.FTZ R40, -R16.reuse, R40 ;  /* 0x0000002810287221 */ /* 0x040fe20000010100 */
[----:B0123--:R-:W-:Y:S01]  /*34c0*/  FADD.FTZ R18, -R16, R41 ;  /* 0x0000002910127221 */ /* 0x00ffe20000010100 */
        /* <DEDUP_REMOVED lines=25> */
.L_x_3147:
[----:B------:R-:W-:Y:S05]  /*3660*/  BSYNC.RECONVERGENT B1 ;  /* 0x0000000000017941 */ /* 0x000fea0003800200 */
.L_x_3146:
        /* <DEDUP_REMOVED lines=29> */
.L_x_3149:
[----:B------:R-:W-:Y:S05]  /*3840*/  BSYNC.RECONVERGENT B1 ;  /* 0x0000000000017941 */ /* 0x000fea0003800200 */
.L_x_3148:
        /* <DEDUP_REMOVED lines=29> */
.L_x_3151:
[----:B------:R-:W-:Y:S05]  /*3a20*/  BSYNC.RECONVERGENT B1 ;  /* 0x0000000000017941 */ /* 0x000fea0003800200 */
.L_x_3150:
[----:B------:R-:W-:Y:S05]  /*3a30*/  @P4 BRA `(.L_x_3137) ;  /* 0x0000000000684947 */ /* 0x000fea0003800000 */
[C---:B------:R-:W-:Y:S01]  /*3a40*/  FADD.FTZ R46, -R16.reuse, R46 ;  /* 0x0000002e102e7221 */ /* 0x040fe20000010100 */
[----:B------:R-:W-:Y:S01]  /*3a50*/  FADD.FTZ R16, -R16, R47 ;  /* 0x0000002f10107221 */ /* 0x000fe20000010100 */
[----:B------:R-:W0:Y:S01]  /*3a60*/  LDCU.64 UR4, c[0x0][0x3e0] ;  /* 0x00007c00ff0477ac */ /* 0x000e220008000a00 */
[----:B------:R-:W-:Y:S01]  /*3a70*/  MOV R59, R61 ;  /* 0x0000003d003b7202 */ /* 0x000fe20000000f00 */
[-C--:B------:R-:W-:Y:S01]  /*3a80*/  FMUL.FTZ R46, R46, R17.reuse ;  /* 0x000000112e2e7220 */ /* 0x080fe20000410000 */
[----:B------:R-:W-:Y:S01]  /*3a90*/  FMUL.FTZ R17, R16, R17 ;  /* 0x0000001110117220 */ /* 0x000fe20000410000 */
[----:B------:R-:W5:Y:S02]  /*3aa0*/  LDCU.64 UR8, c[0x0][0x380] ;  /* 0x00007000ff0877ac */ /* 0x000f640008000a00 */
[----:B------:R-:W-:Y:S01]  /*3ab0*/  FFMA.FTZ R27, R24, R46, R27 ;  /* 0x0000002e181b7223 */ /* 0x000fe2000001001b */
[----:B------:R-:W-:-:S03]  /*3ac0*/  FFMA.FTZ R26, R25, R17, R26 ;  /* 0x00000011191a7223 */ /* 0x000fc6000001001a */
[----:B------:R-:W-:Y:S01]  /*3ad0*/  FMUL.FTZ R16, R27, -1.4426950216293334961 ;  /* 0xbfb8aa3b1b107820 */ /* 0x000fe20000410000 */
[----:B------:R-:W-:-:S05]  /*3ae0*/  FMUL.FTZ R17, R26, -1.4426950216293334961 ;  /* 0xbfb8aa3b1a117820 */ /* 0x000fca0000410000 */
[----:B------:R-:W5:Y:S01]  /*3af0*/  MUFU.EX2 R16, R16 ;  /* 0x0000001000107308 */ /* 0x000f620000000800 */
[----:B0-----:R-:W-:-:S03]  /*3b00*/  IMAD R22, R57, UR4, RZ ;  /* 0x0000000439167c24 */ /* 0x001fc6000f8e02ff */
[----:B------:R-:W0:Y:S01]  /*3b10*/  MUFU.EX2 R17, R17 ;  /* 0x0000001100117308 */ /* 0x000e220000000800 */
[----:B------:R-:W-:-:S04]  /*3b20*/  IMAD.WIDE.U32 R58, R13, UR4, R58 ;  /* 0x000000040d3a7c25 */ /* 0x000fc8000f8e003a */
[----:B-1234-:R-:W-:Y:S02]  /*3b30*/  IMAD R21, R13, UR5, R22 ;  /* 0x000000050d157c24 */ /* 0x01efe4000f8e0216 */
[----:B-----5:R-:W-:Y:S01]  /*3b40*/  FADD.FTZ R18, R16, 1 ;  /* 0x3f80000010127421 */ /* 0x020fe20000010000 */
[C---:B------:R-:W-:Y:S02]  /*3b50*/  LEA R16, P1, R58.reuse, UR8, 0x2 ;  /* 0x000000083a107c11 */ /* 0x040fe4000f8210ff */
        /* <DEDUP_REMOVED lines=8> */
.L_x_3137:
[----:B------:R-:W-:Y:S05]  /*3be0*/  BSYNC.RECONVERGENT B0 ;  /* 0x0000000000007941 */ /* 0x000fea0003800200 */
.L_x_3121:
        /* <DEDUP_REMOVED lines=8> */
.L_x_3153:
        /* <DEDUP_REMOVED lines=9> */
.L_x_3470:


//--------------------- .text._Z35group_norm_nhwc_fwd_one_pass_kernelI11Fp32IOBf16WLi512ELi28ELi448EEv26Group_norm_nhwc_fwd_params --------------------------
	.section	.text._Z35group_norm_nhwc_fwd_one_pass_kernelI11Fp32IOBf16WLi512ELi28ELi448EEv26Group_norm_nhwc_fwd_params,"ax",@progbits
	.align	128
        .global         _Z35group_norm_nhwc_fwd_one_pass_kernelI11Fp32IOBf16WLi512ELi28ELi448EEv26Group_norm_nhwc_fwd_params
        .type           _Z35group_norm_nhwc_fwd_one_pass_kernelI11Fp32IOBf16WLi512ELi28ELi448EEv26Group_norm_nhwc_fwd_params,@function
        .size           _Z35group_norm_nhwc_fwd_one_pass_kernelI11Fp32IOBf16WLi512ELi28ELi448EEv26Group_norm_nhwc_fwd_params,(.L_x_3471 - _Z35group_norm_nhwc_fwd_one_pass_kernelI11Fp32IOBf16WLi512ELi28ELi448EEv26Group_norm_nhwc_fwd_params)
        .other          _Z35group_norm_nhwc_fwd_one_pass_kernelI11Fp32IOBf16WLi512ELi28ELi448EEv26Group_norm_nhwc_fwd_params,@"STO_CUDA_ENTRY STV_DEFAULT"
_Z35group_norm_nhwc_fwd_one_pass_kernelI11Fp32IOBf16WLi512ELi28ELi448EEv26Group_norm_nhwc_fwd_params:
.text._Z35group_norm_nhwc_fwd_one_pass_kernelI11Fp32IOBf16WLi512ELi28ELi448EEv26Group_norm_nhwc_fwd_params:
        /* <DEDUP_REMOVED lines=61> */
.L_x_3229:
[----:B01234-:R-:W0:Y:S01]  /*03d0*/  LDC R36, c[0x0][0x3f8] ;  /* 0x0000fe00ff247b82 */ /* 0x01fe220000000800 */
[----:B------:R-:W1:Y:S01]  /*03e0*/  LDCU.64 UR4, c[0x0][0x3e8] ;  /* 0x00007d00ff0477ac */ /* 0x000e620008000a00 */
[----:B------:R-:W-:Y:S02]  /*03f0*/  LOP3.LUT R103, R2, 0xffff, RZ, 0xc0, !PT ;  /* 0x0000ffff02677812 */ /* 0x000fe400078ec0ff */
[----:B------:R-:W-:Y:S01]  /*0400*/  CS2R R90, SRZ ;  /* 0x00000000005a7805 */ /* 0x000fe2000001ff00 */
[----:B------:R-:W2:Y:S01]  /*0410*/  LDCU.64 UR8, c[0x0][0x3f0] ;  /* 0x00007e00ff0877ac */ /* 0x000ea20008000a00 */
[----:B-1----:R-:W-:Y:S02]  /*0420*/  ISETP.GE.U32.AND P4, PT, R56, UR4, PT ;  /* 0x0000000438007c0c */ /* 0x002fe4000bf86070 */
[----:B------:R-:W-:Y:S02]  /*0430*/  ISETP.GE.U32.AND P5, PT, R30, UR4, PT ;  /* 0x000000041e007c0c */ /* 0x000fe4000bfa6070 */
[----:B------:R-:W-:-:S02]  /*0440*/  ISETP.GE.AND.EX P4, PT, R31, UR5, PT, P4 ;  /* 0x000000051f007c0c */ /* 0x000fc4000bf86340 */
[----:B0-----:R-:W-:Y:S02]  /*0450*/  IABS R35, R36 ;  /* 0x0000002400237213 */ /* 0x001fe40000000000 */
        /* <DEDUP_REMOVED lines=369> */
.L_x_3155:
[----:B------:R-:W-:Y:S05]  /*1b70*/  BSYNC.RECONVERGENT B0 ;  /* 0x0000000000007941 */ /* 0x000fea0003800200 */
.L_x_3154:
        /* <DEDUP_REMOVED lines=41> */
.L_x_3157:
[----:B------:R-:W-:Y:S05]  /*1e10*/  BSYNC.RECONVERGENT B0 ;  /* 0x0000000000007941 */ /* 0x000fea0003800200 */
.L_x_3156:
        /* <DEDUP_REMOVED lines=24> */
.L_x_3160:
[----:B----4-:R-:W3:Y:S04]  /*1fa0*/  LDG.E.STRONG.GPU R34, desc[UR6][R32.64] ;  /* 0x0000000620227981 */ /* 0x010ee8000c1ef900 */
[----:B---3--:R-:W-:Y:S01]  /*1fb0*/  CCTL.IVALL ;  /* 0x00000000ff00798f */ /* 0x008fe20002000000 */
[----:B------:R-:W-:Y:S05]  /*1fc0*/  YIELD ;  /* 0x0000000000007946 */ /* 0x000fea0003800000 */
[----:B------:R-:W-:-:S13]  /*1fd0*/  ISETP.NE.AND P2, PT, R34, R39, PT ;  /* 0x000000272200720c */ /* 0x000fda0003f45270 */
[----:B------:R-:W-:Y:S05]  /*1fe0*/  @P2 BRA `(.L_x_3160) ;  /* 0xfffffffc00ec2947 */ /* 0x000fea000383ffff */
.L_x_3159:
        /* <DEDUP_REMOVED lines=15> */
.L_x_3162:
        /* <DEDUP_REMOVED lines=60> */
.L_x_3161:
        /* <DEDUP_REMOVED lines=35> */
.L_x_3163:
        /* <DEDUP_REMOVED lines=18> */
.L_x_3164:
        /* <DEDUP_REMOVED lines=9> */
.L_x_3165:
[----:B------:R-:W-:Y:S05]  /*2880*/  BSYNC.RECONVERGENT B0 ;  /* 0x0000000000007941 */ /* 0x000fea0003800200 */
.L_x_3158:
[----:B------:R-:W5:Y:S01]  /*2890*/  S2UR UR5, SR_CgaCtaId ;  /* 0x00000000000579c3 */ /* 0x000f620000008800 */
[----:B------:R-:W0:Y:S01]  /*28a0*/  LDCU UR8, c[0x0][0x414] ;  /* 0x00008280ff0877ac */ /* 0x000e220008000800 */
[----:B------:R-:W-:Y:S01]  /*28b0*/  LOP3.LUT R41, R2, 0xffff, RZ, 0xc0, !PT ;  /* 0x0000ffff02297812 */ /* 0x000fe200078ec0ff */
[----:B------:R-:W-:-:S03]  /*28c0*/  UMOV UR4, 0x400 ;  /* 0x0000040000047882 */ /* 0x000fc60000000000 */
[----:B------:R-:W-:Y:S02]  /*28d0*/  IADD3 R41, PT, PT, R0, R41, RZ ;  /* 0x0000002900297210 */ /* 0x000fe40007ffe0ff */
[----:B----4-:R-:W2:Y:S08]  /*28e0*/  @P0 LDC.64 R34, c[0x0][0x388] ;  /* 0x0000e200ff220b82 */ /* 0x010eb00000000a00 */
[----:B-1----:R-:W1:Y:S01]  /*28f0*/  LDC.64 R36, c[0x0][0x398] ;  /* 0x0000e600ff247b82 */ /* 0x002e620000000a00 */
[----:B-----5:R-:W-:-:S07]  /*2900*/  ULEA UR4, UR5, UR4, 0x18 ;  /* 0x0000000405047291 */ /* 0x020fce000f8ec0ff */
[----:B---3--:R-:W3:Y:S01]  /*2910*/  LDC.64 R32, c[0x0][0x3a0] ;  /* 0x0000e800ff207b82 */ /* 0x008ee20000000a00 */
[----:B--2---:R-:W-:-:S04]  /*2920*/  @P0 IMAD.WIDE R38, R59, 0x8, R34 ;  /* 0x000000083b260825 */ /* 0x004fc800078e0222 */
[----:B0-----:R-:W-:Y:S01]  /*2930*/  @P0 FMUL.FTZ R34, R54, UR8 ;  /* 0x0000000836220c20 */ /* 0x001fe20008410000 */
[----:B------:R-:W-:Y:S01]  /*2940*/  @P0 FMUL.FTZ R35, R55, UR8 ;  /* 0x0000000837230c20 */ /* 0x000fe20008410000 */
[----:B------:R-:W-:Y:S04]  /*2950*/  @!P3 STS.64 [UR4+0x88], R54 ;  /* 0x00008836ff00b988 */ /* 0x000fe80008000a04 */
[----:B------:R0:W-:Y:S01]  /*2960*/  @P0 STG.E.64 desc[UR6][R38.64], R34 ;  /* 0x0000002226000986 */ /* 0x0001e2000c101b06 */
[C---:B-1----:R-:W-:Y:S01]  /*2970*/  IMAD.WIDE R36, R41.reuse, 0x2, R36 ;  /* 0x0000000229247825 */ /* 0x042fe200078e0224 */
[----:B------:R-:W-:Y:S03]  /*2980*/  BAR.SYNC.DEFER_BLOCKING 0x0 ;  /* 0x0000000000007b1d */ /* 0x000fe60000010000 */
[----:B---3--:R-:W-:-:S03]  /*2990*/  IMAD.WIDE R32, R41, 0x2, R32 ;  /* 0x0000000229207825 */ /* 0x008fc600078e0220 */
[----:B------:R-:W2:Y:S04]  /*29a0*/  LDG.E.U16 R42, desc[UR6][R36.64] ;  /* 0x00000006242a7981 */ /* 0x000ea8000c1e1500 */
[----:B------:R-:W3:Y:S04]  /*29b0*/  LDG.E.U16 R43, desc[UR6][R36.64+0x2] ;  /* 0x00000206242b7981 */ /* 0x000ee8000c1e1500 */
[----:B------:R-:W4:Y:S04]  /*29c0*/  LDG.E.U16 R44, desc[UR6][R32.64] ;  /* 0x00000006202c7981 */ /* 0x000f28000c1e1500 */
[----:B------:R-:W5:Y:S01]  /*29d0*/  LDG.E.U16 R45, desc[UR6][R32.64+0x2] ;  /* 0x00000206202d7981 */ /* 0x000f62000c1e1500 */
[----:B0-----:R-:W-:Y:S01]  /*29e0*/  HFMA2 R38, -RZ, RZ, 1.875, 0 ;  /* 0x3f800000ff267431 */ /* 0x001fe200000001ff */
        /* <DEDUP_REMOVED lines=42> */
.L_x_3169:
[----:B------:R-:W-:Y:S05]  /*2c90*/  BSYNC.RECONVERGENT B1 ;  /* 0x0000000000017941 */ /* 0x000fea0003800200 */
.L_x_3168:
        /* <DEDUP_REMOVED lines=8> */
[----:B------:R-:W-:-:S04]  /*2d20*/  FMUL.FTZ R35, R35, R38 ;  /* 0x0000002623237220 */ /* 0x000fc80000410000 */
[----:B------:R-:W-:Y:S01]  /*2d30*/  FFMA.FTZ R36, R39, R35, R42 ;  /* 0x0000002327247223 */ /* 0x000fe2000001002a */
[----:B-1----:R-:W-:Y:S02]  /*2d40*/  IMAD R37, R31, UR4, RZ ;  /* 0x000000041f257c24 */ /* 0x002fe4000f8e02ff */
[----:B------:R-:W-:-:S04]  /*2d50*/  IMAD.WIDE.U32 R32, R56, UR4, R32 ;  /* 0x0000000438207c25 */ /* 0x000fc8000f8e0020 */
[----:B------:R-:W-:Y:S01]  /*2d60*/  IMAD R37, R56, UR5, R37 ;  /* 0x0000000538257c24 */ /* 0x000fe2000f8e0225 */
[----:B0-----:R-:W-:-:S04]  /*2d70*/  LEA R34, P1, R32, UR10, 0x2 ;  /* 0x0000000a20227c11 */ /* 0x001fc8000f8210ff */
[----:B------:R-:W-:Y:S01]  /*2d80*/  IADD3 R33, PT, PT, R33, R37, RZ ;  /* 0x0000002521217210 */ /* 0x000fe20007ffe0ff */
[----:B------:R-:W-:-:S03]  /*2d90*/  FMUL.FTZ R37, R91, R38 ;  /* 0x000000265b257220 */ /* 0x000fc60000410000 */
[----:B------:R-:W-:Y:S01]  /*2da0*/  LEA.HI.X R35, R32, UR11, R33, 0x2, P1 ;  /* 0x0000000b20237c11 */ /* 0x000fe200088f1421 */
[----:B------:R-:W-:-:S05]  /*2db0*/  FFMA.FTZ R37, R40, R37, R41 ;  /* 0x0000002528257223 */ /* 0x000fca0000010029 */
[----:B------:R1:W-:Y:S02]  /*2dc0*/  STG.E.64 desc[UR6][R34.64], R36 ;  /* 0x0000002422007986 */ /* 0x0003e4000c101b06 */
.L_x_3171:
[----:B------:R-:W-:Y:S05]  /*2dd0*/  BSYNC.RECONVERGENT B1 ;  /* 0x0000000000017941 */ /* 0x000fea0003800200 */
.L_x_3170:
        /* <DEDUP_REMOVED lines=12> */
[C---:B01----:R-:W-:Y:S01]  /*2ea0*/  FADD.FTZ R35, -R0.reuse, R88 ;  /* 0x0000005800237221 */ /* 0x043fe20000010100 */
[----:B------:R-:W-:Y:S01]  /*2eb0*/  MOV R33, R101 ;  /* 0x0000006500217202 */ /* 0x000fe20000000f00 */
[----:B------:R-:W0:Y:S01]  /*2ec0*/  LDCU.64 UR10, c[0x0][0x380] ;  /* 0x00007000ff0a77ac */ /* 0x000e220008000a00 */
[----:B------:R-:W-:Y:S01]  /*2ed0*/  FADD.FTZ R89, -R0, R89 ;  /* 0x0000005900597221 */ /* 0x000fe20000010100 */
[----:B------:R-:W-:-:S04]  /*2ee0*/  FMUL.FTZ R35, R35, R38 ;  /* 0x0000002623237220 */ /* 0x000fc80000410000 */
[----:B------:R-:W-:Y:S01]  /*2ef0*/  FFMA.FTZ R36, R39, R35, R42 ;  /* 0x0000002327247223 */ /* 0x000fe2000001002a */
[----:B--2---:R-:W-:Y:S02]  /*2f00*/  IMAD R37, R29, UR4, RZ ;  /* 0x000000041d257c24 */ /* 0x004fe4000f8e02ff */
        /* <DEDUP_REMOVED lines=8> */
.L_x_3173:
[----:B------:R-:W-:Y:S05]  /*2f90*/  BSYNC.RECONVERGENT B1 ;  /* 0x0000000000017941 */ /* 0x000fea0003800200 */
.L_x_3172:
[----:B------:R-:W-:Y:S04]  /*2fa0*/  BSSY.RECONVERGENT B1, `(.L_x_3174) ;  /* 0x0000013000017945 */ /* 0x000fe80003800200 */
[----:B------:R-:W-:Y:S05]  /*2fb0*/  @P6 BRA `(.L_x_3175) ;  /* 0x0000000000446947 */ /* 0x000fea0003800000 */
[----:B------:R-:W3:Y:S01]  /*2fc0*/  LDCU.64 UR4, c[0x0][0x3e0] ;  /* 0x00007c00ff0477ac */ /* 0x000ee20008000a00 */
[----:B012---:R-:W-:Y:S01]  /*2fd0*/  MOV R34, R102 ;  /* 0x0000006600227202 */ /* 0x007fe20000000f00 */
        /* <DEDUP_REMOVED lines=12> */
[----:B------:R-:W-:-:S04]  /*30a0*/  IADD3 R37, PT, PT, R35, R37, RZ ;  /* 0x0000002523257210 */ /* 0x000fc80007ffe0ff */
[----:B------:R-:W-:-:S05]  /*30b0*/  LEA.HI.X R37, R34, UR11, R37, 0x2, P5 ;  /* 0x0000000b22257c11 */ /* 0x000fca000a8f1425 */
[----:B------:R3:W-:Y:S02]  /*30c0*/  STG.E.64 desc[UR6][R36.64], R32 ;  /* 0x0000002024007986 */ /* 0x0007e4000c101b06 */
.L_x_3175:
[----:B------:R-:W-:Y:S05]  /*30d0*/  BSYNC.RECONVERGENT B1 ;  /* 0x0000000000017941 */ /* 0x000fea0003800200 */
.L_x_3174:
[----:B------:R-:W-:Y:S04]  /*30e0*/  BSSY.RECONVERGENT B1, `(.L_x_3176) ;  /* 0x0000013000017945 */ /* 0x000fe80003800200 */
[----:B------:R-:W-:Y:S05]  /*30f0*/  @P1 BRA `(.L_x_3177) ;  /* 0x0000000000441947 */ /* 0x000fea0003800000 */
[----:B------:R-:W4:Y:S01]  /*3100*/  LDCU.64 UR4, c[0x0][0x3e0] ;  /* 0x00007c00ff0477ac */ /* 0x000f220008000a00 */
[----:B---3--:R-:W-:Y:S01]  /*3110*/  MOV R32, R102 ;  /* 0x0000006600207202 */ /* 0x008fe20000000f00 */
[C---:B012---:R-:W-:Y:S01]  /*3120*/  FADD.FTZ R35, -R0.reuse, R84 ;  /* 0x0000005400237221 */ /* 0x047fe20000010100 */
[----:B------:R-:W-:Y:S01]  /*3130*/  MOV R33, R101 ;  /* 0x0000006500217202 */ /* 0x000fe20000000f00 */
[----:B------:R-:W0:Y:S01]  /*3140*/  LDCU.64 UR10, c[0x0][0x380] ;  /* 0x00007000ff0a77ac */ /* 0x000e220008000a00 */
[----:B------:R-:W-:Y:S01]  /*3150*/  FADD.FTZ R85, -R0, R85 ;  /* 0x0000005500557221 */ /* 0x000fe20000010100 */
        /* <DEDUP_REMOVED lines=8> */
[----:B------:R-:W-:-:S04]  /*31e0*/  IADD3 R37, PT, PT, R33, R37, RZ ;  /* 0x0000002521257210 */ /* 0x000fc80007ffe0ff */
[----:B------:R-:W-:-:S05]  /*31f0*/  LEA.HI.X R37, R32, UR11, R37, 0x2, P1 ;  /* 0x0000000b20257c11 */ /* 0x000fca00088f1425 */
[----:B------:R4:W-:Y:S02]  /*3200*/  STG.E.64 desc[UR6][R36.64], R34 ;  /* 0x0000002224007986 */ /* 0x0009e4000c101b06 */
.L_x_3177:
[----:B------:R-:W-:Y:S05]  /*3210*/  BSYNC.RECONVERGENT B1 ;  /* 0x0000000000017941 */ /* 0x000fea0003800200 */
.L_x_3176:
[----:B------:R-:W-:Y:S04]  /*3220*/  BSSY.RECONVERGENT B1, `(.L_x_3178) ;  /* 0x0000013000017945 */ /* 0x000fe80003800200 */
[----:B------:R-:W-:Y:S05]  /*3230*/  @P2 BRA `(.L_x_3179) ;  /* 0x0000000000442947 */ /* 0x000fea0003800000 */
[----:B------:R-:W5:Y:S01]  /*3240*/  LDCU.64 UR4, c[0x0][0x3e0] ;  /* 0x00007c00ff0477ac */ /* 0x000f620008000a00 */
[----:B---3--:R-:W-:Y:S01]  /*3250*/  MOV R32, R102 ;  /* 0x0000006600207202 */ /* 0x008fe20000000f00 */
[C---:B012-4-:R-:W-:Y:S01]  /*3260*/  FADD.FTZ R35, -R0.reuse, R82 ;  /* 0x0000005200237221 */ /* 0x057fe20000010100 */
[----:B------:R-:W-:Y:S01]  /*3270*/  MOV R33, R101 ;  /* 0x0000006500217202 */ /* 0x000fe20000000f00 */
[----:B------:R-:W0:Y:S01]  /*3280*/  LDCU.64 UR10, c[0x0][0x380] ;  /* 0x00007000ff0a77ac */ /* 0x000e220008000a00 */
[----:B------:R-:W-:Y:S01]  /*3290*/  FADD.FTZ R83, -R0, R83 ;  /* 0x0000005300537221 */ /* 0x000fe20000010100 */
[----:B------:R-:W-:-:S04]  /*32a0*/  FMUL.FTZ R35, R35, R38 ;  /* 0x0000002623237220 */ /* 0x000fc80000410000 */
[----:B------:R-:W-:Y:S01]  /*32b0*/  FFMA.FTZ R36, R39, R35, R42 ;  /* 0x0000002327247223 */ /* 0x000fe2000001002a */
[----:B-----5:R-:W-:Y:S02]  /*32c0*/  IMAD R37, R23, UR4, RZ ;  /* 0x0000000417257c24 */ /* 0x020fe4000f8e02ff */
        /* <DEDUP_REMOVED lines=8> */
.L_x_3179:
[----:B------:R-:W-:Y:S05]  /*3350*/  BSYNC.RECONVERGENT B1 ;  /* 0x0000000000017941 */ /* 0x000fea0003800200 */
.L_x_3178:
        /* <DEDUP_REMOVED lines=27> */
.L_x_3181:
[----:B------:R-:W-:Y:S05]  /*3510*/  BSYNC.RECONVERGENT B1 ;  /* 0x0000000000017941 */ /* 0x000fea0003800200 */
.L_x_3180:
        /* <DEDUP_REMOVED lines=16> */
[----:B------:R-:W-:-:S04]  /*3620*/  IADD3 R37, PT, PT, R33, R37, RZ ;  /* 0x0000002521257210 */ /* 0x000fc80007ffe0ff */
[----:B------:R-:W-:-:S05]  /*3630*/  LEA.HI.X R35, R32, UR11, R37, 0x2, P3 ;  /* 0x0000000b20237c11 */ /* 0x000fca00098f1425 */
[----:B------:R0:W-:Y:S02]  /*3640*/  STG.E.64 desc[UR6][R34.64], R78 ;  /* 0x0000004e22007986 */ /* 0x0001e4000c101b06 */
.L_x_3183:
[----:B------:R-:W-:Y:S05]  /*3650*/  BSYNC.RECONVERGENT B1 ;  /* 0x0000000000017941 */ /* 0x000fea0003800200 */
.L_x_3182:
        /* <DEDUP_REMOVED lines=19> */
.L_x_3185:
[----:B------:R-:W-:Y:S05]  /*3790*/  BSYNC.RECONVERGENT B1 ;  /* 0x0000000000017941 */ /* 0x000fea0003800200 */
.L_x_3184:
        /* <DEDUP_REMOVED lines=19> */
.L_x_3187:
[----:B------:R-:W-:Y:S05]  /*38d0*/  BSYNC.RECONVERGENT B1 ;  /* 0x0000000000017941 */ /* 0x000fea0003800200 */
.L_x_3186:
        /* <DEDUP_REMOVED lines=29> */
.L_x_3189:
[----:B------:R-:W-:Y:S05]  /*3ab0*/  BSYNC.RECONVERGENT B1 ;  /* 0x0000000000017941 */ /* 0x000fea0003800200 */
.L_x_3188:
        /* <DEDUP_REMOVED lines=19> */
.L_x_3191:
[----:B------:R-:W-:Y:S05]  /*3bf0*/  BSYNC.RECONVERGENT B1 ;  /* 0x0000000000017941 */ /* 0x000fea0003800200 */
.L_x_3190:
        /* <DEDUP_REMOVED lines=19> */
.L_x_3193:
[----:B------:R-:W-:Y:S05]  /*3d30*/  BSYNC.RECONVERGENT B1 ;  /* 0x0000000000017941 */ /* 0x000fea0003800200 */
.L_x_3192:
        /* <DEDUP_REMOVED lines=19> */
.L_x_3195:
[----:B------:R-:W-:Y:S05]  /*3e70*/  BSYNC.RECONVERGENT B1 ;  /* 0x0000000000017941 */ /* 0x000fea0003800200 */
.L_x_3194:
[----:B------:R-:W-:Y:S04]  /*3e80*/  BSSY.RECONVERGENT B1, `(.L_x_3196) ;  /* 0x0000013000017945 */ /* 0x000fe80003800200 */
[----:B------:R-:W-:Y:S05]  /*3e90*/  @P3 BRA `(.L_x_3197) ;  /* 0x0000000000443947 */ /* 0x000fea0003800000 */
[----:B------:R-:W5:Y:S01]  /*3ea0*/  LDCU.64 UR4, c[0x0][0x3e0] ;  /* 0x00007c00ff0477ac */ /* 0x000f620008000a00 */
[----:B0--3--:R-:W-:Y:S01]  /*3eb0*/  MOV R32, R102 ;  /* 0x0000006600207202 */ /* 0x009fe20000000f00 */
[C---:B-12-4-:R-:W-:Y:S01]  /*3ec0*/  FADD.FTZ R37, -R0.reuse, R62 ;  /* 0x0000003e00257221 */ /* 0x056fe20000010100 */
        /* <DEDUP_REMOVED lines=14> */
.L_x_3197:
[----:B------:R-:W-:Y:S05]  /*3fb0*/  BSYNC.RECONVERGENT B1 ;  /* 0x0000000000017941 */ /* 0x000fea0003800200 */
.L_x_3196:
[----:B------:R-:W-:Y:S05]  /*3fc0*/  @P4 BRA `(.L_x_3198) ;  /* 0x0000002000344947 */ /* 0x000fea0003800000 */
[----:B------:R-:W1:Y:S01]  /*3fd0*/  LDCU.64 UR4, c[0x0][0x3e0] ;  /* 0x00007c00ff0477ac */ /* 0x000e620008000a00 */
[----:B------:R-:W-:Y:S01]  /*3fe0*/  MOV R100, R102 ;  /* 0x0000006600647202 */ /* 0x000fe20000000f00 */
[C---:B0--3--:R-:W-:Y:S01]  /*3ff0*/  FADD.FTZ R33, -R0.reuse, R60 ;  /* 0x0000003c00217221 */ /* 0x049fe20000010100 */
[----:B------:R-:W-:Y:S01]  /*4000*/  FADD.FTZ R61, -R0, R61 ;  /* 0x0000003d003d7221 */ /* 0x000fe20000010100 */
[----:B------:R-:W0:Y:S02]  /*4010*/  LDCU.64 UR8, c[0x0][0x380] ;  /* 0x00007000ff0877ac */ /* 0x000e240008000a00 */
[-C--:B------:R-:W-:Y:S01]  /*4020*/  FMUL.FTZ R33, R33, R38.reuse ;  /* 0x0000002621217220 */ /* 0x080fe20000410000 */
[----:B------:R-:W-:-:S03]  /*4030*/  FMUL.FTZ R61, R61, R38 ;  /* 0x000000263d3d7220 */ /* 0x000fc60000410000 */
[----:B------:R-:W-:Y:S01]  /*4040*/  FFMA.FTZ R60, R39, R33, R42 ;  /* 0x00000021273c7223 */ /* 0x000fe2000001002a */
[----:B------:R-:W-:Y:S01]  /*4050*/  FFMA.FTZ R61, R40, R61, R41 ;  /* 0x0000003d283d7223 */ /* 0x000fe20000010029 */
[----:B-12-4-:R-:W-:Y:S02]  /*4060*/  IMAD R35, R3, UR4, RZ ;  /* 0x0000000403237c24 */ /* 0x016fe4000f8e02ff */
[----:B------:R-:W-:-:S04]  /*4070*/  IMAD.WIDE.U32 R100, R4, UR4, R100 ;  /* 0x0000000404647c25 */ /* 0x000fc8000f8e0064 */
[----:B------:R-:W-:Y:S01]  /*4080*/  IMAD R35, R4, UR5, R35 ;  /* 0x0000000504237c24 */ /* 0x000fe2000f8e0223 */
[----:B0-----:R-:W-:-:S04]  /*4090*/  LEA R32, P1, R100, UR8, 0x2 ;  /* 0x0000000864207c11 */ /* 0x001fc8000f8210ff */
[----:B------:R-:W-:-:S04]  /*40a0*/  IADD3 R35, PT, PT, R101, R35, RZ ;  /* 0x0000002365237210 */ /* 0x000fc80007ffe0ff */
[----:B------:R-:W-:-:S05]  /*40b0*/  LEA.HI.X R33, R100, UR9, R35, 0x2, P1 ;  /* 0x0000000964217c11 */ /* 0x000fca00088f1423 */
[----:B------:R0:W-:Y:S01]  /*40c0*/  STG.E.64 desc[UR6][R32.64], R60 ;  /* 0x0000003c20007986 */ /* 0x0001e2000c101b06 */
[----:B------:R-:W-:Y:S05]  /*40d0*/  BRA `(.L_x_3198) ;  /* 0x0000001c00f07947 */ /* 0x000fea0003800000 */
.L_x_3167:
[----:B------:R-:W0:Y:S01]  /*40e0*/  LDCU.64 UR10, c[0x0][0x3e8] ;  /* 0x00007d00ff0a77ac */ /* 0x000e220008000a00 */
[----:B------:R-:W-:Y:S01]  /*40f0*/  BSSY.RECONVERGENT B1, `(.L_x_3199) ;  /* 0x0000021000017945 */ /* 0x000fe20003800200 */
[----:B0-----:R-:W-:Y:S02]  /*4100*/  ISETP.GE.U32.AND P3, PT, R56, UR10, PT ;  /* 0x0000000a38007c0c */ /* 0x001fe4000bf66070 */
[----:B------:R-:W-:Y:S02]  /*4110*/  ISETP.GE.U32.AND P5, PT, R30, UR10, PT ;  /* 0x0000000a1e007c0c */ /* 0x000fe4000bfa6070 */
[----:B------:R-:W-:Y:S02]  /*4120*/  ISETP.GE.U32.AND P2, PT, R28, UR10, PT ;  /* 0x0000000a1c007c0c */ /* 0x000fe4000bf46070 */
[----:B------:R-:W-:Y:S01]  /*4130*/  ISETP.GE.AND.EX P3, PT, R31, UR11, PT, P3 ;  /* 0x0000000b1f007c0c */ /* 0x000fe2000bf66330 */
[----:B------:R-:W-:-:S12]  /*4140*/  @P1 BRA `(.L_x_3200) ;  /* 0x00000000006c1947 */ /* 0x000fd80003800000 */
[C---:B------:R-:W-:Y:S01]  /*4150*/  FADD.FTZ R33, -R0.reuse, R72 ;  /* 0x0000004800217221 */ /* 0x040fe20000010100 */
[----:B------:R-:W-:Y:S01]  /*4160*/  FADD.FTZ R73, -R0, R73 ;  /* 0x0000004900497221 */ /* 0x000fe20000010100 */
        /* <DEDUP_REMOVED lines=25> */
.L_x_3200:
[----:B------:R-:W-:Y:S05]  /*4300*/  BSYNC.RECONVERGENT B1 ;  /* 0x0000000000017941 */ /* 0x000fea0003800200 */
.L_x_3199:
[----:B------:R-:W-:Y:S04]  /*4310*/  BSSY.RECONVERGENT B1, `(.L_x_3201) ;  /* 0x000001d000017945 */ /* 0x000fe80003800200 */
[----:B------:R-:W-:Y:S05]  /*4320*/  @P3 BRA `(.L_x_3202) ;  /* 0x00000000006c3947 */ /* 0x000fea0003800000 */
[C---:B0-----:R-:W-:Y:S01]  /*4330*/  FADD.FTZ R33, -R0.reuse, R90 ;  /* 0x0000005a00217221 */ /* 0x041fe20000010100 */
        /* <DEDUP_REMOVED lines=26> */
.L_x_3202:
[----:B------:R-:W-:Y:S05]  /*44e0*/  BSYNC.RECONVERGENT B1 ;  /* 0x0000000000017941 */ /* 0x000fea0003800200 */
.L_x_3201:
        /* <DEDUP_REMOVED lines=10> */
[C---:B01----:R-:W-:Y:S01]  /*4590*/  FADD.FTZ R33, -R0.reuse, R88 ;  /* 0x0000005800217221 */ /* 0x043fe20000010100 */
        /* <DEDUP_REMOVED lines=26> */
.L_x_3204:
[----:B------:R-:W-:Y:S05]  /*4740*/  BSYNC.RECONVERGENT B1 ;  /* 0x0000000000017941 */ /* 0x000fea0003800200 */
.L_x_3203:
[----:B------:R-:W-:Y:S04]  /*4750*/  BSSY.RECONVERGENT B1, `(.L_x_3205) ;  /* 0x000001d000017945 */ /* 0x000fe80003800200 */
[----:B------:R-:W-:Y:S05]  /*4760*/  @P2 BRA `(.L_x_3206) ;  /* 0x00000000006c2947 */ /* 0x000fea0003800000 */
[C---:B012---:R-:W-:Y:S01]  /*4770*/  FADD.FTZ R33, -R0.reuse, R86 ;  /* 0x0000005600217221 */ /* 0x047fe20000010100 */
        /* <DEDUP_REMOVED lines=26> */
.L_x_3206:
[----:B------:R-:W-:Y:S05]  /*4920*/  BSYNC.RECONVERGENT B1 ;  /* 0x0000000000017941 */ /* 0x000fea0003800200 */
.L_x_3205:
[----:B------:R-:W-:Y:S04]  /*4930*/  BSSY.RECONVERGENT B1, `(.L_x_3207) ;  /* 0x000001d000017945 */ /* 0x000fe80003800200 */
[----:B------:R-:W-:Y:S05]  /*4940*/  @P1 BRA `(.L_x_3208) ;  /* 0x00000000006c1947 */ /* 0x000fea0003800000 */
[C---:B0123--:R-:W-:Y:S01]  /*4950*/  FADD.FTZ R33, -R0.reuse, R84 ;  /* 0x0000005400217221 */ /* 0x04ffe20000010100 */
        /* <DEDUP_REMOVED lines=26> */
.L_x_3208:
[----:B------:R-:W-:Y:S05]  /*4b00*/  BSYNC.RECONVERGENT B1 ;  /* 0x0000000000017941 */ /* 0x000fea0003800200 */
.L_x_3207:
[----:B------:R-:W-:Y:S04]  /*4b10*/  BSSY.RECONVERGENT B1, `(.L_x_3209) ;  /* 0x000001d000017945 */ /* 0x000fe80003800200 */
[----:B------:R-:W-:Y:S05]  /*4b20*/  @P6 BRA `(.L_x_3210) ;  /* 0x00000000006c6947 */ /* 0x000fea0003800000 */
[C---:B01234-:R-:W-:Y:S01]  /*4b30*/  FADD.FTZ R33, -R0.reuse, R82 ;  /* 0x0000005200217221 */ /* 0x05ffe20000010100 */
        /* <DEDUP_REMOVED lines=26> */
.L_x_3210:
[----:B------:R-:W-:Y:S05]  /*4ce0*/  BSYNC.RECONVERGENT B1 ;  /* 0x0000000000017941 */ /* 0x000fea0003800200 */
.L_x_3209:
        /* <DEDUP_REMOVED lines=37> */
.L_x_3212:
[----:B------:R-:W-:Y:S05]  /*4f40*/  BSYNC.RECONVERGENT B1 ;  /* 0x0000000000017941 */ /* 0x000fea0003800200 */
.L_x_3211:
        /* <DEDUP_REMOVED lines=29> */
.L_x_3214:
[----:B------:R-:W-:Y:S05]  /*5120*/  BSYNC.RECONVERGENT B1 ;  /* 0x0000000000017941 */ /* 0x000fea0003800200 */
.L_x_3213:
        /* <DEDUP_REMOVED lines=29> */
.L_x_3216:
[----:B------:R-:W-:Y:S05]  /*5300*/  BSYNC.RECONVERGENT B1 ;  /* 0x0000000000017941 */ /* 0x000fea0003800200 */
.L_x_3215:
[----:B------:R-:W-:Y:S04]  /*5310*/  BSSY.RECONVERGENT B1, `(.L_x_3217) ;  /* 0x000001d000017945 */ /* 0x000fe80003800200 */
[----:B------:R-:W-:Y:S05]  /*5320*/  @P6 BRA `(.L_x_3218) ;  /* 0x00000000006c6947 */ /* 0x000fea0003800000 */
[C---:B01234-:R-:W-:Y:S01]  /*5330*/  FADD.FTZ R33, -R0.reuse, R74 ;  /* 0x0000004a00217221 */ /* 0x05ffe20000010100 */
        /* <DEDUP_REMOVED lines=26> */
.L_x_3218:
[----:B------:R-:W-:Y:S05]  /*54e0*/  BSYNC.RECONVERGENT B1 ;  /* 0x0000000000017941 */ /* 0x000fea0003800200 */
.L_x_3217:
        /* <DEDUP_REMOVED lines=39> */
.L_x_3220:
[----:B------:R-:W-:Y:S05]  /*5760*/  BSYNC.RECONVERGENT B1 ;  /* 0x0000000000017941 */ /* 0x000fea0003800200 */
.L_x_3219:
        /* <DEDUP_REMOVED lines=29> */
.L_x_3222:
[----:B------:R-:W-:Y:S05]  /*5940*/  BSYNC.RECONVERGENT B1 ;  /* 0x0000000000017941 */ /* 0x000fea0003800200 */
.L_x_3221:
        /* <DEDUP_REMOVED lines=29> */
.L_x_3224:
[----:B------:R-:W-:Y:S05]  /*5b20*/  BSYNC.RECONVERGENT B1 ;  /* 0x0000000000017941 */ /* 0x000fea0003800200 */
.L_x_3223:
        /* <DEDUP_REMOVED lines=29> */
.L_x_3226:
[----:B------:R-:W-:Y:S05]  /*5d00*/  BSYNC.RECONVERGENT B1 ;  /* 0x0000000000017941 */ /* 0x000fea0003800200 */
.L_x_3225:
        /* <DEDUP_REMOVED lines=29> */
.L_x_3228:
[----:B------:R-:W-:Y:S05]  /*5ee0*/  BSYNC.RECONVERGENT B1 ;  /* 0x0000000000017941 */ /* 0x000fea0003800200 */
.L_x_3227:
[----:B------:R-:W-:Y:S05]  /*5ef0*/  @P6 BRA `(.L_x_3198) ;  /* 0x0000000000686947 */ /* 0x000fea0003800000 */
[C---:B01234-:R-:W-:Y:S01]  /*5f00*/  FADD.FTZ R33, -R0.reuse, R60 ;  /* 0x0000003c00217221 */ /* 0x05ffe20000010100 */
        /* <DEDUP_REMOVED lines=25> */
.L_x_3198:
[----:B------:R-:W-:Y:S05]  /*60a0*/  BSYNC.RECONVERGENT B0 ;  /* 0x0000000000007941 */ /* 0x000fea0003800200 */
.L_x_3166:
        /* <DEDUP_REMOVED lines=8> */
.L_x_3230:
        /* <DEDUP_REMOVED lines=13> */
.L_x_3471:


//--------------------- .text._Z35group_norm_nhwc_fwd_one_pass_kernelI11Fp32IOFp16WLi64ELi28ELi448EEv26Group_norm_nhwc_fwd_params --------------------------
	.section	.text._Z35group_norm_nhwc_fwd_one_pass_kernelI11Fp32IOFp16WLi64ELi28ELi448EEv26Group_norm_nhwc_fwd_params,"ax",@progbits
	.align	128
        .global         _Z35group_norm_nhwc_fwd_one_pass_kernelI11Fp32IOFp16WLi64ELi28ELi448EEv26Group_norm_nhwc_fwd_params
        .type           _Z35group_norm_nhwc_fwd_one_pass_kernelI11Fp32IOFp16WLi64ELi28ELi448EEv26Group_norm_nhwc_fwd_params,@function
        .size           _Z35group_norm_nhwc_fwd_one_pass_kernelI11Fp32IOFp16WLi64ELi28ELi448EEv26Group_norm_nhwc_fwd_params,(.L_x_3472 - _Z35group_norm_nhwc_fwd_one_pass_kernelI11Fp32IOFp16WLi64ELi28ELi448EEv26Group_norm_nhwc_fwd_params)
        .other          _Z35group_norm_nhwc_fwd_one_pass_kernelI11Fp32IOFp16WLi64ELi28ELi448EEv26Group_norm_nhwc_fwd_params,@"STO_CUDA_ENTRY STV_DEFAULT"
_Z35group_norm_nhwc_fwd_one_pass_kernelI11Fp32IOFp16WLi64ELi28ELi448EEv26Group_norm_nhwc_fwd_params:
.text._Z35group_norm_nhwc_fwd_one_pass_kernelI11Fp32IOFp16WLi64ELi28ELi448EEv26Group_norm_nhwc_fwd_params:
        /* <DEDUP_REMOVED lines=27> */
.L_x_3250:
        /* <DEDUP_REMOVED lines=68> */
[----:B0-----:R-:W-:Y:S02]  /*05f0*/  @!P1 LEA R6, P3, R8, R2, 0x2 ;  /* 0x0000000208069211 */ /* 0x001fe400078610ff */
[----:B------:R-:W-:Y:S01]  /*0600*/  MOV R2, RZ ;  /* 0x000000ff00027202 */ /* 0x000fe20000000f00 */
[----:B------:R-:W-:Y:S01]  /*0610*/  @!P1 IMAD.IADD R7, R9, 0x1, R11 ;  /* 0x0000000109079824 */ /* 0x000fe200078e020b */
[----:B------:R-:W-:Y:S02]  /*0620*/  @!P2 IADD3 R9, PT, PT, R13, R15, RZ ;  /* 0x0000000f0d09a210 */ /* 0x000fe40007ffe0ff */
[----:B-1----:R-:W-:Y:S02]  /*0630*/  @!P2 LEA R10, P4, R12, R4, 0x2 ;  /* 0x000000040c0aa211 */ /* 0x002fe400078810ff */
        /* <DEDUP_REMOVED lines=53> */
.L_x_3232:
[----:B----4-:R-:W-:Y:S05]  /*0990*/  BSYNC.RECONVERGENT B0 ;  /* 0x0000000000007941 */ /* 0x010fea0003800200 */
.L_x_3231:
        /* <DEDUP_REMOVED lines=41> */
.L_x_3234:
[----:B------:R-:W-:Y:S05]  /*0c30*/  BSYNC.RECONVERGENT B0 ;  /* 0x0000000000007941 */ /* 0x000fea0003800200 */
.L_x_3233:
[----:B------:R-:W-:Y:S05]  /*0c40*/  @!P2 BRA `(.L_x_3235) ;  /* 0x0000000c00aca947 */ /* 0x000fea0003800000 */
[----:B---3--:R-:W3:Y:S01]  /*0c50*/  LDC.64 R4, c[0x0][0x3b8] ;  /* 0x0000ee00ff047b82 */ /* 0x008ee20000000a00 */
[----:B------:R-:W-:Y:S01]  /*0c60*/  ULOP3.LUT UR9, UR4, 0x1, URZ, 0xc0, !UPT ;  /* 0x0000000104097892 */ /* 0x000fe2000f8ec0ff */
[----:B------:R-:W-:-:S03]  /*0c70*/  ISETP.GE.U32.AND P4, PT, R22, 0x8, PT ;  /* 0x000000081600780c */ /* 0x000fc60003f86070 */
[----:B------:R-:W-:-:S06]  /*0c80*/  UIMAD UR5, UR9, UR19, URZ ;  /* 0x00000013090572a4 */ /* 0x000fcc000f8e02ff */
[----:B------:R-:W-:-:S04]  /*0c90*/  IMAD R6, R22, UR5, RZ ;  /* 0x0000000516067c24 */ /* 0x000fc8000f8e02ff */
[----:B-1----:R-:W-:-:S04]  /*0ca0*/  IMAD.SHL.U32 R7, R6, 0x2, RZ ;  /* 0x0000000206077824 */ /* 0x002fc800078e00ff */
        /* <DEDUP_REMOVED lines=16> */
[----:B-1----:R-:W-:Y:S01]  /*0db0*/  IMAD.WIDE.U32 R4, R7, 0x4, R4 ;  /* 0x0000000407047825 */ /* 0x002fe200078e0004 */
[----:B------:R-:W-:-:S05]  /*0dc0*/  MOV R7, UR11 ;  /* 0x0000000b00077c02 */ /* 0x000fca0008000f00 */
[----:B------:R1:W-:Y:S01]  /*0dd0*/  STG.E.64 desc[UR14][R6.64], R18 ;  /* 0x0000001206007986 */ /* 0x0003e2000c101b0e */
[----:B------:R-:W-:Y:S06]  /*0de0*/  MEMBAR.ALL.GPU ;  /* 0x0000000000007992 */ /* 0x000fec000000a000 */
[----:B------:R-:W-:-:S00]  /*0df0*/  ERRBAR ;  /* 0x00000000000079ab */ /* 0x000fc00000000000 */
[----:B------:R-:W-:Y:S06]  /*0e00*/  CGAERRBAR ;  /* 0x00000000000075ab */ /* 0x000fec0000000000 */
[----:B------:R1:W-:Y:S01]  /*0e10*/  REDG.E.ADD.S32.STRONG.GPU desc[UR14][R4.64], R11 ;  /* 0x0000000b0400798e */ /* 0x0003e2000c12e30e */
[----:B------:R-:W-:Y:S05]  /*0e20*/  @!P2 BRA `(.L_x_3236) ;  /* 0x000000000014a947 */ /* 0x000fea0003800000 */
.L_x_3237:
[----:B-1----:R-:W2:Y:S04]  /*0e30*/  LDG.E.STRONG.GPU R6, desc[UR14][R4.64] ;  /* 0x0000000e04067981 */ /* 0x002ea8000c1ef900 */
[----:B--2---:R-:W-:Y:S01]  /*0e40*/  CCTL.IVALL ;  /* 0x00000000ff00798f */ /* 0x004fe20002000000 */
[----:B------:R-:W-:Y:S05]  /*0e50*/  YIELD ;  /* 0x0000000000007946 */ /* 0x000fea0003800000 */
[----:B------:R-:W-:-:S13]  /*0e60*/  ISETP.NE.AND P2, PT, R6, R9, PT ;  /* 0x000000090600720c */ /* 0x000fda0003f45270 */
[----:B------:R-:W-:Y:S05]  /*0e70*/  @P2 BRA `(.L_x_3237) ;  /* 0xfffffffc00ec2947 */ /* 0x000fea000383ffff */
.L_x_3236:
        /* <DEDUP_REMOVED lines=15> */
.L_x_3239:
[----:B------:R-:W-:Y:S01]  /*0f70*/  UIADD3 UR24, UPT, UPT, UR5, 0x1, URZ ;  /* 0x0000000105187890 */ /* 0x000fe2000fffe0ff */
[----:B------:R-:W-:Y:S01]  /*0f80*/  ISETP.EQ.OR P2, PT, RZ, UR23, P3 ;  /* 0x00000017ff007c0c */ /* 0x000fe20009f42670 */
[----:B------:R-:W-:-:S04]  /*0f90*/  UIADD3 UR25, UPT, UPT, UR5, 0x2, URZ ;  /* 0x0000000205197890 */ /* 0x000fc8000fffe0ff */
[----:B-1----:R-:W-:Y:S01]  /*0fa0*/  IMAD.U32 R4, RZ, RZ, UR24 ;  /* 0x00000018ff047e24 */ /* 0x002fe2000f8e00ff */
        /* <DEDUP_REMOVED lines=87> */
.L_x_3238:
        /* <DEDUP_REMOVED lines=53> */
.L_x_3240:
        /* <DEDUP_REMOVED lines=27> */
.L_x_3241:
        /* <DEDUP_REMOVED lines=13> */
.L_x_3242:
[----:B------:R-:W-:Y:S05]  /*1af0*/  BSYNC.RECONVERGENT B0 ;  /* 0x0000000000007941 */ /* 0x000fea0003800200 */
.L_x_3235:
        /* <DEDUP_REMOVED lines=14> */
[----:B------:R-:W-:-:S05]  /*1be0*/  PRMT R10, R10, 0x7710, RZ ;  /* 0x000077100a0a7816 */ /* 0x000fca00000000ff */
[----:B------:R-:W-:Y:S01]  /*1bf0*/  IMAD.IADD R10, R10, 0x1, R23 ;  /* 0x000000010a0a7824 */ /* 0x000fe200078e0217 */
[----:B------:R-:W-:Y:S01]  /*1c00*/  @!P3 STS.64 [UR5+0x88], R18 ;  /* 0x00008812ff00b988 */ /* 0x000fe20008000a05 */
[----:B--2---:R-:W-:-:S04]  /*1c10*/  @P0 IMAD.WIDE R8, R11, 0x8, R8 ;  /* 0x000000080b080825 */ /* 0x004fc800078e0208 */
[----:B----4-:R-:W-:Y:S01]  /*1c20*/  @P0 FMUL.FTZ R11, R19, UR10 ;  /* 0x0000000a130b0c20 */ /* 0x010fe20008410000 */
        /* <DEDUP_REMOVED lines=18> */
[----:B------:R-:W-:-:S04]  /*1d50*/  VIADD R5, R24, 0x20 ;  /* 0x0000002018057836 */ /* 0x000fc80000000000 */
[----:B------:R-:W-:Y:S02]  /*1d60*/  FSETP.GTU.FTZ.AND P2, PT, R4, RZ, PT ;  /* 0x000000ff0400720b */ /* 0x000fe40003f5c000 */
[----:B-1----:R-:W-:-:S11]  /*1d70*/  SHF.R.S32.HI R6, RZ, 0x1f, R5 ;  /* 0x0000001fff067819 */ /* 0x002fd60000011405 */
[----:B------:R-:W1:Y:S02]  /*1d80*/  @P2 LDC R9, c[0x0][0x3a8] ;  /* 0x0000ea00ff092b82 */ /* 0x000e640000000800 */
[----:B-1----:R-:W-:Y:S01]  /*1d90*/  @P2 FADD.FTZ R9, R4, R9 ;  /* 0x0000000904092221 */ /* 0x002fe20000010000 */
[----:B------:R-:W-:-:S06]  /*1da0*/  MOV R4, 0x3f800000 ;  /* 0x3f80000000047802 */ /* 0x000fcc0000000f00 */
[----:B------:R1:W2:Y:S01]  /*1db0*/  @P2 MUFU.RSQ R4, R9 ;  /* 0x0000000900042308 */ /* 0x0002a20000001400 */
[----:B---3--:R-:W-:Y:S02]  /*1dc0*/  HADD2.F32 R7, -RZ, R12.H0_H0 ;  /* 0x2000000cff077230 */ /* 0x008fe40000004100 */
[----:B----4-:R-:W-:Y:S02]  /*1dd0*/  HADD2.F32 R12, -RZ, R13.H0_H0 ;  /* 0x2000000dff0c7230 */ /* 0x010fe40000004100 */
[----:B-----5:R-:W-:Y:S02]  /*1de0*/  HADD2.F32 R14, -RZ, R14.H0_H0 ;  /* 0x2000000eff0e7230 */ /* 0x020fe40000004100 */
[----:B------:R-:W-:Y:S01]  /*1df0*/  HADD2.F32 R13, -RZ, R15.H0_H0 ;  /* 0x2000000fff0d7230 */ /* 0x000fe20000004100 */
        /* <DEDUP_REMOVED lines=9> */
[----:B------:R-:W-:Y:S01]  /*1e90*/  MOV R9, R29 ;  /* 0x0000001d00097202 */ /* 0x000fe20000000f00 */
        /* <DEDUP_REMOVED lines=15> */
.L_x_3246:
[----:B------:R-:W-:Y:S05]  /*1f90*/  BSYNC.RECONVERGENT B1 ;  /* 0x0000000000017941 */ /* 0x000fea0003800200 */
.L_x_3245:
        /* <DEDUP_REMOVED lines=14> */
[----:B-1----:R-:W-:-:S03]  /*2080*/  LEA R6, P1, R2, UR12, 0x2 ;  /* 0x0000000c02067c11 */ /* 0x002fc6000f8210ff */
[----:B------:R-:W-:-:S05]  /*2090*/  IMAD.IADD R5, R3, 0x1, R5 ;  /* 0x0000000103057824 */ /* 0x000fca00078e0205 */
[----:B------:R-:W-:-:S05]  /*20a0*/  LEA.HI.X R7, R2, UR13, R5, 0x2, P1 ;  /* 0x0000000d02077c11 */ /* 0x000fca00088f1405 */
[----:B------:R2:W-:Y:S01]  /*20b0*/  STG.E.64 desc[UR14][R6.64], R20 ;  /* 0x0000001406007986 */ /* 0x0005e2000c101b0e */
[----:B------:R-:W-:Y:S05]  /*20c0*/  BRA `(.L_x_3247) ;  /* 0x0000000000f07947 */ /* 0x000fea0003800000 */
.L_x_3244:
        /* <DEDUP_REMOVED lines=14> */
[----:B-1----:R-:W-:Y:S01]  /*21b0*/  IMAD R17, R8, UR10, RZ ;  /* 0x0000000a08117c24 */ /* 0x002fe2000f8e02ff */
[----:B------:R-:W-:Y:S02]  /*21c0*/  MOV R8, R26 ;  /* 0x0000001a00087202 */ /* 0x000fe40000000f00 */
[----:B------:R-:W1:Y:S01]  /*21d0*/  MUFU.EX2 R3, R3 ;  /* 0x0000000300037308 */ /* 0x000e620000000800 */
[C---:B------:R-:W-:Y:S02]  /*21e0*/  IMAD R17, R24.reuse, UR11, R17 ;  /* 0x0000000b18117c24 */ /* 0x040fe4000f8e0211 */
[----:B------:R-:W-:-:S05]  /*21f0*/  IMAD.WIDE.U32 R8, R24, UR10, R8 ;  /* 0x0000000a18087c25 */ /* 0x000fca000f8e0008 */
[----:B------:R-:W-:Y:S01]  /*2200*/  IADD3 R17, PT, PT, R9, R17, RZ ;  /* 0x0000001109117210 */ /* 0x000fe20007ffe0ff */
[----:B---3--:R-:W-:Y:S01]  /*2210*/  FADD.FTZ R16, R2, 1 ;  /* 0x3f80000002107421 */ /* 0x008fe20000010000 */
[----:B--2---:R-:W-:Y:S01]  /*2220*/  LEA R2, P1, R8, UR12, 0x2 ;  /* 0x0000000c08027c11 */ /* 0x004fe2000f8210ff */
[----:B-1----:R-:W-:-:S03]  /*2230*/  FADD.FTZ R15, R3, 1 ;  /* 0x3f800000030f7421 */ /* 0x002fc60000010000 */
[----:B------:R-:W-:Y:S01]  /*2240*/  LEA.HI.X R3, R8, UR13, R17, 0x2, P1 ;  /* 0x0000000d08037c11 */ /* 0x000fe200088f1411 */
[----:B------:R-:W1:Y:S08]  /*2250*/  MUFU.RCP R16, R16 ;  /* 0x0000001000107308 */ /* 0x000e700000001000 */
[----:B------:R-:W2:Y:S01]  /*2260*/  MUFU.RCP R15, R15 ;  /* 0x0000000f000f7308 */ /* 0x000ea20000001000 */
[----:B-1----:R-:W-:Y:S01]  /*2270*/  FMUL.FTZ R8, R11, R16 ;  /* 0x000000100b087220 */ /* 0x002fe20000410000 */
[----:B--2---:R-:W-:-:S05]  /*2280*/  FMUL.FTZ R9, R10, R15 ;  /* 0x0000000f0a097220 */ /* 0x004fca0000410000 */
[----:B------:R1:W-:Y:S02]  /*2290*/  STG.E.64 desc[UR14][R2.64], R8 ;  /* 0x0000000802007986 */ /* 0x0003e4000c101b0e */
.L_x_3249:
[----:B------:R-:W-:Y:S05]  /*22a0*/  BSYNC.RECONVERGENT B1 ;  /* 0x0000000000017941 */ /* 0x000fea0003800200 */
.L_x_3248:
        /* <DEDUP_REMOVED lines=30> */
.L_x_3247:
[----:B------:R-:W-:Y:S05]  /*2490*/  BSYNC.RECONVERGENT B0 ;  /* 0x0000000000007941 */ /* 0x000fea0003800200 */
.L_x_3243:
[----:B------:R-:W-:Y:S02]  /*24a0*/  UIADD3 UR8, UPT, UPT, UR19, UR8, URZ ;  /* 0x0000000813087290 */ /* 0x000fe4000fffe0ff */
[----:B------:R-:W-:Y:S02]  /*24b0*/  UIADD3 UR4, UPT, UPT, UR4, 0x1, URZ ;  /* 0x0000000104047890 */ /* 0x000fe4000fffe0ff */
[----:B------:R-:W-:-:S09]  /*24c0*/  UISETP.GE.AND UP1, UPT, UR8, UR7, UPT ;  /* 0x000000070800728c */ /* 0x000fd2000bf26270 */
[----:B------:R-:W-:Y:S05]  /*24d0*/  BRA.U !UP1, `(.L_x_3250) ;  /* 0xffffffdd09347547 */ /* 0x000fea000b83ffff */
[----:B------:R-:W-:Y:S05]  /*24e0*/  EXIT ;  /* 0x000000000000794d */ /* 0x000fea0003800000 */
.L_x_3251:
        /* <DEDUP_REMOVED lines=9> */
.L_x_3472:


//--------------------- .text._Z35group_norm_nhwc_fwd_one_pass_kernelI11Fp32IOFp16WLi128ELi28ELi448EEv26Group_norm_nhwc_fwd_params --------------------------
	.section	.text._Z35group_norm_nhwc_fwd_one_pass_kernelI11Fp32IOFp16WLi128ELi28ELi448EEv26Group_norm_nhwc_fwd_params,"ax",@progbits
	.align	128
        .global         _Z35group_norm_nhwc_fwd_one_pass_kernelI11Fp32IOFp16WLi128ELi28ELi448EEv26Group_norm_nhwc_fwd_params
        .type           _Z35group_norm_nhwc_fwd_one_pass_kernelI11Fp32IOFp16WLi128ELi28ELi448EEv26Group_norm_nhwc_fwd_params,@function
        .size           _Z35group_norm_nhwc_fwd_one_pass_kernelI11Fp32IOFp16WLi128ELi28ELi448EEv26Group_norm_nhwc_fwd_params,(.L_x_3473 - _Z35group_norm_nhwc_fwd_one_pass_kernelI11Fp32IOFp16WLi128ELi28ELi448EEv26Group_norm_nhwc_fwd_params)
        .other          _Z35group_norm_nhwc_fwd_one_pass_kernelI11Fp32IOFp16WLi128ELi28ELi448EEv26Group_norm_nhwc_fwd_params,@"STO_CUDA_ENTRY STV_DEFAULT"
_Z35group_norm_nhwc_fwd_one_pass_kernelI11Fp32IOFp16WLi128ELi28ELi448EEv26Group_norm_nhwc_fwd_params:
.text._Z35group_norm_nhwc_fwd_one_pass_kernelI11Fp32IOFp16WLi128ELi28ELi448EEv26Group_norm_nhwc_fwd_params:
        /* <DEDUP_REMOVED lines=25> */
.L_x_3279:
        /* <DEDUP_REMOVED lines=24> */
[-C--:B------:R-:W-:Y:S02]  /*0310*/  @!P2 IADD3 R2, PT, PT, R2, -R5.reuse, RZ ;  /* 0x800000050202a210 */ /* 0x080fe40007ffe0ff */
[----:B------:R-:W-:Y:S02]  /*0320*/  @!P2 IADD3 R3, PT, PT, R3, 0x1, RZ ;  /* 0x000000010303a810 */ /* 0x000fe40007ffe0ff */
[----:B------:R-:W-:Y:S02]  /*0330*/  ISETP.GE.U32.AND P1, PT, R2, R5, PT ;  /* 0x000000050200720c */ /* 0x000fe40003f26070 */
[----:B------:R-:W-:Y:S02]  /*0340*/  LOP3.LUT R2, R0, UR7, RZ, 0x3c, !PT ;  /* 0x0000000700027c12 */ /* 0x000fe4000f8e3cff */
[----:B--2---:R-:W-:Y:S02]  /*0350*/  ISETP.GE.U32.AND P2, PT, R23, UR8, PT ;  /* 0x0000000817007c0c */ /* 0x004fe4000bf46070 */
[----:B------:R-:W-:-:S02]  /*0360*/  ISETP.GE.AND P4, PT, R2, RZ, PT ;  /* 0x000000ff0200720c */ /* 0x000fc40003f86270 */
[----:B------:R-:W-:Y:S02]  /*0370*/  PRMT R2, R4, 0x9910, RZ ;  /* 0x0000991004027816 */ /* 0x000fe400000000ff */
[----:B------:R-:W-:-:S03]  /*0380*/  ISETP.GE.AND.EX P2, PT, R7, UR9, PT, P2 ;  /* 0x0000000907007c0c */ /* 0x000fc6000bf46320 */
[----:B------:R-:W-:Y:S02]  /*0390*/  IMAD R2, R2, 0xe, RZ ;  /* 0x0000000e02027824 */ /* 0x000fe400078e02ff */
[----:B------:R-:W-:Y:S01]  /*03a0*/  @P1 VIADD R3, R3, 0x1 ;  /* 0x0000000103031836 */ /* 0x000fe20000000000 */
[----:B------:R-:W-:Y:S02]  /*03b0*/  ISETP.GE.U32.AND P1, PT, R18, UR8, PT ;  /* 0x0000000812007c0c */ /* 0x000fe4000bf26070 */
[----:B------:R-:W-:Y:S02]  /*03c0*/  IADD3 R2, PT, PT, RZ, -R2, RZ ;  /* 0x80000002ff027210 */ /* 0x000fe40007ffe0ff */
[----:B------:R-:W-:Y:S02]  /*03d0*/  @!P4 IADD3 R3, PT, PT, -R3, RZ, RZ ;  /* 0x000000ff0303c210 */ /* 0x000fe40007ffe1ff */
[----:B------:R-:W-:Y:S01]  /*03e0*/  @!P3 LOP3.LUT R3, RZ, R0, RZ, 0x33, !PT ;  /* 0x00000000ff03b212 */ /* 0x000fe200078e33ff */
[----:B------:R-:W0:Y:S01]  /*03f0*/  @!P2 LDC.64 R12, c[0x0][0x3e0] ;  /* 0x0000f800ff0cab82 */ /* 0x000e220000000a00 */
[----:B------:R-:W-:-:S02]  /*0400*/  PRMT R9, R2, 0x7710, RZ ;  /* 0x0000771002097816 */ /* 0x000fc400000000ff */
[----:B------:R-:W-:Y:S02]  /*0410*/  IADD3 R5, PT, PT, -R3, RZ, RZ ;  /* 0x000000ff03057210 */ /* 0x000fe40007ffe1ff */
[----:B------:R-:W-:Y:S02]  /*0420*/  IADD3 R9, PT, PT, R9, R8, RZ ;  /* 0x0000000809097210 */ /* 0x000fe40007ffe0ff */
[----:B------:R-:W-:Y:S01]  /*0430*/  IADD3 R2, PT, PT, R23, 0x40, RZ ;  /* 0x0000004017027810 */ /* 0x000fe20007ffe0ff */
[----:B------:R-:W-:Y:S01]  /*0440*/  IMAD R0, R0, R5, UR7 ;  /* 0x0000000700007e24 */ /* 0x000fe2000f8e0205 */
[----:B------:R-:W-:Y:S01]  /*0450*/  SHF.R.S32.HI R4, RZ, 0x1f, R3 ;  /* 0x0000001fff047819 */ /* 0x000fe20000011403 */
[----:B------:R-:W-:Y:S01]  /*0460*/  IMAD.SHL.U32 R9, R9, 0x2, RZ ;  /* 0x0000000209097824 */ /* 0x000fe200078e00ff */
[----:B------:R-:W-:Y:S01]  /*0470*/  ISETP.GE.U32.AND P3, PT, R2, UR8, PT ;  /* 0x0000000802007c0c */ /* 0x000fe2000bf66070 */
[----:B------:R-:W-:Y:S01]  /*0480*/  IMAD R0, R0, 0x1c, RZ ;  /* 0x0000001c00007824 */ /* 0x000fe200078e02ff */
[----:B------:R-:W-:Y:S01]  /*0490*/  SHF.R.S32.HI R5, RZ, 0x1f, R2 ;  /* 0x0000001fff057819 */ /* 0x000fe20000011402 */
[----:B------:R-:W1:Y:S01]  /*04a0*/  @!P2 LDC.64 R10, c[0x0][0x390] ;  /* 0x0000e400ff0aab82 */ /* 0x000e620000000a00 */
[----:B------:R-:W-:Y:S01]  /*04b0*/  LOP3.LUT R25, R9, 0xffff, RZ, 0xc0, !PT ;  /* 0x0000ffff09197812 */ /* 0x000fe200078ec0ff */
[----:B---3--:R-:W-:Y:S01]  /*04c0*/  IMAD R6, R4, UR10, RZ ;  /* 0x0000000a04067c24 */ /* 0x008fe2000f8e02ff */
[----:B------:R-:W-:-:S02]  /*04d0*/  ISETP.GE.AND.EX P3, PT, R5, UR9, PT, P3 ;  /* 0x0000000905007c0c */ /* 0x000fc4000bf66330 */
[----:B------:R-:W-:Y:S01]  /*04e0*/  SHF.R.S32.HI R9, RZ, 0x1f, R18 ;  /* 0x0000001fff097819 */ /* 0x000fe20000011412 */
[----:B------:R-:W-:Y:S01]  /*04f0*/  IMAD R27, R3, UR11, R6 ;  /* 0x0000000b031b7c24 */ /* 0x000fe2000f8e0206 */
[C---:B------:R-:W-:Y:S02]  /*0500*/  IADD3 R24, P4, PT, R0.reuse, R25, RZ ;  /* 0x0000001900187210 */ /* 0x040fe40007f9e0ff */
[----:B------:R-:W-:Y:S01]  /*0510*/  ISETP.GE.AND.EX P1, PT, R9, UR9, PT, P1 ;  /* 0x0000000909007c0c */ /* 0x000fe2000bf26310 */
[----:B0-----:R-:W-:Y:S01]  /*0520*/  @!P2 IMAD R14, R7, R12, RZ ;  /* 0x0000000c070ea224 */ /* 0x001fe200078e02ff */
[----:B------:R-:W-:Y:S02]  /*0530*/  LEA.HI.X.SX32 R25, R0, RZ, 0x1, P4 ;  /* 0x000000ff00197211 */ /* 0x000fe400020f0eff */
[C---:B------:R-:W-:Y:S01]  /*0540*/  IADD3 R4, PT, PT, R23.reuse, 0x60, RZ ;  /* 0x0000006017047810 */ /* 0x040fe20007ffe0ff */
[----:B------:R-:W-:Y:S02]  /*0550*/  @!P2 IMAD R13, R23, R13, R14 ;  /* 0x0000000d170da224 */ /* 0x000fe400078e020e */
[----:B------:R-:W-:Y:S01]  /*0560*/  IMAD.WIDE.U32 R24, R3, UR10, R24 ;  /* 0x0000000a03187c25 */ /* 0x000fe2000f8e0018 */
[----:B------:R-:W0:Y:S01]  /*0570*/  @!P3 LDC.64 R6, c[0x0][0x3e0] ;  /* 0x0000f800ff06bb82 */ /* 0x000e220000000a00 */
[----:B------:R-:W-:-:S02]  /*0580*/  ISETP.GE.U32.AND P4, PT, R4, UR8, PT ;  /* 0x0000000804007c0c */ /* 0x000fc4000bf86070 */
[----:B------:R-:W-:Y:S02]  /*0590*/  SHF.R.S32.HI R3, RZ, 0x1f, R4 ;  /* 0x0000001fff037819 */ /* 0x000fe40000011404 */
[----:B------:R-:W-:Y:S02]  /*05a0*/  IADD3 R27, PT, PT, R25, R27, RZ ;  /* 0x0000001b191b7210 */ /* 0x000fe40007ffe0ff */
[-C--:B------:R-:W-:Y:S01]  /*05b0*/  @!P2 MOV R26, R24.reuse ;  /* 0x00000018001aa202 */ /* 0x080fe20000000f00 */
[----:B------:R-:W2:Y:S01]  /*05c0*/  @!P1 LDC.64 R16, c[0x0][0x3e0] ;  /* 0x0000f800ff109b82 */ /* 0x000ea20000000a00 */
[----:B------:R-:W-:Y:S02]  /*05d0*/  ISETP.GE.AND.EX P4, PT, R3, UR9, PT, P4 ;  /* 0x0000000903007c0c */ /* 0x000fe4000bf86340 */
[----:B------:R-:W-:Y:S01]  /*05e0*/  @!P3 MOV R20, R24 ;  /* 0x000000180014b202 */ /* 0x000fe20000000f00 */
[----:B------:R-:W-:Y:S01]  /*05f0*/  @!P2 IMAD.WIDE.U32 R14, R23, R12, R26 ;  /* 0x0000000c170ea225 */ /* 0x000fe200078e001a */
[----:B------:R-:W-:-:S04]  /*0600*/  @!P3 MOV R21, R27 ;  /* 0x0000001b0015b202 */ /* 0x000fc80000000f00 */
[----:B------:R-:W-:Y:S02]  /*0610*/  @!P2 IADD3 R15, PT, PT, R15, R13, RZ ;  /* 0x0000000d0f0fa210 */ /* 0x000fe40007ffe0ff */
[C---:B-1----:R-:W-:Y:S01]  /*0620*/  @!P2 LEA R28, P5, R14.reuse, R10, 0x2 ;  /* 0x0000000a0e1ca211 */ /* 0x042fe200078a10ff */
[----:B------:R-:W1:Y:S03]  /*0630*/  @!P3 LDC.64 R12, c[0x0][0x390] ;  /* 0x0000e400ff0cbb82 */ /* 0x000e660000000a00 */
[----:B------:R-:W-:Y:S01]  /*0640*/  @!P2 LEA.HI.X R29, R14, R11, R15, 0x2, P5 ;  /* 0x0000000b0e1da211 */ /* 0x000fe200028f140f */
[-C--:B0-----:R-:W-:Y:S02]  /*0650*/  @!P3 IMAD R5, R5, R6.reuse, RZ ;  /* 0x000000060505b224 */ /* 0x081fe400078e02ff */
[C---:B------:R-:W-:Y:S02]  /*0660*/  @!P3 IMAD.WIDE.U32 R20, R2.reuse, R6, R20 ;  /* 0x000000060214b225 */ /* 0x040fe400078e0014 */
[----:B------:R-:W0:Y:S02]  /*0670*/  @!P1 LDC.64 R14, c[0x0][0x390] ;  /* 0x0000e400ff0e9b82 */ /* 0x000e240000000a00 */
[----:B------:R-:W-:Y:S01]  /*0680*/  @!P3 IMAD R5, R2, R7, R5 ;  /* 0x000000070205b224 */ /* 0x000fe200078e0205 */
[----:B------:R-:W-:Y:S01]  /*0690*/  @!P1 MOV R7, R27 ;  /* 0x0000001b00079202 */ /* 0x000fe20000000f00 */
[----:B--2---:R-:W-:Y:S01]  /*06a0*/  @!P1 IMAD R9, R9, R16, RZ ;  /* 0x0000001009099224 */ /* 0x004fe200078e02ff */
[----:B------:R-:W-:Y:S01]  /*06b0*/  MOV R2, RZ ;  /* 0x000000ff00027202 */ /* 0x000fe20000000f00 */
[----:B------:R-:W-:Y:S01]  /*06c0*/  @!P1 IMAD.MOV.U32 R6, RZ, RZ, R24 ;  /* 0x000000ffff069224 */ /* 0x000fe200078e0018 */
[----:B------:R-:W-:Y:S01]  /*06d0*/  @!P3 IADD3 R5, PT, PT, R21, R5, RZ ;  /* 0x000000051505b210 */ /* 0x000fe20007ffe0ff */
[----:B------:R-:W2:Y:S01]  /*06e0*/  @!P4 LDC.64 R10, c[0x0][0x3e0] ;  /* 0x0000f800ff0acb82 */ /* 0x000ea20000000a00 */
[----:B------:R-:W-:-:S02]  /*06f0*/  @!P1 IMAD R17, R18, R17, R9 ;  /* 0x0000001112119224 */ /* 0x000fc400078e0209 */
[----:B------:R-:W-:Y:S01]  /*0700*/  @!P1 IMAD.WIDE.U32 R18, R18, R16, R6 ;  /* 0x0000001012129225 */ /* 0x000fe200078e0006 */
[----:B------:R-:W-:-:S04]  /*0710*/  @!P4 MOV R16, R24 ;  /* 0x000000180010c202 */ /* 0x000fc80000000f00 */
[----:B------:R-:W3:Y:S01]  /*0720*/  @!P4 LDC.64 R6, c[0x0][0x390] ;  /* 0x0000e400ff06cb82 */ /* 0x000ee20000000a00 */
[----:B------:R-:W-:Y:S02]  /*0730*/  @!P1 IADD3 R17, PT, PT, R19, R17, RZ ;  /* 0x0000001113119210 */ /* 0x000fe40007ffe0ff */
[----:B-1----:R-:W-:-:S04]  /*0740*/  @!P3 LEA R12, P6, R20, R12, 0x2 ;  /* 0x0000000c140cb211 */ /* 0x002fc800078c10ff */
[----:B------:R-:W-:Y:S02]  /*0750*/  @!P3 LEA.HI.X R13, R20, R13, R5, 0x2, P6 ;  /* 0x0000000d140db211 */ /* 0x000fe400030f1405 */
[----:B------:R-:W-:Y:S02]  /*0760*/  CS2R R20, SRZ ;  /* 0x0000000000147805 */ /* 0x000fe4000001ff00 */
[----:B0-----:R-:W-:-:S04]  /*0770*/  @!P1 LEA R14, P5, R18, R14, 0x2 ;  /* 0x0000000e120e9211 */ /* 0x001fc800078a10ff */
[----:B------:R-:W-:Y:S01]  /*0780*/  @!P1 LEA.HI.X R15, R18, R15, R17, 0x2, P5 ;  /* 0x0000000f120f9211 */ /* 0x000fe200028f1411 */
[----:B------:R-:W-:Y:S01]  /*0790*/  @!P4 IMAD.MOV.U32 R17, RZ, RZ, R27 ;  /* 0x000000ffff11c224 */ /* 0x000fe200078e001b */
[----:B------:R-:W5:Y:S01]  /*07a0*/  @!P2 LDG.E.64 R20, desc[UR14][R28.64] ;  /* 0x0000000e1c14a981 */ /* 0x000f62000c1e1b00 */
        /* <DEDUP_REMOVED lines=70> */
.L_x_3253:
[----:B------:R-:W-:Y:S05]  /*0c10*/  BSYNC.RECONVERGENT B0 ;  /* 0x0000000000007941 */ /* 0x000fea0003800200 */
.L_x_3252:
        /* <DEDUP_REMOVED lines=41> */
.L_x_3255:
[----:B------:R-:W-:Y:S05]  /*0eb0*/  BSYNC.RECONVERGENT B0 ;  /* 0x0000000000007941 */ /* 0x000fea0003800200 */
.L_x_3254:
        /* <DEDUP_REMOVED lines=31> */
.L_x_3258:
[----:B---3--:R-:W2:Y:S04]  /*10b0*/  LDG.E.STRONG.GPU R12, desc[UR14][R8.64] ;  /* 0x0000000e080c7981 */ /* 0x008ea8000c1ef900 */
[----:B--2---:R-:W-:Y:S01]  /*10c0*/  CCTL.IVALL ;  /* 0x00000000ff00798f */ /* 0x004fe20002000000 */
[----:B------:R-:W-:Y:S05]  /*10d0*/  YIELD ;  /* 0x0000000000007946 */ /* 0x000fea0003800000 */
[----:B------:R-:W-:-:S13]  /*10e0*/  ISETP.NE.AND P2, PT, R12, R15, PT ;  /* 0x0000000f0c00720c */ /* 0x000fda0003f45270 */
[----:B------:R-:W-:Y:S05]  /*10f0*/  @P2 BRA `(.L_x_3258) ;  /* 0xfffffffc00ec2947 */ /* 0x000fea000383ffff */
.L_x_3257:
        /* <DEDUP_REMOVED lines=15> */
.L_x_3260:
        /* <DEDUP_REMOVED lines=20> */
[----:B------:R-:W-:Y:S01]  /*1330*/  MOV R14, UR24 ;  /* 0x00000018000e7c02 */ /* 0x000fe20008000f00 */
[----:B------:R-:W-:Y:S01]  /*1340*/  IMAD.U32 R15, RZ, RZ, UR25 ;  /* 0x00000019ff0f7e24 */ /* 0x000fe2000f8e00ff */
        /* <DEDUP_REMOVED lines=15> */
[----:B------:R-:W-:Y:S02]  /*1440*/  IMAD.U32 R12, RZ, RZ, UR24 ;  /* 0x00000018ff0c7e24 */ /* 0x000fe4000f8e00ff */
[----:B------:R-:W-:Y:S01]  /*1450*/  MOV R9, UR23 ;  /* 0x0000001700097c02 */ /* 0x000fe20008000f00 */
[----:B------:R-:W-:Y:S01]  /*1460*/  UIADD3 UR23, UPT, UPT, UR5, 0x7, URZ ;  /* 0x0000000705177890 */ /* 0x000fe2000fffe0ff */
        /* <DEDUP_REMOVED lines=20> */
[----:B------:R-:W-:Y:S02]  /*15b0*/  MOV R14, UR24 ;  /* 0x00000018000e7c02 */ /* 0x000fe40008000f00 */
[----:B------:R-:W-:Y:S01]  /*15c0*/  MOV R15, UR25 ;  /* 0x00000019000f7c02 */ /* 0x000fe20008000f00 */
[----:B------:R-:W-:Y:S01]  /*15d0*/  @!UP0 UIMAD.WIDE.U32 UR24, UR9, 0x8, UR16 ;  /* 0x00000008091888a5 */ /* 0x000fe2000f8e0010 */
[----:B------:R-:W-:Y:S01]  /*15e0*/  MOV R16, UR26 ;  /* 0x0000001a00107c02 */ /* 0x000fe20008000f00 */
[----:B------:R-:W-:-:S03]  /*15f0*/  IMAD.U32 R17, RZ, RZ, UR27 ;  /* 0x0000001bff117e24 */ /* 0x000fc6000f8e00ff */
[----:B------:R-:W3:Y:S01]  /*1600*/  @!P4 LDG.E.64 R14, desc[UR14][R14.64] ;  /* 0x0000000e0e0ec981 */ /* 0x000ee2000c1e1b00 */
[----:B------:R-:W-:Y:S02]  /*1610*/  MOV R18, UR24 ;  /* 0x0000001800127c02 */ /* 0x000fe40008000f00 */
[----:B------:R-:W-:Y:S01]  /*1620*/  MOV R19, UR25 ;  /* 0x0000001900137c02 */ /* 0x000fe20008000f00 */
[----:B------:R-:W4:Y:S05]  /*1630*/  @!P6 LDG.E.64 R16, desc[UR14][R16.64] ;  /* 0x0000000e1010e981 */ /* 0x000f2a000c1e1b00 */
        /* <DEDUP_REMOVED lines=22> */
.L_x_3259:
        /* <DEDUP_REMOVED lines=41> */
[----:B------:R-:W-:-:S05]  /*1a30*/  IMAD.U32 R18, RZ, RZ, UR5 ;  /* 0x00000005ff127e24 */ /* 0x000fca000f8e00ff */
        /* <DEDUP_REMOVED lines=10> */
.L_x_3261:
        /* <DEDUP_REMOVED lines=28> */
.L_x_3262:
        /* <DEDUP_REMOVED lines=13> */
.L_x_3263:
[----:B------:R-:W-:Y:S05]  /*1d70*/  BSYNC.RECONVERGENT B0 ;  /* 0x0000000000007941 */ /* 0x000fea0003800200 */
.L_x_3256:
[----:B------:R-:W4:Y:S01]  /*1d80*/  S2R R14, SR_TID.X ;  /* 0x00000000000e7919 */ /* 0x000f220000002100 */
[----:B------:R-:W5:Y:S01]  /*1d90*/  S2UR UR8, SR_CgaCtaId ;  /* 0x00000000000879c3 */ /* 0x000f620000008800 */
[----:B------:R-:W0:Y:S01]  /*1da0*/  LDCU UR9, c[0x0][0x414] ;  /* 0x00008280ff0977ac */ /* 0x000e220008000800 */
[----:B------:R-:W-:Y:S01]  /*1db0*/  IMAD.U32 R29, RZ, RZ, UR7 ;  /* 0x00000007ff1d7e24 */ /* 0x000fe2000f8e00ff */
        /* <DEDUP_REMOVED lines=18> */
[----:B------:R-:W-:-:S03]  /*1ee0*/  @P0 FMUL.FTZ R15, R11, UR9 ;  /* 0x000000090b0f0c20 */ /* 0x000fc60008410000 */
[----:B------:R-:W-:Y:S02]  /*1ef0*/  IADD3 R19, PT, PT, R0, R19, RZ ;  /* 0x0000001300137210 */ /* 0x000fe40007ffe0ff */
        /* <DEDUP_REMOVED lines=21> */
[----:B----4-:R-:W-:Y:S02]  /*2050*/  HADD2.F32 R10, -RZ, R12.H0_H0 ;  /* 0x2000000cff0a7230 */ /* 0x010fe40000004100 */
[----:B---3--:R-:W-:Y:S02]  /*2060*/  HADD2.F32 R12, -RZ, R29.H0_H0 ;  /* 0x2000001dff0c7230 */ /* 0x008fe40000004100 */
        /* <DEDUP_REMOVED lines=19> */
[----:B-1----:R-:W-:-:S03]  /*21a0*/  LEA R14, P1, R16, UR8, 0x2 ;  /* 0x00000008100e7c11 */ /* 0x002fc6000f8210ff */
[----:B------:R-:W-:Y:S02]  /*21b0*/  IMAD.IADD R15, R17, 0x1, R15 ;  /* 0x00000001110f7824 */ /* 0x000fe400078e020f */
[----:B------:R-:W-:-:S03]  /*21c0*/  FADD.FTZ R17, -R0, R20 ;  /* 0x0000001400117221 */ /* 0x000fc60000010100 */
[----:B------:R-:W-:Y:S01]  /*21d0*/  LEA.HI.X R15, R16, UR9, R15, 0x2, P1 ;  /* 0x00000009100f7c11 */ /* 0x000fe200088f140f */
[-C--:B------:R-:W-:Y:S01]  /*21e0*/  FMUL.FTZ R16, R17, R8.reuse ;  /* 0x0000000811107220 */ /* 0x080fe20000410000 */
[----:B------:R-:W-:-:S03]  /*21f0*/  FMUL.FTZ R17, R21, R8 ;  /* 0x0000000815117220 */ /* 0x000fc60000410000 */
[----:B------:R-:W-:Y:S01]  /*2200*/  FFMA.FTZ R16, R9, R16, R12 ;  /* 0x0000001009107223 */ /* 0x000fe2000001000c */
[----:B------:R-:W-:-:S05]  /*2210*/  FFMA.FTZ R17, R10, R17, R11 ;  /* 0x000000110a117223 */ /* 0x000fca000001000b */
[----:B------:R0:W-:Y:S02]  /*2220*/  STG.E.64 desc[UR14][R14.64], R16 ;  /* 0x000000100e007986 */ /* 0x0001e4000c101b0e */
.L_x_3267:
[----:B------:R-:W-:Y:S05]  /*2230*/  BSYNC.RECONVERGENT B1 ;  /* 0x0000000000017941 */ /* 0x000fea0003800200 */
.L_x_3266:
        /* <DEDUP_REMOVED lines=22> */
[----:B------:R-:W-:-:S03]  /*23a0*/  IADD3 R21, PT, PT, R15, R21, RZ ;  /* 0x000000150f157210 */ /* 0x000fc60007ffe0ff */
[----:B------:R-:W-:Y:S01]  /*23b0*/  FMUL.FTZ R2, R19, R8 ;  /* 0x0000000813027220 */ /* 0x000fe20000410000 */
[----:B-1----:R-:W-:-:S03]  /*23c0*/  LEA R20, P1, R14, UR12, 0x2 ;  /* 0x0000000c0e147c11 */ /* 0x002fc6000f8210ff */
[----:B------:R-:W-:Y:S01]  /*23d0*/  FFMA.FTZ R2, R9, R2, R12 ;  /* 0x0000000209027223 */ /* 0x000fe2000001000c */
[----:B------:R-:W-:-:S05]  /*23e0*/  LEA.HI.X R21, R14, UR13, R21, 0x2, P1 ;  /* 0x0000000d0e157c11 */ /* 0x000fca00088f1415 */
[----:B------:R0:W-:Y:S04]  /*23f0*/  STG.E.64 desc[UR14][R20.64], R2 ;  /* 0x0000000214007986 */ /* 0x0001e8000c101b0e */
.L_x_3269:
[----:B------:R-:W-:Y:S05]  /*2400*/  BSYNC.RECONVERGENT B1 ;  /* 0x0000000000017941 */ /* 0x000fea0003800200 */
.L_x_3268:
        /* <DEDUP_REMOVED lines=19> */
.L_x_3271:
[----:B------:R-:W-:Y:S05]  /*2540*/  BSYNC.RECONVERGENT B1 ;  /* 0x0000000000017941 */ /* 0x000fea0003800200 */
.L_x_3270:
[----:B------:R-:W-:Y:S05]  /*2550*/  @P3 BRA `(.L_x_3272) ;  /* 0x0000000800543947 */ /* 0x000fea0003800000 */
[----:B------:R-:W2:Y:S01]  /*2560*/  LDCU.64 UR8, c[0x0][0x3e0] ;  /* 0x00007c00ff0877ac */ /* 0x000ea20008000a00 */
[----:B01----:R-:W-:Y:S01]  /*2570*/  MOV R2, R24 ;  /* 0x0000001800027202 */ /* 0x003fe20000000f00 */
[----:B------:R-:W-:Y:S02]  /*2580*/  IMAD.MOV.U32 R3, RZ, RZ, R27 ;  /* 0x000000ffff037224 */ /* 0x000fe400078e001b */
[C---:B------:R-:W-:Y:S01]  /*2590*/  FADD.FTZ R5, -R0.reuse, R6 ;  /* 0x0000000600057221 */ /* 0x040fe20000010100 */
[----:B------:R-:W0:Y:S01]  /*25a0*/  LDCU.64 UR10, c[0x0][0x380] ;  /* 0x00007000ff0a77ac */ /* 0x000e220008000a00 */
[----:B------:R-:W-:Y:S02]  /*25b0*/  FADD.FTZ R7, -R0, R7 ;  /* 0x0000000700077221 */ /* 0x000fe40000010100 */
[-C--:B------:R-:W-:Y:S02]  /*25c0*/  FMUL.FTZ R5, R5, R8.reuse ;  /* 0x0000000805057220 */ /* 0x080fe40000410000 */
[----:B------:R-:W-:-:S02]  /*25d0*/  FMUL.FTZ R7, R7, R8 ;  /* 0x0000000807077220 */ /* 0x000fc40000410000 */
[----:B------:R-:W-:Y:S02]  /*25e0*/  FFMA.FTZ R6, R9, R5, R12 ;  /* 0x0000000509067223 */ /* 0x000fe4000001000c */
        /* <DEDUP_REMOVED lines=9> */
.L_x_3265:
[----:B------:R-:W0:Y:S01]  /*2680*/  LDCU.64 UR8, c[0x0][0x3e8] ;  /* 0x00007d00ff0877ac */ /* 0x000e220008000a00 */
[----:B------:R-:W-:Y:S01]  /*2690*/  SHF.R.S32.HI R18, RZ, 0x1f, R23 ;  /* 0x0000001fff127819 */ /* 0x000fe20000011417 */
[----:B------:R-:W-:Y:S01]  /*26a0*/  BSSY.RECONVERGENT B1, `(.L_x_3273) ;  /* 0x0000023000017945 */ /* 0x000fe20003800200 */
[C---:B------:R-:W-:Y:S02]  /*26b0*/  IADD3 R13, PT, PT, R23.reuse, 0x40, RZ ;  /* 0x00000040170d7810 */ /* 0x040fe40007ffe0ff */
[C---:B------:R-:W-:Y:S02]  /*26c0*/  IADD3 R16, PT, PT, R23.reuse, 0x60, RZ ;  /* 0x0000006017107810 */ /* 0x040fe40007ffe0ff */
[----:B0-----:R-:W-:Y:S02]  /*26d0*/  ISETP.GE.U32.AND P2, PT, R23, UR8, PT ;  /* 0x0000000817007c0c */ /* 0x001fe4000bf46070 */
[----:B------:R-:W-:Y:S02]  /*26e0*/  ISETP.GE.U32.AND P3, PT, R13, UR8, PT ;  /* 0x000000080d007c0c */ /* 0x000fe4000bf66070 */
[----:B------:R-:W-:-:S02]  /*26f0*/  ISETP.GE.AND.EX P2, PT, R18, UR9, PT, P2 ;  /* 0x0000000912007c0c */ /* 0x000fc4000bf46320 */
        /* <DEDUP_REMOVED lines=29> */
.L_x_3274:
[----:B------:R-:W-:Y:S05]  /*28d0*/  BSYNC.RECONVERGENT B1 ;  /* 0x0000000000017941 */ /* 0x000fea0003800200 */
.L_x_3273:
        /* <DEDUP_REMOVED lines=35> */
.L_x_3276:
[----:B------:R-:W-:Y:S05]  /*2b10*/  BSYNC.RECONVERGENT B1 ;  /* 0x0000000000017941 */ /* 0x000fea0003800200 */
.L_x_3275:
        /* <DEDUP_REMOVED lines=29> */
.L_x_3278:
[----:B------:R-:W-:Y:S05]  /*2cf0*/  BSYNC.RECONVERGENT B1 ;  /* 0x0000000000017941 */ /* 0x000fea0003800200 */
.L_x_3277:
        /* <DEDUP_REMOVED lines=27> */
.L_x_3272:
[----:B------:R-:W-:Y:S05]  /*2eb0*/  BSYNC.RECONVERGENT B0 ;  /* 0x0000000000007941 */ /* 0x000fea0003800200 */
.L_x_3264:
        /* <DEDUP_REMOVED lines=8> */
.L_x_3280:
        /* <DEDUP_REMOVED lines=12> */
.L_x_3473:


//--------------------- .text._Z35group_norm_nhwc_fwd_one_pass_kernelI11Fp32IOFp16WLi256ELi28ELi448EEv26Group_norm_nhwc_fwd_params --------------------------
	.section	.text._Z35group_norm_nhwc_fwd_one_pass_kernelI11Fp32IOFp16WLi256ELi28ELi448EEv26Group_norm_nhwc_fwd_params,"ax",@progbits
	.align	128
        .global         _Z35group_norm_nhwc_fwd_one_pass_kernelI11Fp32IOFp16WLi256ELi28ELi448EEv26Group_norm_nhwc_fwd_params
        .type           _Z35group_norm_nhwc_fwd_one_pass_kernelI11Fp32IOFp16WLi256ELi28ELi448EEv26Group_norm_nhwc_fwd_params,@function
        .size           _Z35group_norm_nhwc_fwd_one_pass_kernelI11Fp32IOFp16WLi256ELi28ELi448EEv26Group_norm_nhwc_fwd_params,(.L_x_3474 - _Z35group_norm_nhwc_fwd_one_pass_kernelI11Fp32IOFp16WLi256ELi28ELi448EEv26Group_norm_nhwc_fwd_params)
        .other          _Z35group_norm_nhwc_fwd_one_pass_kernelI11Fp32IOFp16WLi256ELi28ELi448EEv26Group_norm_nhwc_fwd_params,@"STO_CUDA_ENTRY STV_DEFAULT"
_Z35group_norm_nhwc_fwd_one_pass_kernelI11Fp32IOFp16WLi256ELi28ELi448EEv26Group_norm_nhwc_fwd_params:
.text._Z35group_norm_nhwc_fwd_one_pass_kernelI11Fp32IOFp16WLi256ELi28ELi448EEv26Group_norm_nhwc_fwd_params:
        /* <DEDUP_REMOVED lines=41> */
.L_x_3324:
        /* <DEDUP_REMOVED lines=232> */
.L_x_3282:
[----:B------:R-:W-:Y:S05]  /*1110*/  BSYNC.RECONVERGENT B0 ;  /* 0x0000000000007941 */ /* 0x000fea0003800200 */
.L_x_3281:
        /* <DEDUP_REMOVED lines=39> */
.L_x_3284:
[----:B------:R-:W-:Y:S05]  /*1390*/  BSYNC.RECONVERGENT B0 ;  /* 0x0000000000007941 */ /* 0x000fea0003800200 */
.L_x_3283:
        /* <DEDUP_REMOVED lines=26> */
.L_x_3287:
[----:B---3--:R-:W2:Y:S04]  /*1540*/  LDG.E.STRONG.GPU R18, desc[UR6][R16.64] ;  /* 0x0000000610127981 */ /* 0x008ea8000c1ef900 */
[----:B--2---:R-:W-:Y:S01]  /*1550*/  CCTL.IVALL ;  /* 0x00000000ff00798f */ /* 0x004fe20002000000 */
[----:B------:R-:W-:Y:S05]  /*1560*/  YIELD ;  /* 0x0000000000007946 */ /* 0x000fea0003800000 */
[----:B------:R-:W-:-:S13]  /*1570*/  ISETP.NE.AND P1, PT, R18, R23, PT ;  /* 0x000000171200720c */ /* 0x000fda0003f25270 */
[----:B------:R-:W-:Y:S05]  /*1580*/  @P1 BRA `(.L_x_3287) ;  /* 0xfffffffc00ec1947 */ /* 0x000fea000383ffff */
.L_x_3286:
        /* <DEDUP_REMOVED lines=14> */
.L_x_3289:
        /* <DEDUP_REMOVED lines=62> */
.L_x_3288:
        /* <DEDUP_REMOVED lines=36> */
.L_x_3290:
        /* <DEDUP_REMOVED lines=18> */
.L_x_3291:
        /* <DEDUP_REMOVED lines=9> */
.L_x_3292:
[----:B------:R-:W-:Y:S05]  /*1e40*/  BSYNC.RECONVERGENT B0 ;  /* 0x0000000000007941 */ /* 0x000fea0003800200 */
.L_x_3285:
        /* <DEDUP_REMOVED lines=69> */
.L_x_3296:
[----:B------:R-:W-:Y:S05]  /*22a0*/  BSYNC.RECONVERGENT B1 ;  /* 0x0000000000017941 */ /* 0x000fea0003800200 */
.L_x_3295:
        /* <DEDUP_REMOVED lines=19> */
.L_x_3298:
[----:B------:R-:W-:Y:S05]  /*23e0*/  BSYNC.RECONVERGENT B1 ;  /* 0x0000000000017941 */ /* 0x000fea0003800200 */
.L_x_3297:
        /* <DEDUP_REMOVED lines=29> */
.L_x_3300:
[----:B------:R-:W-:Y:S05]  /*25c0*/  BSYNC.RECONVERGENT B1 ;  /* 0x0000000000017941 */ /* 0x000fea0003800200 */
.L_x_3299:
        /* <DEDUP_REMOVED lines=19> */
.L_x_3302:
[----:B------:R-:W-:Y:S05]  /*2700*/  BSYNC.RECONVERGENT B1 ;  /* 0x0000000000017941 */ /* 0x000fea0003800200 */
.L_x_3301:
        /* <DEDUP_REMOVED lines=19> */
.L_x_3304:
[----:B------:R-:W-:Y:S05]  /*2840*/  BSYNC.RECONVERGENT B1 ;  /* 0x0000000000017941 */ /* 0x000fea0003800200 */
.L_x_3303:
        /* <DEDUP_REMOVED lines=19> */
.L_x_3306:
[----:B------:R-:W-:Y:S05]  /*2980*/  BSYNC.RECONVERGENT B1 ;  /* 0x0000000000017941 */ /* 0x000fea0003800200 */
.L_x_3305:
        /* <DEDUP_REMOVED lines=19> */
.L_x_3308:
[----:B------:R-:W-:Y:S05]  /*2ac0*/  BSYNC.RECONVERGENT B1 ;  /* 0x0000000000017941 */ /* 0x000fea0003800200 */
.L_x_3307:
        /* <DEDUP_REMOVED lines=19> */
.L_x_3294:
        /* <DEDUP_REMOVED lines=36> */
.L_x_3311:
[----:B------:R-:W-:Y:S05]  /*2e40*/  BSYNC.RECONVERGENT B1 ;  /* 0x0000000000017941 */ /* 0x000fea0003800200 */
.L_x_3310:
        /* <DEDUP_REMOVED lines=29> */
.L_x_3313:
[----:B------:R-:W-:Y:S05]  /*3020*/  BSYNC.RECONVERGENT B1 ;  /* 0x0000000000017941 */ /* 0x000fea0003800200 */
.L_x_3312:
        /* <DEDUP_REMOVED lines=39> */
.L_x_3315:
[----:B------:R-:W-:Y:S05]  /*32a0*/  BSYNC.RECONVERGENT B1 ;  /* 0x0000000000017941 */ /* 0x000fea0003800200 */
.L_x_3314:
        /* <DEDUP_REMOVED lines=29> */
.L_x_3317:
[----:B------:R-:W-:Y:S05]  /*3480*/  BSYNC.RECONVERGENT B1 ;  /* 0x0000000000017941 */ /* 0x000fea0003800200 */
.L_x_3316:
        /* <DEDUP_REMOVED lines=29> */
.L_x_3319:
[----:B------:R-:W-:Y:S05]  /*3660*/  BSYNC.RECONVERGENT B1 ;  /* 0x0000000000017941 */ /* 0x000fea0003800200 */
.L_x_3318:
        /* <DEDUP_REMOVED lines=29> */
.L_x_3321:
[----:B------:R-:W-:Y:S05]  /*3840*/  BSYNC.RECONVERGENT B1 ;  /* 0x0000000000017941 */ /* 0x000fea0003800200 */
.L_x_3320:
        /* <DEDUP_REMOVED lines=29> */
.L_x_3323:
[----:B------:R-:W-:Y:S05]  /*3a20*/  BSYNC.RECONVERGENT B1 ;  /* 0x0000000000017941 */ /* 0x000fea0003800200 */
.L_x_3322:
        /* <DEDUP_REMOVED lines=27> */
.L_x_3309:
[----:B------:R-:W-:Y:S05]  /*3be0*/  BSYNC.RECONVERGENT B0 ;  /* 0x0000000000007941 */ /* 0x000fea0003800200 */
.L_x_3293:
        /* <DEDUP_REMOVED lines=8> */
.L_x_3325:
        /* <DEDUP_REMOVED lines=9> */
.L_x_3474:


//--------------------- .text._Z35group_norm_nhwc_fwd_one_pass_kernelI11Fp32IOFp16WLi512ELi28ELi448EEv26Group_norm_nhwc_fwd_params --------------------------
	.section	.text._Z35group_norm_nhwc_fwd_one_pass_kernelI11Fp32IOFp16WLi512ELi28ELi448EEv26Group_norm_nhwc_fwd_params,"ax",@progbits
	.align	128
        .global         _Z35group_norm_nhwc_fwd_one_pass_kernelI11Fp32IOFp16WLi512ELi28ELi448EEv26Group_norm_nhwc_fwd_params
        .type           _Z35group_norm_nhwc_fwd_one_pass_kernelI11Fp32IOFp16WLi512ELi28ELi448EEv26Group_norm_nhwc_fwd_params,@function
        .size           _Z35group_norm_nhwc_fwd_one_pass_kernelI11Fp32IOFp16WLi512ELi28ELi448EEv26Group_norm_nhwc_fwd_params,(.L_x_3475 - _Z35group_norm_nhwc_fwd_one_pass_kernelI11Fp32IOFp16WLi512ELi28ELi448EEv26Group_norm_nhwc_fwd_params)
        .other          _Z35group_norm_nhwc_fwd_one_pass_kernelI11Fp32IOFp16WLi512ELi28ELi448EEv26Group_norm_nhwc_fwd_params,@"STO_CUDA_ENTRY STV_DEFAULT"
_Z35group_norm_nhwc_fwd_one_pass_kernelI11Fp32IOFp16WLi512ELi28ELi448EEv26Group_norm_nhwc_fwd_params:
.text._Z35group_norm_nhwc_fwd_one_pass_kernelI11Fp32IOFp16WLi512ELi28ELi448EEv26Group_norm_nhwc_fwd_params:
        /* <DEDUP_REMOVED lines=61> */
.L_x_3401:
        /* <DEDUP_REMOVED lines=378> */
.L_x_3327:
[----:B------:R-:W-:Y:S05]  /*1b70*/  BSYNC.RECONVERGENT B0 ;  /* 0x0000000000007941 */ /* 0x000fea0003800200 */
.L_x_3326:
        /* <DEDUP_REMOVED lines=41> */
.L_x_3329:
[----:B------:R-:W-:Y:S05]  /*1e10*/  BSYNC.RECONVERGENT B0 ;  /* 0x0000000000007941 */ /* 0x000fea0003800200 */
.L_x_3328:
        /* <DEDUP_REMOVED lines=24> */
.L_x_3332:
[----:B----4-:R-:W3:Y:S04]  /*1fa0*/  LDG.E.STRONG.GPU R34, desc[UR6][R32.64] ;  /* 0x0000000620227981 */ /* 0x010ee8000c1ef900 */
[----:B---3--:R-:W-:Y:S01]  /*1fb0*/  CCTL.IVALL ;  /* 0x00000000ff00798f */ /* 0x008fe20002000000 */
[----:B------:R-:W-:Y:S05]  /*1fc0*/  YIELD ;  /* 0x0000000000007946 */ /* 0x000fea0003800000 */
[----:B------:R-:W-:-:S13]  /*1fd0*/  ISETP.NE.AND P2, PT, R34, R39, PT ;  /* 0x000000272200720c */ /* 0x000fda0003f45270 */
[----:B------:R-:W-:Y:S05]  /*1fe0*/  @P2 BRA `(.L_x_3332) ;  /* 0xfffffffc00ec2947 */ /* 0x000fea000383ffff */
.L_x_3331:
        /* <DEDUP_REMOVED lines=15> */
.L_x_3334:
        /* <DEDUP_REMOVED lines=60> */
.L_x_3333:
        /* <DEDUP_REMOVED lines=35> */
.L_x_3335:
        /* <DEDUP_REMOVED lines=18> */
.L_x_3336:
        /* <DEDUP_REMOVED lines=9> */
.L_x_3337:
[----:B------:R-:W-:Y:S05]  /*2880*/  BSYNC.RECONVERGENT B0 ;  /* 0x0000000000007941 */ /* 0x000fea0003800200 */
.L_x_3330:
        /* <DEDUP_REMOVED lines=64> */
.L_x_3341:
[----:B------:R-:W-:Y:S05]  /*2c90*/  BSYNC.RECONVERGENT B1 ;  /* 0x0000000000017941 */ /* 0x000fea0003800200 */
.L_x_3340:
        /* <DEDUP_REMOVED lines=19> */
.L_x_3343:
[----:B------:R-:W-:Y:S05]  /*2dd0*/  BSYNC.RECONVERGENT B1 ;  /* 0x0000000000017941 */ /* 0x000fea0003800200 */
.L_x_3342:
        /* <DEDUP_REMOVED lines=27> */
.L_x_3345:
[----:B------:R-:W-:Y:S05]  /*2f90*/  BSYNC.RECONVERGENT B1 ;  /* 0x0000000000017941 */ /* 0x000fea0003800200 */
.L_x_3344:
        /* <DEDUP_REMOVED lines=19> */
.L_x_3347:
[----:B------:R-:W-:Y:S05]  /*30d0*/  BSYNC.RECONVERGENT B1 ;  /* 0x0000000000017941 */ /* 0x000fea0003800200 */
.L_x_3346:
        /* <DEDUP_REMOVED lines=19> */
.L_x_3349:
[----:B------:R-:W-:Y:S05]  /*3210*/  BSYNC.RECONVERGENT B1 ;  /* 0x0000000000017941 */ /* 0x000fea0003800200 */
.L_x_3348:
        /* <DEDUP_REMOVED lines=19> */
.L_x_3351:
[----:B------:R-:W-:Y:S05]  /*3350*/  BSYNC.RECONVERGENT B1 ;  /* 0x0000000000017941 */ /* 0x000fea0003800200 */
.L_x_3350:
        /* <DEDUP_REMOVED lines=27> */
.L_x_3353:
[----:B------:R-:W-:Y:S05]  /*3510*/  BSYNC.RECONVERGENT B1 ;  /* 0x0000000000017941 */ /* 0x000fea0003800200 */
.L_x_3352:
        /* <DEDUP_REMOVED lines=19> */
.L_x_3355:
[----:B------:R-:W-:Y:S05]  /*3650*/  BSYNC.RECONVERGENT B1 ;  /* 0x0000000000017941 */ /* 0x000fea0003800200 */
.L_x_3354:
        /* <DEDUP_REMOVED lines=19> */
.L_x_3357:
[----:B------:R-:W-:Y:S05]  /*3790*/  BSYNC.RECONVERGENT B1 ;  /* 0x0000000000017941 */ /* 0x000fea0003800200 */
.L_x_3356:
        /* <DEDUP_REMOVED lines=19> */
.L_x_3359:
[----:B------:R-:W-:Y:S05]  /*38d0*/  BSYNC.RECONVERGENT B1 ;  /* 0x0000000000017941 */ /* 0x000fea0003800200 */
.L_x_3358:
        /* <DEDUP_REMOVED lines=29> */
.L_x_3361:
[----:B------:R-:W-:Y:S05]  /*3ab0*/  BSYNC.RECONVERGENT B1 ;  /* 0x0000000000017941 */ /* 0x000fea0003800200 */
.L_x_3360:
        /* <DEDUP_REMOVED lines=19> */
.L_x_3363:
[----:B------:R-:W-:Y:S05]  /*3bf0*/  BSYNC.RECONVERGENT B1 ;  /* 0x0000000000017941 */ /* 0x000fea0003800200 */
.L_x_3362:
        /* <DEDUP_REMOVED lines=19> */
.L_x_3365:
[----:B------:R-:W-:Y:S05]  /*3d30*/  BSYNC.RECONVERGENT B1 ;  /* 0x0000000000017941 */ /* 0x000fea0003800200 */
.L_x_3364:
        /* <DEDUP_REMOVED lines=19> */
.L_x_3367:
[----:B------:R-:W-:Y:S05]  /*3e70*/  BSYNC.RECONVERGENT B1 ;  /* 0x0000000000017941 */ /* 0x000fea0003800200 */
.L_x_3366:
        /* <DEDUP_REMOVED lines=19> */
.L_x_3369:
[----:B------:R-:W-:Y:S05]  /*3fb0*/  BSYNC.RECONVERGENT B1 ;  /* 0x0000000000017941 */ /* 0x000fea0003800200 */
.L_x_3368:
        /* <DEDUP_REMOVED lines=18> */
.L_x_3339:
        /* <DEDUP_REMOVED lines=34> */
.L_x_3372:
[----:B------:R-:W-:Y:S05]  /*4300*/  BSYNC.RECONVERGENT B1 ;  /* 0x0000000000017941 */ /* 0x000fea0003800200 */
.L_x_3371:
        /* <DEDUP_REMOVED lines=29> */
.L_x_3374:
[----:B------:R-:W-:Y:S05]  /*44e0*/  BSYNC.RECONVERGENT B1 ;  /* 0x0000000000017941 */ /* 0x000fea0003800200 */
.L_x_3373:
        /* <DEDUP_REMOVED lines=37> */
.L_x_3376:
[----:B------:R-:W-:Y:S05]  /*4740*/  BSYNC.RECONVERGENT B1 ;  /* 0x0000000000017941 */ /* 0x000fea0003800200 */
.L_x_3375:
        /* <DEDUP_REMOVED lines=29> */
.L_x_3378:
[----:B------:R-:W-:Y:S05]  /*4920*/  BSYNC.RECONVERGENT B1 ;  /* 0x0000000000017941 */ /* 0x000fea0003800200 */
.L_x_3377:
        /* <DEDUP_REMOVED lines=29> */
.L_x_3380:
[----:B------:R-:W-:Y:S05]  /*4b00*/  BSYNC.RECONVERGENT B1 ;  /* 0x0000000000017941 */ /* 0x000fea0003800200 */
.L_x_3379:
        /* <DEDUP_REMOVED lines=29> */
.L_x_3382:
[----:B------:R-:W-:Y:S05]  /*4ce0*/  BSYNC.RECONVERGENT B1 ;  /* 0x0000000000017941 */ /* 0x000fea0003800200 */
.L_x_3381:
        /* <DEDUP_REMOVED lines=37> */
.L_x_3384:
[----:B------:R-:W-:Y:S05]  /*4f40*/  BSYNC.RECONVERGENT B1 ;  /* 0x0000000000017941 */ /* 0x000fea0003800200 */
.L_x_3383:
        /* <DEDUP_REMOVED lines=29> */
.L_x_3386:
[----:B------:R-:W-:Y:S05]  /*5120*/  BSYNC.RECONVERGENT B1 ;  /* 0x0000000000017941 */ /* 0x000fea0003800200 */
.L_x_3385:
        /* <DEDUP_REMOVED lines=29> */
.L_x_3388:
[----:B------:R-:W-:Y:S05]  /*5300*/  BSYNC.RECONVERGENT B1 ;  /* 0x0000000000017941 */ /* 0x000fea0003800200 */
.L_x_3387:
        /* <DEDUP_REMOVED lines=29> */
.L_x_3390:
[----:B------:R-:W-:Y:S05]  /*54e0*/  BSYNC.RECONVERGENT B1 ;  /* 0x0000000000017941 */ /* 0x000fea0003800200 */
.L_x_3389:
        /* <DEDUP_REMOVED lines=39> */
.L_x_3392:
[----:B------:R-:W-:Y:S05]  /*5760*/  BSYNC.RECONVERGENT B1 ;  /* 0x0000000000017941 */ /* 0x000fea0003800200 */
.L_x_3391:
        /* <DEDUP_REMOVED lines=29> */
.L_x_3394:
[----:B------:R-:W-:Y:S05]  /*5940*/  BSYNC.RECONVERGENT B1 ;  /* 0x0000000000017941 */ /* 0x000fea0003800200 */
.L_x_3393:
        /* <DEDUP_REMOVED lines=29> */
.L_x_3396:
[----:B------:R-:W-:Y:S05]  /*5b20*/  BSYNC.RECONVERGENT B1 ;  /* 0x0000000000017941 */ /* 0x000fea0003800200 */
.L_x_3395:
        /* <DEDUP_REMOVED lines=29> */
.L_x_3398:
[----:B------:R-:W-:Y:S05]  /*5d00*/  BSYNC.RECONVERGENT B1 ;  /* 0x0000000000017941 */ /* 0x000fea0003800200 */
.L_x_3397:
        /* <DEDUP_REMOVED lines=29> */
.L_x_3400:
[----:B------:R-:W-:Y:S05]  /*5ee0*/  BSYNC.RECONVERGENT B1 ;  /* 0x0000000000017941 */ /* 0x000fea0003800200 */
.L_x_3399:
        /* <DEDUP_REMOVED lines=27> */
.L_x_3370:
[----:B------:R-:W-:Y:S05]  /*60a0*/  BSYNC.RECONVERGENT B0 ;  /* 0x0000000000007941 */ /* 0x000fea0003800200 */
.L_x_3338:
        /* <DEDUP_REMOVED lines=8> */
.L_x_3402:
        /* <DEDUP_REMOVED lines=13> */
.L_x_3475:


//--------------------- .nv.shared.reserved.0     --------------------------
	.section	.nv.shared.reserved.0,"aw",@nobits
	.weak		__nv_reservedSMEM_offset_0_alias
	.size		__nv_reservedSMEM_offset_0_alias, 0, 64
	.other		__nv_reservedSMEM_offset_0_alias,@"STO_CUDA_RESERVED_SHARED STV_DEFAULT"
__nv_reservedSMEM_offset_0_alias:
	.zero		0
	.zero		64


//--------------------- .nv.global                --------------------------
	.section	.nv.global,"aw",@nobits
.nv.global:
	.type		_ZN61_INTERNAL_4326794b_30_group_norm_nhwc_one_pass_28_cu_ee9af4cc6thrust24THRUST_300001_SM_1030_NS12placeholders2_5E,@object
	.size		_ZN61_INTERNAL_4326794b_30_group_norm_nhwc_one_pass_28_cu_ee9af4cc6thrust24THRUST_300001_SM_1030_NS12placeholders2_5E,(_ZN61_INTERNAL_4326794b_30_group_norm_nhwc_one_pass_28_cu_ee9af4cc4cuda3std3__45__cpo6cbeginE - _ZN61_INTERNAL_4326794b_30_group_norm_nhwc_one_pass_28_cu_ee9af4cc6thrust24THRUST_300001_SM_1030_NS12placeholders2_5E)
_ZN61_INTERNAL_4326794b_30_group_norm_nhwc_one_pass_28_cu_ee9af4cc6thrust24THRUST_300001_SM_1030_NS12placeholders2_5E:
	.zero		1
	.type		_ZN61_INTERNAL_4326794b_30_group_norm_nhwc_one_pass_28_cu_ee9af4cc4cuda3std3__45__cpo6cbeginE,@object
	.size		_ZN61_INTERNAL_4326794b_30_group_norm_nhwc_one_pass_28_cu_ee9af4cc4cuda3std3__45__cpo6cbeginE,(_ZN61_INTERNAL_4326794b_30_group_norm_nhwc_one_pass_28_cu_ee9af4cc4cuda3std6ranges3__45__cpo6cbeginE - _ZN61_INTERNAL_4326794b_30_group_norm_nhwc_one_pass_28_cu_ee9af4cc4cuda3std3__45__cpo6cbeginE)
_ZN61_INTERNAL_4326794b_30_group_norm_nhwc_one_pass_28_cu_ee9af4cc4cuda3std3__45__cpo6cbeginE:
	.zero		1
	.type		_ZN61_INTERNAL_4326794b_30_group_norm_nhwc_one_pass_28_cu_ee9af4cc4cuda3std6ranges3__45__cpo6cbeginE,@object
	.size		_ZN61_INTERNAL_4326794b_30_group_norm_nhwc_one_pass_28_cu_ee9af4cc4cuda3std6ranges3__45__cpo6cbeginE,(_ZN61_INTERNAL_4326794b_30_group_norm_nhwc_one_pass_28_cu_ee9af4cc4cuda3std3__48in_placeE - _ZN61_INTERNAL_4326794b_30_group_norm_nhwc_one_pass_28_cu_ee9af4cc4cuda3std6ranges3__45__cpo6cbeginE)
_ZN61_INTERNAL_4326794b_30_group_norm_nhwc_one_pass_28_cu_ee9af4cc4cuda3std6ranges3__45__cpo6cbeginE:
	.zero		1
	.type		_ZN61_INTERNAL_4326794b_30_group_norm_nhwc_one_pass_28_cu_ee9af4cc4cuda3std3__48in_placeE,@object
	.size		_ZN61_INTERNAL_4326794b_30_group_norm_nhwc_one_pass_28_cu_ee9af4cc4cuda3std3__48in_placeE,(_ZN61_INTERNAL_4326794b_30_group_norm_nhwc_one_pass_28_cu_ee9af4cc4cuda3std6ranges3__45__cpo4sizeE - _ZN61_INTERNAL_4326794b_30_group_norm_nhwc_one_pass_28_cu_ee9af4cc4cuda3std3__48in_placeE)
_ZN61_INTERNAL_4326794b_30_group_norm_nhwc_one_pass_28_cu_ee9af4cc4cuda3std3__48in_placeE:
	.zero		1
	.type		_ZN61_INTERNAL_4326794b_30_group_norm_nhwc_one_pass_28_cu_ee9af4cc4cuda3std6ranges3__45__cpo4sizeE,@object
	.size		_ZN61_INTERNAL_4326794b_30_group_norm_nhwc_one_pass_28_cu_ee9af4cc4cuda3std6ranges3__45__cpo4sizeE,(_ZN61_INTERNAL_4326794b_30_group_norm_nhwc_one_pass_28_cu_ee9af4cc6thrust24THRUST_300001_SM_1030_NS12placeholders2_9E - _ZN61_INTERNAL_4326794b_30_group_norm_nhwc_one_pass_28_cu_ee9af4cc4cuda3std6ranges3__45__cpo4sizeE)
_ZN61_INTERNAL_4326794b_30_group_norm_nhwc_one_pass_28_cu_ee9af4cc4cuda3std6ranges3__45__cpo4sizeE:
	.zero		1
	.type		_ZN61_INTERNAL_4326794b_30_group_norm_nhwc_one_pass_28_cu_ee9af4cc6thrust24THRUST_300001_SM_1030_NS12placeholders2_9E,@object
	.size		_ZN61_INTERNAL_4326794b_30_group_norm_nhwc_one_pass_28_cu_ee9af4cc6thrust24THRUST_300001_SM_1030_NS12placeholders2_9E,(_ZN61_INTERNAL_4326794b_30_group_norm_nhwc_one_pass_28_cu_ee9af4cc4cuda3std3__45__cpo7crbeginE - _ZN61_INTERNAL_4326794b_30_group_norm_nhwc_one_pass_28_cu_ee9af4cc6thrust24THRUST_300001_SM_1030_NS12placeholders2_9E)
_ZN61_INTERNAL_4326794b_30_group_norm_nhwc_one_pass_28_cu_ee9af4cc6thrust24THRUST_300001_SM_1030_NS12placeholders2_9E:
	.zero		1
	.type		_ZN61_INTERNAL_4326794b_30_group_norm_nhwc_one_pass_28_cu_ee9af4cc4cuda3std3__45__cpo7crbeginE,@object
	.size		_ZN61_INTERNAL_4326794b_30_group_norm_nhwc_one_pass_28_cu_ee9af4cc4cuda3std3__45__cpo7crbeginE,(_ZN61_INTERNAL_4326794b_30_group_norm_nhwc_one_pass_28_cu_ee9af4cc4cuda3std6ranges3__45__cpo4nextE - _ZN61_INTERNAL_4326794b_30_group_norm_nhwc_one_pass_28_cu_ee9af4cc4cuda3std3__45__cpo7crbeginE)
_ZN61_INTERNAL_4326794b_30_group_norm_nhwc_one_pass_28_cu_ee9af4cc4cuda3std3__45__cpo7crbeginE:
	.zero		1
	.type		_ZN61_INTERNAL_4326794b_30_group_norm_nhwc_one_pass_28_cu_ee9af4cc4cuda3std6ranges3__45__cpo4nextE,@object
	.size		_ZN61_INTERNAL_4326794b_30_group_norm_nhwc_one_pass_28_cu_ee9af4cc4cuda3std6ranges3__45__cpo4nextE,(_ZN61_INTERNAL_4326794b_30_group_norm_nhwc_one_pass_28_cu_ee9af4cc4cuda3std6ranges3__45__cpo4swapE - _ZN61_INTERNAL_4326794b_30_group_norm_nhwc_one_pass_28_cu_ee9af4cc4cuda3std6ranges3__45__cpo4nextE)
_ZN61_INTERNAL_4326794b_30_group_norm_nhwc_one_pass_28_cu_ee9af4cc4cuda3std6ranges3__45__cpo4nextE:
	.zero		1
	.type		_ZN61_INTERNAL_4326794b_30_group_norm_nhwc_one_pass_28_cu_ee9af4cc4cuda3std6ranges3__45__cpo4swapE,@object
	.size		_ZN61_INTERNAL_4326794b_30_group_norm_nhwc_one_pass_28_cu_ee9af4cc4cuda3std6ranges3__45__cpo4swapE,(_ZN61_INTERNAL_4326794b_30_group_norm_nhwc_one_pass_28_cu_ee9af4cc6thrust24THRUST_300001_SM_1030_NS12placeholders2_1E - _ZN61_INTERNAL_4326794b_30_group_norm_nhwc_one_pass_28_cu_ee9af4cc4cuda3std6ranges3__45__cpo4swapE)
_ZN61_INTERNAL_4326794b_30_group_norm_nhwc_one_pass_28_cu_ee9af4cc4cuda3std6ranges3__45__cpo4swapE:
	.zero		1
	.type		_ZN61_INTERNAL_4326794b_30_group_norm_nhwc_one_pass_28_cu_ee9af4cc6thrust24THRUST_300001_SM_1030_NS12placeholders2_1E,@object
	.size		_ZN61_INTERNAL_4326794b_30_group_norm_nhwc_one_pass_28_cu_ee9af4cc6thrust24THRUST_300001_SM_1030_NS12placeholders2_1E,(_ZN61_INTERNAL_4326794b_30_group_norm_nhwc_one_pass_28_cu_ee9af4cc6thrust24THRUST_300001_SM_1030_NS12placeholders2_3E - _ZN61_INTERNAL_4326794b_30_group_norm_nhwc_one_pass_28_cu_ee9af4cc6thrust24THRUST_300001_SM_1030_NS12placeholders2_1E)
_ZN61_INTERNAL_4326794b_30_group_norm_nhwc_one_pass_28_cu_ee9af4cc6thrust24THRUST_300001_SM_1030_NS12placeholders2_1E:
	.zero		1
	.type		_ZN61_INTERNAL_4326794b_30_group_norm_nhwc_one_pass_28_cu_ee9af4cc6thrust24THRUST_300001_SM_1030_NS12placeholders2_3E,@object
	.size		_ZN61_INTERNAL_4326794b_30_group_norm_nhwc_one_pass_28_cu_ee9af4cc6thrust24THRUST_300001_SM_1030_NS12placeholders2_3E,(_ZN61_INTERNAL_4326794b_30_group_norm_nhwc_one_pass_28_cu_ee9af4cc4cuda3std3__45__cpo5beginE - _ZN61_INTERNAL_4326794b_30_group_norm_nhwc_one_pass_28_cu_ee9af4cc6thrust24THRUST_300001_SM_1030_NS12placeholders2_3E)
_ZN61_INTERNAL_4326794b_30_group_norm_nhwc_one_pass_28_cu_ee9af4cc6thrust24THRUST_300001_SM_1030_NS12placeholders2_3E:
	.zero		1
	.type		_ZN61_INTERNAL_4326794b_30_group_norm_nhwc_one_pass_28_cu_ee9af4cc4cuda3std3__45__cpo5beginE,@object
	.size		_ZN61_INTERNAL_4326794b_30_group_norm_nhwc_one_pass_28_cu_ee9af4cc4cuda3std3__45__cpo5beginE,(_ZN61_INTERNAL_4326794b_30_group_norm_nhwc_one_pass_28_cu_ee9af4cc4cuda3std6ranges3__45__cpo5beginE - _ZN61_INTERNAL_4326794b_30_group_norm_nhwc_one_pass_28_cu_ee9af4cc4cuda3std3__45__cpo5beginE)
_ZN61_INTERNAL_4326794b_30_group_norm_nhwc_one_pass_28_cu_ee9af4cc4cuda3std3__45__cpo5beginE:
	.zero		1
	.type		_ZN61_INTERNAL_4326794b_30_group_norm_nhwc_one_pass_28_cu_ee9af4cc4cuda3std6ranges3__45__cpo5beginE,@object
	.size		_ZN61_INTERNAL_4326794b_30_group_norm_nhwc_one_pass_28_cu_ee9af4cc4cuda3std6ranges3__45__cpo5beginE,(_ZN61_INTERNAL_4326794b_30_group_norm_nhwc_one_pass_28_cu_ee9af4cc4cuda3std3__463_GLOBAL__N__4326794b_30_group_norm_nhwc_one_pass_28_cu_ee9af4cc6ignoreE - _ZN61_INTERNAL_4326794b_30_group_norm_nhwc_one_pass_28_cu_ee9af4cc4cuda3std6ranges3__45__cpo5beginE)
_ZN61_INTERNAL_4326794b_30_group_norm_nhwc_one_pass_28_cu_ee9af4cc4cuda3std6ranges3__45__cpo5beginE:
	.zero		1
	.type		_ZN61_INTERNAL_4326794b_30_group_norm_nhwc_one_pass_28_cu_ee9af4cc4cuda3std3__463_GLOBAL__N__4326794b_30_group_norm_nhwc_one_pass_28_cu_ee9af4cc6ignoreE,@object
	.size		_ZN61_INTERNAL_4326794b_30_group_norm_nhwc_one_pass_28_cu_ee9af4cc4cuda3std3__463_GLOBAL__N__4326794b_30_group_norm_nhwc_one_pass_28_cu_ee9af4cc6ignoreE,(_ZN61_INTERNAL_4326794b_30_group_norm_nhwc_one_pass_28_cu_ee9af4cc4cuda3std6ranges3__45__cpo4dataE - _ZN61_INTERNAL_4326794b_30_group_norm_nhwc_one_pass_28_cu_ee9af4cc4cuda3std3__463_GLOBAL__N__4326794b_30_group_norm_nhwc_one_pass_28_cu_ee9af4cc6ignoreE)
_ZN61_INTERNAL_4326794b_30_group_norm_nhwc_one_pass_28_cu_ee9af4cc4cuda3std3__463_GLOBAL__N__4326794b_30_group_norm_nhwc_one_pass_28_cu_ee9af4cc6ignoreE:
	.zero		1
	.type		_ZN61_INTERNAL_4326794b_30_group_norm_nhwc_one_pass_28_cu_ee9af4cc4cuda3std6ranges3__45__cpo4dataE,@object
	.size		_ZN61_INTERNAL_4326794b_30_group_norm_nhwc_one_pass_28_cu_ee9af4cc4cuda3std6ranges3__45__cpo4dataE,(_ZN61_INTERNAL_4326794b_30_group_norm_nhwc_one_pass_28_cu_ee9af4cc6thrust24THRUST_300001_SM_1030_NS12placeholders2_7E - _ZN61_INTERNAL_4326794b_30_group_norm_nhwc_one_pass_28_cu_ee9af4cc4cuda3std6ranges3__45__cpo4dataE)
_ZN61_INTERNAL_4326794b_30_group_norm_nhwc_one_pass_28_cu_ee9af4cc4cuda3std6ranges3__45__cpo4dataE:
	.zero		1
	.type		_ZN61_INTERNAL_4326794b_30_group_norm_nhwc_one_pass_28_cu_ee9af4cc6thrust24THRUST_300001_SM_1030_NS12placeholders2_7E,@object
	.size		_ZN61_INTERNAL_4326794b_30_group_norm_nhwc_one_pass_28_cu_ee9af4cc6thrust24THRUST_300001_SM_1030_NS12placeholders2_7E,(_ZN61_INTERNAL_4326794b_30_group_norm_nhwc_one_pass_28_cu_ee9af4cc4cuda3std3__45__cpo6rbeginE - _ZN61_INTERNAL_4326794b_30_group_norm_nhwc_one_pass_28_cu_ee9af4cc6thrust24THRUST_300001_SM_1030_NS12placeholders2_7E)
_ZN61_INTERNAL_4326794b_30_group_norm_nhwc_one_pass_28_cu_ee9af4cc6thrust24THRUST_300001_SM_1030_NS12placeholders2_7E:
	.zero		1
	.type		_ZN61_INTERNAL_4326794b_30_group_norm_nhwc_one_pass_28_cu_ee9af4cc4cuda3std3__45__cpo6rbeginE,@object
	.size		_ZN61_INTERNAL_4326794b_30_group_norm_nhwc_one_pass_28_cu_ee9af4cc4cuda3std3__45__cpo6rbeginE,(_ZN61_INTERNAL_4326794b_30_group_norm_nhwc_one_pass_28_cu_ee9af4cc4cuda3std6ranges3__45__cpo7advanceE - _ZN61_INTERNAL_4326794b_30_group_norm_nhwc_one_pass_28_cu_ee9af4cc4cuda3std3__45__cpo6rbeginE)
_ZN61_INTERNAL_4326794b_30_group_norm_nhwc_one_pass_28_cu_ee9af4cc4cuda3std3__45__cpo6rbeginE:
	.zero		1
	.type		_ZN61_INTERNAL_4326794b_30_group_norm_nhwc_one_pass_28_cu_ee9af4cc4cuda3std6ranges3__45__cpo7advanceE,@object
	.size		_ZN61_INTERNAL_4326794b_30_group_norm_nhwc_one_pass_28_cu_ee9af4cc4cuda3std6ranges3__45__cpo7advanceE,(_ZN61_INTERNAL_4326794b_30_group_norm_nhwc_one_pass_28_cu_ee9af4cc4cuda3std3__47nulloptE - _ZN61_INTERNAL_4326794b_30_group_norm_nhwc_one_pass_28_cu_ee9af4cc4cuda3std6ranges3__45__cpo7advanceE)
_ZN61_INTERNAL_4326794b_30_group_norm_nhwc_one_pass_28_cu_ee9af4cc4cuda3std6ranges3__45__cpo7advanceE:
	.zero		1
	.type		_ZN61_INTERNAL_4326794b_30_group_norm_nhwc_one_pass_28_cu_ee9af4cc4cuda3std3__47nulloptE,@object
	.size		_ZN61_INTERNAL_4326794b_30_group_norm_nhwc_one_pass_28_cu_ee9af4cc4cuda3std3__47nulloptE,(_ZN61_INTERNAL_4326794b_30_group_norm_nhwc_one_pass_28_cu_ee9af4cc4cuda3std6ranges3__45__cpo8distanceE - _ZN61_INTERNAL_4326794b_30_group_norm_nhwc_one_pass_28_cu_ee9af4cc4cuda3std3__47nulloptE)
_ZN61_INTERNAL_4326794b_30_group_norm_nhwc_one_pass_28_cu_ee9af4cc4cuda3std3__47nulloptE:
	.zero		1
	.type		_ZN61_INTERNAL_4326794b_30_group_norm_nhwc_one_pass_28_cu_ee9af4cc4cuda3std6ranges3__45__cpo8distanceE,@object
	.size		_ZN61_INTERNAL_4326794b_30_group_norm_nhwc_one_pass_28_cu_ee9af4cc4cuda3std6ranges3__45__cpo8distanceE,(_ZN61_INTERNAL_4326794b_30_group_norm_nhwc_one_pass_28_cu_ee9af4cc6thrust24THRUST_300001_SM_1030_NS12placeholders2_6E - _ZN61_INTERNAL_4326794b_30_group_norm_nhwc_one_pass_28_cu_ee9af4cc4cuda3std6ranges3__45__cpo8distanceE)
_ZN61_INTERNAL_4326794b_30_group_norm_nhwc_one_pass_28_cu_ee9af4cc4cuda3std6ranges3__45__cpo8distanceE:
	.zero		1
	.type		_ZN61_INTERNAL_4326794b_30_group_norm_nhwc_one_pass_28_cu_ee9af4cc6thrust24THRUST_300001_SM_1030_NS12placeholders2_6E,@object
	.size		_ZN61_INTERNAL_4326794b_30_group_norm_nhwc_one_pass_28_cu_ee9af4cc6thrust24THRUST_300001_SM_1030_NS12placeholders2_6E,(_ZN61_INTERNAL_4326794b_30_group_norm_nhwc_one_pass_28_cu_ee9af4cc4cuda3std3__45__cpo4cendE - _ZN61_INTERNAL_4326794b_30_group_norm_nhwc_one_pass_28_cu_ee9af4cc6thrust24THRUST_300001_SM_1030_NS12placeholders2_6E)
_ZN61_INTERNAL_4326794b_30_group_norm_nhwc_one_pass_28_cu_ee9af4cc6thrust24THRUST_300001_SM_1030_NS12placeholders2_6E:
	.zero		1
	.type		_ZN61_INTERNAL_4326794b_30_group_norm_nhwc_one_pass_28_cu_ee9af4cc4cuda3std3__45__cpo4cendE,@object
	.size		_ZN61_INTERNAL_4326794b_30_group_norm_nhwc_one_pass_28_cu_ee9af4cc4cuda3std3__45__cpo4cendE,(_ZN61_INTERNAL_4326794b_30_group_norm_nhwc_one_pass_28_cu_ee9af4cc4cuda3std6ranges3__45__cpo4cendE - _ZN61_INTERNAL_4326794b_30_group_norm_nhwc_one_pass_28_cu_ee9af4cc4cuda3std3__45__cpo4cendE)
_ZN61_INTERNAL_4326794b_30_group_norm_nhwc_one_pass_28_cu_ee9af4cc4cuda3std3__45__cpo4cendE:
	.zero		1
	.type		_ZN61_INTERNAL_4326794b_30_group_norm_nhwc_one_pass_28_cu_ee9af4cc4cuda3std6ranges3__45__cpo4cendE,@object
	.size		_ZN61_INTERNAL_4326794b_30_group_norm_nhwc_one_pass_28_cu_ee9af4cc4cuda3std6ranges3__45__cpo4cendE,(_ZN61_INTERNAL_4326794b_30_group_norm_nhwc_one_pass_28_cu_ee9af4cc4cuda3std3__420unreachable_sentinelE - _ZN61_INTERNAL_4326794b_30_group_norm_nhwc_one_pass_28_cu_ee9af4cc4cuda3std6ranges3__45__cpo4cendE)
_ZN61_INTERNAL_4326794b_30_group_norm_nhwc_one_pass_28_cu_ee9af4cc4cuda3std6ranges3__45__cpo4cendE:
	.zero		1
	.type		_ZN61_INTERNAL_4326794b_30_group_norm_nhwc_one_pass_28_cu_ee9af4cc4cuda3std3__420unreachable_sentinelE,@object
	.size		_ZN61_INTERNAL_4326794b_30_group_norm_nhwc_one_pass_28_cu_ee9af4cc4cuda3std3__420unreachable_sentinelE,(_ZN61_INTERNAL_4326794b_30_group_norm_nhwc_one_pass_28_cu_ee9af4cc4cuda3std6ranges3__45__cpo5ssizeE - _ZN61_INTERNAL_4326794b_30_group_norm_nhwc_one_pass_28_cu_ee9af4cc4cuda3std3__420unreachable_sentinelE)
_ZN61_INTERNAL_4326794b_30_group_norm_nhwc_one_pass_28_cu_ee9af4cc4cuda3std3__420unreachable_sentinelE:
	.zero		1
	.type		_ZN61_INTERNAL_4326794b_30_group_norm_nhwc_one_pass_28_cu_ee9af4cc4cuda3std6ranges3__45__cpo5ssizeE,@object
	.size		_ZN61_INTERNAL_4326794b_30_group_norm_nhwc_one_pass_28_cu_ee9af4cc4cuda3std6ranges3__45__cpo5ssizeE,(_ZN61_INTERNAL_4326794b_30_group_norm_nhwc_one_pass_28_cu_ee9af4cc6thrust24THRUST_300001_SM_1030_NS12placeholders3_10E - _ZN61_INTERNAL_4326794b_30_group_norm_nhwc_one_pass_28_cu_ee9af4cc4cuda3std6ranges3__45__cpo5ssizeE)
_ZN61_INTERNAL_4326794b_30_group_norm_nhwc_one_pass_28_cu_ee9af4cc4cuda3std6ranges3__45__cpo5ssizeE:
	.zero		1
	.type		_ZN61_INTERNAL_4326794b_30_group_norm_nhwc_one_pass_28_cu_ee9af4cc6thrust24THRUST_300001_SM_1030_NS12placeholders3_10E,@object
	.size		_ZN61_INTERNAL_4326794b_30_group_norm_nhwc_one_pass_28_cu_ee9af4cc6thrust24THRUST_300001_SM_1030_NS12placeholders3_10E,(_ZN61_INTERNAL_4326794b_30_group_norm_nhwc_one_pass_28_cu_ee9af4cc4cuda3std3__45__cpo5crendE - _ZN61_INTERNAL_4326794b_30_group_norm_nhwc_one_pass_28_cu_ee9af4cc6thrust24THRUST_300001_SM_1030_NS12placeholders3_10E)
_ZN61_INTERNAL_4326794b_30_group_norm_nhwc_one_pass_28_cu_ee9af4cc6thrust24THRUST_300001_SM_1030_NS12placeholders3_10E:
	.zero		1
	.type		_ZN61_INTERNAL_4326794b_30_group_norm_nhwc_one_pass_28_cu_ee9af4cc4cuda3std3__45__cpo5crendE,@object
	.size		_ZN61_INTERNAL_4326794b_30_group_norm_nhwc_one_pass_28_cu_ee9af4cc4cuda3std3__45__cpo5crendE,(_ZN61_INTERNAL_4326794b_30_group_norm_nhwc_one_pass_28_cu_ee9af4cc4cuda3std6ranges3__45__cpo4prevE - _ZN61_INTERNAL_4326794b_30_group_norm_nhwc_one_pass_28_cu_ee9af4cc4cuda3std3__45__cpo5crendE)
_ZN61_INTERNAL_4326794b_30_group_norm_nhwc_one_pass_28_cu_ee9af4cc4cuda3std3__45__cpo5crendE:
	.zero		1
	.type		_ZN61_INTERNAL_4326794b_30_group_norm_nhwc_one_pass_28_cu_ee9af4cc4cuda3std6ranges3__45__cpo4prevE,@object
	.size		_ZN61_INTERNAL_4326794b_30_group_norm_nhwc_one_pass_28_cu_ee9af4cc4cuda3std6ranges3__45__cpo4prevE,(_ZN61_INTERNAL_4326794b_30_group_norm_nhwc_one_pass_28_cu_ee9af4cc4cuda3std6ranges3__45__cpo9iter_moveE - _ZN61_INTERNAL_4326794b_30_group_norm_nhwc_one_pass_28_cu_ee9af4cc4cuda3std6ranges3__45__cpo4prevE)
_ZN61_INTERNAL_4326794b_30_group_norm_nhwc_one_pass_28_cu_ee9af4cc4cuda3std6ranges3__45__cpo4prevE:
	.zero		1
	.type		_ZN61_INTERNAL_4326794b_30_group_norm_nhwc_one_pass_28_cu_ee9af4cc4cuda3std6ranges3__45__cpo9iter_moveE,@object
	.size		_ZN61_INTERNAL_4326794b_30_group_norm_nhwc_one_pass_28_cu_ee9af4cc4cuda3std6ranges3__45__cpo9iter_moveE,(_ZN61_INTERNAL_4326794b_30_group_norm_nhwc_one_pass_28_cu_ee9af4cc6thrust24THRUST_300001_SM_1030_NS12placeholders2_2E - _ZN61_INTERNAL_4326794b_30_group_norm_nhwc_one_pass_28_cu_ee9af4cc4cuda3std6ranges3__45__cpo9iter_moveE)
_ZN61_INTERNAL_4326794b_30_group_norm_nhwc_one_pass_28_cu_ee9af4cc4cuda3std6ranges3__45__cpo9iter_moveE:
	.zero		1
	.type		_ZN61_INTERNAL_4326794b_30_group_norm_nhwc_one_pass_28_cu_ee9af4cc6thrust24THRUST_300001_SM_1030_NS12placeholders2_2E,@object
	.size		_ZN61_INTERNAL_4326794b_30_group_norm_nhwc_one_pass_28_cu_ee9af4cc6thrust24THRUST_300001_SM_1030_NS12placeholders2_2E,(_ZN61_INTERNAL_4326794b_30_group_norm_nhwc_one_pass_28_cu_ee9af4cc6thrust24THRUST_300001_SM_1030_NS12placeholders2_4E - _ZN61_INTERNAL_4326794b_30_group_norm_nhwc_one_pass_28_cu_ee9af4cc6thrust24THRUST_300001_SM_1030_NS12placeholders2_2E)
_ZN61_INTERNAL_4326794b_30_group_norm_nhwc_one_pass_28_cu_ee9af4cc6thrust24THRUST_300001_SM_1030_NS12placeholders2_2E:
	.zero		1
	.type		_ZN61_INTERNAL_4326794b_30_group_norm_nhwc_one_pass_28_cu_ee9af4cc6thrust24THRUST_300001_SM_1030_NS12placeholders2_4E,@object
	.size		_ZN61_INTERNAL_4326794b_30_group_norm_nhwc_one_pass_28_cu_ee9af4cc6thrust24THRUST_300001_SM_1030_NS12placeholders2_4E,(_ZN61_INTERNAL_4326794b_30_group_norm_nhwc_one_pass_28_cu_ee9af4cc4cuda3std3__45__cpo3endE - _ZN61_INTERNAL_4326794b_30_group_norm_nhwc_one_pass_28_cu_ee9af4cc6thrust24THRUST_300001_SM_1030_NS12placeholders2_4E)
_ZN61_INTERNAL_4326794b_30_group_norm_nhwc_one_pass_28_cu_ee9af4cc6thrust24THRUST_300001_SM_1030_NS12placeholders2_4E:
	.zero		1
	.type		_ZN61_INTERNAL_4326794b_30_group_norm_nhwc_one_pass_28_cu_ee9af4cc4cuda3std3__45__cpo3endE,@object
	.size		_ZN61_INTERNAL_4326794b_30_group_norm_nhwc_one_pass_28_cu_ee9af4cc4cuda3std3__45__cpo3endE,(_ZN61_INTERNAL_4326794b_30_group_norm_nhwc_one_pass_28_cu_ee9af4cc4cuda3std6ranges3__45__cpo3endE - _ZN61_INTERNAL_4326794b_30_group_norm_nhwc_one_pass_28_cu_ee9af4cc4cuda3std3__45__cpo3endE)
_ZN61_INTERNAL_4326794b_30_group_norm_nhwc_one_pass_28_cu_ee9af4cc4cuda3std3__45__cpo3endE:
	.zero		1
	.type		_ZN61_INTERNAL_4326794b_30_group_norm_nhwc_one_pass_28_cu_ee9af4cc4cuda3std6ranges3__45__cpo3endE,@object
	.size		_ZN61_INTERNAL_4326794b_30_group_norm_nhwc_one_pass_28_cu_ee9af4cc4cuda3std6ranges3__45__cpo3endE,(_ZN61_INTERNAL_4326794b_30_group_norm_nhwc_one_pass_28_cu_ee9af4cc4cuda3std3__419piecewise_constructE - _ZN61_INTERNAL_4326794b_30_group_norm_nhwc_one_pass_28_cu_ee9af4cc4cuda3std6ranges3__45__cpo3endE)
_ZN61_INTERNAL_4326794b_30_group_norm_nhwc_one_pass_28_cu_ee9af4cc4cuda3std6ranges3__45__cpo3endE:
	.zero		1
	.type		_ZN61_INTERNAL_4326794b_30_group_norm_nhwc_one_pass_28_cu_ee9af4cc4cuda3std3__419piecewise_constructE,@object
	.size		_ZN61_INTERNAL_4326794b_30_group_norm_nhwc_one_pass_28_cu_ee9af4cc4cuda3std3__419piecewise_constructE,(_ZN61_INTERNAL_4326794b_30_group_norm_nhwc_one_pass_28_cu_ee9af4cc4cuda3std6ranges3__45__cpo5cdataE - _ZN61_INTERNAL_4326794b_30_group_norm_nhwc_one_pass_28_cu_ee9af4cc4cuda3std3__419piecewise_constructE)
_ZN61_INTERNAL_4326794b_30_group_norm_nhwc_one_pass_28_cu_ee9af4cc4cuda3std3__419piecewise_constructE:
	.zero		1
	.type		_ZN61_INTERNAL_4326794b_30_group_norm_nhwc_one_pass_28_cu_ee9af4cc4cuda3std6ranges3__45__cpo5cdataE,@object
	.size		_ZN61_INTERNAL_4326794b_30_group_norm_nhwc_one_pass_28_cu_ee9af4cc4cuda3std6ranges3__45__cpo5cdataE,(_ZN61_INTERNAL_4326794b_30_group_norm_nhwc_one_pass_28_cu_ee9af4cc6thrust24THRUST_300001_SM_1030_NS12placeholders2_8E - _ZN61_INTERNAL_4326794b_30_group_norm_nhwc_one_pass_28_cu_ee9af4cc4cuda3std6ranges3__45__cpo5cdataE)
_ZN61_INTERNAL_4326794b_30_group_norm_nhwc_one_pass_28_cu_ee9af4cc4cuda3std6ranges3__45__cpo5cdataE:
	.zero		1
	.type		_ZN61_INTERNAL_4326794b_30_group_norm_nhwc_one_pass_28_cu_ee9af4cc6thrust24THRUST_300001_SM_1030_NS12placeholders2_8E,@object
	.size		_ZN61_INTERNAL_4326794b_30_group_norm_nhwc_one_pass_28_cu_ee9af4cc6thrust24THRUST_300001_SM_1030_NS12placeholders2_8E,(_ZN61_INTERNAL_4326794b_30_group_norm_nhwc_one_pass_28_cu_ee9af4cc4cuda3std3__45__cpo4rendE - _ZN61_INTERNAL_4326794b_30_group_norm_nhwc_one_pass_28_cu_ee9af4cc6thrust24THRUST_300001_SM_1030_NS12placeholders2_8E)
_ZN61_INTERNAL_4326794b_30_group_norm_nhwc_one_pass_28_cu_ee9af4cc6thrust24THRUST_300001_SM_1030_NS12placeholders2_8E:
	.zero		1
	.type		_ZN61_INTERNAL_4326794b_30_group_norm_nhwc_one_pass_28_cu_ee9af4cc4cuda3std3__45__cpo4rendE,@object
	.size		_ZN61_INTERNAL_4326794b_30_group_norm_nhwc_one_pass_28_cu_ee9af4cc4cuda3std3__45__cpo4rendE,(_ZN61_INTERNAL_4326794b_30_group_norm_nhwc_one_pass_28_cu_ee9af4cc4cuda3std6ranges3__45__cpo9iter_swapE - _ZN61_INTERNAL_4326794b_30_group_norm_nhwc_one_pass_28_cu_ee9af4cc4cuda3std3__45__cpo4rendE)
_ZN61_INTERNAL_4326794b_30_group_norm_nhwc_one_pass_28_cu_ee9af4cc4cuda3std3__45__cpo4rendE:
	.zero		1
	.type		_ZN61_INTERNAL_4326794b_30_group_norm_nhwc_one_pass_28_cu_ee9af4cc4cuda3std6ranges3__45__cpo9iter_swapE,@object
	.size		_ZN61_INTERNAL_4326794b_30_group_norm_nhwc_one_pass_28_cu_ee9af4cc4cuda3std6ranges3__45__cpo9iter_swapE,(_ZN61_INTERNAL_4326794b_30_group_norm_nhwc_one_pass_28_cu_ee9af4cc4cuda3std3__48unexpectE - _ZN61_INTERNAL_4326794b_30_group_norm_nhwc_one_pass_28_cu_ee9af4cc4cuda3std6ranges3__45__cpo9iter_swapE)
_ZN61_INTERNAL_4326794b_30_group_norm_nhwc_one_pass_28_cu_ee9af4cc4cuda3std6ranges3__45__cpo9iter_swapE:
	.zero		1
	.type		_ZN61_INTERNAL_4326794b_30_group_norm_nhwc_one_pass_28_cu_ee9af4cc4cuda3std3__48unexpectE,@object
	.size		_ZN61_INTERNAL_4326794b_30_group_norm_nhwc_one_pass_28_cu_ee9af4cc4cuda3std3__48unexpectE,(_ZN61_INTERNAL_4326794b_30_group_norm_nhwc_one_pass_28_cu_ee9af4cc6thrust24THRUST_300001_SM_1030_NS6system6detail10sequential3seqE - _ZN61_INTERNAL_4326794b_30_group_norm_nhwc_one_pass_28_cu_ee9af4cc4cuda3std3__48unexpectE)
_ZN61_INTERNAL_4326794b_30_group_norm_nhwc_one_pass_28_cu_ee9af4cc4cuda3std3__48unexpectE:
	.zero		1
	.type		_ZN61_INTERNAL_4326794b_30_group_norm_nhwc_one_pass_28_cu_ee9af4cc6thrust24THRUST_300001_SM_1030_NS6system6detail10sequential3seqE,@object
	.size		_ZN61_INTERNAL_4326794b_30_group_norm_nhwc_one_pass_28_cu_ee9af4cc6thrust24THRUST_300001_SM_1030_NS6system6detail10sequential3seqE,(.L_29 - _ZN61_INTERNAL_4326794b_30_group_norm_nhwc_one_pass_28_cu_ee9af4cc6thrust24THRUST_300001_SM_1030_NS6system6detail10sequential3seqE)
_ZN61_INTERNAL_4326794b_30_group_norm_nhwc_one_pass_28_cu_ee9af4cc6thrust24THRUST_300001_SM_1030_NS6system6detail10sequential3seqE:
	.zero		1
.L_29:


//--------------------- .nv.shared._Z35group_norm_nhwc_bwd_one_pass_kernelI11Bf16IOFp32WLi64ELi28ELi448EEv26Group_norm_nhwc_bwd_params --------------------------
	.section	.nv.shared._Z35group_norm_nhwc_bwd_one_pass_kernelI11Bf16IOFp32WLi64ELi28ELi448EEv26Group_norm_nhwc_bwd_params,"aw",@nobits
	.sectionflags	@""
	.align	16
.nv.shared._Z35group_norm_nhwc_bwd_one_pass_kernelI11Bf16IOFp32WLi64ELi28ELi448EEv26Group_norm_nhwc_bwd_params:
	.zero		8336


//--------------------- .nv.shared._Z35group_norm_nhwc_bwd_one_pass_kernelI11Bf16IOFp32WLi128ELi28ELi448EEv26Group_norm_nhwc_bwd_params --------------------------
	.section	.nv.shared._Z35group_norm_nhwc_bwd_one_pass_kernelI11Bf16IOFp32WLi128ELi28ELi448EEv26Group_norm_nhwc_bwd_params,"aw",@nobits
	.sectionflags	@""
	.align	16
.nv.shared._Z35group_norm_nhwc_bwd_one_pass_kernelI11Bf16IOFp32WLi128ELi28ELi448EEv26Group_norm_nhwc_bwd_params:
	.zero		8336


//--------------------- .nv.shared._Z35group_norm_nhwc_bwd_one_pass_kernelI11Bf16IOFp32WLi256ELi28ELi448EEv26Group_norm_nhwc_bwd_params --------------------------
	.section	.nv.shared._Z35group_norm_nhwc_bwd_one_pass_kernelI11Bf16IOFp32WLi256ELi28ELi448EEv26Group_norm_nhwc_bwd_params,"aw",@nobits
	.sectionflags	@""
	.align	16
.nv.shared._Z35group_norm_nhwc_bwd_one_pass_kernelI11Bf16IOFp32WLi256ELi28ELi448EEv26Group_norm_nhwc_bwd_params:
	.zero		8336


//--------------------- .nv.shared._Z35group_norm_nhwc_bwd_one_pass_kernelI11Bf16IOFp32WLi512ELi28ELi448EEv26Group_norm_nhwc_bwd_params --------------------------
	.section	.nv.shared._Z35group_norm_nhwc_bwd_one_pass_kernelI11Bf16IOFp32WLi512ELi28ELi448EEv26Group_norm_nhwc_bwd_params,"aw",@nobits
	.sectionflags	@""
	.align	16
.nv.shared._Z35group_norm_nhwc_bwd_one_pass_kernelI11Bf16IOFp32WLi512ELi28ELi448EEv26Group_norm_nhwc_bwd_params:
	.zero		8336


//--------------------- .nv.shared._Z35group_norm_nhwc_bwd_one_pass_kernelI11Bf16IOBf16WLi64ELi28ELi448EEv26Group_norm_nhwc_bwd_params --------------------------
	.section	.nv.shared._Z35group_norm_nhwc_bwd_one_pass_kernelI11Bf16IOBf16WLi64ELi28ELi448EEv26Group_norm_nhwc_bwd_params,"aw",@nobits
	.sectionflags	@""
	.align	16
.nv.shared._Z35group_norm_nhwc_bwd_one_pass_kernelI11Bf16IOBf16WLi64ELi28ELi448EEv26Group_norm_nhwc_bwd_params:
	.zero		8336


//--------------------- .nv.shared._Z35group_norm_nhwc_bwd_one_pass_kernelI11Bf16IOBf16WLi128ELi28ELi448EEv26Group_norm_nhwc_bwd_params --------------------------
	.section	.nv.shared._Z35group_norm_nhwc_bwd_one_pass_kernelI11Bf16IOBf16WLi128ELi28ELi448EEv26Group_norm_nhwc_bwd_params,"aw",@nobits
	.sectionflags	@""
	.align	16
.nv.shared._Z35group_norm_nhwc_bwd_one_pass_kernelI11Bf16IOBf16WLi128ELi28ELi448EEv26Group_norm_nhwc_bwd_params:
	.zero		8336


//--------------------- .nv.shared._Z35group_norm_nhwc_bwd_one_pass_kernelI11Bf16IOBf16WLi256ELi28ELi448EEv26Group_norm_nhwc_bwd_params --------------------------
	.section	.nv.shared._Z35group_norm_nhwc_bwd_one_pass_kernelI11Bf16IOBf16WLi256ELi28ELi448EEv26Group_norm_nhwc_bwd_params,"aw",@nobits
	.sectionflags	@""
	.align	16
.nv.shared._Z35group_norm_nhwc_bwd_one_pass_kernelI11Bf16IOBf16WLi256ELi28ELi448EEv26Group_norm_nhwc_bwd_params:
	.zero		8336


//--------------------- .nv.shared._Z35group_norm_nhwc_bwd_one_pass_kernelI11Bf16IOBf16WLi512ELi28ELi448EEv26Group_norm_nhwc_bwd_params --------------------------
	.section	.nv.shared._Z35group_norm_nhwc_bwd_one_pass_kernelI11Bf16IOBf16WLi512ELi28ELi448EEv26Group_norm_nhwc_bwd_params,"aw",@nobits
	.sectionflags	@""
	.align	16
.nv.shared._Z35group_norm_nhwc_bwd_one_pass_kernelI11Bf16IOBf16WLi512ELi28ELi448EEv26Group_norm_nhwc_bwd_params:
	.zero		8336


//--------------------- .nv.shared._Z35group_norm_nhwc_bwd_one_pass_kernelI11Bf16IOFp16WLi64ELi28ELi448EEv26Group_norm_nhwc_bwd_params --------------------------
	.section	.nv.shared._Z35group_norm_nhwc_bwd_one_pass_kernelI11Bf16IOFp16WLi64ELi28ELi448EEv26Group_norm_nhwc_bwd_params,"aw",@nobits
	.sectionflags	@""
	.align	16
.nv.shared._Z35group_norm_nhwc_bwd_one_pass_kernelI11Bf16IOFp16WLi64ELi28ELi448EEv26Group_norm_nhwc_bwd_params:
	.zero		8336


//--------------------- .nv.shared._Z35group_norm_nhwc_bwd_one_pass_kernelI11Bf16IOFp16WLi128ELi28ELi448EEv26Group_norm_nhwc_bwd_params --------------------------
	.section	.nv.shared._Z35group_norm_nhwc_bwd_one_pass_kernelI11Bf16IOFp16WLi128ELi28ELi448EEv26Group_norm_nhwc_bwd_params,"aw",@nobits
	.sectionflags	@""
	.align	16
.nv.shared._Z35group_norm_nhwc_bwd_one_pass_kernelI11Bf16IOFp16WLi128ELi28ELi448EEv26Group_norm_nhwc_bwd_params:
	.zero		8336


//--------------------- .nv.shared._Z35group_norm_nhwc_bwd_one_pass_kernelI11Bf16IOFp16WLi256ELi28ELi448EEv26Group_norm_nhwc_bwd_params --------------------------
	.section	.nv.shared._Z35group_norm_nhwc_bwd_one_pass_kernelI11Bf16IOFp16WLi256ELi28ELi448EEv26Group_norm_nhwc_bwd_params,"aw",@nobits
	.sectionflags	@""
	.align	16
.nv.shared._Z35group_norm_nhwc_bwd_one_pass_kernelI11Bf16IOFp16WLi256ELi28ELi448EEv26Group_norm_nhwc_bwd_params:
	.zero		8336


//--------------------- .nv.shared._Z35group_norm_nhwc_bwd_one_pass_kernelI11Bf16IOFp16WLi512ELi28ELi448EEv26Group_norm_nhwc_bwd_params --------------------------
	.section	.nv.shared._Z35group_norm_nhwc_bwd_one_pass_kernelI11Bf16IOFp16WLi512ELi28ELi448EEv26Group_norm_nhwc_bwd_params,"aw",@nobits
	.sectionflags	@""
	.align	16
.nv.shared._Z35group_norm_nhwc_bwd_one_pass_kernelI11Bf16IOFp16WLi512ELi28ELi448EEv26Group_norm_nhwc_bwd_params:
	.zero		8336


//--------------------- .nv.shared._Z35group_norm_nhwc_bwd_one_pass_kernelI11Fp16IOFp32WLi64ELi28ELi448EEv26Group_norm_nhwc_bwd_params --------------------------
	.section	.nv.shared._Z35group_norm_nhwc_bwd_one_pass_kernelI11Fp16IOFp32WLi64ELi28ELi448EEv26Group_norm_nhwc_bwd_params,"aw",@nobits
	.sectionflags	@""
	.align	16
.nv.shared._Z35group_norm_nhwc_bwd_one_pass_kernelI11Fp16IOFp32WLi64ELi28ELi448EEv26Group_norm_nhwc_bwd_params:
	.zero		8336


//--------------------- .nv.shared._Z35group_norm_nhwc_bwd_one_pass_kernelI11Fp16IOFp32WLi128ELi28ELi448EEv26Group_norm_nhwc_bwd_params --------------------------
	.section	.nv.shared._Z35group_norm_nhwc_bwd_one_pass_kernelI11Fp16IOFp32WLi128ELi28ELi448EEv26Group_norm_nhwc_bwd_params,"aw",@nobits
	.sectionflags	@""
	.align	16
.nv.shared._Z35group_norm_nhwc_bwd_one_pass_kernelI11Fp16IOFp32WLi128ELi28ELi448EEv26Group_norm_nhwc_bwd_params:
	.zero		8336


//--------------------- .nv.shared._Z35group_norm_nhwc_bwd_one_pass_kernelI11Fp16IOFp32WLi256ELi28ELi448EEv26Group_norm_nhwc_bwd_params --------------------------
	.section	.nv.shared._Z35group_norm_nhwc_bwd_one_pass_kernelI11Fp16IOFp32WLi256ELi28ELi448EEv26Group_norm_nhwc_bwd_params,"aw",@nobits
	.sectionflags	@""
	.align	16
.nv.shared._Z35group_norm_nhwc_bwd_one_pass_kernelI11Fp16IOFp32WLi256ELi28ELi448EEv26Group_norm_nhwc_bwd_params:
	.zero		8336


//--------------------- .nv.shared._Z35group_norm_nhwc_bwd_one_pass_kernelI11Fp16IOFp32WLi512ELi28ELi448EEv26Group_norm_nhwc_bwd_params --------------------------
	.section	.nv.shared._Z35group_norm_nhwc_bwd_one_pass_kernelI11Fp16IOFp32WLi512ELi28ELi448EEv26Group_norm_nhwc_bwd_params,"aw",@nobits
	.sectionflags	@""
	.align	16
.nv.shared._Z35group_norm_nhwc_bwd_one_pass_kernelI11Fp16IOFp32WLi512ELi28ELi448EEv26Group_norm_nhwc_bwd_params:
	.zero		8336


//--------------------- .nv.shared._Z35group_norm_nhwc_bwd_one_pass_kernelI11Fp16IOBf16WLi64ELi28ELi448EEv26Group_norm_nhwc_bwd_params --------------------------
	.section	.nv.shared._Z35group_norm_nhwc_bwd_one_pass_kernelI11Fp16IOBf16WLi64ELi28ELi448EEv26Group_norm_nhwc_bwd_params,"aw",@nobits
	.sectionflags	@""
	.align	16
.nv.shared._Z35group_norm_nhwc_bwd_one_pass_kernelI11Fp16IOBf16WLi64ELi28ELi448EEv26Group_norm_nhwc_bwd_params:
	.zero		8336


//--------------------- .nv.shared._Z35group_norm_nhwc_bwd_one_pass_kernelI11Fp16IOBf16WLi128ELi28ELi448EEv26Group_norm_nhwc_bwd_params --------------------------
	.section	.nv.shared._Z35group_norm_nhwc_bwd_one_pass_kernelI11Fp16IOBf16WLi128ELi28ELi448EEv26Group_norm_nhwc_bwd_params,"aw",@nobits
	.sectionflags	@""
	.align	16
.nv.shared._Z35group_norm_nhwc_bwd_one_pass_kernelI11Fp16IOBf16WLi128ELi28ELi448EEv26Group_norm_nhwc_bwd_params:
	.zero		8336


//--------------------- .nv.shared._Z35group_norm_nhwc_bwd_one_pass_kernelI11Fp16IOBf16WLi256ELi28ELi448EEv26Group_norm_nhwc_bwd_params --------------------------
	.section	.nv.shared._Z35group_norm_nhwc_bwd_one_pass_kernelI11Fp16IOBf16WLi256ELi28ELi448EEv26Group_norm_nhwc_bwd_params,"aw",@nobits
	.sectionflags	@""
	.align	16
.nv.shared._Z35group_norm_nhwc_bwd_one_pass_kernelI11Fp16IOBf16WLi256ELi28ELi448EEv26Group_norm_nhwc_bwd_params:
	.zero		8336


//--------------------- .nv.shared._Z35group_norm_nhwc_bwd_one_pass_kernelI11Fp16IOBf16WLi512ELi28ELi448EEv26Group_norm_nhwc_bwd_params --------------------------
	.section	.nv.shared._Z35group_norm_nhwc_bwd_one_pass_kernelI11Fp16IOBf16WLi512ELi28ELi448EEv26Group_norm_nhwc_bwd_params,"aw",@nobits
	.sectionflags	@""
	.align	16
.nv.shared._Z35group_norm_nhwc_bwd_one_pass_kernelI11Fp16IOBf16WLi512ELi28ELi448EEv26Group_norm_nhwc_bwd_params:
	.zero		8336


//--------------------- .nv.shared._Z35group_norm_nhwc_bwd_one_pass_kernelI11Fp16IOFp16WLi64ELi28ELi448EEv26Group_norm_nhwc_bwd_params --------------------------
	.section	.nv.shared._Z35group_norm_nhwc_bwd_one_pass_kernelI11Fp16IOFp16WLi64ELi28ELi448EEv26Group_norm_nhwc_bwd_params,"aw",@nobits
	.sectionflags	@""
	.align	16
.nv.shared._Z35group_norm_nhwc_bwd_one_pass_kernelI11Fp16IOFp16WLi64ELi28ELi448EEv26Group_norm_nhwc_bwd_params:
	.zero		8336


//--------------------- .nv.shared._Z35group_norm_nhwc_bwd_one_pass_kernelI11Fp16IOFp16WLi128ELi28ELi448EEv26Group_norm_nhwc_bwd_params --------------------------
	.section	.nv.shared._Z35group_norm_nhwc_bwd_one_pass_kernelI11Fp16IOFp16WLi128ELi28ELi448EEv26Group_norm_nhwc_bwd_params,"aw",@nobits
	.sectionflags	@""
	.align	16
.nv.shared._Z35group_norm_nhwc_bwd_one_pass_kernelI11Fp16IOFp16WLi128ELi28ELi448EEv26Group_norm_nhwc_bwd_params:
	.zero		8336


//--------------------- .nv.shared._Z35group_norm_nhwc_bwd_one_pass_kernelI11Fp16IOFp16WLi256ELi28ELi448EEv26Group_norm_nhwc_bwd_params --------------------------
	.section	.nv.shared._Z35group_norm_nhwc_bwd_one_pass_kernelI11Fp16IOFp16WLi256ELi28ELi448EEv26Group_norm_nhwc_bwd_params,"aw",@nobits
	.sectionflags	@""
	.align	16
.nv.shared._Z35group_norm_nhwc_bwd_one_pass_kernelI11Fp16IOFp16WLi256ELi28ELi448EEv26Group_norm_nhwc_bwd_params:
	.zero		8336


//--------------------- .nv.shared._Z35group_norm_nhwc_bwd_one_pass_kernelI11Fp16IOFp16WLi512ELi28ELi448EEv26Group_norm_nhwc_bwd_params --------------------------
	.section	.nv.shared._Z35group_norm_nhwc_bwd_one_pass_kernelI11Fp16IOFp16WLi512ELi28ELi448EEv26Group_norm_nhwc_bwd_params,"aw",@nobits
	.sectionflags	@""
	.align	16
.nv.shared._Z35group_norm_nhwc_bwd_one_pass_kernelI11Fp16IOFp16WLi512ELi28ELi448EEv26Group_norm_nhwc_bwd_params:
	.zero		8336


//--------------------- .nv.shared._Z35group_norm_nhwc_bwd_one_pass_kernelI11Fp32IOFp32WLi64ELi28ELi448EEv26Group_norm_nhwc_bwd_params --------------------------
	.section	.nv.shared._Z35group_norm_nhwc_bwd_one_pass_kernelI11Fp32IOFp32WLi64ELi28ELi448EEv26Group_norm_nhwc_bwd_params,"aw",@nobits
	.sectionflags	@""
	.align	16
.nv.shared._Z35group_norm_nhwc_bwd_one_pass_kernelI11Fp32IOFp32WLi64ELi28ELi448EEv26Group_norm_nhwc_bwd_params:
	.zero		8336


//--------------------- .nv.shared._Z35group_norm_nhwc_bwd_one_pass_kernelI11Fp32IOFp32WLi128ELi28ELi448EEv26Group_norm_nhwc_bwd_params --------------------------
	.section	.nv.shared._Z35group_norm_nhwc_bwd_one_pass_kernelI11Fp32IOFp32WLi128ELi28ELi448EEv26Group_norm_nhwc_bwd_params,"aw",@nobits
	.sectionflags	@""
	.align	16
.nv.shared._Z35group_norm_nhwc_bwd_one_pass_kernelI11Fp32IOFp32WLi128ELi28ELi448EEv26Group_norm_nhwc_bwd_params:
	.zero		8336


//--------------------- .nv.shared._Z35group_norm_nhwc_bwd_one_pass_kernelI11Fp32IOFp32WLi256ELi28ELi448EEv26Group_norm_nhwc_bwd_params --------------------------
	.section	.nv.shared._Z35group_norm_nhwc_bwd_one_pass_kernelI11Fp32IOFp32WLi256ELi28ELi448EEv26Group_norm_nhwc_bwd_params,"aw",@nobits
	.sectionflags	@""
	.align	16
.nv.shared._Z35group_norm_nhwc_bwd_one_pass_kernelI11Fp32IOFp32WLi256ELi28ELi448EEv26Group_norm_nhwc_bwd_params:
	.zero		8336


//--------------------- .nv.shared._Z35group_norm_nhwc_bwd_one_pass_kernelI11Fp32IOFp32WLi512ELi28ELi448EEv26Group_norm_nhwc_bwd_params --------------------------
	.section	.nv.shared._Z35group_norm_nhwc_bwd_one_pass_kernelI11Fp32IOFp32WLi512ELi28ELi448EEv26Group_norm_nhwc_bwd_params,"aw",@nobits
	.sectionflags	@""
	.align	16
.nv.shared._Z35group_norm_nhwc_bwd_one_pass_kernelI11Fp32IOFp32WLi512ELi28ELi448EEv26Group_norm_nhwc_bwd_params:
	.zero		8336


//--------------------- .nv.shared._Z35group_norm_nhwc_bwd_one_pass_kernelI11Fp32IOBf16WLi64ELi28ELi448EEv26Group_norm_nhwc_bwd_params --------------------------
	.section	.nv.shared._Z35group_norm_nhwc_bwd_one_pass_kernelI11Fp32IOBf16WLi64ELi28ELi448EEv26Group_norm_nhwc_bwd_params,"aw",@nobits
	.sectionflags	@""
	.align	16
.nv.shared._Z35group_norm_nhwc_bwd_one_pass_kernelI11Fp32IOBf16WLi64ELi28ELi448EEv26Group_norm_nhwc_bwd_params:
	.zero		8336


//--------------------- .nv.shared._Z35group_norm_nhwc_bwd_one_pass_kernelI11Fp32IOBf16WLi128ELi28ELi448EEv26Group_norm_nhwc_bwd_params --------------------------
	.section	.nv.shared._Z35group_norm_nhwc_bwd_one_pass_kernelI11Fp32IOBf16WLi128ELi28ELi448EEv26Group_norm_nhwc_bwd_params,"aw",@nobits
	.sectionflags	@""
	.align	16
.nv.shared._Z35group_norm_nhwc_bwd_one_pass_kernelI11Fp32IOBf16WLi128ELi28ELi448EEv26Group_norm_nhwc_bwd_params:
	.zero		8336


//--------------------- .nv.shared._Z35group_norm_nhwc_bwd_one_pass_kernelI11Fp32IOBf16WLi256ELi28ELi448EEv26Group_norm_nhwc_bwd_params --------------------------
	.section	.nv.shared._Z35group_norm_nhwc_bwd_one_pass_kernelI11Fp32IOBf16WLi256ELi28ELi448EEv26Group_norm_nhwc_bwd_params,"aw",@nobits
	.sectionflags	@""
	.align	16
.nv.shared._Z35group_norm_nhwc_bwd_one_pass_kernelI11Fp32IOBf16WLi256ELi28ELi448EEv26Group_norm_nhwc_bwd_params:
	.zero		8336


//--------------------- .nv.shared._Z35group_norm_nhwc_bwd_one_pass_kernelI11Fp32IOBf16WLi512ELi28ELi448EEv26Group_norm_nhwc_bwd_params --------------------------
	.section	.nv.shared._Z35group_norm_nhwc_bwd_one_pass_kernelI11Fp32IOBf16WLi512ELi28ELi448EEv26Group_norm_nhwc_bwd_params,"aw",@nobits
	.sectionflags	@""
	.align	16
.nv.shared._Z35group_norm_nhwc_bwd_one_pass_kernelI11Fp32IOBf16WLi512ELi28ELi448EEv26Group_norm_nhwc_bwd_params:
	.zero		8336


//--------------------- .nv.shared._Z35group_norm_nhwc_bwd_one_pass_kernelI11Fp32IOFp16WLi64ELi28ELi448EEv26Group_norm_nhwc_bwd_params --------------------------
	.section	.nv.shared._Z35group_norm_nhwc_bwd_one_pass_kernelI11Fp32IOFp16WLi64ELi28ELi448EEv26Group_norm_nhwc_bwd_params,"aw",@nobits
	.sectionflags	@""
	.align	16
.nv.shared._Z35group_norm_nhwc_bwd_one_pass_kernelI11Fp32IOFp16WLi64ELi28ELi448EEv26Group_norm_nhwc_bwd_params:
	.zero		8336


//--------------------- .nv.shared._Z35group_norm_nhwc_bwd_one_pass_kernelI11Fp32IOFp16WLi128ELi28ELi448EEv26Group_norm_nhwc_bwd_params --------------------------
	.section	.nv.shared._Z35group_norm_nhwc_bwd_one_pass_kernelI11Fp32IOFp16WLi128ELi28ELi448EEv26Group_norm_nhwc_bwd_params,"aw",@nobits
	.sectionflags	@""
	.align	16
.nv.shared._Z35group_norm_nhwc_bwd_one_pass_kernelI11Fp32IOFp16WLi128ELi28ELi448EEv26Group_norm_nhwc_bwd_params:
	.zero		8336


//--------------------- .nv.shared._Z35group_norm_nhwc_bwd_one_pass_kernelI11Fp32IOFp16WLi256ELi28ELi448EEv26Group_norm_nhwc_bwd_params --------------------------
	.section	.nv.shared._Z35group_norm_nhwc_bwd_one_pass_kernelI11Fp32IOFp16WLi256ELi28ELi448EEv26Group_norm_nhwc_bwd_params,"aw",@nobits
	.sectionflags	@""
	.align	16
.nv.shared._Z35group_norm_nhwc_bwd_one_pass_kernelI11Fp32IOFp16WLi256ELi28ELi448EEv26Group_norm_nhwc_bwd_params:
	.zero		8336


//--------------------- .nv.shared._Z35group_norm_nhwc_bwd_one_pass_kernelI11Fp32IOFp16WLi512ELi28ELi448EEv26Group_norm_nhwc_bwd_params --------------------------
	.section	.nv.shared._Z35group_norm_nhwc_bwd_one_pass_kernelI11Fp32IOFp16WLi512ELi28ELi448EEv26Group_norm_nhwc_bwd_params,"aw",@nobits
	.sectionflags	@""
	.align	16
.nv.shared._Z35group_norm_nhwc_bwd_one_pass_kernelI11Fp32IOFp16WLi512ELi28ELi448EEv26Group_norm_nhwc_bwd_params:
	.zero		8336


//--------------------- .nv.shared._Z35group_norm_nhwc_fwd_one_pass_kernelI11Bf16IOFp32WLi64ELi28ELi448EEv26Group_norm_nhwc_fwd_params --------------------------
	.section	.nv.shared._Z35group_norm_nhwc_fwd_one_pass_kernelI11Bf16IOFp32WLi64ELi28ELi448EEv26Group_norm_nhwc_fwd_params,"aw",@nobits
	.sectionflags	@""
	.align	8
.nv.shared._Z35group_norm_nhwc_fwd_one_pass_kernelI11Bf16IOFp32WLi64ELi28ELi448EEv26Group_norm_nhwc_fwd_params:
	.zero		1168


//--------------------- .nv.shared._Z35group_norm_nhwc_fwd_one_pass_kernelI11Bf16IOFp32WLi128ELi28ELi448EEv26Group_norm_nhwc_fwd_params --------------------------
	.section	.nv.shared._Z35group_norm_nhwc_fwd_one_pass_kernelI11Bf16IOFp32WLi128ELi28ELi448EEv26Group_norm_nhwc_fwd_params,"aw",@nobits
	.sectionflags	@""
	.align	8
.nv.shared._Z35group_norm_nhwc_fwd_one_pass_kernelI11Bf16IOFp32WLi128ELi28ELi448EEv26Group_norm_nhwc_fwd_params:
	.zero		1168


//--------------------- .nv.shared._Z35group_norm_nhwc_fwd_one_pass_kernelI11Bf16IOFp32WLi256ELi28ELi448EEv26Group_norm_nhwc_fwd_params --------------------------
	.section	.nv.shared._Z35group_norm_nhwc_fwd_one_pass_kernelI11Bf16IOFp32WLi256ELi28ELi448EEv26Group_norm_nhwc_fwd_params,"aw",@nobits
	.sectionflags	@""
	.align	8
.nv.shared._Z35group_norm_nhwc_fwd_one_pass_kernelI11Bf16IOFp32WLi256ELi28ELi448EEv26Group_norm_nhwc_fwd_params:
	.zero		1168


//--------------------- .nv.shared._Z35group_norm_nhwc_fwd_one_pass_kernelI11Bf16IOFp32WLi512ELi28ELi448EEv26Group_norm_nhwc_fwd_params --------------------------
	.section	.nv.shared._Z35group_norm_nhwc_fwd_one_pass_kernelI11Bf16IOFp32WLi512ELi28ELi448EEv26Group_norm_nhwc_fwd_params,"aw",@nobits
	.sectionflags	@""
	.align	8
.nv.shared._Z35group_norm_nhwc_fwd_one_pass_kernelI11Bf16IOFp32WLi512ELi28ELi448EEv26Group_norm_nhwc_fwd_params:
	.zero		1168


//--------------------- .nv.shared._Z35group_norm_nhwc_fwd_one_pass_kernelI11Bf16IOBf16WLi64ELi28ELi448EEv26Group_norm_nhwc_fwd_params --------------------------
	.section	.nv.shared._Z35group_norm_nhwc_fwd_one_pass_kernelI11Bf16IOBf16WLi64ELi28ELi448EEv26Group_norm_nhwc_fwd_params,"aw",@nobits
	.sectionflags	@""
	.align	8
.nv.shared._Z35group_norm_nhwc_fwd_one_pass_kernelI11Bf16IOBf16WLi64ELi28ELi448EEv26Group_norm_nhwc_fwd_params:
	.zero		1168


//--------------------- .nv.shared._Z35group_norm_nhwc_fwd_one_pass_kernelI11Bf16IOBf16WLi128ELi28ELi448EEv26Group_norm_nhwc_fwd_params --------------------------
	.section	.nv.shared._Z35group_norm_nhwc_fwd_one_pass_kernelI11Bf16IOBf16WLi128ELi28ELi448EEv26Group_norm_nhwc_fwd_params,"aw",@nobits
	.sectionflags	@""
	.align	8
.nv.shared._Z35group_norm_nhwc_fwd_one_pass_kernelI11Bf16IOBf16WLi128ELi28ELi448EEv26Group_norm_nhwc_fwd_params:
	.zero		1168


//--------------------- .nv.shared._Z35group_norm_nhwc_fwd_one_pass_kernelI11Bf16IOBf16WLi256ELi28ELi448EEv26Group_norm_nhwc_fwd_params --------------------------
	.section	.nv.shared._Z35group_norm_nhwc_fwd_one_pass_kernelI11Bf16IOBf16WLi256ELi28ELi448EEv26Group_norm_nhwc_fwd_params,"aw",@nobits
	.sectionflags	@""
	.align	8
.nv.shared._Z35group_norm_nhwc_fwd_one_pass_kernelI11Bf16IOBf16WLi256ELi28ELi448EEv26Group_norm_nhwc_fwd_params:
	.zero		1168


//--------------------- .nv.shared._Z35group_norm_nhwc_fwd_one_pass_kernelI11Bf16IOBf16WLi512ELi28ELi448EEv26Group_norm_nhwc_fwd_params --------------------------
	.section	.nv.shared._Z35group_norm_nhwc_fwd_one_pass_kernelI11Bf16IOBf16WLi512ELi28ELi448EEv26Group_norm_nhwc_fwd_params,"aw",@nobits
	.sectionflags	@""
	.align	8
.nv.shared._Z35group_norm_nhwc_fwd_one_pass_kernelI11Bf16IOBf16WLi512ELi28ELi448EEv26Group_norm_nhwc_fwd_params:
	.zero		1168


//--------------------- .nv.shared._Z35group_norm_nhwc_fwd_one_pass_kernelI11Bf16IOFp16WLi64ELi28ELi448EEv26Group_norm_nhwc_fwd_params --------------------------
	.section	.nv.shared._Z35group_norm_nhwc_fwd_one_pass_kernelI11Bf16IOFp16WLi64ELi28ELi448EEv26Group_norm_nhwc_fwd_params,"aw",@nobits
	.sectionflags	@""
	.align	8
.nv.shared._Z35group_norm_nhwc_fwd_one_pass_kernelI11Bf16IOFp16WLi64ELi28ELi448EEv26Group_norm_nhwc_fwd_params:
	.zero		1168


//--------------------- .nv.shared._Z35group_norm_nhwc_fwd_one_pass_kernelI11Bf16IOFp16WLi128ELi28ELi448EEv26Group_norm_nhwc_fwd_params --------------------------
	.section	.nv.shared._Z35group_norm_nhwc_fwd_one_pass_kernelI11Bf16IOFp16WLi128ELi28ELi448EEv26Group_norm_nhwc_fwd_params,"aw",@nobits
	.sectionflags	@""
	.align	8
.nv.shared._Z35group_norm_nhwc_fwd_one_pass_kernelI11Bf16IOFp16WLi128ELi28ELi448EEv26Group_norm_nhwc_fwd_params:
	.zero		1168


//--------------------- .nv.shared._Z35group_norm_nhwc_fwd_one_pass_kernelI11Bf16IOFp16WLi256ELi28ELi448EEv26Group_norm_nhwc_fwd_params --------------------------
	.section	.nv.shared._Z35group_norm_nhwc_fwd_one_pass_kernelI11Bf16IOFp16WLi256ELi28ELi448EEv26Group_norm_nhwc_fwd_params,"aw",@nobits
	.sectionflags	@""
	.align	8
.nv.shared._Z35group_norm_nhwc_fwd_one_pass_kernelI11Bf16IOFp16WLi256ELi28ELi448EEv26Group_norm_nhwc_fwd_params:
	.zero		1168


//--------------------- .nv.shared._Z35group_norm_nhwc_fwd_one_pass_kernelI11Bf16IOFp16WLi512ELi28ELi448EEv26Group_norm_nhwc_fwd_params --------------------------
	.section	.nv.shared._Z35group_norm_nhwc_fwd_one_pass_kernelI11Bf16IOFp16WLi512ELi28ELi448EEv26Group_norm_nhwc_fwd_params,"aw",@nobits
	.sectionflags	@""
	.align	8
.nv.shared._Z35group_norm_nhwc_fwd_one_pass_kernelI11Bf16IOFp16WLi512ELi28ELi448EEv26Group_norm_nhwc_fwd_params:
	.zero		1168


//--------------------- .nv.shared._Z35group_norm_nhwc_fwd_one_pass_kernelI11Fp16IOFp32WLi64ELi28ELi448EEv26Group_norm_nhwc_fwd_params --------------------------
	.section	.nv.shared._Z35group_norm_nhwc_fwd_one_pass_kernelI11Fp16IOFp32WLi64ELi28ELi448EEv26Group_norm_nhwc_fwd_params,"aw",@nobits
	.sectionflags	@""
	.align	8
.nv.shared._Z35group_norm_nhwc_fwd_one_pass_kernelI11Fp16IOFp32WLi64ELi28ELi448EEv26Group_norm_nhwc_fwd_params:
	.zero		1168


//--------------------- .nv.shared._Z35group_norm_nhwc_fwd_one_pass_kernelI11Fp16IOFp32WLi128ELi28ELi448EEv26Group_norm_nhwc_fwd_params --------------------------
	.section	.nv.shared._Z35group_norm_nhwc_fwd_one_pass_kernelI11Fp16IOFp32WLi128ELi28ELi448EEv26Group_norm_nhwc_fwd_params,"aw",@nobits
	.sectionflags	@""
	.align	8
.nv.shared._Z35group_norm_nhwc_fwd_one_pass_kernelI11Fp16IOFp32WLi128ELi28ELi448EEv26Group_norm_nhwc_fwd_params:
	.zero		1168


//--------------------- .nv.shared._Z35group_norm_nhwc_fwd_one_pass_kernelI11Fp16IOFp32WLi256ELi28ELi448EEv26Group_norm_nhwc_fwd_params --------------------------
	.section	.nv.shared._Z35group_norm_nhwc_fwd_one_pass_kernelI11Fp16IOFp32WLi256ELi28ELi448EEv26Group_norm_nhwc_fwd_params,"aw",@nobits
	.sectionflags	@""
	.align	8
.nv.shared._Z35group_norm_nhwc_fwd_one_pass_kernelI11Fp16IOFp32WLi256ELi28ELi448EEv26Group_norm_nhwc_fwd_params:
	.zero		1168


//--------------------- .nv.shared._Z35group_norm_nhwc_fwd_one_pass_kernelI11Fp16IOFp32WLi512ELi28ELi448EEv26Group_norm_nhwc_fwd_params --------------------------
	.section	.nv.shared._Z35group_norm_nhwc_fwd_one_pass_kernelI11Fp16IOFp32WLi512ELi28ELi448EEv26Group_norm_nhwc_fwd_params,"aw",@nobits
	.sectionflags	@""
	.align	8
.nv.shared._Z35group_norm_nhwc_fwd_one_pass_kernelI11Fp16IOFp32WLi512ELi28ELi448EEv26Group_norm_nhwc_fwd_params:
	.zero		1168


//--------------------- .nv.shared._Z35group_norm_nhwc_fwd_one_pass_kernelI11Fp16IOBf16WLi64ELi28ELi448EEv26Group_norm_nhwc_fwd_params --------------------------
	.section	.nv.shared._Z35group_norm_nhwc_fwd_one_pass_kernelI11Fp16IOBf16WLi64ELi28ELi448EEv26Group_norm_nhwc_fwd_params,"aw",@nobits
	.sectionflags	@""
	.align	8
.nv.shared._Z35group_norm_nhwc_fwd_one_pass_kernelI11Fp16IOBf16WLi64ELi28ELi448EEv26Group_norm_nhwc_fwd_params:
	.zero		1168


//--------------------- .nv.shared._Z35group_norm_nhwc_fwd_one_pass_kernelI11Fp16IOBf16WLi128ELi28ELi448EEv26Group_norm_nhwc_fwd_params --------------------------
	.section	.nv.shared._Z35group_norm_nhwc_fwd_one_pass_kernelI11Fp16IOBf16WLi128ELi28ELi448EEv26Group_norm_nhwc_fwd_params,"aw",@nobits
	.sectionflags	@""
	.align	8
.nv.shared._Z35group_norm_nhwc_fwd_one_pass_kernelI11Fp16IOBf16WLi128ELi28ELi448EEv26Group_norm_nhwc_fwd_params:
	.zero		1168


//--------------------- .nv.shared._Z35group_norm_nhwc_fwd_one_pass_kernelI11Fp16IOBf16WLi256ELi28ELi448EEv26Group_norm_nhwc_fwd_params --------------------------
	.section	.nv.shared._Z35group_norm_nhwc_fwd_one_pass_kernelI11Fp16IOBf16WLi256ELi28ELi448EEv26Group_norm_nhwc_fwd_params,"aw",@nobits
	.sectionflags	@""
	.align	8
.nv.shared._Z35group_norm_nhwc_fwd_one_pass_kernelI11Fp16IOBf16WLi256ELi28ELi448EEv26Group_norm_nhwc_fwd_params:
	.zero		1168


//--------------------- .nv.shared._Z35group_norm_nhwc_fwd_one_pass_kernelI11Fp16IOBf16WLi512ELi28ELi448EEv26Group_norm_nhwc_fwd_params --------------------------
	.section	.nv.shared._Z35group_norm_nhwc_fwd_one_pass_kernelI11Fp16IOBf16WLi512ELi28ELi448EEv26Group_norm_nhwc_fwd_params,"aw",@nobits
	.sectionflags	@""
	.align	8
.nv.shared._Z35group_norm_nhwc_fwd_one_pass_kernelI11Fp16IOBf16WLi512ELi28ELi448EEv26Group_norm_nhwc_fwd_params:
	.zero		1168


//--------------------- .nv.shared._Z35group_norm_nhwc_fwd_one_pass_kernelI11Fp16IOFp16WLi64ELi28ELi448EEv26Group_norm_nhwc_fwd_params --------------------------
	.section	.nv.shared._Z35group_norm_nhwc_fwd_one_pass_kernelI11Fp16IOFp16WLi64ELi28ELi448EEv26Group_norm_nhwc_fwd_params,"aw",@nobits
	.sectionflags	@""
	.align	8
.nv.shared._Z35group_norm_nhwc_fwd_one_pass_kernelI11Fp16IOFp16WLi64ELi28ELi448EEv26Group_norm_nhwc_fwd_params:
	.zero		1168


//--------------------- .nv.shared._Z35group_norm_nhwc_fwd_one_pass_kernelI11Fp16IOFp16WLi128ELi28ELi448EEv26Group_norm_nhwc_fwd_params --------------------------
	.section	.nv.shared._Z35group_norm_nhwc_fwd_one_pass_kernelI11Fp16IOFp16WLi128ELi28ELi448EEv26Group_norm_nhwc_fwd_params,"aw",@nobits
	.sectionflags	@""
	.align	8
.nv.shared._Z35group_norm_nhwc_fwd_one_pass_kernelI11Fp16IOFp16WLi128ELi28ELi448EEv26Group_norm_nhwc_fwd_params:
	.zero		1168


//--------------------- .nv.shared._Z35group_norm_nhwc_fwd_one_pass_kernelI11Fp16IOFp16WLi256ELi28ELi448EEv26Group_norm_nhwc_fwd_params --------------------------
	.section	.nv.shared._Z35group_norm_nhwc_fwd_one_pass_kernelI11Fp16IOFp16WLi256ELi28ELi448EEv26Group_norm_nhwc_fwd_params,"aw",@nobits
	.sectionflags	@""
	.align	8
.nv.shared._Z35group_norm_nhwc_fwd_one_pass_kernelI11Fp16IOFp16WLi256ELi28ELi448EEv26Group_norm_nhwc_fwd_params:
	.zero		1168


//--------------------- .nv.shared._Z35group_norm_nhwc_fwd_one_pass_kernelI11Fp16IOFp16WLi512ELi28ELi448EEv26Group_norm_nhwc_fwd_params --------------------------
	.section	.nv.shared._Z35group_norm_nhwc_fwd_one_pass_kernelI11Fp16IOFp16WLi512ELi28ELi448EEv26Group_norm_nhwc_fwd_params,"aw",@nobits
	.sectionflags	@""
	.align	8
.nv.shared._Z35group_norm_nhwc_fwd_one_pass_kernelI11Fp16IOFp16WLi512ELi28ELi448EEv26Group_norm_nhwc_fwd_params:
	.zero		1168


//--------------------- .nv.shared._Z35group_norm_nhwc_fwd_one_pass_kernelI11Fp32IOFp32WLi64ELi28ELi448EEv26Group_norm_nhwc_fwd_params --------------------------
	.section	.nv.shared._Z35group_norm_nhwc_fwd_one_pass_kernelI11Fp32IOFp32WLi64ELi28ELi448EEv26Group_norm_nhwc_fwd_params,"aw",@nobits
	.sectionflags	@""
	.align	8
.nv.shared._Z35group_norm_nhwc_fwd_one_pass_kernelI11Fp32IOFp32WLi64ELi28ELi448EEv26Group_norm_nhwc_fwd_params:
	.zero		1168


//--------------------- .nv.shared._Z35group_norm_nhwc_fwd_one_pass_kernelI11Fp32IOFp32WLi128ELi28ELi448EEv26Group_norm_nhwc_fwd_params --------------------------
	.section	.nv.shared._Z35group_norm_nhwc_fwd_one_pass_kernelI11Fp32IOFp32WLi128ELi28ELi448EEv26Group_norm_nhwc_fwd_params,"aw",@nobits
	.sectionflags	@""
	.align	8
.nv.shared._Z35group_norm_nhwc_fwd_one_pass_kernelI11Fp32IOFp32WLi128ELi28ELi448EEv26Group_norm_nhwc_fwd_params:
	.zero		1168


//--------------------- .nv.shared._Z35group_norm_nhwc_fwd_one_pass_kernelI11Fp32IOFp32WLi256ELi28ELi448EEv26Group_norm_nhwc_fwd_params --------------------------
	.section	.nv.shared._Z35group_norm_nhwc_fwd_one_pass_kernelI11Fp32IOFp32WLi256ELi28ELi448EEv26Group_norm_nhwc_fwd_params,"aw",@nobits
	.sectionflags	@""
	.align	8
.nv.shared._Z35group_norm_nhwc_fwd_one_pass_kernelI11Fp32IOFp32WLi256ELi28ELi448EEv26Group_norm_nhwc_fwd_params:
	.zero		1168


//--------------------- .nv.shared._Z35group_norm_nhwc_fwd_one_pass_kernelI11Fp32IOFp32WLi512ELi28ELi448EEv26Group_norm_nhwc_fwd_params --------------------------
	.section	.nv.shared._Z35group_norm_nhwc_fwd_one_pass_kernelI11Fp32IOFp32WLi512ELi28ELi448EEv26Group_norm_nhwc_fwd_params,"aw",@nobits
	.sectionflags	@""
	.align	8
.nv.shared._Z35group_norm_nhwc_fwd_one_pass_kernelI11Fp32IOFp32WLi512ELi28ELi448EEv26Group_norm_nhwc_fwd_params:
	.zero		1168


//--------------------- .nv.shared._Z35group_norm_nhwc_fwd_one_pass_kernelI11Fp32IOBf16WLi64ELi28ELi448EEv26Group_norm_nhwc_fwd_params --------------------------
	.section	.nv.shared._Z35group_norm_nhwc_fwd_one_pass_kernelI11Fp32IOBf16WLi64ELi28ELi448EEv26Group_norm_nhwc_fwd_params,"aw",@nobits
	.sectionflags	@""
	.align	8
.nv.shared._Z35group_norm_nhwc_fwd_one_pass_kernelI11Fp32IOBf16WLi64ELi28ELi448EEv26Group_norm_nhwc_fwd_params:
	.zero		1168


//--------------------- .nv.shared._Z35group_norm_nhwc_fwd_one_pass_kernelI11Fp32IOBf16WLi128ELi28ELi448EEv26Group_norm_nhwc_fwd_params --------------------------
	.section	.nv.shared._Z35group_norm_nhwc_fwd_one_pass_kernelI11Fp32IOBf16WLi128ELi28ELi448EEv26Group_norm_nhwc_fwd_params,"aw",@nobits
	.sectionflags	@""
	.align	8
.nv.shared._Z35group_norm_nhwc_fwd_one_pass_kernelI11Fp32IOBf16WLi128ELi28ELi448EEv26Group_norm_nhwc_fwd_params:
	.zero		1168


//--------------------- .nv.shared._Z35group_norm_nhwc_fwd_one_pass_kernelI11Fp32IOBf16WLi256ELi28ELi448EEv26Group_norm_nhwc_fwd_params --------------------------
	.section	.nv.shared._Z35group_norm_nhwc_fwd_one_pass_kernelI11Fp32IOBf16WLi256ELi28ELi448EEv26Group_norm_nhwc_fwd_params,"aw",@nobits
	.sectionflags	@""
	.align	8
.nv.shared._Z35group_norm_nhwc_fwd_one_pass_kernelI11Fp32IOBf16WLi256ELi28ELi448EEv26Group_norm_nhwc_fwd_params:
	.zero		1168


//--------------------- .nv.shared._Z35group_norm_nhwc_fwd_one_pass_kernelI11Fp32IOBf16WLi512ELi28ELi448EEv26Group_norm_nhwc_fwd_params --------------------------
	.section	.nv.shared._Z35group_norm_nhwc_fwd_one_pass_kernelI11Fp32IOBf16WLi512ELi28ELi448EEv26Group_norm_nhwc_fwd_params,"aw",@nobits
	.sectionflags	@""
	.align	8
.nv.shared._Z35group_norm_nhwc_fwd_one_pass_kernelI11Fp32IOBf16WLi512ELi28ELi448EEv26Group_norm_nhwc_fwd_params:
	.zero		1168


//--------------------- .nv.shared._Z35group_norm_nhwc_fwd_one_pass_kernelI11Fp32IOFp16WLi64ELi28ELi448EEv26Group_norm_nhwc_fwd_params --------------------------
	.section	.nv.shared._Z35group_norm_nhwc_fwd_one_pass_kernelI11Fp32IOFp16WLi64ELi28ELi448EEv26Group_norm_nhwc_fwd_params,"aw",@nobits
	.sectionflags	@""
	.align	8
.nv.shared._Z35group_norm_nhwc_fwd_one_pass_kernelI11Fp32IOFp16WLi64ELi28ELi448EEv26Group_norm_nhwc_fwd_params:
	.zero		1168


//--------------------- .nv.shared._Z35group_norm_nhwc_fwd_one_pass_kernelI11Fp32IOFp16WLi128ELi28ELi448EEv26Group_norm_nhwc_fwd_params --------------------------
	.section	.nv.shared._Z35group_norm_nhwc_fwd_one_pass_kernelI11Fp32IOFp16WLi128ELi28ELi448EEv26Group_norm_nhwc_fwd_params,"aw",@nobits
	.sectionflags	@""
	.align	8
.nv.shared._Z35group_norm_nhwc_fwd_one_pass_kernelI11Fp32IOFp16WLi128ELi28ELi448EEv26Group_norm_nhwc_fwd_params:
	.zero		1168


//--------------------- .nv.shared._Z35group_norm_nhwc_fwd_one_pass_kernelI11Fp32IOFp16WLi256ELi28ELi448EEv26Group_norm_nhwc_fwd_params --------------------------
	.section	.nv.shared._Z35group_norm_nhwc_fwd_one_pass_kernelI11Fp32IOFp16WLi256ELi28ELi448EEv26Group_norm_nhwc_fwd_params,"aw",@nobits
	.sectionflags	@""
	.align	8
.nv.shared._Z35group_norm_nhwc_fwd_one_pass_kernelI11Fp32IOFp16WLi256ELi28ELi448EEv26Group_norm_nhwc_fwd_params:
	.zero		1168


//--------------------- .nv.shared._Z35group_norm_nhwc_fwd_one_pass_kernelI11Fp32IOFp16WLi512ELi28ELi448EEv26Group_norm_nhwc_fwd_params --------------------------
	.section	.nv.shared._Z35group_norm_nhwc_fwd_one_pass_kernelI11Fp32IOFp16WLi512ELi28ELi448EEv26Group_norm_nhwc_fwd_params,"aw",@nobits
	.sectionflags	@""
	.align	8
.nv.shared._Z35group_norm_nhwc_fwd_one_pass_kernelI11Fp32IOFp16WLi512ELi28ELi448EEv26Group_norm_nhwc_fwd_params:
	.zero		1168


//--------------------- .nv.constant0._ZN3cub18CUB_300001_SM_10306detail11EmptyKernelIvEEvv --------------------------
	.section	.nv.constant0._ZN3cub18CUB_300001_SM_10306detail11EmptyKernelIvEEvv,"a",@progbits
	.sectionflags	@""
	.align	4
.nv.constant0._ZN3cub18CUB_300001_SM_10306detail11EmptyKernelIvEEvv:
	.zero		896


//--------------------- .nv.constant0._Z35group_norm_nhwc_bwd_one_pass_kernelI11Bf16IOFp32WLi64ELi28ELi448EEv26Group_norm_nhwc_bwd_params --------------------------
	.section	.nv.constant0._Z35group_norm_nhwc_bwd_one_pass_kernelI11Bf16IOFp32WLi64ELi28ELi448EEv26Group_norm_nhwc_bwd_params,"a",@progbits
	.sectionflags	@""
	.align	4
.nv.constant0._Z35group_norm_nhwc_bwd_one_pass_kernelI11Bf16IOFp32WLi64ELi28ELi448EEv26Group_norm_nhwc_bwd_params:
	.zero		1080


//--------------------- .nv.constant0._Z35group_norm_nhwc_bwd_one_pass_kernelI11Bf16IOFp32WLi128ELi28ELi448EEv26Group_norm_nhwc_bwd_params --------------------------
	.section	.nv.constant0._Z35group_norm_nhwc_bwd_one_pass_kernelI11Bf16IOFp32WLi128ELi28ELi448EEv26Group_norm_nhwc_bwd_params,"a",@progbits
	.sectionflags	@""
	.align	4
.nv.constant0._Z35group_norm_nhwc_bwd_one_pass_kernelI11Bf16IOFp32WLi128ELi28ELi448EEv26Group_norm_nhwc_bwd_params:
	.zero		1080


//--------------------- .nv.constant0._Z35group_norm_nhwc_bwd_one_pass_kernelI11Bf16IOFp32WLi256ELi28ELi448EEv26Group_norm_nhwc_bwd_params --------------------------
	.section	.nv.constant0._Z35group_norm_nhwc_bwd_one_pass_kernelI11Bf16IOFp32WLi256ELi28ELi448EEv26Group_norm_nhwc_bwd_params,"a",@progbits
	.sectionflags	@""
	.align	4
.nv.constant0._Z35group_norm_nhwc_bwd_one_pass_kernelI11Bf16IOFp32WLi256ELi28ELi448EEv26Group_norm_nhwc_bwd_params:
	.zero		1080


//--------------------- .nv.constant0._Z35group_norm_nhwc_bwd_one_pass_kernelI11Bf16IOFp32WLi512ELi28ELi448EEv26Group_norm_nhwc_bwd_params --------------------------
	.section	.nv.constant0._Z35group_norm_nhwc_bwd_one_pass_kernelI11Bf16IOFp32WLi512ELi28ELi448EEv26Group_norm_nhwc_bwd_params,"a",@progbits
	.sectionflags	@""
	.align	4
.nv.constant0._Z35group_norm_nhwc_bwd_one_pass_kernelI11Bf16IOFp32WLi512ELi28ELi448EEv26Group_norm_nhwc_bwd_params:
	.zero		1080


//--------------------- .nv.constant0._Z35group_norm_nhwc_bwd_one_pass_kernelI11Bf16IOBf16WLi64ELi28ELi448EEv26Group_norm_nhwc_bwd_params --------------------------
	.section	.nv.constant0._Z35group_norm_nhwc_bwd_one_pass_kernelI11Bf16IOBf16WLi64ELi28ELi448EEv26Group_norm_nhwc_bwd_params,"a",@progbits
	.sectionflags	@""
	.align	4
.nv.constant0._Z35group_norm_nhwc_bwd_one_pass_kernelI11Bf16IOBf16WLi64ELi28ELi448EEv26Group_norm_nhwc_bwd_params:
	.zero		1080


//--------------------- .nv.constant0._Z35group_norm_nhwc_bwd_one_pass_kernelI11Bf16IOBf16WLi128ELi28ELi448EEv26Group_norm_nhwc_bwd_params --------------------------
	.section	.nv.constant0._Z35group_norm_nhwc_bwd_one_pass_kernelI11Bf16IOBf16WLi128ELi28ELi448EEv26Group_norm_nhwc_bwd_params,"a",@progbits
	.sectionflags	@""
	.align	4
.nv.constant0._Z35group_norm_nhwc_bwd_one_pass_kernelI11Bf16IOBf16WLi128ELi28ELi448EEv26Group_norm_nhwc_bwd_params:
	.zero		1080


//--------------------- .nv.constant0._Z35group_norm_nhwc_bwd_one_pass_kernelI11Bf16IOBf16WLi256ELi28ELi448EEv26Group_norm_nhwc_bwd_params --------------------------
	.section	.nv.constant0._Z35group_norm_nhwc_bwd_one_pass_kernelI11Bf16IOBf16WLi256ELi28ELi448EEv26Group_norm_nhwc_bwd_params,"a",@progbits
	.sectionflags	@""
	.align	4
.nv.constant0._Z35group_norm_nhwc_bwd_one_pass_kernelI11Bf16IOBf16WLi256ELi28ELi448EEv26Group_norm_nhwc_bwd_params:
	.zero		1080


//--------------------- .nv.constant0._Z35group_norm_nhwc_bwd_one_pass_kernelI11Bf16IOBf16WLi512ELi28ELi448EEv26Group_norm_nhwc_bwd_params --------------------------
	.section	.nv.constant0._Z35group_norm_nhwc_bwd_one_pass_kernelI11Bf16IOBf16WLi512ELi28ELi448EEv26Group_norm_nhwc_bwd_params,"a",@progbits
	.sectionflags	@""
	.align	4
.nv.constant0._Z35group_norm_nhwc_bwd_one_pass_kernelI11Bf16IOBf16WLi512ELi28ELi448EEv26Group_norm_nhwc_bwd_params:
	.zero		1080


//--------------------- .nv.constant0._Z35group_norm_nhwc_bwd_one_pass_kernelI11Bf16IOFp16WLi64ELi28ELi448EEv26Group_norm_nhwc_bwd_params --------------------------
	.section	.nv.constant0._Z35group_norm_nhwc_bwd_one_pass_kernelI11Bf16IOFp16WLi64ELi28ELi448EEv26Group_norm_nhwc_bwd_params,"a",@progbits
	.sectionflags	@""
	.align	4
.nv.constant0._Z35group_norm_nhwc_bwd_one_pass_kernelI11Bf16IOFp16WLi64ELi28ELi448EEv26Group_norm_nhwc_bwd_params:
	.zero		1080


//--------------------- .nv.constant0._Z35group_norm_nhwc_bwd_one_pass_kernelI11Bf16IOFp16WLi128ELi28ELi448EEv26Group_norm_nhwc_bwd_params --------------------------
	.section	.nv.constant0._Z35group_norm_nhwc_bwd_one_pass_kernelI11Bf16IOFp16WLi128ELi28ELi448EEv26Group_norm_nhwc_bwd_params,"a",@progbits
	.sectionflags	@""
	.align	4
.nv.constant0._Z35group_norm_nhwc_bwd_one_pass_kernelI11Bf16IOFp16WLi128ELi28ELi448EEv26Group_norm_nhwc_bwd_params:
	.zero		1080


//--------------------- .nv.constant0._Z35group_norm_nhwc_bwd_one_pass_kernelI11Bf16IOFp16WLi256ELi28ELi448EEv26Group_norm_nhwc_bwd_params --------------------------
	.section	.nv.constant0._Z35group_norm_nhwc_bwd_one_pass_kernelI11Bf16IOFp16WLi256ELi28ELi448EEv26Group_norm_nhwc_bwd_params,"a",@progbits
	.sectionflags	@""
	.align	4
.nv.constant0._Z35group_norm_nhwc_bwd_one_pass_kernelI11Bf16IOFp16WLi256ELi28ELi448EEv26Group_norm_nhwc_bwd_params:
	.zero		1080


//--------------------- .nv.constant0._Z35group_norm_nhwc_bwd_one_pass_kernelI11Bf16IOFp16WLi512ELi28ELi448EEv26Group_norm_nhwc_bwd_params --------------------------
	.section	.nv.constant0._Z35group_norm_nhwc_bwd_one_pass_kernelI11Bf16IOFp16WLi512ELi28ELi448EEv26Group_norm_nhwc_bwd_params,"a",@progbits
	.sectionflags	@""
	.align	4
.nv.constant0._Z35group_norm_nhwc_bwd_one_pass_kernelI11Bf16IOFp16WLi512ELi28ELi448EEv26Group_norm_nhwc_bwd_params:
	.zero		1080


//--------------------- .nv.constant0._Z35group_norm_nhwc_bwd_one_pass_kernelI11Fp16IOFp32WLi64ELi28ELi448EEv26Group_norm_nhwc_bwd_params --------------------------
	.section	.nv.constant0._Z35group_norm_nhwc_bwd_one_pass_kernelI11Fp16IOFp32WLi64ELi28ELi448EEv26Group_norm_nhwc_bwd_params,"a",@progbits
	.sectionflags	@""
	.align	4
.nv.constant0._Z35group_norm_nhwc_bwd_one_pass_kernelI11Fp16IOFp32WLi64ELi28ELi448EEv26Group_norm_nhwc_bwd_params:
	.zero		1080


//--------------------- .nv.constant0._Z35group_norm_nhwc_bwd_one_pass_kernelI11Fp16IOFp32WLi128ELi28ELi448EEv26Group_norm_nhwc_bwd_params --------------------------
	.section	.nv.constant0._Z35group_norm_nhwc_bwd_one_pass_kernelI11Fp16IOFp32WLi128ELi28ELi448EEv26Group_norm_nhwc_bwd_params,"a",@progbits
	.sectionflags	@""
	.align	4
.nv.constant0._Z35group_norm_nhwc_bwd_one_pass_kernelI11Fp16IOFp32WLi128ELi28ELi448EEv26Group_norm_nhwc_bwd_params:
	.zero		1080


//--------------------- .nv.constant0._Z35group_norm_nhwc_bwd_one_pass_kernelI11Fp16IOFp32WLi256ELi28ELi448EEv26Group_norm_nhwc_bwd_params --------------------------
	.section	.nv.constant0._Z35group_norm_nhwc_bwd_one_pass_kernelI11Fp16IOFp32WLi256ELi28ELi448EEv26Group_norm_nhwc_bwd_params,"a",@progbits
	.sectionflags	@""
	.align	4
.nv.constant0._Z35group_norm_nhwc_bwd_one_pass_kernelI11Fp16IOFp32WLi256ELi28ELi448EEv26Group_norm_nhwc_bwd_params:
	.zero		1080


//--------------------- .nv.constant0._Z35group_norm_nhwc_bwd_one_pass_kernelI11Fp16IOFp32WLi512ELi28ELi448EEv26Group_norm_nhwc_bwd_params --------------------------
	.section	.nv.constant0._Z35group_norm_nhwc_bwd_one_pass_kernelI11Fp16IOFp32WLi512ELi28ELi448EEv26Group_norm_nhwc_bwd_params,"a",@progbits
	.sectionflags	@""
	.align	4
.nv.constant0._Z35group_norm_nhwc_bwd_one_pass_kernelI11Fp16IOFp32WLi512ELi28ELi448EEv26Group_norm_nhwc_bwd_params:
	.zero		1080


//--------------------- .nv.constant0._Z35group_norm_nhwc_bwd_one_pass_kernelI11Fp16IOBf16WLi64ELi28ELi448EEv26Group_norm_nhwc_bwd_params --------------------------
	.section	.nv.constant0._Z35group_norm_nhwc_bwd_one_pass_kernelI11Fp16IOBf16WLi64ELi28ELi448EEv26Group_norm_nhwc_bwd_params,"a",@progbits
	.sectionflags	@""
	.align	4
.nv.constant0._Z35group_norm_nhwc_bwd_one_pass_kernelI11Fp16IOBf16WLi64ELi28ELi448EEv26Group_norm_nhwc_bwd_params:
	.zero		1080


//--------------------- .nv.constant0._Z35group_norm_nhwc_bwd_one_pass_kernelI11Fp16IOBf16WLi128ELi28ELi448EEv26Group_norm_nhwc_bwd_params --------------------------
	.section	.nv.constant0._Z35group_norm_nhwc_bwd_one_pass_kernelI11Fp16IOBf16WLi128ELi28ELi448EEv26Group_norm_nhwc_bwd_params,"a",@progbits
	.sectionflags	@""
	.align	4
.nv.constant0._Z35group_norm_nhwc_bwd_one_pass_kernelI11Fp16IOBf16WLi128ELi28ELi448EEv26Group_norm_nhwc_bwd_params:
	.zero		1080


//--------------------- .nv.constant0._Z35group_norm_nhwc_bwd_one_pass_kernelI11Fp16IOBf16WLi256ELi28ELi448EEv26Group_norm_nhwc_bwd_params --------------------------
	.section	.nv.constant0._Z35group_norm_nhwc_bwd_one_pass_kernelI11Fp16IOBf16WLi256ELi28ELi448EEv26Group_norm_nhwc_bwd_params,"a",@progbits
	.sectionflags	@""
	.align	4
.nv.constant0._Z35group_norm_nhwc_bwd_one_pass_kernelI11Fp16IOBf16WLi256ELi28ELi448EEv26Group_norm_nhwc_bwd_params:
	.zero		1080


//--------------------- .nv.constant0._Z35group_norm_nhwc_bwd_one_pass_kernelI11Fp16IOBf16WLi512ELi28ELi448EEv26Group_norm_nhwc_bwd_params --------------------------
	.section	.nv.constant0._Z35group_norm_nhwc_bwd_one_pass_kernelI11Fp16IOBf16WLi512ELi28ELi448EEv26Group_norm_nhwc_bwd_params,"a",@progbits
	.sectionflags	@""
	.align	4
.nv.constant0._Z35group_norm_nhwc_bwd_one_pass_kernelI11Fp16IOBf16WLi512ELi28ELi448EEv26Group_norm_nhwc_bwd_params:
	.zero		1080


//--------------------- .nv.constant0._Z35group_norm_nhwc_bwd_one_pass_kernelI11Fp16IOFp16WLi64ELi28ELi448EEv26Group_norm_nhwc_bwd_params --------------------------
	.section	.nv.constant0._Z35group_norm_nhwc_bwd_one_pass_kernelI11Fp16IOFp16WLi64ELi28ELi448EEv26Group_norm_nhwc_bwd_params,"a",@progbits
	.sectionflags	@""
	.align	4
.nv.constant0._Z35group_norm_nhwc_bwd_one_pass_kernelI11Fp16IOFp16WLi64ELi28ELi448EEv26Group_norm_nhwc_bwd_params:
	.zero		1080


//--------------------- .nv.constant0._Z35group_norm_nhwc_bwd_one_pass_kernelI11Fp16IOFp16WLi128ELi28ELi448EEv26Group_norm_nhwc_bwd_params --------------------------
	.section	.nv.constant0._Z35group_norm_nhwc_bwd_one_pass_kernelI11Fp16IOFp16WLi128ELi28ELi448EEv26Group_norm_nhwc_bwd_params,"a",@progbits
	.sectionflags	@""
	.align	4
.nv.constant0._Z35group_norm_nhwc_bwd_one_pass_kernelI11Fp16IOFp16WLi128ELi28ELi448EEv26Group_norm_nhwc_bwd_params:
	.zero		1080


//--------------------- .nv.constant0._Z35group_norm_nhwc_bwd_one_pass_kernelI11Fp16IOFp16WLi256ELi28ELi448EEv26Group_norm_nhwc_bwd_params --------------------------
	.section	.nv.constant0._Z35group_norm_nhwc_bwd_one_pass_kernelI11Fp16IOFp16WLi256ELi28ELi448EEv26Group_norm_nhwc_bwd_params,"a",@progbits
	.sectionflags	@""
	.align	4
.nv.constant0._Z35group_norm_nhwc_bwd_one_pass_kernelI11Fp16IOFp16WLi256ELi28ELi448EEv26Group_norm_nhwc_bwd_params:
	.zero		1080


//--------------------- .nv.constant0._Z35group_norm_nhwc_bwd_one_pass_kernelI11Fp16IOFp16WLi512ELi28ELi448EEv26Group_norm_nhwc_bwd_params --------------------------
	.section	.nv.constant0._Z35group_norm_nhwc_bwd_one_pass_kernelI11Fp16IOFp16WLi512ELi28ELi448EEv26Group_norm_nhwc_bwd_params,"a",@progbits
	.sectionflags	@""
	.align	4
.nv.constant0._Z35group_norm_nhwc_bwd_one_pass_kernelI11Fp16IOFp16WLi512ELi28ELi448EEv26Group_norm_nhwc_bwd_params:
	.zero		1080


//--------------------- .nv.constant0._Z35group_norm_nhwc_bwd_one_pass_kernelI11Fp32IOFp32WLi64ELi28ELi448EEv26Group_norm_nhwc_bwd_params --------------------------
	.section	.nv.constant0._Z35group_norm_nhwc_bwd_one_pass_kernelI11Fp32IOFp32WLi64ELi28ELi448EEv26Group_norm_nhwc_bwd_params,"a",@progbits
	.sectionflags	@""
	.align	4
.nv.constant0._Z35group_norm_nhwc_bwd_one_pass_kernelI11Fp32IOFp32WLi64ELi28ELi448EEv26Group_norm_nhwc_bwd_params:
	.zero		1080


//--------------------- .nv.constant0._Z35group_norm_nhwc_bwd_one_pass_kernelI11Fp32IOFp32WLi128ELi28ELi448EEv26Group_norm_nhwc_bwd_params --------------------------
	.section	.nv.constant0._Z35group_norm_nhwc_bwd_one_pass_kernelI11Fp32IOFp32WLi128ELi28ELi448EEv26Group_norm_nhwc_bwd_params,"a",@progbits
	.sectionflags	@""
	.align	4
.nv.constant0._Z35group_norm_nhwc_bwd_one_pass_kernelI11Fp32IOFp32WLi128ELi28ELi448EEv26Group_norm_nhwc_bwd_params:
	.zero		1080


//--------------------- .nv.constant0._Z35group_norm_nhwc_bwd_one_pass_kernelI11Fp32IOFp32WLi256ELi28ELi448EEv26Group_norm_nhwc_bwd_params --------------------------
	.section	.nv.constant0._Z35group_norm_nhwc_bwd_one_pass_kernelI11Fp32IOFp32WLi256ELi28ELi448EEv26Group_norm_nhwc_bwd_params,"a",@progbits
	.sectionflags	@""
	.align	4
.nv.constant0._Z35group_norm_nhwc_bwd_one_pass_kernelI11Fp32IOFp32WLi256ELi28ELi448EEv26Group_norm_nhwc_bwd_params:
	.zero		1080


//--------------------- .nv.constant0._Z35group_norm_nhwc_bwd_one_pass_kernelI11Fp32IOFp32WLi512ELi28ELi448EEv26Group_norm_nhwc_bwd_params --------------------------
	.section	.nv.constant0._Z35group_norm_nhwc_bwd_one_pass_kernelI11Fp32IOFp32WLi512ELi28ELi448EEv26Group_norm_nhwc_bwd_params,"a",@progbits
	.sectionflags	@""
	.align	4
.nv.constant0._Z35group_norm_nhwc_bwd_one_pass_kernelI11Fp32IOFp32WLi512ELi28ELi448EEv26Group_norm_nhwc_bwd_params:
	.zero		1080


//--------------------- .nv.constant0._Z35group_norm_nhwc_bwd_one_pass_kernelI11Fp32IOBf16WLi64ELi28ELi448EEv26Group_norm_nhwc_bwd_params --------------------------
	.section	.nv.constant0._Z35group_norm_nhwc_bwd_one_pass_kernelI11Fp32IOBf16WLi64ELi28ELi448EEv26Group_norm_nhwc_bwd_params,"a",@progbits
	.sectionflags	@""
	.align	4
.nv.constant0._Z35group_norm_nhwc_bwd_one_pass_kernelI11Fp32IOBf16WLi64ELi28ELi448EEv26Group_norm_nhwc_bwd_params:
	.zero		1080


//--------------------- .nv.constant0._Z35group_norm_nhwc_bwd_one_pass_kernelI11Fp32IOBf16WLi128ELi28ELi448EEv26Group_norm_nhwc_bwd_params --------------------------
	.section	.nv.constant0._Z35group_norm_nhwc_bwd_one_pass_kernelI11Fp32IOBf16WLi128ELi28ELi448EEv26Group_norm_nhwc_bwd_params,"a",@progbits
	.sectionflags	@""
	.align	4
.nv.constant0._Z35group_norm_nhwc_bwd_one_pass_kernelI11Fp32IOBf16WLi128ELi28ELi448EEv26Group_norm_nhwc_bwd_params:
	.zero		1080


//--------------------- .nv.constant0._Z35group_norm_nhwc_bwd_one_pass_kernelI11Fp32IOBf16WLi256ELi28ELi448EEv26Group_norm_nhwc_bwd_params --------------------------
	.section	.nv.constant0._Z35group_norm_nhwc_bwd_one_pass_kernelI11Fp32IOBf16WLi256ELi28ELi448EEv26Group_norm_nhwc_bwd_params,"a",@progbits
	.sectionflags	@""
	.align	4
.nv.constant0._Z35group_norm_nhwc_bwd_one_pass_kernelI11Fp32IOBf16WLi256ELi28ELi448EEv26Group_norm_nhwc_bwd_params:
	.zero		1080


//--------------------- .nv.constant0._Z35group_norm_nhwc_bwd_one_pass_kernelI11Fp32IOBf16WLi512ELi28ELi448EEv26Group_norm_nhwc_bwd_params --------------------------
	.section	.nv.constant0._Z35group_norm_nhwc_bwd_one_pass_kernelI11Fp32IOBf16WLi512ELi28ELi448EEv26Group_norm_nhwc_bwd_params,"a",@progbits
	.sectionflags	@""
	.align	4
.nv.constant0._Z35group_norm_nhwc_bwd_one_pass_kernelI11Fp32IOBf16WLi512ELi28ELi448EEv26Group_norm_nhwc_bwd_params:
	.zero		1080


//--------------------- .nv.constant0._Z35group_norm_nhwc_bwd_one_pass_kernelI11Fp32IOFp16WLi64ELi28ELi448EEv26Group_norm_nhwc_bwd_params --------------------------
	.section	.nv.constant0._Z35group_norm_nhwc_bwd_one_pass_kernelI11Fp32IOFp16WLi64ELi28ELi448EEv26Group_norm_nhwc_bwd_params,"a",@progbits
	.sectionflags	@""
	.align	4
.nv.constant0._Z35group_norm_nhwc_bwd_one_pass_kernelI11Fp32IOFp16WLi64ELi28ELi448EEv26Group_norm_nhwc_bwd_params:
	.zero		1080


//--------------------- .nv.constant0._Z35group_norm_nhwc_bwd_one_pass_kernelI11Fp32IOFp16WLi128ELi28ELi448EEv26Group_norm_nhwc_bwd_params --------------------------
	.section	.nv.constant0._Z35group_norm_nhwc_bwd_one_pass_kernelI11Fp32IOFp16WLi128ELi28ELi448EEv26Group_norm_nhwc_bwd_params,"a",@progbits
	.sectionflags	@""
	.align	4
.nv.constant0._Z35group_norm_nhwc_bwd_one_pass_kernelI11Fp32IOFp16WLi128ELi28ELi448EEv26Group_norm_nhwc_bwd_params:
	.zero		1080


//--------------------- .nv.constant0._Z35group_norm_nhwc_bwd_one_pass_kernelI11Fp32IOFp16WLi256ELi28ELi448EEv26Group_norm_nhwc_bwd_params --------------------------
	.section	.nv.constant0._Z35group_norm_nhwc_bwd_one_pass_kernelI11Fp32IOFp16WLi256ELi28ELi448EEv26Group_norm_nhwc_bwd_params,"a",@progbits
	.sectionflags	@""
	.align	4
.nv.constant0._Z35group_norm_nhwc_bwd_one_pass_kernelI11Fp32IOFp16WLi256ELi28ELi448EEv26Group_norm_nhwc_bwd_params:
	.zero		1080


//--------------------- .nv.constant0._Z35group_norm_nhwc_bwd_one_pass_kernelI11Fp32IOFp16WLi512ELi28ELi448EEv26Group_norm_nhwc_bwd_params --------------------------
	.section	.nv.constant0._Z35group_norm_nhwc_bwd_one_pass_kernelI11Fp32IOFp16WLi512ELi28ELi448EEv26Group_norm_nhwc_bwd_params,"a",@progbits
	.sectionflags	@""
	.align	4
.nv.constant0._Z35group_norm_nhwc_bwd_one_pass_kernelI11Fp32IOFp16WLi512ELi28ELi448EEv26Group_norm_nhwc_bwd_params:
	.zero		1080


//--------------------- .nv.constant0._Z35group_norm_nhwc_fwd_one_pass_kernelI11Bf16IOFp32WLi64ELi28ELi448EEv26Group_norm_nhwc_fwd_params --------------------------
	.section	.nv.constant0._Z35group_norm_nhwc_fwd_one_pass_kernelI11Bf16IOFp32WLi64ELi28ELi448EEv26Group_norm_nhwc_fwd_params,"a",@progbits
	.sectionflags	@""
	.align	4
.nv.constant0._Z35group_norm_nhwc_fwd_one_pass_kernelI11Bf16IOFp32WLi64ELi28ELi448EEv26Group_norm_nhwc_fwd_params:
	.zero		1056


//--------------------- .nv.constant0._Z35group_norm_nhwc_fwd_one_pass_kernelI11Bf16IOFp32WLi128ELi28ELi448EEv26Group_norm_nhwc_fwd_params --------------------------
	.section	.nv.constant0._Z35group_norm_nhwc_fwd_one_pass_kernelI11Bf16IOFp32WLi128ELi28ELi448EEv26Group_norm_nhwc_fwd_params,"a",@progbits
	.sectionflags	@""
	.align	4
.nv.constant0._Z35group_norm_nhwc_fwd_one_pass_kernelI11Bf16IOFp32WLi128ELi28ELi448EEv26Group_norm_nhwc_fwd_params:
	.zero		1056


//--------------------- .nv.constant0._Z35group_norm_nhwc_fwd_one_pass_kernelI11Bf16IOFp32WLi256ELi28ELi448EEv26Group_norm_nhwc_fwd_params --------------------------
	.section	.nv.constant0._Z35group_norm_nhwc_fwd_one_pass_kernelI11Bf16IOFp32WLi256ELi28ELi448EEv26Group_norm_nhwc_fwd_params,"a",@progbits
	.sectionflags	@""
	.align	4
.nv.constant0._Z35group_norm_nhwc_fwd_one_pass_kernelI11Bf16IOFp32WLi256ELi28ELi448EEv26Group_norm_nhwc_fwd_params:
	.zero		1056


//--------------------- .nv.constant0._Z35group_norm_nhwc_fwd_one_pass_kernelI11Bf16IOFp32WLi512ELi28ELi448EEv26Group_norm_nhwc_fwd_params --------------------------
	.section	.nv.constant0._Z35group_norm_nhwc_fwd_one_pass_kernelI11Bf16IOFp32WLi512ELi28ELi448EEv26Group_norm_nhwc_fwd_params,"a",@progbits
	.sectionflags	@""
	.align	4
.nv.constant0._Z35group_norm_nhwc_fwd_one_pass_kernelI11Bf16IOFp32WLi512ELi28ELi448EEv26Group_norm_nhwc_fwd_params:
	.zero		1056


//--------------------- .nv.constant0._Z35group_norm_nhwc_fwd_one_pass_kernelI11Bf16IOBf16WLi64ELi28ELi448EEv26Group_norm_nhwc_fwd_params --------------------------
	.section	.nv.constant0._Z35group_norm_nhwc_fwd_one_pass_kernelI11Bf16IOBf16WLi64ELi28ELi448EEv26Group_norm_nhwc_fwd_params,"a",@progbits
	.sectionflags	@""
	.align	4
.nv.constant0._Z35group_norm_nhwc_fwd_one_pass_kernelI11Bf16IOBf16WLi64ELi28ELi448EEv26Group_norm_nhwc_fwd_params:
	.zero		1056


//--------------------- .nv.constant0._Z35group_norm_nhwc_fwd_one_pass_kernelI11Bf16IOBf16WLi128ELi28ELi448EEv26Group_norm_nhwc_fwd_params --------------------------
	.section	.nv.constant0._Z35group_norm_nhwc_fwd_one_pass_kernelI11Bf16IOBf16WLi128ELi28ELi448EEv26Group_norm_nhwc_fwd_params,"a",@progbits
	.sectionflags	@""
	.align	4
.nv.constant0._Z35group_norm_nhwc_fwd_one_pass_kernelI11Bf16IOBf16WLi128ELi28ELi448EEv26Group_norm_nhwc_fwd_params:
	.zero		1056


//--------------------- .nv.constant0._Z35group_norm_nhwc_fwd_one_pass_kernelI11Bf16IOBf16WLi256ELi28ELi448EEv26Group_norm_nhwc_fwd_params --------------------------
	.section	.nv.constant0._Z35group_norm_nhwc_fwd_one_pass_kernelI11Bf16IOBf16WLi256ELi28ELi448EEv26Group_norm_nhwc_fwd_params,"a",@progbits
	.sectionflags	@""
	.align	4
.nv.constant0._Z35group_norm_nhwc_fwd_one_pass_kernelI11Bf16IOBf16WLi256ELi28ELi448EEv26Group_norm_nhwc_fwd_params:
	.zero		1056


//--------------------- .nv.constant0._Z35group_norm_nhwc_fwd_one_pass_kernelI11Bf16IOBf16WLi512ELi28ELi448EEv26Group_norm_nhwc_fwd_params --------------------------
	.section	.nv.constant0._Z35group_norm_nhwc_fwd_one_pass_kernelI11Bf16IOBf16WLi512ELi28ELi448EEv26Group_norm_nhwc_fwd_params,"a",@progbits
	.sectionflags	@""
	.align	4
.nv.constant0._Z35group_norm_nhwc_fwd_one_pass_kernelI11Bf16IOBf16WLi512ELi28ELi448EEv26Group_norm_nhwc_fwd_params:
	.zero		1056


//--------------------- .nv.constant0._Z35group_norm_nhwc_fwd_one_pass_kernelI11Bf16IOFp16WLi64ELi28ELi448EEv26Group_norm_nhwc_fwd_params --------------------------
	.section	.nv.constant0._Z35group_norm_nhwc_fwd_one_pass_kernelI11Bf16IOFp16WLi64ELi28ELi448EEv26Group_norm_nhwc_fwd_params,"a",@progbits
	.sectionflags	@""
	.align	4
.nv.constant0._Z35group_norm_nhwc_fwd_one_pass_kernelI11Bf16IOFp16WLi64ELi28ELi448EEv26Group_norm_nhwc_fwd_params:
	.zero		1056


//--------------------- .nv.constant0._Z35group_norm_nhwc_fwd_one_pass_kernelI11Bf16IOFp16WLi128ELi28ELi448EEv26Group_norm_nhwc_fwd_params --------------------------
	.section	.nv.constant0._Z35group_norm_nhwc_fwd_one_pass_kernelI11Bf16IOFp16WLi128ELi28ELi448EEv26Group_norm_nhwc_fwd_params,"a",@progbits
	.sectionflags	@""
	.align	4
.nv.constant0._Z35group_norm_nhwc_fwd_one_pass_kernelI11Bf16IOFp16WLi128ELi28ELi448EEv26Group_norm_nhwc_fwd_params:
	.zero		1056


//--------------------- .nv.constant0._Z35group_norm_nhwc_fwd_one_pass_kernelI11Bf16IOFp16WLi256ELi28ELi448EEv26Group_norm_nhwc_fwd_params --------------------------
	.section	.nv.constant0._Z35group_norm_nhwc_fwd_one_pass_kernelI11Bf16IOFp16WLi256ELi28ELi448EEv26Group_norm_nhwc_fwd_params,"a",@progbits
	.sectionflags	@""
	.align	4
.nv.constant0._Z35group_norm_nhwc_fwd_one_pass_kernelI11Bf16IOFp16WLi256ELi28ELi448EEv26Group_norm_nhwc_fwd_params:
	.zero		1056


//--------------------- .nv.constant0._Z35group_norm_nhwc_fwd_one_pass_kernelI11Bf16IOFp16WLi512ELi28ELi448EEv26Group_norm_nhwc_fwd_params --------------------------
	.section	.nv.constant0._Z35group_norm_nhwc_fwd_one_pass_kernelI11Bf16IOFp16WLi512ELi28ELi448EEv26Group_norm_nhwc_fwd_params,"a",@progbits
	.sectionflags	@""
	.align	4
.nv.constant0._Z35group_norm_nhwc_fwd_one_pass_kernelI11Bf16IOFp16WLi512ELi28ELi448EEv26Group_norm_nhwc_fwd_params:
	.zero		1056


//--------------------- .nv.constant0._Z35group_norm_nhwc_fwd_one_pass_kernelI11Fp16IOFp32WLi64ELi28ELi448EEv26Group_norm_nhwc_fwd_params --------------------------
	.section	.nv.constant0._Z35group_norm_nhwc_fwd_one_pass_kernelI11Fp16IOFp32WLi64ELi28ELi448EEv26Group_norm_nhwc_fwd_params,"a",@progbits
	.sectionflags	@""
	.align	4
.nv.constant0._Z35group_norm_nhwc_fwd_one_pass_kernelI11Fp16IOFp32WLi64ELi28ELi448EEv26Group_norm_nhwc_fwd_params:
	.zero		1056


//--------------------- .nv.constant0._Z35group_norm_nhwc_fwd_one_pass_kernelI11Fp16IOFp32WLi128ELi28ELi448EEv26Group_norm_nhwc_fwd_params --------------------------
	.section	.nv.constant0._Z35group_norm_nhwc_fwd_one_pass_kernelI11Fp16IOFp32WLi128ELi28ELi448EEv26Group_norm_nhwc_fwd_params,"a",@progbits
	.sectionflags	@""
	.align	4
.nv.constant0._Z35group_norm_nhwc_fwd_one_pass_kernelI11Fp16IOFp32WLi128ELi28ELi448EEv26Group_norm_nhwc_fwd_params:
	.zero		1056


//--------------------- .nv.constant0._Z35group_norm_nhwc_fwd_one_pass_kernelI11Fp16IOFp32WLi256ELi28ELi448EEv26Group_norm_nhwc_fwd_params --------------------------
	.section	.nv.constant0._Z35group_norm_nhwc_fwd_one_pass_kernelI11Fp16IOFp32WLi256ELi28ELi448EEv26Group_norm_nhwc_fwd_params,"a",@progbits
	.sectionflags	@""
	.align	4
.nv.constant0._Z35group_norm_nhwc_fwd_one_pass_kernelI11Fp16IOFp32WLi256ELi28ELi448EEv26Group_norm_nhwc_fwd_params:
	.zero		1056


//--------------------- .nv.constant0._Z35group_norm_nhwc_fwd_one_pass_kernelI11Fp16IOFp32WLi512ELi28ELi448EEv26Group_norm_nhwc_fwd_params --------------------------
	.section	.nv.constant0._Z35group_norm_nhwc_fwd_one_pass_kernelI11Fp16IOFp32WLi512ELi28ELi448EEv26Group_norm_nhwc_fwd_params,"a",@progbits
	.sectionflags	@""
	.align	4
.nv.constant0._Z35group_norm_nhwc_fwd_one_pass_kernelI11Fp16IOFp32WLi512ELi28ELi448EEv26Group_norm_nhwc_fwd_params:
	.zero		1056


//--------------------- .nv.constant0._Z35group_norm_nhwc_fwd_one_pass_kernelI11Fp16IOBf16WLi64ELi28ELi448EEv26Group_norm_nhwc_fwd_params --------------------------
	.section	.nv.constant0._Z35group_norm_nhwc_fwd_one_pass_kernelI11Fp16IOBf16WLi64ELi28ELi448EEv26Group_norm_nhwc_fwd_params,"a",@progbits
	.sectionflags	@""
	.align	4
.nv.constant0._Z35group_norm_nhwc_fwd_one_pass_kernelI11Fp16IOBf16WLi64ELi28ELi448EEv26Group_norm_nhwc_fwd_params:
	.zero		1056


//--------------------- .nv.constant0._Z35group_norm_nhwc_fwd_one_pass_kernelI11Fp16IOBf16WLi128ELi28ELi448EEv26Group_norm_nhwc_fwd_params --------------------------
	.section	.nv.constant0._Z35group_norm_nhwc_fwd_one_pass_kernelI11Fp16IOBf16WLi128ELi28ELi448EEv26Group_norm_nhwc_fwd_params,"a",@progbits
	.sectionflags	@""
	.align	4
.nv.constant0._Z35group_norm_nhwc_fwd_one_pass_kernelI11Fp16IOBf16WLi128ELi28ELi448EEv26Group_norm_nhwc_fwd_params:
	.zero		1056


//--------------------- .nv.constant0._Z35group_norm_nhwc_fwd_one_pass_kernelI11Fp16IOBf16WLi256ELi28ELi448EEv26Group_norm_nhwc_fwd_params --------------------------
	.section	.nv.constant0._Z35group_norm_nhwc_fwd_one_pass_kernelI11Fp16IOBf16WLi256ELi28ELi448EEv26Group_norm_nhwc_fwd_params,"a",@progbits
	.sectionflags	@""
	.align	4
.nv.constant0._Z35group_norm_nhwc_fwd_one_pass_kernelI11Fp16IOBf16WLi256ELi28ELi448EEv26Group_norm_nhwc_fwd_params:
	.zero		1056


//--------------------- .nv.constant0._Z35group_norm_nhwc_fwd_one_pass_kernelI11Fp16IOBf16WLi512ELi28ELi448EEv26Group_norm_nhwc_fwd_params --------------------------
	.section	.nv.constant0._Z35group_norm_nhwc_fwd_one_pass_kernelI11Fp16IOBf16WLi512ELi28ELi448EEv26Group_norm_nhwc_fwd_params,"a",@progbits
	.sectionflags	@""
	.align	4
.nv.constant0._Z35group_norm_nhwc_fwd_one_pass_kernelI11Fp16IOBf16WLi512ELi28ELi448EEv26Group_norm_nhwc_fwd_params:
	.zero		1056


//--------------------- .nv.constant0._Z35group_norm_nhwc_fwd_one_pass_kernelI11Fp16IOFp16WLi64ELi28ELi448EEv26Group_norm_nhwc_fwd_params --------------------------
	.section	.nv.constant0._Z35group_norm_nhwc_fwd_one_pass_kernelI11Fp16IOFp16WLi64ELi28ELi448EEv26Group_norm_nhwc_fwd_params,"a",@progbits
	.sectionflags	@""
	.align	4
.nv.constant0._Z35group_norm_nhwc_fwd_one_pass_kernelI11Fp16IOFp16WLi64ELi28ELi448EEv26Group_norm_nhwc_fwd_params:
	.zero		1056


//--------------------- .nv.constant0._Z35group_norm_nhwc_fwd_one_pass_kernelI11Fp16IOFp16WLi128ELi28ELi448EEv26Group_norm_nhwc_fwd_params --------------------------
	.section	.nv.constant0._Z35group_norm_nhwc_fwd_one_pass_kernelI11Fp16IOFp16WLi128ELi28ELi448EEv26Group_norm_nhwc_fwd_params,"a",@progbits
	.sectionflags	@""
	.align	4
.nv.constant0._Z35group_norm_nhwc_fwd_one_pass_kernelI11Fp16IOFp16WLi128ELi28ELi448EEv26Group_norm_nhwc_fwd_params:
	.zero		1056


//--------------------- .nv.constant0._Z35group_norm_nhwc_fwd_one_pass_kernelI11Fp16IOFp16WLi256ELi28ELi448EEv26Group_norm_nhwc_fwd_params --------------------------
	.section	.nv.constant0._Z35group_norm_nhwc_fwd_one_pass_kernelI11Fp16IOFp16WLi256ELi28ELi448EEv26Group_norm_nhwc_fwd_params,"a",@progbits
	.sectionflags	@""
	.align	4
.nv.constant0._Z35group_norm_nhwc_fwd_one_pass_kernelI11Fp16IOFp16WLi256ELi28ELi448EEv26Group_norm_nhwc_fwd_params:
	.zero		1056


//--------------------- .nv.constant0._Z35group_norm_nhwc_fwd_one_pass_kernelI11Fp16IOFp16WLi512ELi28ELi448EEv26Group_norm_nhwc_fwd_params --------------------------
	.section	.nv.constant0._Z35group_norm_nhwc_fwd_one_pass_kernelI11Fp16IOFp16WLi512ELi28ELi448EEv26Group_norm_nhwc_fwd_params,"a",@progbits
	.sectionflags	@""
	.align	4
.nv.constant0._Z35group_norm_nhwc_fwd_one_pass_kernelI11Fp16IOFp16WLi512ELi28ELi448EEv26Group_norm_nhwc_fwd_params:
	.zero		1056


//--------------------- .nv.constant0._Z35group_norm_nhwc_fwd_one_pass_kernelI11Fp32IOFp32WLi64ELi28ELi448EEv26Group_norm_nhwc_fwd_params --------------------------
	.section	.nv.constant0._Z35group_norm_nhwc_fwd_one_pass_kernelI11Fp32IOFp32WLi64ELi28ELi448EEv26Group_norm_nhwc_fwd_params,"a",@progbits
	.sectionflags	@""
	.align	4
.nv.constant0._Z35group_norm_nhwc_fwd_one_pass_kernelI11Fp32IOFp32WLi64ELi28ELi448EEv26Group_norm_nhwc_fwd_params:
	.zero		1056


//--------------------- .nv.constant0._Z35group_norm_nhwc_fwd_one_pass_kernelI11Fp32IOFp32WLi128ELi28ELi448EEv26Group_norm_nhwc_fwd_params --------------------------
	.section	.nv.constant0._Z35group_norm_nhwc_fwd_one_pass_kernelI11Fp32IOFp32WLi128ELi28ELi448EEv26Group_norm_nhwc_fwd_params,"a",@progbits
	.sectionflags	@""
	.align	4
.nv.constant0._Z35group_norm_nhwc_fwd_one_pass_kernelI11Fp32IOFp32WLi128ELi28ELi448EEv26Group_norm_nhwc_fwd_params:
	.zero		1056


//--------------------- .nv.constant0._Z35group_norm_nhwc_fwd_one_pass_kernelI11Fp32IOFp32WLi256ELi28ELi448EEv26Group_norm_nhwc_fwd_params --------------------------
	.section	.nv.constant0._Z35group_norm_nhwc_fwd_one_pass_kernelI11Fp32IOFp32WLi256ELi28ELi448EEv26Group_norm_nhwc_fwd_params,"a",@progbits
	.sectionflags	@""
	.align	4
.nv.constant0._Z35group_norm_nhwc_fwd_one_pass_kernelI11Fp32IOFp32WLi256ELi28ELi448EEv26Group_norm_nhwc_fwd_params:
	.zero		1056


//--------------------- .nv.constant0._Z35group_norm_nhwc_fwd_one_pass_kernelI11Fp32IOFp32WLi512ELi28ELi448EEv26Group_norm_nhwc_fwd_params --------------------------
	.section	.nv.constant0._Z35group_norm_nhwc_fwd_one_pass_kernelI11Fp32IOFp32WLi512ELi28ELi448EEv26Group_norm_nhwc_fwd_params,"a",@progbits
	.sectionflags	@""
	.align	4
.nv.constant0._Z35group_norm_nhwc_fwd_one_pass_kernelI11Fp32IOFp32WLi512ELi28ELi448EEv26Group_norm_nhwc_fwd_params:
	.zero		1056


//--------------------- .nv.constant0._Z35group_norm_nhwc_fwd_one_pass_kernelI11Fp32IOBf16WLi64ELi28ELi448EEv26Group_norm_nhwc_fwd_params --------------------------
	.section	.nv.constant0._Z35group_norm_nhwc_fwd_one_pass_kernelI11Fp32IOBf16WLi64ELi28ELi448EEv26Group_norm_nhwc_fwd_params,"a",@progbits
	.sectionflags	@""
	.align	4
.nv.constant0._Z35group_norm_nhwc_fwd_one_pass_kernelI11Fp32IOBf16WLi64ELi28ELi448EEv26Group_norm_nhwc_fwd_params:
	.zero		1056


//--------------------- .nv.constant0._Z35group_norm_nhwc_fwd_one_pass_kernelI11Fp32IOBf16WLi128ELi28ELi448EEv26Group_norm_nhwc_fwd_params --------------------------
	.section	.nv.constant0._Z35group_norm_nhwc_fwd_one_pass_kernelI11Fp32IOBf16WLi128ELi28ELi448EEv26Group_norm_nhwc_fwd_params,"a",@progbits
	.sectionflags	@""
	.align	4
.nv.constant0._Z35group_norm_nhwc_fwd_one_pass_kernelI11Fp32IOBf16WLi128ELi28ELi448EEv26Group_norm_nhwc_fwd_params:
	.zero		1056


//--------------------- .nv.constant0._Z35group_norm_nhwc_fwd_one_pass_kernelI11Fp32IOBf16WLi256ELi28ELi448EEv26Group_norm_nhwc_fwd_params --------------------------
	.section	.nv.constant0._Z35group_norm_nhwc_fwd_one_pass_kernelI11Fp32IOBf16WLi256ELi28ELi448EEv26Group_norm_nhwc_fwd_params,"a",@progbits
	.sectionflags	@""
	.align	4
.nv.constant0._Z35group_norm_nhwc_fwd_one_pass_kernelI11Fp32IOBf16WLi256ELi28ELi448EEv26Group_norm_nhwc_fwd_params:
	.zero		1056


//--------------------- .nv.constant0._Z35group_norm_nhwc_fwd_one_pass_kernelI11Fp32IOBf16WLi512ELi28ELi448EEv26Group_norm_nhwc_fwd_params --------------------------
	.section	.nv.constant0._Z35group_norm_nhwc_fwd_one_pass_kernelI11Fp32IOBf16WLi512ELi28ELi448EEv26Group_norm_nhwc_fwd_params,"a",@progbits
	.sectionflags	@""
	.align	4
.nv.constant0._Z35group_norm_nhwc_fwd_one_pass_kernelI11Fp32IOBf16WLi512ELi28ELi448EEv26Group_norm_nhwc_fwd_params:
	.zero		1056


//--------------------- .nv.constant0._Z35group_norm_nhwc_fwd_one_pass_kernelI11Fp32IOFp16WLi64ELi28ELi448EEv26Group_norm_nhwc_fwd_params --------------------------
	.section	.nv.constant0._Z35group_norm_nhwc_fwd_one_pass_kernelI11Fp32IOFp16WLi64ELi28ELi448EEv26Group_norm_nhwc_fwd_params,"a",@progbits
	.sectionflags	@""
	.align	4
.nv.constant0._Z35group_norm_nhwc_fwd_one_pass_kernelI11Fp32IOFp16WLi64ELi28ELi448EEv26Group_norm_nhwc_fwd_params:
	.zero		1056


//--------------------- .nv.constant0._Z35group_norm_nhwc_fwd_one_pass_kernelI11Fp32IOFp16WLi128ELi28ELi448EEv26Group_norm_nhwc_fwd_params --------------------------
	.section	.nv.constant0._Z35group_norm_nhwc_fwd_one_pass_kernelI11Fp32IOFp16WLi128ELi28ELi448EEv26Group_norm_nhwc_fwd_params,"a",@progbits
	.sectionflags	@""
	.align	4
.nv.constant0._Z35group_norm_nhwc_fwd_one_pass_kernelI11Fp32IOFp16WLi128ELi28ELi448EEv26Group_norm_nhwc_fwd_params:
	.zero		1056


//--------------------- .nv.constant0._Z35group_norm_nhwc_fwd_one_pass_kernelI11Fp32IOFp16WLi256ELi28ELi448EEv26Group_norm_nhwc_fwd_params --------------------------
	.section	.nv.constant0._Z35group_norm_nhwc_fwd_one_pass_kernelI11Fp32IOFp16WLi256ELi28ELi448EEv26Group_norm_nhwc_fwd_params,"a",@progbits
	.sectionflags	@""
	.align	4
.nv.constant0._Z35group_norm_nhwc_fwd_one_pass_kernelI11Fp32IOFp16WLi256ELi28ELi448EEv26Group_norm_nhwc_fwd_params:
	.zero		1056


//--------------------- .nv.constant0._Z35group_norm_nhwc_fwd_one_pass_kernelI11Fp32IOFp16WLi512ELi28ELi448EEv26Group_norm_nhwc_fwd_params --------------------------
	.section	.nv.constant0._Z35group_norm_nhwc_fwd_one_pass_kernelI11Fp32IOFp16WLi512ELi28ELi448EEv26Group_norm_nhwc_fwd_params,"a",@progbits
	.sectionflags	@""
	.align	4
.nv.constant0._Z35group_norm_nhwc_fwd_one_pass_kernelI11Fp32IOFp16WLi512ELi28ELi448EEv26Group_norm_nhwc_fwd_params:
	.zero		1056


//--------------------- SYMBOLS --------------------------

	.type		.nv.reservedSmem.offset0,@object
	.size		.nv.reservedSmem.offset0,0x4
	.type		.nv.reservedSmem.cap,@object
	.size		.nv.reservedSmem.cap,0x4
